	.target	sm_90a

	.elftype	@"ET_EXEC"


//--------------------- .note.nv.tkinfo           --------------------------
	.section	.note.nv.tkinfo,"",@"SHT_NOTE"
	.sectionflags	@"SHF_NOTE_NV_TKINFO"
	.tkinfo
        /*0018*/ 	.word	0x00000002
        /*0030*/ 	.string	""
        /*0030*/ 	.string	"ptxas"
        /*0030*/ 	.string	"Cuda compilation tools, release 13.0, V13.0.88"
        /*0030*/ 	.string	"Build cuda_13.0.r13.0/compiler.36424714_0"
        /*0030*/ 	.string	"-arch sm_90a -m 64 "



//--------------------- .note.nv.cuinfo           --------------------------
	.section	.note.nv.cuinfo,"",@"SHT_NOTE"
	.sectionflags	@"SHF_NOTE_NV_CUINFO"
        /*0018*/ 	.short	0x0002
        /*001a*/ 	.short	0x005a
        /*001c*/ 	.short	0x0082
	.zero		2


//--------------------- .nv.info                  --------------------------
	.section	.nv.info,"",@"SHT_CUDA_INFO"
	.align	4


	//----- nvinfo : EIATTR_REGCOUNT
	.align		4
        /*0000*/ 	.byte	0x04, 0x2f
        /*0002*/ 	.short	(.L_21 - .L_20)
	.align		4
.L_20:
        /*0004*/ 	.word	index@(_ZN7cutlass13device_kernelIN5flash11enable_sm90INS1_16FlashAttnFwdSm90INS1_25CollectiveMainloopFwdSm90ILi2EN4cute5tupleIJNS5_1CILi1EEES8_S8_EEENS6_IJNS7_ILi192EEENS7_ILi128EEENS7_ILi96EEEEEELi96ENS_12float_e4m3_tEfNS_4arch4Sm90ELb1ELb0ELb0ELb1ELb0ELb1ELb0ELb1ELb1ELb1ELb1ELb0EEENS1_21CollectiveEpilogueFwdINS6_IJSA_SC_SB_EEES9_NS_10bfloat16_tESG_Li384ELb1ELb1ELb1ELb1EEENS1_36VarlenDynamicPersistentTileSchedulerILi192ELi128ELi384ELi128ELb1ELb1ELb1ELb1ELb1ELb1EEEEEEEEEvNT_6ParamsE)
        /*0008*/ 	.word	0x00000080


	//----- nvinfo : EIATTR_FRAME_SIZE
	.align		4
.L_21:
        /*000c*/ 	.byte	0x04, 0x11
        /*000e*/ 	.short	(.L_23 - .L_22)
	.align		4
.L_22:
        /*0010*/ 	.word	index@(_ZN7cutlass13device_kernelIN5flash11enable_sm90INS1_16FlashAttnFwdSm90INS1_25CollectiveMainloopFwdSm90ILi2EN4cute5tupleIJNS5_1CILi1EEES8_S8_EEENS6_IJNS7_ILi192EEENS7_ILi128EEENS7_ILi96EEEEEELi96ENS_12float_e4m3_tEfNS_4arch4Sm90ELb1ELb0ELb0ELb1ELb0ELb1ELb0ELb1ELb1ELb1ELb1ELb0EEENS1_21CollectiveEpilogueFwdINS6_IJSA_SC_SB_EEES9_NS_10bfloat16_tESG_Li384ELb1ELb1ELb1ELb1EEENS1_36VarlenDynamicPersistentTileSchedulerILi192ELi128ELi384ELi128ELb1ELb1ELb1ELb1ELb1ELb1EEEEEEEEEvNT_6ParamsE)
        /*0014*/ 	.word	0x00000090


	//----- nvinfo : EIATTR_REGCOUNT
	.align		4
.L_23:
        /*0018*/ 	.byte	0x04, 0x2f
        /*001a*/ 	.short	(.L_25 - .L_24)
	.align		4
.L_24:
        /*001c*/ 	.word	index@(_ZN7cutlass13device_kernelIN5flash11enable_sm90INS1_16FlashAttnFwdSm90INS1_25CollectiveMainloopFwdSm90ILi2EN4cute5tupleIJNS5_1CILi1EEES8_S8_EEENS6_IJNS7_ILi192EEENS7_ILi128EEENS7_ILi96EEEEEELi96ENS_12float_e4m3_tEfNS_4arch4Sm90ELb1ELb0ELb0ELb1ELb0ELb0ELb0ELb1ELb1ELb1ELb1ELb0EEENS1_21CollectiveEpilogueFwdINS6_IJSA_SC_SB_EEES9_NS_10bfloat16_tESG_Li384ELb1ELb1ELb1ELb1EEENS1_36VarlenDynamicPersistentTileSchedulerILi192ELi128ELi384ELi128ELb1ELb1ELb1ELb1ELb1ELb1EEEEEEEEEvNT_6ParamsE)
        /*0020*/ 	.word	0x00000080


	//----- nvinfo : EIATTR_FRAME_SIZE
	.align		4
.L_25:
        /*0024*/ 	.byte	0x04, 0x11
        /*0026*/ 	.short	(.L_27 - .L_26)
	.align		4
.L_26:
        /*0028*/ 	.word	index@(_ZN7cutlass13device_kernelIN5flash11enable_sm90INS1_16FlashAttnFwdSm90INS1_25CollectiveMainloopFwdSm90ILi2EN4cute5tupleIJNS5_1CILi1EEES8_S8_EEENS6_IJNS7_ILi192EEENS7_ILi128EEENS7_ILi96EEEEEELi96ENS_12float_e4m3_tEfNS_4arch4Sm90ELb1ELb0ELb0ELb1ELb0ELb0ELb0ELb1ELb1ELb1ELb1ELb0EEENS1_21CollectiveEpilogueFwdINS6_IJSA_SC_SB_EEES9_NS_10bfloat16_tESG_Li384ELb1ELb1ELb1ELb1EEENS1_36VarlenDynamicPersistentTileSchedulerILi192ELi128ELi384ELi128ELb1ELb1ELb1ELb1ELb1ELb1EEEEEEEEEvNT_6ParamsE)
        /*002c*/ 	.word	0x00000020


	//----- nvinfo : EIATTR_REGCOUNT
	.align		4
.L_27:
        /*0030*/ 	.byte	0x04, 0x2f
        /*0032*/ 	.short	(.L_29 - .L_28)
	.align		4
.L_28:
        /*0034*/ 	.word	index@(_ZN7cutlass13device_kernelIN5flash11enable_sm90INS1_16FlashAttnFwdSm90INS1_25CollectiveMainloopFwdSm90ILi2EN4cute5tupleIJNS5_1CILi1EEES8_S8_EEENS6_IJNS7_ILi192EEENS7_ILi128EEENS7_ILi96EEEEEELi96ENS_12float_e4m3_tEfNS_4arch4Sm90ELb1ELb0ELb0ELb0ELb0ELb0ELb0ELb1ELb1ELb1ELb1ELb0EEENS1_21CollectiveEpilogueFwdINS6_IJSA_SC_SB_EEES9_NS_10bfloat16_tESG_Li384ELb0ELb1ELb1ELb1EEENS1_19SingleTileSchedulerILb0ELb1ELb1ELi192EEEEEEEEEvNT_6ParamsE)
        /*0038*/ 	.word	0x00000080


	//----- nvinfo : EIATTR_FRAME_SIZE
	.align		4
.L_29:
        /*003c*/ 	.byte	0x04, 0x11
        /*003e*/ 	.short	(.L_31 - .L_30)
	.align		4
.L_30:
        /*0040*/ 	.word	index@(_ZN7cutlass13device_kernelIN5flash11enable_sm90INS1_16FlashAttnFwdSm90INS1_25CollectiveMainloopFwdSm90ILi2EN4cute5tupleIJNS5_1CILi1EEES8_S8_EEENS6_IJNS7_ILi192EEENS7_ILi128EEENS7_ILi96EEEEEELi96ENS_12float_e4m3_tEfNS_4arch4Sm90ELb1ELb0ELb0ELb0ELb0ELb0ELb0ELb1ELb1ELb1ELb1ELb0EEENS1_21CollectiveEpilogueFwdINS6_IJSA_SC_SB_EEES9_NS_10bfloat16_tESG_Li384ELb0ELb1ELb1ELb1EEENS1_19SingleTileSchedulerILb0ELb1ELb1ELi192EEEEEEEEEvNT_6ParamsE)
        /*0044*/ 	.word	0x00000000


	//----- nvinfo : EIATTR_REGCOUNT
	.align		4
.L_31:
        /*0048*/ 	.byte	0x04, 0x2f
        /*004a*/ 	.short	(.L_33 - .L_32)
	.align		4
.L_32:
        /*004c*/ 	.word	index@(_ZN7cutlass13device_kernelIN5flash11enable_sm90INS1_16FlashAttnFwdSm90INS1_25CollectiveMainloopFwdSm90ILi2EN4cute5tupleIJNS5_1CILi1EEES8_S8_EEENS6_IJNS7_ILi192EEENS7_ILi128EEENS7_ILi96EEEEEELi96ENS_12float_e4m3_tEfNS_4arch4Sm90ELb0ELb1ELb0ELb1ELb0ELb1ELb0ELb1ELb1ELb1ELb1ELb0EEENS1_21CollectiveEpilogueFwdINS6_IJSA_SC_SB_EEES9_NS_10bfloat16_tESG_Li384ELb1ELb1ELb1ELb1EEENS1_36VarlenDynamicPersistentTileSchedulerILi192ELi128ELi384ELi128ELb1ELb1ELb1ELb1ELb0ELb1EEEEEEEEEvNT_6ParamsE)
        /*0050*/ 	.word	0x00000080


	//----- nvinfo : EIATTR_FRAME_SIZE
	.align		4
.L_33:
        /*0054*/ 	.byte	0x04, 0x11
        /*0056*/ 	.short	(.L_35 - .L_34)
	.align		4
.L_34:
        /*0058*/ 	.word	index@(_ZN7cutlass13device_kernelIN5flash11enable_sm90INS1_16FlashAttnFwdSm90INS1_25CollectiveMainloopFwdSm90ILi2EN4cute5tupleIJNS5_1CILi1EEES8_S8_EEENS6_IJNS7_ILi192EEENS7_ILi128EEENS7_ILi96EEEEEELi96ENS_12float_e4m3_tEfNS_4arch4Sm90ELb0ELb1ELb0ELb1ELb0ELb1ELb0ELb1ELb1ELb1ELb1ELb0EEENS1_21CollectiveEpilogueFwdINS6_IJSA_SC_SB_EEES9_NS_10bfloat16_tESG_Li384ELb1ELb1ELb1ELb1EEENS1_36VarlenDynamicPersistentTileSchedulerILi192ELi128ELi384ELi128ELb1ELb1ELb1ELb1ELb0ELb1EEEEEEEEEvNT_6ParamsE)
        /*005c*/ 	.word	0x00000090


	//----- nvinfo : EIATTR_REGCOUNT
	.align		4
.L_35:
        /*0060*/ 	.byte	0x04, 0x2f
        /*0062*/ 	.short	(.L_37 - .L_36)
	.align		4
.L_36:
        /*0064*/ 	.word	index@(_ZN7cutlass13device_kernelIN5flash11enable_sm90INS1_16FlashAttnFwdSm90INS1_25CollectiveMainloopFwdSm90ILi2EN4cute5tupleIJNS5_1CILi1EEES8_S8_EEENS6_IJNS7_ILi192EEENS7_ILi128EEENS7_ILi96EEEEEELi96ENS_12float_e4m3_tEfNS_4arch4Sm90ELb0ELb1ELb0ELb1ELb0ELb0ELb0ELb1ELb1ELb1ELb1ELb0EEENS1_21CollectiveEpilogueFwdINS6_IJSA_SC_SB_EEES9_NS_10bfloat16_tESG_Li384ELb1ELb1ELb1ELb1EEENS1_36VarlenDynamicPersistentTileSchedulerILi192ELi128ELi384ELi128ELb1ELb1ELb1ELb1ELb0ELb1EEEEEEEEEvNT_6ParamsE)
        /*0068*/ 	.word	0x00000080


	//----- nvinfo : EIATTR_FRAME_SIZE
	.align		4
.L_37:
        /*006c*/ 	.byte	0x04, 0x11
        /*006e*/ 	.short	(.L_39 - .L_38)
	.align		4
.L_38:
        /*0070*/ 	.word	index@(_ZN7cutlass13device_kernelIN5flash11enable_sm90INS1_16FlashAttnFwdSm90INS1_25CollectiveMainloopFwdSm90ILi2EN4cute5tupleIJNS5_1CILi1EEES8_S8_EEENS6_IJNS7_ILi192EEENS7_ILi128EEENS7_ILi96EEEEEELi96ENS_12float_e4m3_tEfNS_4arch4Sm90ELb0ELb1ELb0ELb1ELb0ELb0ELb0ELb1ELb1ELb1ELb1ELb0EEENS1_21CollectiveEpilogueFwdINS6_IJSA_SC_SB_EEES9_NS_10bfloat16_tESG_Li384ELb1ELb1ELb1ELb1EEENS1_36VarlenDynamicPersistentTileSchedulerILi192ELi128ELi384ELi128ELb1ELb1ELb1ELb1ELb0ELb1EEEEEEEEEvNT_6ParamsE)
        /*0074*/ 	.word	0x00000020


	//----- nvinfo : EIATTR_REGCOUNT
	.align		4
.L_39:
        /*0078*/ 	.byte	0x04, 0x2f
        /*007a*/ 	.short	(.L_41 - .L_40)
	.align		4
.L_40:
        /*007c*/ 	.word	index@(_ZN7cutlass13device_kernelIN5flash11enable_sm90INS1_16FlashAttnFwdSm90INS1_25CollectiveMainloopFwdSm90ILi2EN4cute5tupleIJNS5_1CILi1EEES8_S8_EEENS6_IJNS7_ILi192EEENS7_ILi128EEENS7_ILi96EEEEEELi96ENS_12float_e4m3_tEfNS_4arch4Sm90ELb0ELb1ELb0ELb0ELb0ELb0ELb0ELb1ELb1ELb1ELb1ELb0EEENS1_21CollectiveEpilogueFwdINS6_IJSA_SC_SB_EEES9_NS_10bfloat16_tESG_Li384ELb0ELb1ELb1ELb1EEENS1_19SingleTileSchedulerILb0ELb1ELb1ELi192EEEEEEEEEvNT_6ParamsE)
        /*0080*/ 	.word	0x00000080


	//----- nvinfo : EIATTR_FRAME_SIZE
	.align		4
.L_41:
        /*0084*/ 	.byte	0x04, 0x11
        /*0086*/ 	.short	(.L_43 - .L_42)
	.align		4
.L_42:
        /*0088*/ 	.word	index@(_ZN7cutlass13device_kernelIN5flash11enable_sm90INS1_16FlashAttnFwdSm90INS1_25CollectiveMainloopFwdSm90ILi2EN4cute5tupleIJNS5_1CILi1EEES8_S8_EEENS6_IJNS7_ILi192EEENS7_ILi128EEENS7_ILi96EEEEEELi96ENS_12float_e4m3_tEfNS_4arch4Sm90ELb0ELb1ELb0ELb0ELb0ELb0ELb0ELb1ELb1ELb1ELb1ELb0EEENS1_21CollectiveEpilogueFwdINS6_IJSA_SC_SB_EEES9_NS_10bfloat16_tESG_Li384ELb0ELb1ELb1ELb1EEENS1_19SingleTileSchedulerILb0ELb1ELb1ELi192EEEEEEEEEvNT_6ParamsE)
        /*008c*/ 	.word	0x00000000


	//----- nvinfo : EIATTR_REGCOUNT
	.align		4
.L_43:
        /*0090*/ 	.byte	0x04, 0x2f
        /*0092*/ 	.short	(.L_45 - .L_44)
	.align		4
.L_44:
        /*0094*/ 	.word	index@(_ZN7cutlass13device_kernelIN5flash11enable_sm90INS1_16FlashAttnFwdSm90INS1_25CollectiveMainloopFwdSm90ILi2EN4cute5tupleIJNS5_1CILi1EEES8_S8_EEENS6_IJNS7_ILi192EEENS7_ILi128EEENS7_ILi96EEEEEELi96ENS_12float_e4m3_tEfNS_4arch4Sm90ELb0ELb0ELb0ELb1ELb0ELb1ELb0ELb1ELb1ELb1ELb1ELb0EEENS1_21CollectiveEpilogueFwdINS6_IJSA_SC_SB_EEES9_NS_10bfloat16_tESG_Li384ELb1ELb1ELb1ELb1EEENS1_36VarlenDynamicPersistentTileSchedulerILi192ELi128ELi384ELi128ELb1ELb1ELb1ELb0ELb1ELb1EEEEEEEEEvNT_6ParamsE)
        /*0098*/ 	.word	0x00000080


	//----- nvinfo : EIATTR_FRAME_SIZE
	.align		4
.L_45:
        /*009c*/ 	.byte	0x04, 0x11
        /*009e*/ 	.short	(.L_47 - .L_46)
	.align		4
.L_46:
        /*00a0*/ 	.word	index@(_ZN7cutlass13device_kernelIN5flash11enable_sm90INS1_16FlashAttnFwdSm90INS1_25CollectiveMainloopFwdSm90ILi2EN4cute5tupleIJNS5_1CILi1EEES8_S8_EEENS6_IJNS7_ILi192EEENS7_ILi128EEENS7_ILi96EEEEEELi96ENS_12float_e4m3_tEfNS_4arch4Sm90ELb0ELb0ELb0ELb1ELb0ELb1ELb0ELb1ELb1ELb1ELb1ELb0EEENS1_21CollectiveEpilogueFwdINS6_IJSA_SC_SB_EEES9_NS_10bfloat16_tESG_Li384ELb1ELb1ELb1ELb1EEENS1_36VarlenDynamicPersistentTileSchedulerILi192ELi128ELi384ELi128ELb1ELb1ELb1ELb0ELb1ELb1EEEEEEEEEvNT_6ParamsE)
        /*00a4*/ 	.word	0x000000a0


	//----- nvinfo : EIATTR_REGCOUNT
	.align		4
.L_47:
        /*00a8*/ 	.byte	0x04, 0x2f
        /*00aa*/ 	.short	(.L_49 - .L_48)
	.align		4
.L_48:
        /*00ac*/ 	.word	index@(_ZN7cutlass13device_kernelIN5flash11enable_sm90INS1_16FlashAttnFwdSm90INS1_25CollectiveMainloopFwdSm90ILi2EN4cute5tupleIJNS5_1CILi1EEES8_S8_EEENS6_IJNS7_ILi192EEENS7_ILi128EEENS7_ILi96EEEEEELi96ENS_12float_e4m3_tEfNS_4arch4Sm90ELb0ELb0ELb0ELb1ELb0ELb0ELb0ELb1ELb1ELb1ELb1ELb0EEENS1_21CollectiveEpilogueFwdINS6_IJSA_SC_SB_EEES9_NS_10bfloat16_tESG_Li384ELb1ELb1ELb1ELb1EEENS1_36VarlenDynamicPersistentTileSchedulerILi192ELi128ELi384ELi128ELb1ELb1ELb1ELb0ELb1ELb1EEEEEEEEEvNT_6ParamsE)
        /*00b0*/ 	.word	0x00000080


	//----- nvinfo : EIATTR_FRAME_SIZE
	.align		4
.L_49:
        /*00b4*/ 	.byte	0x04, 0x11
        /*00b6*/ 	.short	(.L_51 - .L_50)
	.align		4
.L_50:
        /*00b8*/ 	.word	index@(_ZN7cutlass13device_kernelIN5flash11enable_sm90INS1_16FlashAttnFwdSm90INS1_25CollectiveMainloopFwdSm90ILi2EN4cute5tupleIJNS5_1CILi1EEES8_S8_EEENS6_IJNS7_ILi192EEENS7_ILi128EEENS7_ILi96EEEEEELi96ENS_12float_e4m3_tEfNS_4arch4Sm90ELb0ELb0ELb0ELb1ELb0ELb0ELb0ELb1ELb1ELb1ELb1ELb0EEENS1_21CollectiveEpilogueFwdINS6_IJSA_SC_SB_EEES9_NS_10bfloat16_tESG_Li384ELb1ELb1ELb1ELb1EEENS1_36VarlenDynamicPersistentTileSchedulerILi192ELi128ELi384ELi128ELb1ELb1ELb1ELb0ELb1ELb1EEEEEEEEEvNT_6ParamsE)
        /*00bc*/ 	.word	0x00000028


	//----- nvinfo : EIATTR_REGCOUNT
	.align		4
.L_51:
        /*00c0*/ 	.byte	0x04, 0x2f
        /*00c2*/ 	.short	(.L_53 - .L_52)
	.align		4
.L_52:
        /*00c4*/ 	.word	index@(_ZN7cutlass13device_kernelIN5flash11enable_sm90INS1_16FlashAttnFwdSm90INS1_25CollectiveMainloopFwdSm90ILi2EN4cute5tupleIJNS5_1CILi1EEES8_S8_EEENS6_IJNS7_ILi192EEENS7_ILi128EEENS7_ILi96EEEEEELi96ENS_12float_e4m3_tEfNS_4arch4Sm90ELb0ELb0ELb0ELb0ELb0ELb0ELb0ELb1ELb1ELb1ELb1ELb0EEENS1_21CollectiveEpilogueFwdINS6_IJSA_SC_SB_EEES9_NS_10bfloat16_tESG_Li384ELb0ELb1ELb1ELb1EEENS1_19SingleTileSchedulerILb0ELb1ELb1ELi192EEEEEEEEEvNT_6ParamsE)
        /*00c8*/ 	.word	0x00000080


	//----- nvinfo : EIATTR_FRAME_SIZE
	.align		4
.L_53:
        /*00cc*/ 	.byte	0x04, 0x11
        /*00ce*/ 	.short	(.L_55 - .L_54)
	.align		4
.L_54:
        /*00d0*/ 	.word	index@(_ZN7cutlass13device_kernelIN5flash11enable_sm90INS1_16FlashAttnFwdSm90INS1_25CollectiveMainloopFwdSm90ILi2EN4cute5tupleIJNS5_1CILi1EEES8_S8_EEENS6_IJNS7_ILi192EEENS7_ILi128EEENS7_ILi96EEEEEELi96ENS_12float_e4m3_tEfNS_4arch4Sm90ELb0ELb0ELb0ELb0ELb0ELb0ELb0ELb1ELb1ELb1ELb1ELb0EEENS1_21CollectiveEpilogueFwdINS6_IJSA_SC_SB_EEES9_NS_10bfloat16_tESG_Li384ELb0ELb1ELb1ELb1EEENS1_19SingleTileSchedulerILb0ELb1ELb1ELi192EEEEEEEEEvNT_6ParamsE)
        /*00d4*/ 	.word	0x00000000


	//----- nvinfo : EIATTR_MIN_STACK_SIZE
	.align		4
.L_55:
        /*00d8*/ 	.byte	0x04, 0x12
        /*00da*/ 	.short	(.L_57 - .L_56)
	.align		4
.L_56:
        /*00dc*/ 	.word	index@(_ZN7cutlass13device_kernelIN5flash11enable_sm90INS1_16FlashAttnFwdSm90INS1_25CollectiveMainloopFwdSm90ILi2EN4cute5tupleIJNS5_1CILi1EEES8_S8_EEENS6_IJNS7_ILi192EEENS7_ILi128EEENS7_ILi96EEEEEELi96ENS_12float_e4m3_tEfNS_4arch4Sm90ELb0ELb0ELb0ELb0ELb0ELb0ELb0ELb1ELb1ELb1ELb1ELb0EEENS1_21CollectiveEpilogueFwdINS6_IJSA_SC_SB_EEES9_NS_10bfloat16_tESG_Li384ELb0ELb1ELb1ELb1EEENS1_19SingleTileSchedulerILb0ELb1ELb1ELi192EEEEEEEEEvNT_6ParamsE)
        /*00e0*/ 	.word	0x00000000


	//----- nvinfo : EIATTR_MIN_STACK_SIZE
	.align		4
.L_57:
        /*00e4*/ 	.byte	0x04, 0x12
        /*00e6*/ 	.short	(.L_59 - .L_58)
	.align		4
.L_58:
        /*00e8*/ 	.word	index@(_ZN7cutlass13device_kernelIN5flash11enable_sm90INS1_16FlashAttnFwdSm90INS1_25CollectiveMainloopFwdSm90ILi2EN4cute5tupleIJNS5_1CILi1EEES8_S8_EEENS6_IJNS7_ILi192EEENS7_ILi128EEENS7_ILi96EEEEEELi96ENS_12float_e4m3_tEfNS_4arch4Sm90ELb0ELb0ELb0ELb1ELb0ELb0ELb0ELb1ELb1ELb1ELb1ELb0EEENS1_21CollectiveEpilogueFwdINS6_IJSA_SC_SB_EEES9_NS_10bfloat16_tESG_Li384ELb1ELb1ELb1ELb1EEENS1_36VarlenDynamicPersistentTileSchedulerILi192ELi128ELi384ELi128ELb1ELb1ELb1ELb0ELb1ELb1EEEEEEEEEvNT_6ParamsE)
        /*00ec*/ 	.word	0x00000028


	//----- nvinfo : EIATTR_MIN_STACK_SIZE
	.align		4
.L_59:
        /*00f0*/ 	.byte	0x04, 0x12
        /*00f2*/ 	.short	(.L_61 - .L_60)
	.align		4
.L_60:
        /*00f4*/ 	.word	index@(_ZN7cutlass13device_kernelIN5flash11enable_sm90INS1_16FlashAttnFwdSm90INS1_25CollectiveMainloopFwdSm90ILi2EN4cute5tupleIJNS5_1CILi1EEES8_S8_EEENS6_IJNS7_ILi192EEENS7_ILi128EEENS7_ILi96EEEEEELi96ENS_12float_e4m3_tEfNS_4arch4Sm90ELb0ELb0ELb0ELb1ELb0ELb1ELb0ELb1ELb1ELb1ELb1ELb0EEENS1_21CollectiveEpilogueFwdINS6_IJSA_SC_SB_EEES9_NS_10bfloat16_tESG_Li384ELb1ELb1ELb1ELb1EEENS1_36VarlenDynamicPersistentTileSchedulerILi192ELi128ELi384ELi128ELb1ELb1ELb1ELb0ELb1ELb1EEEEEEEEEvNT_6ParamsE)
        /*00f8*/ 	.word	0x000000a0


	//----- nvinfo : EIATTR_MIN_STACK_SIZE
	.align		4
.L_61:
        /*00fc*/ 	.byte	0x04, 0x12
        /*00fe*/ 	.short	(.L_63 - .L_62)
	.align		4
.L_62:
        /*0100*/ 	.word	index@(_ZN7cutlass13device_kernelIN5flash11enable_sm90INS1_16FlashAttnFwdSm90INS1_25CollectiveMainloopFwdSm90ILi2EN4cute5tupleIJNS5_1CILi1EEES8_S8_EEENS6_IJNS7_ILi192EEENS7_ILi128EEENS7_ILi96EEEEEELi96ENS_12float_e4m3_tEfNS_4arch4Sm90ELb0ELb1ELb0ELb0ELb0ELb0ELb0ELb1ELb1ELb1ELb1ELb0EEENS1_21CollectiveEpilogueFwdINS6_IJSA_SC_SB_EEES9_NS_10bfloat16_tESG_Li384ELb0ELb1ELb1ELb1EEENS1_19SingleTileSchedulerILb0ELb1ELb1ELi192EEEEEEEEEvNT_6ParamsE)
        /*0104*/ 	.word	0x00000000


	//----- nvinfo : EIATTR_MIN_STACK_SIZE
	.align		4
.L_63:
        /*0108*/ 	.byte	0x04, 0x12
        /*010a*/ 	.short	(.L_65 - .L_64)
	.align		4
.L_64:
        /*010c*/ 	.word	index@(_ZN7cutlass13device_kernelIN5flash11enable_sm90INS1_16FlashAttnFwdSm90INS1_25CollectiveMainloopFwdSm90ILi2EN4cute5tupleIJNS5_1CILi1EEES8_S8_EEENS6_IJNS7_ILi192EEENS7_ILi128EEENS7_ILi96EEEEEELi96ENS_12float_e4m3_tEfNS_4arch4Sm90ELb0ELb1ELb0ELb1ELb0ELb0ELb0ELb1ELb1ELb1ELb1ELb0EEENS1_21CollectiveEpilogueFwdINS6_IJSA_SC_SB_EEES9_NS_10bfloat16_tESG_Li384ELb1ELb1ELb1ELb1EEENS1_36VarlenDynamicPersistentTileSchedulerILi192ELi128ELi384ELi128ELb1ELb1ELb1ELb1ELb0ELb1EEEEEEEEEvNT_6ParamsE)
        /*0110*/ 	.word	0x00000020


	//----- nvinfo : EIATTR_MIN_STACK_SIZE
	.align		4
.L_65:
        /*0114*/ 	.byte	0x04, 0x12
        /*0116*/ 	.short	(.L_67 - .L_66)
	.align		4
.L_66:
        /*0118*/ 	.word	index@(_ZN7cutlass13device_kernelIN5flash11enable_sm90INS1_16FlashAttnFwdSm90INS1_25CollectiveMainloopFwdSm90ILi2EN4cute5tupleIJNS5_1CILi1EEES8_S8_EEENS6_IJNS7_ILi192EEENS7_ILi128EEENS7_ILi96EEEEEELi96ENS_12float_e4m3_tEfNS_4arch4Sm90ELb0ELb1ELb0ELb1ELb0ELb1ELb0ELb1ELb1ELb1ELb1ELb0EEENS1_21CollectiveEpilogueFwdINS6_IJSA_SC_SB_EEES9_NS_10bfloat16_tESG_Li384ELb1ELb1ELb1ELb1EEENS1_36VarlenDynamicPersistentTileSchedulerILi192ELi128ELi384ELi128ELb1ELb1ELb1ELb1ELb0ELb1EEEEEEEEEvNT_6ParamsE)
        /*011c*/ 	.word	0x00000090


	//----- nvinfo : EIATTR_MIN_STACK_SIZE
	.align		4
.L_67:
        /*0120*/ 	.byte	0x04, 0x12
        /*0122*/ 	.short	(.L_69 - .L_68)
	.align		4
.L_68:
        /*0124*/ 	.word	index@(_ZN7cutlass13device_kernelIN5flash11enable_sm90INS1_16FlashAttnFwdSm90INS1_25CollectiveMainloopFwdSm90ILi2EN4cute5tupleIJNS5_1CILi1EEES8_S8_EEENS6_IJNS7_ILi192EEENS7_ILi128EEENS7_ILi96EEEEEELi96ENS_12float_e4m3_tEfNS_4arch4Sm90ELb1ELb0ELb0ELb0ELb0ELb0ELb0ELb1ELb1ELb1ELb1ELb0EEENS1_21CollectiveEpilogueFwdINS6_IJSA_SC_SB_EEES9_NS_10bfloat16_tESG_Li384ELb0ELb1ELb1ELb1EEENS1_19SingleTileSchedulerILb0ELb1ELb1ELi192EEEEEEEEEvNT_6ParamsE)
        /*0128*/ 	.word	0x00000000


	//----- nvinfo : EIATTR_MIN_STACK_SIZE
	.align		4
.L_69:
        /*012c*/ 	.byte	0x04, 0x12
        /*012e*/ 	.short	(.L_71 - .L_70)
	.align		4
.L_70:
        /*0130*/ 	.word	index@(_ZN7cutlass13device_kernelIN5flash11enable_sm90INS1_16FlashAttnFwdSm90INS1_25CollectiveMainloopFwdSm90ILi2EN4cute5tupleIJNS5_1CILi1EEES8_S8_EEENS6_IJNS7_ILi192EEENS7_ILi128EEENS7_ILi96EEEEEELi96ENS_12float_e4m3_tEfNS_4arch4Sm90ELb1ELb0ELb0ELb1ELb0ELb0ELb0ELb1ELb1ELb1ELb1ELb0EEENS1_21CollectiveEpilogueFwdINS6_IJSA_SC_SB_EEES9_NS_10bfloat16_tESG_Li384ELb1ELb1ELb1ELb1EEENS1_36VarlenDynamicPersistentTileSchedulerILi192ELi128ELi384ELi128ELb1ELb1ELb1ELb1ELb1ELb1EEEEEEEEEvNT_6ParamsE)
        /*0134*/ 	.word	0x00000020


	//----- nvinfo : EIATTR_MIN_STACK_SIZE
	.align		4
.L_71:
        /*0138*/ 	.byte	0x04, 0x12
        /*013a*/ 	.short	(.L_73 - .L_72)
	.align		4
.L_72:
        /*013c*/ 	.word	index@(_ZN7cutlass13device_kernelIN5flash11enable_sm90INS1_16FlashAttnFwdSm90INS1_25CollectiveMainloopFwdSm90ILi2EN4cute5tupleIJNS5_1CILi1EEES8_S8_EEENS6_IJNS7_ILi192EEENS7_ILi128EEENS7_ILi96EEEEEELi96ENS_12float_e4m3_tEfNS_4arch4Sm90ELb1ELb0ELb0ELb1ELb0ELb1ELb0ELb1ELb1ELb1ELb1ELb0EEENS1_21CollectiveEpilogueFwdINS6_IJSA_SC_SB_EEES9_NS_10bfloat16_tESG_Li384ELb1ELb1ELb1ELb1EEENS1_36VarlenDynamicPersistentTileSchedulerILi192ELi128ELi384ELi128ELb1ELb1ELb1ELb1ELb1ELb1EEEEEEEEEvNT_6ParamsE)
        /*0140*/ 	.word	0x00000090
.L_73:


//--------------------- .nv.compat                --------------------------
	.section	.nv.compat,"",@"SHT_CUDA_COMPAT_INFO"
	.align	4
        /*0000*/ 	.byte	0x02, 0x09, 0x01, 0x00, 0x02, 0x02, 0x04, 0x00, 0x02, 0x05, 0x05, 0x00, 0x03, 0x07, 0x01, 0x01
        /*0010*/ 	.byte	0x02, 0x03, 0x01, 0x00, 0x02, 0x06, 0x01, 0x00, 0x04, 0x0b, 0x08, 0x00, 0x00, 0x00, 0x00, 0x00
        /*0020*/ 	.byte	0x00, 0x00, 0x00, 0x00


//--------------------- .nv.info._ZN7cutlass13device_kernelIN5flash11enable_sm90INS1_16FlashAttnFwdSm90INS1_25CollectiveMainloopFwdSm90ILi2EN4cute5tupleIJNS5_1CILi1EEES8_S8_EEENS6_IJNS7_ILi192EEENS7_ILi128EEENS7_ILi96EEEEEELi96ENS_12float_e4m3_tEfNS_4arch4Sm90ELb0ELb0ELb0ELb0ELb0ELb0ELb0ELb1ELb1ELb1ELb1ELb0EEENS1_21CollectiveEpilogueFwdINS6_IJSA_SC_SB_EEES9_NS_10bfloat16_tESG_Li384ELb0ELb1ELb1ELb1EEENS1_19SingleTileSchedulerILb0ELb1ELb1ELi192EEEEEEEEEvNT_6ParamsE --------------------------
	.section	.nv.info._ZN7cutlass13device_kernelIN5flash11enable_sm90INS1_16FlashAttnFwdSm90INS1_25CollectiveMainloopFwdSm90ILi2EN4cute5tupleIJNS5_1CILi1EEES8_S8_EEENS6_IJNS7_ILi192EEENS7_ILi128EEENS7_ILi96EEEEEELi96ENS_12float_e4m3_tEfNS_4arch4Sm90ELb0ELb0ELb0ELb0ELb0ELb0ELb0ELb1ELb1ELb1ELb1ELb0EEENS1_21CollectiveEpilogueFwdINS6_IJSA_SC_SB_EEES9_NS_10bfloat16_tESG_Li384ELb0ELb1ELb1ELb1EEENS1_19SingleTileSchedulerILb0ELb1ELb1ELi192EEEEEEEEEvNT_6ParamsE,"",@"SHT_CUDA_INFO"
	.sectionflags	@""
	.align	4


	//----- nvinfo : EIATTR_CUDA_API_VERSION
	.align		4
        /*0000*/ 	.byte	0x04, 0x37
        /*0002*/ 	.short	(.L_75 - .L_74)
.L_74:
        /*0004*/ 	.word	0x00000082


	//----- nvinfo : EIATTR_KPARAM_INFO
	.align		4
.L_75:
        /*0008*/ 	.byte	0x04, 0x17
        /*000a*/ 	.short	(.L_77 - .L_76)
.L_76:
        /*000c*/ 	.word	0x00000000
        /*0010*/ 	.short	0x0000
        /*0012*/ 	.short	0x0070
        /*0014*/ 	.byte	0x00, 0xf0, 0x01, 0x28


	//----- nvinfo : EIATTR_SPARSE_MMA_MASK
	.align		4
.L_77:
        /*0018*/ 	.byte	0x03, 0x50
        /*001a*/ 	.short	0x0000


	//----- nvinfo : EIATTR_MAXREG_COUNT
	.align		4
        /*001c*/ 	.byte	0x03, 0x1b
        /*001e*/ 	.short	0x0080


	//----- nvinfo : EIATTR_NUM_BARRIERS
	.align		4
        /*0020*/ 	.byte	0x02, 0x4c
        /*0022*/ 	.byte	0x09
	.zero		1


	//----- nvinfo : EIATTR_EXTERNS
	.align		4
        /*0024*/ 	.byte	0x04, 0x0f
        /*0026*/ 	.short	(.L_79 - .L_78)


	//   ....[0]....
	.align		4
.L_78:
        /*0028*/ 	.word	index@(__assertfail)


	//----- nvinfo : EIATTR_MERCURY_ISA_VERSION
	.align		4
.L_79:
        /*002c*/ 	.byte	0x03, 0x5f
        /*002e*/ 	.short	0x0101


	//----- nvinfo : EIATTR_INT_WARP_WIDE_INSTR_OFFSETS
	.align		4
        /*0030*/ 	.byte	0x04, 0x31
        /*0032*/ 	.short	(.L_81 - .L_80)


	//   ....[0]....
.L_80:
        /*0034*/ 	.word	0x00000120


	//   ....[1]....
        /*0038*/ 	.word	0x00000160


	//   ....[2]....
        /*003c*/ 	.word	0x000001d0


	//----- nvinfo : EIATTR_COOP_GROUP_MASK_REGIDS
	.align		4
.L_81:
        /*0040*/ 	.byte	0x04, 0x29
        /*0042*/ 	.short	(.L_83 - .L_82)


	//   ....[0]....
.L_82:
        /*0044*/ 	.word	0xffffffff


	//   ....[1]....
        /*0048*/ 	.word	0xffffffff


	//   ....[2]....
        /*004c*/ 	.word	0xffffffff


	//   ....[3]....
        /*0050*/ 	.word	0xffffffff


	//   ....[4]....
        /*0054*/ 	.word	0xffffffff


	//   ....[5]....
        /*0058*/ 	.word	0xffffffff


	//   ....[6]....
        /*005c*/ 	.word	0xffffffff


	//   ....[7]....
        /*0060*/ 	.word	0xffffffff


	//   ....[8]....
        /*0064*/ 	.word	0xffffffff


	//   ....[9]....
        /*0068*/ 	.word	0xffffffff


	//   ....[10]....
        /*006c*/ 	.word	0xffffffff


	//   ....[11]....
        /*0070*/ 	.word	0xffffffff


	//   ....[12]....
        /*0074*/ 	.word	0xffffffff


	//   ....[13]....
        /*0078*/ 	.word	0xffffffff


	//   ....[14]....
        /*007c*/ 	.word	0xffffffff


	//   ....[15]....
        /*0080*/ 	.word	0xffffffff


	//   ....[16]....
        /*0084*/ 	.word	0xffffffff


	//   ....[17]....
        /*0088*/ 	.word	0xffffffff


	//   ....[18]....
        /*008c*/ 	.word	0xffffffff


	//   ....[19]....
        /*0090*/ 	.word	0xffffffff


	//   ....[20]....
        /*0094*/ 	.word	0xffffffff


	//   ....[21]....
        /*0098*/ 	.word	0xffffffff


	//   ....[22]....
        /*009c*/ 	.word	0xffffffff


	//   ....[23]....
        /*00a0*/ 	.word	0xffffffff


	//   ....[24]....
        /*00a4*/ 	.word	0xffffffff


	//   ....[25]....
        /*00a8*/ 	.word	0xffffffff


	//   ....[26]....
        /*00ac*/ 	.word	0xffffffff


	//   ....[27]....
        /*00b0*/ 	.word	0xffffffff


	//   ....[28]....
        /*00b4*/ 	.word	0xffffffff


	//   ....[29]....
        /*00b8*/ 	.word	0xffffffff


	//   ....[30]....
        /*00bc*/ 	.word	0xffffffff


	//   ....[31]....
        /*00c0*/ 	.word	0xffffffff


	//   ....[32]....
        /*00c4*/ 	.word	0xffffffff


	//   ....[33]....
        /*00c8*/ 	.word	0xffffffff


	//   ....[34]....
        /*00cc*/ 	.word	0xffffffff


	//   ....[35]....
        /*00d0*/ 	.word	0xffffffff


	//   ....[36]....
        /*00d4*/ 	.word	0xffffffff


	//   ....[37]....
        /*00d8*/ 	.word	0xffffffff


	//   ....[38]....
        /*00dc*/ 	.word	0xffffffff


	//   ....[39]....
        /*00e0*/ 	.word	0xffffffff


	//   ....[40]....
        /*00e4*/ 	.word	0xffffffff


	//   ....[41]....
        /*00e8*/ 	.word	0xffffffff


	//   ....[42]....
        /*00ec*/ 	.word	0xffffffff


	//   ....[43]....
        /*00f0*/ 	.word	0xffffffff


	//   ....[44]....
        /*00f4*/ 	.word	0xffffffff


	//   ....[45]....
        /*00f8*/ 	.word	0xffffffff


	//   ....[46]....
        /*00fc*/ 	.word	0xffffffff


	//   ....[47]....
        /*0100*/ 	.word	0xffffffff


	//   ....[48]....
        /*0104*/ 	.word	0xffffffff


	//   ....[49]....
        /*0108*/ 	.word	0xffffffff


	//   ....[50]....
        /*010c*/ 	.word	0xffffffff


	//   ....[51]....
        /*0110*/ 	.word	0xffffffff


	//   ....[52]....
        /*0114*/ 	.word	0xffffffff


	//   ....[53]....
        /*0118*/ 	.word	0xffffffff


	//   ....[54]....
        /*011c*/ 	.word	0xffffffff


	//   ....[55]....
        /*0120*/ 	.word	0xffffffff


	//   ....[56]....
        /*0124*/ 	.word	0xffffffff


	//   ....[57]....
        /*0128*/ 	.word	0xffffffff


	//   ....[58]....
        /*012c*/ 	.word	0xffffffff


	//   ....[59]....
        /*0130*/ 	.word	0xffffffff


	//   ....[60]....
        /*0134*/ 	.word	0xffffffff


	//   ....[61]....
        /*0138*/ 	.word	0xffffffff


	//   ....[62]....
        /*013c*/ 	.word	0xffffffff


	//   ....[63]....
        /*0140*/ 	.word	0xffffffff


	//   ....[64]....
        /*0144*/ 	.word	0xffffffff


	//   ....[65]....
        /*0148*/ 	.word	0xffffffff


	//   ....[66]....
        /*014c*/ 	.word	0xffffffff


	//   ....[67]....
        /*0150*/ 	.word	0xffffffff


	//   ....[68]....
        /*0154*/ 	.word	0xffffffff


	//   ....[69]....
        /*0158*/ 	.word	0xffffffff


	//   ....[70]....
        /*015c*/ 	.word	0xffffffff


	//   ....[71]....
        /*0160*/ 	.word	0xffffffff


	//   ....[72]....
        /*0164*/ 	.word	0xffffffff


	//   ....[73]....
        /*0168*/ 	.word	0xffffffff


	//   ....[74]....
        /*016c*/ 	.word	0xffffffff


	//   ....[75]....
        /*0170*/ 	.word	0xffffffff


	//   ....[76]....
        /*0174*/ 	.word	0xffffffff


	//   ....[77]....
        /*0178*/ 	.word	0xffffffff


	//   ....[78]....
        /*017c*/ 	.word	0xffffffff


	//   ....[79]....
        /*0180*/ 	.word	0xffffffff


	//   ....[80]....
        /*0184*/ 	.word	0xffffffff


	//   ....[81]....
        /*0188*/ 	.word	0xffffffff


	//   ....[82]....
        /*018c*/ 	.word	0xffffffff


	//   ....[83]....
        /*0190*/ 	.word	0xffffffff


	//   ....[84]....
        /*0194*/ 	.word	0xffffffff


	//   ....[85]....
        /*0198*/ 	.word	0x0500000f


	//   ....[86]....
        /*019c*/ 	.word	0x0500000f


	//   ....[87]....
        /*01a0*/ 	.word	0x0500000f


	//   ....[88]....
        /*01a4*/ 	.word	0x0500000f


	//   ....[89]....
        /*01a8*/ 	.word	0x0500000f


	//   ....[90]....
        /*01ac*/ 	.word	0x0500000f


	//   ....[91]....
        /*01b0*/ 	.word	0x0500000f


	//----- nvinfo : EIATTR_COOP_GROUP_INSTR_OFFSETS
	.align		4
.L_83:
        /*01b4*/ 	.byte	0x04, 0x28
        /*01b6*/ 	.short	(.L_85 - .L_84)


	//   ....[0]....
.L_84:
        /*01b8*/ 	.word	0x00000050


	//   ....[1]....
        /*01bc*/ 	.word	0x00000130


	//   ....[2]....
        /*01c0*/ 	.word	0x00000180


	//   ....[3]....
        /*01c4*/ 	.word	0x000003b0


	//   ....[4]....
        /*01c8*/ 	.word	0x00000510


	//   ....[5]....
        /*01cc*/ 	.word	0x00000630


	//   ....[6]....
        /*01d0*/ 	.word	0x00000790


	//   ....[7]....
        /*01d4*/ 	.word	0x000013a0


	//   ....[8]....
        /*01d8*/ 	.word	0x00002400


	//   ....[9]....
        /*01dc*/ 	.word	0x00002500


	//   ....[10]....
        /*01e0*/ 	.word	0x00002a50


	//   ....[11]....
        /*01e4*/ 	.word	0x00002ab0


	//   ....[12]....
        /*01e8*/ 	.word	0x00003ef0


	//   ....[13]....
        /*01ec*/ 	.word	0x00003f40


	//   ....[14]....
        /*01f0*/ 	.word	0x00003fc0


	//   ....[15]....
        /*01f4*/ 	.word	0x00003fe0


	//   ....[16]....
        /*01f8*/ 	.word	0x000056f0


	//   ....[17]....
        /*01fc*/ 	.word	0x00005710


	//   ....[18]....
        /*0200*/ 	.word	0x00005790


	//   ....[19]....
        /*0204*/ 	.word	0x000057a0


	//   ....[20]....
        /*0208*/ 	.word	0x00006470


	//   ....[21]....
        /*020c*/ 	.word	0x00006480


	//   ....[22]....
        /*0210*/ 	.word	0x00006490


	//   ....[23]....
        /*0214*/ 	.word	0x000064a0


	//   ....[24]....
        /*0218*/ 	.word	0x000064b0


	//   ....[25]....
        /*021c*/ 	.word	0x000064d0


	//   ....[26]....
        /*0220*/ 	.word	0x000064e0


	//   ....[27]....
        /*0224*/ 	.word	0x000064f0


	//   ....[28]....
        /*0228*/ 	.word	0x00006510


	//   ....[29]....
        /*022c*/ 	.word	0x00006520


	//   ....[30]....
        /*0230*/ 	.word	0x00006530


	//   ....[31]....
        /*0234*/ 	.word	0x00006540


	//   ....[32]....
        /*0238*/ 	.word	0x00006560


	//   ....[33]....
        /*023c*/ 	.word	0x00006580


	//   ....[34]....
        /*0240*/ 	.word	0x000065a0


	//   ....[35]....
        /*0244*/ 	.word	0x000065b0


	//   ....[36]....
        /*0248*/ 	.word	0x000065d0


	//   ....[37]....
        /*024c*/ 	.word	0x000065f0


	//   ....[38]....
        /*0250*/ 	.word	0x00006600


	//   ....[39]....
        /*0254*/ 	.word	0x00006620


	//   ....[40]....
        /*0258*/ 	.word	0x00006640


	//   ....[41]....
        /*025c*/ 	.word	0x00006650


	//   ....[42]....
        /*0260*/ 	.word	0x00006660


	//   ....[43]....
        /*0264*/ 	.word	0x00006670


	//   ....[44]....
        /*0268*/ 	.word	0x000066a0


	//   ....[45]....
        /*026c*/ 	.word	0x000066b0


	//   ....[46]....
        /*0270*/ 	.word	0x000066c0


	//   ....[47]....
        /*0274*/ 	.word	0x000066d0


	//   ....[48]....
        /*0278*/ 	.word	0x000066f0


	//   ....[49]....
        /*027c*/ 	.word	0x00006700


	//   ....[50]....
        /*0280*/ 	.word	0x00006710


	//   ....[51]....
        /*0284*/ 	.word	0x00006720


	//   ....[52]....
        /*0288*/ 	.word	0x00006730


	//   ....[53]....
        /*028c*/ 	.word	0x00006740


	//   ....[54]....
        /*0290*/ 	.word	0x00006750


	//   ....[55]....
        /*0294*/ 	.word	0x00006760


	//   ....[56]....
        /*0298*/ 	.word	0x00006770


	//   ....[57]....
        /*029c*/ 	.word	0x00006780


	//   ....[58]....
        /*02a0*/ 	.word	0x00006790


	//   ....[59]....
        /*02a4*/ 	.word	0x000067a0


	//   ....[60]....
        /*02a8*/ 	.word	0x000067c0


	//   ....[61]....
        /*02ac*/ 	.word	0x000067e0


	//   ....[62]....
        /*02b0*/ 	.word	0x00006800


	//   ....[63]....
        /*02b4*/ 	.word	0x00006810


	//   ....[64]....
        /*02b8*/ 	.word	0x00006820


	//   ....[65]....
        /*02bc*/ 	.word	0x00006830


	//   ....[66]....
        /*02c0*/ 	.word	0x00006840


	//   ....[67]....
        /*02c4*/ 	.word	0x00006850


	//   ....[68]....
        /*02c8*/ 	.word	0x00006c30


	//   ....[69]....
        /*02cc*/ 	.word	0x00006c90


	//   ....[70]....
        /*02d0*/ 	.word	0x00006cc0


	//   ....[71]....
        /*02d4*/ 	.word	0x00006d00


	//   ....[72]....
        /*02d8*/ 	.word	0x00006d40


	//   ....[73]....
        /*02dc*/ 	.word	0x00006d80


	//   ....[74]....
        /*02e0*/ 	.word	0x000072a0


	//   ....[75]....
        /*02e4*/ 	.word	0x000072d0


	//   ....[76]....
        /*02e8*/ 	.word	0x00007ca0


	//   ....[77]....
        /*02ec*/ 	.word	0x000089f0


	//   ....[78]....
        /*02f0*/ 	.word	0x000096e0


	//   ....[79]....
        /*02f4*/ 	.word	0x00009710


	//   ....[80]....
        /*02f8*/ 	.word	0x00009740


	//   ....[81]....
        /*02fc*/ 	.word	0x00009760


	//   ....[82]....
        /*0300*/ 	.word	0x00009770


	//   ....[83]....
        /*0304*/ 	.word	0x000097d0


	//   ....[84]....
        /*0308*/ 	.word	0x0000aee0


	//   ....[85]....
        /*030c*/ 	.word	0x0000b3d0


	//   ....[86]....
        /*0310*/ 	.word	0x0000b5a0


	//   ....[87]....
        /*0314*/ 	.word	0x0000b5f0


	//   ....[88]....
        /*0318*/ 	.word	0x0000b6b0


	//   ....[89]....
        /*031c*/ 	.word	0x0000b760


	//   ....[90]....
        /*0320*/ 	.word	0x0000b7f0


	//   ....[91]....
        /*0324*/ 	.word	0x0000b8e0


	//----- nvinfo : EIATTR_REG_RECONFIG
	.align		4
.L_85:
        /*0328*/ 	.byte	0x01, 0x54
	.zero		2


	//----- nvinfo : EIATTR_SYSCALL_OFFSETS
	.align		4
        /*032c*/ 	.byte	0x04, 0x46
        /*032e*/ 	.short	(.L_87 - .L_86)


	//   ....[0]....
.L_86:
        /*0330*/ 	.word	0x00001560


	//   ....[1]....
        /*0334*/ 	.word	0x00008390


	//   ....[2]....
        /*0338*/ 	.word	0x000084d0


	//   ....[3]....
        /*033c*/ 	.word	0x00008610


	//   ....[4]....
        /*0340*/ 	.word	0x00008730


	//   ....[5]....
        /*0344*/ 	.word	0x00009260


	//----- nvinfo : EIATTR_MBARRIER_INSTR_OFFSETS
	.align		4
.L_87:
        /*0348*/ 	.byte	0x04, 0x39
        /*034a*/ 	.short	(.L_89 - .L_88)


	//   ....[0]....
.L_88:
        /*034c*/ 	.word	0x00000260
        /*0350*/ 	.word	0x000000ff
        /*0354*/ 	.word	0x00017000
        /*0358*/ 	.short	0x0100
        /*035a*/ 	.byte	0x08
	.zero		1


	//   ....[1]....
        /*035c*/ 	.word	0x00000270
        /*0360*/ 	.word	0x000000ff
        /*0364*/ 	.word	0x00017020
        /*0368*/ 	.short	0x0100
        /*036a*/ 	.byte	0x08
	.zero		1


	//   ....[2]....
        /*036c*/ 	.word	0x00000360
        /*0370*/ 	.word	0x000000ff
        /*0374*/ 	.word	0x00017030
        /*0378*/ 	.short	0x0100
        /*037a*/ 	.byte	0x08
	.zero		1


	//   ....[3]....
        /*037c*/ 	.word	0x00000370
        /*0380*/ 	.word	0x000000ff
        /*0384*/ 	.word	0x00017040
        /*0388*/ 	.short	0x0100
        /*038a*/ 	.byte	0x08
	.zero		1


	//   ....[4]....
        /*038c*/ 	.word	0x00000380
        /*0390*/ 	.word	0x000000ff
        /*0394*/ 	.word	0x00017038
        /*0398*/ 	.short	0x0100
        /*039a*/ 	.byte	0x08
	.zero		1


	//   ....[5]....
        /*039c*/ 	.word	0x00000390
        /*03a0*/ 	.word	0x000000ff
        /*03a4*/ 	.word	0x00017048
        /*03a8*/ 	.short	0x0100
        /*03aa*/ 	.byte	0x08
	.zero		1


	//   ....[6]....
        /*03ac*/ 	.word	0x000004c0
        /*03b0*/ 	.word	0x000000ff
        /*03b4*/ 	.word	0x00017050
        /*03b8*/ 	.short	0x0100
        /*03ba*/ 	.byte	0x08
	.zero		1


	//   ....[7]....
        /*03bc*/ 	.word	0x000004d0
        /*03c0*/ 	.word	0x000000ff
        /*03c4*/ 	.word	0x00017060
        /*03c8*/ 	.short	0x0100
        /*03ca*/ 	.byte	0x08
	.zero		1


	//   ....[8]....
        /*03cc*/ 	.word	0x000004e0
        /*03d0*/ 	.word	0x000000ff
        /*03d4*/ 	.word	0x00017058
        /*03d8*/ 	.short	0x0100
        /*03da*/ 	.byte	0x08
	.zero		1


	//   ....[9]....
        /*03dc*/ 	.word	0x000004f0
        /*03e0*/ 	.word	0x000000ff
        /*03e4*/ 	.word	0x00017068
        /*03e8*/ 	.short	0x0100
        /*03ea*/ 	.byte	0x08
	.zero		1


	//   ....[10]....
        /*03ec*/ 	.word	0x000005e0
        /*03f0*/ 	.word	0x000000ff
        /*03f4*/ 	.word	0x00017070
        /*03f8*/ 	.short	0x0100
        /*03fa*/ 	.byte	0x06
	.zero		1


	//   ....[11]....
        /*03fc*/ 	.word	0x000005f0
        /*0400*/ 	.word	0x000000ff
        /*0404*/ 	.word	0x00017080
        /*0408*/ 	.short	0x0100
        /*040a*/ 	.byte	0x06
	.zero		1


	//   ....[12]....
        /*040c*/ 	.word	0x00000600
        /*0410*/ 	.word	0x000000ff
        /*0414*/ 	.word	0x00017078
        /*0418*/ 	.short	0x0100
        /*041a*/ 	.byte	0x06
	.zero		1


	//   ....[13]....
        /*041c*/ 	.word	0x00000610
        /*0420*/ 	.word	0x000000ff
        /*0424*/ 	.word	0x00017088
        /*0428*/ 	.short	0x0100
        /*042a*/ 	.byte	0x06
	.zero		1


	//   ....[14]....
        /*042c*/ 	.word	0x00000740
        /*0430*/ 	.word	0x000000ff
        /*0434*/ 	.word	0x00017090
        /*0438*/ 	.short	0x0100
        /*043a*/ 	.byte	0x08
	.zero		1


	//   ....[15]....
        /*043c*/ 	.word	0x00000750
        /*0440*/ 	.word	0x000000ff
        /*0444*/ 	.word	0x000170a0
        /*0448*/ 	.short	0x0100
        /*044a*/ 	.byte	0x08
	.zero		1


	//   ....[16]....
        /*044c*/ 	.word	0x00000760
        /*0450*/ 	.word	0x000000ff
        /*0454*/ 	.word	0x00017098
        /*0458*/ 	.short	0x0100
        /*045a*/ 	.byte	0x08
	.zero		1


	//   ....[17]....
        /*045c*/ 	.word	0x00000770
        /*0460*/ 	.word	0x000000ff
        /*0464*/ 	.word	0x000170a8
        /*0468*/ 	.short	0x0100
        /*046a*/ 	.byte	0x08
	.zero		1


	//   ....[18]....
        /*046c*/ 	.word	0x000008a0
        /*0470*/ 	.word	0x000000ff
        /*0474*/ 	.word	0x000170b0
        /*0478*/ 	.short	0x0100
        /*047a*/ 	.byte	0x08
	.zero		1


	//   ....[19]....
        /*047c*/ 	.word	0x000008b0
        /*0480*/ 	.word	0x000000ff
        /*0484*/ 	.word	0x000170c0
        /*0488*/ 	.short	0x0100
        /*048a*/ 	.byte	0x08
	.zero		1


	//   ....[20]....
        /*048c*/ 	.word	0x000008c0
        /*0490*/ 	.word	0x000000ff
        /*0494*/ 	.word	0x000170b8
        /*0498*/ 	.short	0x0100
        /*049a*/ 	.byte	0x08
	.zero		1


	//   ....[21]....
        /*049c*/ 	.word	0x000008d0
        /*04a0*/ 	.word	0x000000ff
        /*04a4*/ 	.word	0x000170c8
        /*04a8*/ 	.short	0x0100
        /*04aa*/ 	.byte	0x08
	.zero		1


	//   ....[22]....
        /*04ac*/ 	.word	0x00001580
        /*04b0*/ 	.word	0x000000ff
        /*04b4*/ 	.word	0x00017000
        /*04b8*/ 	.short	0x010a
        /*04ba*/ 	.byte	0x26
	.zero		1


	//   ....[23]....
        /*04bc*/ 	.word	0x000015f0
        /*04c0*/ 	.word	0x000000ff
        /*04c4*/ 	.word	0x00017030
        /*04c8*/ 	.short	0x010a
        /*04ca*/ 	.byte	0x26
	.zero		1


	//   ....[24]....
        /*04cc*/ 	.word	0x00001650
        /*04d0*/ 	.word	0x000000ff
        /*04d4*/ 	.word	0x00017030
        /*04d8*/ 	.short	0x010a
        /*04da*/ 	.byte	0x26
	.zero		1


	//   ....[25]....
        /*04dc*/ 	.word	0x00002f30
        /*04e0*/ 	.word	0x0000002d
        /*04e4*/ 	.word	0x00000000
        /*04e8*/ 	.short	0x0101
        /*04ea*/ 	.byte	0x3f
	.zero		1


	//   ....[26]....
        /*04ec*/ 	.word	0x000038a0
        /*04f0*/ 	.word	0x000000ff
        /*04f4*/ 	.word	0x00017030
        /*04f8*/ 	.short	0x010a
        /*04fa*/ 	.byte	0x15
	.zero		1


	//   ....[27]....
        /*04fc*/ 	.word	0x000038e0
        /*0500*/ 	.word	0x000000ff
        /*0504*/ 	.word	0x00017030
        /*0508*/ 	.short	0x010a
        /*050a*/ 	.byte	0x15
	.zero		1


	//   ....[28]....
        /*050c*/ 	.word	0x00003a70
        /*0510*/ 	.word	0x000000ff
        /*0514*/ 	.word	0x00017050
        /*0518*/ 	.short	0x010a
        /*051a*/ 	.byte	0x0e
	.zero		1


	//   ....[29]....
        /*051c*/ 	.word	0x00003ea0
        /*0520*/ 	.word	0x000000ff
        /*0524*/ 	.word	0x00017050
        /*0528*/ 	.short	0x010a
        /*052a*/ 	.byte	0x0e
	.zero		1


	//   ....[30]....
        /*052c*/ 	.word	0x00004c20
        /*0530*/ 	.word	0x00000008
        /*0534*/ 	.word	0x00000000
        /*0538*/ 	.short	0x0101
        /*053a*/ 	.byte	0x3f
	.zero		1


	//   ....[31]....
        /*053c*/ 	.word	0x00004ef0
        /*0540*/ 	.word	0x000000ff
        /*0544*/ 	.word	0x00000000
        /*0548*/ 	.short	0x0101
        /*054a*/ 	.byte	0x05
	.zero		1


	//   ....[32]....
        /*054c*/ 	.word	0x00005410
        /*0550*/ 	.word	0x000000ff
        /*0554*/ 	.word	0x00017050
        /*0558*/ 	.short	0x010a
        /*055a*/ 	.byte	0x10
	.zero		1


	//   ....[33]....
        /*055c*/ 	.word	0x00005450
        /*0560*/ 	.word	0x000000ff
        /*0564*/ 	.word	0x00017050
        /*0568*/ 	.short	0x010a
        /*056a*/ 	.byte	0x10
	.zero		1


	//   ....[34]....
        /*056c*/ 	.word	0x00005a80
        /*0570*/ 	.word	0x000000ff
        /*0574*/ 	.word	0x00000000
        /*0578*/ 	.short	0x0101
        /*057a*/ 	.byte	0x04
	.zero		1


	//   ....[35]....
        /*057c*/ 	.word	0x00006d60
        /*0580*/ 	.word	0x000000ff
        /*0584*/ 	.word	0x00000000
        /*0588*/ 	.short	0x0101
        /*058a*/ 	.byte	0x04
	.zero		1


	//   ....[36]....
        /*058c*/ 	.word	0x00008c20
        /*0590*/ 	.word	0x000000ff
        /*0594*/ 	.word	0x00017080
        /*0598*/ 	.short	0x010a
        /*059a*/ 	.byte	0x26
	.zero		1


	//   ....[37]....
        /*059c*/ 	.word	0x00008e40
        /*05a0*/ 	.word	0x000000ff
        /*05a4*/ 	.word	0x00017040
        /*05a8*/ 	.short	0x010a
        /*05aa*/ 	.byte	0x26
	.zero		1


	//   ....[38]....
        /*05ac*/ 	.word	0x00009990
        /*05b0*/ 	.word	0x000000ff
        /*05b4*/ 	.word	0x00017000
        /*05b8*/ 	.short	0x0107
        /*05ba*/ 	.byte	0x26
	.zero		1


	//   ....[39]....
        /*05bc*/ 	.word	0x000099d0
        /*05c0*/ 	.word	0x000000ff
        /*05c4*/ 	.word	0x00017000
        /*05c8*/ 	.short	0x0101
        /*05ca*/ 	.byte	0x26
	.zero		1


	//   ....[40]....
        /*05cc*/ 	.word	0x000099e0
        /*05d0*/ 	.word	0x000000ff
        /*05d4*/ 	.word	0x00017020
        /*05d8*/ 	.short	0x010a
        /*05da*/ 	.byte	0x26
	.zero		1


	//   ....[41]....
        /*05dc*/ 	.word	0x00009ce0
        /*05e0*/ 	.word	0x00000006
        /*05e4*/ 	.word	0x00017080
        /*05e8*/ 	.short	0x010a
        /*05ea*/ 	.byte	0x3f
	.zero		1


	//   ....[42]....
        /*05ec*/ 	.word	0x0000a0c0
        /*05f0*/ 	.word	0x00000006
        /*05f4*/ 	.word	0x00017040
        /*05f8*/ 	.short	0x010a
        /*05fa*/ 	.byte	0x3f
	.zero		1


	//   ....[43]....
        /*05fc*/ 	.word	0x0000a4d0
        /*0600*/ 	.word	0x00000003
        /*0604*/ 	.word	0x00017070
        /*0608*/ 	.short	0x010a
        /*060a*/ 	.byte	0x3f
	.zero		1


	//   ....[44]....
        /*060c*/ 	.word	0x0000a530
        /*0610*/ 	.word	0x00000003
        /*0614*/ 	.word	0x00017060
        /*0618*/ 	.short	0x010a
        /*061a*/ 	.byte	0x3f
	.zero		1


	//   ....[45]....
        /*061c*/ 	.word	0x0000a860
        /*0620*/ 	.word	0x00000003
        /*0624*/ 	.word	0x00017050
        /*0628*/ 	.short	0x0101
        /*062a*/ 	.byte	0x3f
	.zero		1


	//   ....[46]....
        /*062c*/ 	.word	0x0000a8d0
        /*0630*/ 	.word	0x00000002
        /*0634*/ 	.word	0x00000000
        /*0638*/ 	.short	0x0101
        /*063a*/ 	.byte	0x3f
	.zero		1


	//   ....[47]....
        /*063c*/ 	.word	0x0000a9c0
        /*0640*/ 	.word	0x00000000
        /*0644*/ 	.word	0x00017070
        /*0648*/ 	.short	0x010a
        /*064a*/ 	.byte	0x3f
	.zero		1


	//   ....[48]....
        /*064c*/ 	.word	0x0000aa60
        /*0650*/ 	.word	0x00000000
        /*0654*/ 	.word	0x00017060
        /*0658*/ 	.short	0x010a
        /*065a*/ 	.byte	0x3f
	.zero		1


	//   ....[49]....
        /*065c*/ 	.word	0x0000ad90
        /*0660*/ 	.word	0x00000000
        /*0664*/ 	.word	0x00017050
        /*0668*/ 	.short	0x0101
        /*066a*/ 	.byte	0x3f
	.zero		1


	//   ....[50]....
        /*066c*/ 	.word	0x0000adf0
        /*0670*/ 	.word	0x00000002
        /*0674*/ 	.word	0x00000000
        /*0678*/ 	.short	0x0101
        /*067a*/ 	.byte	0x3f
	.zero		1


	//   ....[51]....
        /*067c*/ 	.word	0x0000ae90
        /*0680*/ 	.word	0x00000009
        /*0684*/ 	.word	0x00017020
        /*0688*/ 	.short	0x010a
        /*068a*/ 	.byte	0x3f
	.zero		1


	//   ....[52]....
        /*068c*/ 	.word	0x0000afd0
        /*0690*/ 	.word	0x00000006
        /*0694*/ 	.word	0x00000000
        /*0698*/ 	.short	0x010a
        /*069a*/ 	.byte	0x3f
	.zero		1


	//   ....[53]....
        /*069c*/ 	.word	0x0000b040
        /*06a0*/ 	.word	0x00000007
        /*06a4*/ 	.word	0x00000000
        /*06a8*/ 	.short	0x010a
        /*06aa*/ 	.byte	0x3f
	.zero		1


	//   ....[54]....
        /*06ac*/ 	.word	0x0000b090
        /*06b0*/ 	.word	0x00000000
        /*06b4*/ 	.word	0x00017060
        /*06b8*/ 	.short	0x010a
        /*06ba*/ 	.byte	0x3f
	.zero		1


	//   ....[55]....
        /*06bc*/ 	.word	0x0000b0e0
        /*06c0*/ 	.word	0x00000005
        /*06c4*/ 	.word	0x00017060
        /*06c8*/ 	.short	0x010a
        /*06ca*/ 	.byte	0x3f
	.zero		1


	//   ....[56]....
        /*06cc*/ 	.word	0x0000b120
        /*06d0*/ 	.word	0x00000000
        /*06d4*/ 	.word	0x00017080
        /*06d8*/ 	.short	0x010a
        /*06da*/ 	.byte	0x3f
	.zero		1


	//   ....[57]....
        /*06dc*/ 	.word	0x0000b140
        /*06e0*/ 	.word	0x00000005
        /*06e4*/ 	.word	0x00017080
        /*06e8*/ 	.short	0x010a
        /*06ea*/ 	.byte	0x3f
	.zero		1


	//   ....[58]....
        /*06ec*/ 	.word	0x0000b1b0
        /*06f0*/ 	.word	0x00000003
        /*06f4*/ 	.word	0x00017000
        /*06f8*/ 	.short	0x010a
        /*06fa*/ 	.byte	0x3f
	.zero		1


	//   ....[59]....
        /*06fc*/ 	.word	0x0000b210
        /*0700*/ 	.word	0x00000003
        /*0704*/ 	.word	0x00017030
        /*0708*/ 	.short	0x010a
        /*070a*/ 	.byte	0x3f
	.zero		1


	//   ....[60]....
        /*070c*/ 	.word	0x0000b270
        /*0710*/ 	.word	0x00000005
        /*0714*/ 	.word	0x00017030
        /*0718*/ 	.short	0x010a
        /*071a*/ 	.byte	0x3f
	.zero		1


	//   ....[61]....
        /*071c*/ 	.word	0x0000b2d0
        /*0720*/ 	.word	0x00000005
        /*0724*/ 	.word	0x00017050
        /*0728*/ 	.short	0x010a
        /*072a*/ 	.byte	0x3f
	.zero		1


	//   ....[62]....
        /*072c*/ 	.word	0x0000b330
        /*0730*/ 	.word	0x00000003
        /*0734*/ 	.word	0x00017050
        /*0738*/ 	.short	0x010a
        /*073a*/ 	.byte	0x3f
	.zero		1


	//   ....[63]....
        /*073c*/ 	.word	0x0000b490
        /*0740*/ 	.word	0x00000003
        /*0744*/ 	.word	0x00017080
        /*0748*/ 	.short	0x010a
        /*074a*/ 	.byte	0x3f
	.zero		1


	//   ....[64]....
        /*074c*/ 	.word	0x0000b4f0
        /*0750*/ 	.word	0x00000003
        /*0754*/ 	.word	0x00017040
        /*0758*/ 	.short	0x010a
        /*075a*/ 	.byte	0x3f
	.zero		1


	//   ....[65]....
        /*075c*/ 	.word	0x0000b920
        /*0760*/ 	.word	0x00000003
        /*0764*/ 	.word	0x00017020
        /*0768*/ 	.short	0x010a
        /*076a*/ 	.byte	0x3f
	.zero		1


	//   ....[66]....
        /*076c*/ 	.word	0x0000b970
        /*0770*/ 	.word	0x00000006
        /*0774*/ 	.word	0x00017080
        /*0778*/ 	.short	0x010a
        /*077a*/ 	.byte	0x3f
	.zero		1


	//   ....[67]....
        /*077c*/ 	.word	0x0000b9c0
        /*0780*/ 	.word	0x00000006
        /*0784*/ 	.word	0x00017040
        /*0788*/ 	.short	0x010a
        /*078a*/ 	.byte	0x3f
	.zero		1


	//   ....[68]....
        /*078c*/ 	.word	0x0000ba10
        /*0790*/ 	.word	0x00000003
        /*0794*/ 	.word	0x00017070
        /*0798*/ 	.short	0x010a
        /*079a*/ 	.byte	0x3f
	.zero		1


	//   ....[69]....
        /*079c*/ 	.word	0x0000ba60
        /*07a0*/ 	.word	0x00000003
        /*07a4*/ 	.word	0x00017060
        /*07a8*/ 	.short	0x010a
        /*07aa*/ 	.byte	0x3f
	.zero		1


	//   ....[70]....
        /*07ac*/ 	.word	0x0000bab0
        /*07b0*/ 	.word	0x00000000
        /*07b4*/ 	.word	0x00017070
        /*07b8*/ 	.short	0x010a
        /*07ba*/ 	.byte	0x3f
	.zero		1


	//   ....[71]....
        /*07bc*/ 	.word	0x0000bb00
        /*07c0*/ 	.word	0x00000000
        /*07c4*/ 	.word	0x00017060
        /*07c8*/ 	.short	0x010a
        /*07ca*/ 	.byte	0x3f
	.zero		1


	//   ....[72]....
        /*07cc*/ 	.word	0x0000bb50
        /*07d0*/ 	.word	0x00000009
        /*07d4*/ 	.word	0x00017020
        /*07d8*/ 	.short	0x010a
        /*07da*/ 	.byte	0x3f
	.zero		1


	//   ....[73]....
        /*07dc*/ 	.word	0x0000bba0
        /*07e0*/ 	.word	0x00000006
        /*07e4*/ 	.word	0x00000000
        /*07e8*/ 	.short	0x010a
        /*07ea*/ 	.byte	0x3f
	.zero		1


	//   ....[74]....
        /*07ec*/ 	.word	0x0000bbf0
        /*07f0*/ 	.word	0x00000007
        /*07f4*/ 	.word	0x00000000
        /*07f8*/ 	.short	0x010a
        /*07fa*/ 	.byte	0x3f
	.zero		1


	//   ....[75]....
        /*07fc*/ 	.word	0x0000bc40
        /*0800*/ 	.word	0x00000000
        /*0804*/ 	.word	0x00017060
        /*0808*/ 	.short	0x010a
        /*080a*/ 	.byte	0x3f
	.zero		1


	//   ....[76]....
        /*080c*/ 	.word	0x0000bc90
        /*0810*/ 	.word	0x00000005
        /*0814*/ 	.word	0x00017060
        /*0818*/ 	.short	0x010a
        /*081a*/ 	.byte	0x3f
	.zero		1


	//   ....[77]....
        /*081c*/ 	.word	0x0000bce0
        /*0820*/ 	.word	0x00000000
        /*0824*/ 	.word	0x00017080
        /*0828*/ 	.short	0x010a
        /*082a*/ 	.byte	0x3f
	.zero		1


	//----- nvinfo : EIATTR_NUM_MBARRIERS
	.align		4
.L_89:
        /*082c*/ 	.byte	0x03, 0x38
        /*082e*/ 	.short	0x0016


	//----- nvinfo : EIATTR_EXIT_INSTR_OFFSETS
	.align		4
        /*0830*/ 	.byte	0x04, 0x1c
        /*0832*/ 	.short	(.L_91 - .L_90)


	//   ....[0]....
.L_90:
        /*0834*/ 	.word	0x0000b190


	//----- nvinfo : EIATTR_MAX_THREADS
	.align		4
.L_91:
        /*0838*/ 	.byte	0x04, 0x05
        /*083a*/ 	.short	(.L_93 - .L_92)
.L_92:
        /*083c*/ 	.word	0x00000200
        /*0840*/ 	.word	0x00000001
        /*0844*/ 	.word	0x00000001


	//----- nvinfo : EIATTR_CRS_STACK_SIZE
	.align		4
.L_93:
        /*0848*/ 	.byte	0x04, 0x1e
        /*084a*/ 	.short	(.L_95 - .L_94)
.L_94:
        /*084c*/ 	.word	0x00000000


	//----- nvinfo : EIATTR_CBANK_PARAM_SIZE
	.align		4
.L_95:
        /*0850*/ 	.byte	0x03, 0x19
        /*0852*/ 	.short	0x0a70


	//----- nvinfo : EIATTR_PARAM_CBANK
	.align		4
        /*0854*/ 	.byte	0x04, 0x0a
        /*0856*/ 	.short	(.L_97 - .L_96)
	.align		4
.L_96:
        /*0858*/ 	.word	index@(.nv.constant0._ZN7cutlass13device_kernelIN5flash11enable_sm90INS1_16FlashAttnFwdSm90INS1_25CollectiveMainloopFwdSm90ILi2EN4cute5tupleIJNS5_1CILi1EEES8_S8_EEENS6_IJNS7_ILi192EEENS7_ILi128EEENS7_ILi96EEEEEELi96ENS_12float_e4m3_tEfNS_4arch4Sm90ELb0ELb0ELb0ELb0ELb0ELb0ELb0ELb1ELb1ELb1ELb1ELb0EEENS1_21CollectiveEpilogueFwdINS6_IJSA_SC_SB_EEES9_NS_10bfloat16_tESG_Li384ELb0ELb1ELb1ELb1EEENS1_19SingleTileSchedulerILb0ELb1ELb1ELi192EEEEEEEEEvNT_6ParamsE)
        /*085c*/ 	.short	0x0210
        /*085e*/ 	.short	0x0a70


	//----- nvinfo : EIATTR_SW_WAR
	.align		4
.L_97:
        /*0860*/ 	.byte	0x04, 0x36
        /*0862*/ 	.short	(.L_99 - .L_98)
.L_98:
        /*0864*/ 	.word	0x00000008
.L_99:


//--------------------- .nv.info._ZN7cutlass13device_kernelIN5flash11enable_sm90INS1_16FlashAttnFwdSm90INS1_25CollectiveMainloopFwdSm90ILi2EN4cute5tupleIJNS5_1CILi1EEES8_S8_EEENS6_IJNS7_ILi192EEENS7_ILi128EEENS7_ILi96EEEEEELi96ENS_12float_e4m3_tEfNS_4arch4Sm90ELb0ELb0ELb0ELb1ELb0ELb0ELb0ELb1ELb1ELb1ELb1ELb0EEENS1_21CollectiveEpilogueFwdINS6_IJSA_SC_SB_EEES9_NS_10bfloat16_tESG_Li384ELb1ELb1ELb1ELb1EEENS1_36VarlenDynamicPersistentTileSchedulerILi192ELi128ELi384ELi128ELb1ELb1ELb1ELb0ELb1ELb1EEEEEEEEEvNT_6ParamsE --------------------------
	.section	.nv.info._ZN7cutlass13device_kernelIN5flash11enable_sm90INS1_16FlashAttnFwdSm90INS1_25CollectiveMainloopFwdSm90ILi2EN4cute5tupleIJNS5_1CILi1EEES8_S8_EEENS6_IJNS7_ILi192EEENS7_ILi128EEENS7_ILi96EEEEEELi96ENS_12float_e4m3_tEfNS_4arch4Sm90ELb0ELb0ELb0ELb1ELb0ELb0ELb0ELb1ELb1ELb1ELb1ELb0EEENS1_21CollectiveEpilogueFwdINS6_IJSA_SC_SB_EEES9_NS_10bfloat16_tESG_Li384ELb1ELb1ELb1ELb1EEENS1_36VarlenDynamicPersistentTileSchedulerILi192ELi128ELi384ELi128ELb1ELb1ELb1ELb0ELb1ELb1EEEEEEEEEvNT_6ParamsE,"",@"SHT_CUDA_INFO"
	.sectionflags	@""
	.align	4


	//----- nvinfo : EIATTR_CUDA_API_VERSION
	.align		4
        /*0000*/ 	.byte	0x04, 0x37
        /*0002*/ 	.short	(.L_101 - .L_100)
.L_100:
        /*0004*/ 	.word	0x00000082


	//----- nvinfo : EIATTR_KPARAM_INFO
	.align		4
.L_101:
        /*0008*/ 	.byte	0x04, 0x17
        /*000a*/ 	.short	(.L_103 - .L_102)
.L_102:
        /*000c*/ 	.word	0x00000000
        /*0010*/ 	.short	0x0000
        /*0012*/ 	.short	0x0070
        /*0014*/ 	.byte	0x00, 0xf0, 0x01, 0x2a


	//----- nvinfo : EIATTR_SPARSE_MMA_MASK
	.align		4
.L_103:
        /*0018*/ 	.byte	0x03, 0x50
        /*001a*/ 	.short	0x0000


	//----- nvinfo : EIATTR_MAXREG_COUNT
	.align		4
        /*001c*/ 	.byte	0x03, 0x1b
        /*001e*/ 	.short	0x0080


	//----- nvinfo : EIATTR_NUM_BARRIERS
	.align		4
        /*0020*/ 	.byte	0x02, 0x4c
        /*0022*/ 	.byte	0x09
	.zero		1


	//----- nvinfo : EIATTR_EXTERNS
	.align		4
        /*0024*/ 	.byte	0x04, 0x0f
        /*0026*/ 	.short	(.L_105 - .L_104)


	//   ....[0]....
	.align		4
.L_104:
        /*0028*/ 	.word	index@(__assertfail)


	//----- nvinfo : EIATTR_ANNOTATIONS
	.align		4
.L_105:
        /*002c*/ 	.byte	0x04, 0x55
        /*002e*/ 	.short	(.L_107 - .L_106)


	//   ....[0]....
.L_106:
        /*0030*/ 	.word	0x00000001
        /*0034*/ 	.byte	0x10, 0x0d, 0x00, 0x00, 0x01, 0x00, 0x00, 0x00, 0xf0, 0x0d, 0x00, 0x00, 0x01, 0x00, 0x00, 0x00
        /* <DEDUP_REMOVED lines=20> */
        /*0184*/ 	.byte	0xf0, 0xf3, 0x00, 0x00


	//----- nvinfo : EIATTR_MERCURY_ISA_VERSION
	.align		4
.L_107:
        /*0188*/ 	.byte	0x03, 0x5f
        /*018a*/ 	.short	0x0101


	//----- nvinfo : EIATTR_UNUSED_LOAD_BYTE_OFFSET
	.align		4
        /*018c*/ 	.byte	0x04, 0x44
        /*018e*/ 	.short	(.L_109 - .L_108)


	//   ....[0]....
.L_108:
        /*0190*/ 	.word	0x00000a00
        /*0194*/ 	.word	0x0000fff0


	//   ....[1]....
        /*0198*/ 	.word	0x000065a0
        /*019c*/ 	.word	0x0000fff0


	//----- nvinfo : EIATTR_INT_WARP_WIDE_INSTR_OFFSETS
	.align		4
.L_109:
        /*01a0*/ 	.byte	0x04, 0x31
        /*01a2*/ 	.short	(.L_111 - .L_110)


	//   ....[0]....
.L_110:
        /*01a4*/ 	.word	0x00000130


	//   ....[1]....
        /*01a8*/ 	.word	0x00000170


	//   ....[2]....
        /*01ac*/ 	.word	0x000001e0


	//   ....[3]....
        /*01b0*/ 	.word	0x0000b130


	//   ....[4]....
        /*01b4*/ 	.word	0x0000b1c0


	//   ....[5]....
        /*01b8*/ 	.word	0x0000db30


	//   ....[6]....
        /*01bc*/ 	.word	0x0000dbc0


	//----- nvinfo : EIATTR_COOP_GROUP_MASK_REGIDS
	.align		4
.L_111:
        /*01c0*/ 	.byte	0x04, 0x29
        /*01c2*/ 	.short	(.L_113 - .L_112)


	//   ....[0]....
.L_112:
        /*01c4*/ 	.word	0xffffffff


	//   ....[1]....
        /*01c8*/ 	.word	0xffffffff


	//   ....[2]....
        /*01cc*/ 	.word	0xffffffff


	//   ....[3]....
        /*01d0*/ 	.word	0xffffffff


	//   ....[4]....
        /*01d4*/ 	.word	0xffffffff


	//   ....[5]....
        /*01d8*/ 	.word	0xffffffff


	//   ....[6]....
        /*01dc*/ 	.word	0xffffffff


	//   ....[7]....
        /*01e0*/ 	.word	0xffffffff


	//   ....[8]....
        /*01e4*/ 	.word	0xffffffff


	//   ....[9]....
        /*01e8*/ 	.word	0xffffffff


	//   ....[10]....
        /*01ec*/ 	.word	0xffffffff


	//   ....[11]....
        /*01f0*/ 	.word	0xffffffff


	//   ....[12]....
        /*01f4*/ 	.word	0xffffffff


	//   ....[13]....
        /*01f8*/ 	.word	0xffffffff


	//   ....[14]....
        /*01fc*/ 	.word	0xffffffff


	//   ....[15]....
        /*0200*/ 	.word	0xffffffff


	//   ....[16]....
        /*0204*/ 	.word	0xffffffff


	//   ....[17]....
        /*0208*/ 	.word	0xffffffff


	//   ....[18]....
        /*020c*/ 	.word	0xffffffff


	//   ....[19]....
        /*0210*/ 	.word	0xffffffff


	//   ....[20]....
        /*0214*/ 	.word	0xffffffff


	//   ....[21]....
        /*0218*/ 	.word	0xffffffff


	//   ....[22]....
        /*021c*/ 	.word	0xffffffff


	//   ....[23]....
        /*0220*/ 	.word	0xffffffff


	//   ....[24]....
        /*0224*/ 	.word	0xffffffff


	//   ....[25]....
        /*0228*/ 	.word	0xffffffff


	//   ....[26]....
        /*022c*/ 	.word	0xffffffff


	//   ....[27]....
        /*0230*/ 	.word	0xffffffff


	//   ....[28]....
        /*0234*/ 	.word	0xffffffff


	//   ....[29]....
        /*0238*/ 	.word	0xffffffff


	//   ....[30]....
        /*023c*/ 	.word	0xffffffff


	//   ....[31]....
        /*0240*/ 	.word	0xffffffff


	//   ....[32]....
        /*0244*/ 	.word	0xffffffff


	//   ....[33]....
        /*0248*/ 	.word	0xffffffff


	//   ....[34]....
        /*024c*/ 	.word	0xffffffff


	//   ....[35]....
        /*0250*/ 	.word	0xffffffff


	//   ....[36]....
        /*0254*/ 	.word	0xffffffff


	//   ....[37]....
        /*0258*/ 	.word	0xffffffff


	//   ....[38]....
        /*025c*/ 	.word	0xffffffff


	//   ....[39]....
        /*0260*/ 	.word	0xffffffff


	//   ....[40]....
        /*0264*/ 	.word	0xffffffff


	//   ....[41]....
        /*0268*/ 	.word	0xffffffff


	//   ....[42]....
        /*026c*/ 	.word	0xffffffff


	//   ....[43]....
        /*0270*/ 	.word	0xffffffff


	//   ....[44]....
        /*0274*/ 	.word	0xffffffff


	//   ....[45]....
        /*0278*/ 	.word	0xffffffff


	//   ....[46]....
        /*027c*/ 	.word	0xffffffff


	//   ....[47]....
        /*0280*/ 	.word	0xffffffff


	//   ....[48]....
        /*0284*/ 	.word	0xffffffff


	//   ....[49]....
        /*0288*/ 	.word	0xffffffff


	//   ....[50]....
        /*028c*/ 	.word	0xffffffff


	//   ....[51]....
        /*0290*/ 	.word	0xffffffff


	//   ....[52]....
        /*0294*/ 	.word	0xffffffff


	//   ....[53]....
        /*0298*/ 	.word	0xffffffff


	//   ....[54]....
        /*029c*/ 	.word	0xffffffff


	//   ....[55]....
        /*02a0*/ 	.word	0xffffffff


	//   ....[56]....
        /*02a4*/ 	.word	0xffffffff


	//   ....[57]....
        /*02a8*/ 	.word	0xffffffff


	//   ....[58]....
        /*02ac*/ 	.word	0xffffffff


	//   ....[59]....
        /*02b0*/ 	.word	0xffffffff


	//   ....[60]....
        /*02b4*/ 	.word	0xffffffff


	//   ....[61]....
        /*02b8*/ 	.word	0xffffffff


	//   ....[62]....
        /*02bc*/ 	.word	0xffffffff


	//   ....[63]....
        /*02c0*/ 	.word	0xffffffff


	//   ....[64]....
        /*02c4*/ 	.word	0xffffffff


	//   ....[65]....
        /*02c8*/ 	.word	0xffffffff


	//   ....[66]....
        /*02cc*/ 	.word	0xffffffff


	//   ....[67]....
        /*02d0*/ 	.word	0xffffffff


	//   ....[68]....
        /*02d4*/ 	.word	0xffffffff


	//   ....[69]....
        /*02d8*/ 	.word	0xffffffff


	//   ....[70]....
        /*02dc*/ 	.word	0xffffffff


	//   ....[71]....
        /*02e0*/ 	.word	0xffffffff


	//   ....[72]....
        /*02e4*/ 	.word	0xffffffff


	//   ....[73]....
        /*02e8*/ 	.word	0xffffffff


	//   ....[74]....
        /*02ec*/ 	.word	0xffffffff


	//   ....[75]....
        /*02f0*/ 	.word	0xffffffff


	//   ....[76]....
        /*02f4*/ 	.word	0xffffffff


	//   ....[77]....
        /*02f8*/ 	.word	0xffffffff


	//   ....[78]....
        /*02fc*/ 	.word	0xffffffff


	//   ....[79]....
        /*0300*/ 	.word	0xffffffff


	//   ....[80]....
        /*0304*/ 	.word	0xffffffff


	//   ....[81]....
        /*0308*/ 	.word	0xffffffff


	//   ....[82]....
        /*030c*/ 	.word	0xffffffff


	//   ....[83]....
        /*0310*/ 	.word	0xffffffff


	//   ....[84]....
        /*0314*/ 	.word	0xffffffff


	//   ....[85]....
        /*0318*/ 	.word	0xffffffff


	//   ....[86]....
        /*031c*/ 	.word	0xffffffff


	//   ....[87]....
        /*0320*/ 	.word	0xffffffff


	//   ....[88]....
        /*0324*/ 	.word	0xffffffff


	//   ....[89]....
        /*0328*/ 	.word	0xffffffff


	//   ....[90]....
        /*032c*/ 	.word	0xffffffff


	//   ....[91]....
        /*0330*/ 	.word	0xffffffff


	//   ....[92]....
        /*0334*/ 	.word	0xffffffff


	//   ....[93]....
        /*0338*/ 	.word	0xffffffff


	//   ....[94]....
        /*033c*/ 	.word	0xffffffff


	//   ....[95]....
        /*0340*/ 	.word	0xffffffff


	//   ....[96]....
        /*0344*/ 	.word	0xffffffff


	//   ....[97]....
        /*0348*/ 	.word	0xffffffff


	//   ....[98]....
        /*034c*/ 	.word	0xffffffff


	//   ....[99]....
        /*0350*/ 	.word	0xffffffff


	//   ....[100]....
        /*0354*/ 	.word	0xffffffff


	//   ....[101]....
        /*0358*/ 	.word	0xffffffff


	//   ....[102]....
        /*035c*/ 	.word	0xffffffff


	//   ....[103]....
        /*0360*/ 	.word	0xffffffff


	//   ....[104]....
        /*0364*/ 	.word	0xffffffff


	//   ....[105]....
        /*0368*/ 	.word	0xffffffff


	//   ....[106]....
        /*036c*/ 	.word	0xffffffff


	//   ....[107]....
        /*0370*/ 	.word	0xffffffff


	//   ....[108]....
        /*0374*/ 	.word	0xffffffff


	//   ....[109]....
        /*0378*/ 	.word	0xffffffff


	//   ....[110]....
        /*037c*/ 	.word	0xffffffff


	//   ....[111]....
        /*0380*/ 	.word	0xffffffff


	//   ....[112]....
        /*0384*/ 	.word	0xffffffff


	//   ....[113]....
        /*0388*/ 	.word	0xffffffff


	//   ....[114]....
        /*038c*/ 	.word	0xffffffff


	//   ....[115]....
        /*0390*/ 	.word	0xffffffff


	//   ....[116]....
        /*0394*/ 	.word	0xffffffff


	//   ....[117]....
        /*0398*/ 	.word	0xffffffff


	//   ....[118]....
        /*039c*/ 	.word	0xffffffff


	//   ....[119]....
        /*03a0*/ 	.word	0xffffffff


	//   ....[120]....
        /*03a4*/ 	.word	0xffffffff


	//   ....[121]....
        /*03a8*/ 	.word	0xffffffff


	//   ....[122]....
        /*03ac*/ 	.word	0xffffffff


	//   ....[123]....
        /*03b0*/ 	.word	0xffffffff


	//   ....[124]....
        /*03b4*/ 	.word	0xffffffff


	//   ....[125]....
        /*03b8*/ 	.word	0xffffffff


	//   ....[126]....
        /*03bc*/ 	.word	0xffffffff


	//   ....[127]....
        /*03c0*/ 	.word	0x0500000f


	//   ....[128]....
        /*03c4*/ 	.word	0x0500000f


	//   ....[129]....
        /*03c8*/ 	.word	0x0500000f


	//   ....[130]....
        /*03cc*/ 	.word	0x0500000f


	//   ....[131]....
        /*03d0*/ 	.word	0x0500000f


	//   ....[132]....
        /*03d4*/ 	.word	0x0500000f


	//   ....[133]....
        /*03d8*/ 	.word	0x0500000f


	//   ....[134]....
        /*03dc*/ 	.word	0x0500000f


	//----- nvinfo : EIATTR_COOP_GROUP_INSTR_OFFSETS
	.align		4
.L_113:
        /*03e0*/ 	.byte	0x04, 0x28
        /*03e2*/ 	.short	(.L_115 - .L_114)


	//   ....[0]....
.L_114:
        /*03e4*/ 	.word	0x00000060


	//   ....[1]....
        /*03e8*/ 	.word	0x00000140


	//   ....[2]....
        /*03ec*/ 	.word	0x00000190


	//   ....[3]....
        /*03f0*/ 	.word	0x000003c0


	//   ....[4]....
        /*03f4*/ 	.word	0x00000520


	//   ....[5]....
        /*03f8*/ 	.word	0x00000640


	//   ....[6]....
        /*03fc*/ 	.word	0x000007a0


	//   ....[7]....
        /*0400*/ 	.word	0x00001b40


	//   ....[8]....
        /*0404*/ 	.word	0x00002ba0


	//   ....[9]....
        /*0408*/ 	.word	0x00002c90


	//   ....[10]....
        /*040c*/ 	.word	0x00003220


	//   ....[11]....
        /*0410*/ 	.word	0x000032c0


	//   ....[12]....
        /*0414*/ 	.word	0x00004770


	//   ....[13]....
        /*0418*/ 	.word	0x00004780


	//   ....[14]....
        /*041c*/ 	.word	0x00004810


	//   ....[15]....
        /*0420*/ 	.word	0x00004820


	//   ....[16]....
        /*0424*/ 	.word	0x00005ed0


	//   ....[17]....
        /*0428*/ 	.word	0x00005ef0


	//   ....[18]....
        /*042c*/ 	.word	0x00005f70


	//   ....[19]....
        /*0430*/ 	.word	0x00005f80


	//   ....[20]....
        /*0434*/ 	.word	0x00006c30


	//   ....[21]....
        /*0438*/ 	.word	0x00006c60


	//   ....[22]....
        /*043c*/ 	.word	0x00006c80


	//   ....[23]....
        /*0440*/ 	.word	0x00006c90


	//   ....[24]....
        /*0444*/ 	.word	0x00006ca0


	//   ....[25]....
        /*0448*/ 	.word	0x00006cb0


	//   ....[26]....
        /*044c*/ 	.word	0x00006cc0


	//   ....[27]....
        /*0450*/ 	.word	0x00006ce0


	//   ....[28]....
        /*0454*/ 	.word	0x00006d00


	//   ....[29]....
        /*0458*/ 	.word	0x00006d20


	//   ....[30]....
        /*045c*/ 	.word	0x00006d30


	//   ....[31]....
        /*0460*/ 	.word	0x00006d40


	//   ....[32]....
        /*0464*/ 	.word	0x00006d50


	//   ....[33]....
        /*0468*/ 	.word	0x00006d60


	//   ....[34]....
        /*046c*/ 	.word	0x00006d70


	//   ....[35]....
        /*0470*/ 	.word	0x00006d80


	//   ....[36]....
        /*0474*/ 	.word	0x00006d90


	//   ....[37]....
        /*0478*/ 	.word	0x00006da0


	//   ....[38]....
        /*047c*/ 	.word	0x00006db0


	//   ....[39]....
        /*0480*/ 	.word	0x00006dc0


	//   ....[40]....
        /*0484*/ 	.word	0x00006dd0


	//   ....[41]....
        /*0488*/ 	.word	0x00006de0


	//   ....[42]....
        /*048c*/ 	.word	0x00006df0


	//   ....[43]....
        /*0490*/ 	.word	0x00006e00


	//   ....[44]....
        /*0494*/ 	.word	0x00006e10


	//   ....[45]....
        /*0498*/ 	.word	0x00006e20


	//   ....[46]....
        /*049c*/ 	.word	0x00006e30


	//   ....[47]....
        /*04a0*/ 	.word	0x00006e40


	//   ....[48]....
        /*04a4*/ 	.word	0x00006e50


	//   ....[49]....
        /*04a8*/ 	.word	0x00006e60


	//   ....[50]....
        /*04ac*/ 	.word	0x00006e70


	//   ....[51]....
        /*04b0*/ 	.word	0x00006e80


	//   ....[52]....
        /*04b4*/ 	.word	0x00006e90


	//   ....[53]....
        /*04b8*/ 	.word	0x00006ea0


	//   ....[54]....
        /*04bc*/ 	.word	0x00006eb0


	//   ....[55]....
        /*04c0*/ 	.word	0x00006ec0


	//   ....[56]....
        /*04c4*/ 	.word	0x00006ed0


	//   ....[57]....
        /*04c8*/ 	.word	0x00006ee0


	//   ....[58]....
        /*04cc*/ 	.word	0x00006ef0


	//   ....[59]....
        /*04d0*/ 	.word	0x00006f00


	//   ....[60]....
        /*04d4*/ 	.word	0x00006f10


	//   ....[61]....
        /*04d8*/ 	.word	0x00006f20


	//   ....[62]....
        /*04dc*/ 	.word	0x00006f30


	//   ....[63]....
        /*04e0*/ 	.word	0x00006f40


	//   ....[64]....
        /*04e4*/ 	.word	0x00006f50


	//   ....[65]....
        /*04e8*/ 	.word	0x00006f60


	//   ....[66]....
        /*04ec*/ 	.word	0x00006f70


	//   ....[67]....
        /*04f0*/ 	.word	0x00006f80


	//   ....[68]....
        /*04f4*/ 	.word	0x00007960


	//   ....[69]....
        /*04f8*/ 	.word	0x00007970


	//   ....[70]....
        /*04fc*/ 	.word	0x00007980


	//   ....[71]....
        /*0500*/ 	.word	0x000079c0


	//   ....[72]....
        /*0504*/ 	.word	0x00008100


	//   ....[73]....
        /*0508*/ 	.word	0x00008110


	//   ....[74]....
        /*050c*/ 	.word	0x00008210


	//   ....[75]....
        /*0510*/ 	.word	0x00008230


	//   ....[76]....
        /*0514*/ 	.word	0x00008700


	//   ....[77]....
        /*0518*/ 	.word	0x00008710


	//   ....[78]....
        /*051c*/ 	.word	0x00008a50


	//   ....[79]....
        /*0520*/ 	.word	0x00008a60


	//   ....[80]....
        /*0524*/ 	.word	0x000096f0


	//   ....[81]....
        /*0528*/ 	.word	0x00009700


	//   ....[82]....
        /*052c*/ 	.word	0x00009800


	//   ....[83]....
        /*0530*/ 	.word	0x00009820


	//   ....[84]....
        /*0534*/ 	.word	0x000099b0


	//   ....[85]....
        /*0538*/ 	.word	0x00009bd0


	//   ....[86]....
        /*053c*/ 	.word	0x00009c00


	//   ....[87]....
        /*0540*/ 	.word	0x00009c30


	//   ....[88]....
        /*0544*/ 	.word	0x00009c60


	//   ....[89]....
        /*0548*/ 	.word	0x00009c90


	//   ....[90]....
        /*054c*/ 	.word	0x00009cd0


	//   ....[91]....
        /*0550*/ 	.word	0x00009e70


	//   ....[92]....
        /*0554*/ 	.word	0x00009ea0


	//   ....[93]....
        /*0558*/ 	.word	0x00009ed0


	//   ....[94]....
        /*055c*/ 	.word	0x00009f00


	//   ....[95]....
        /*0560*/ 	.word	0x00009f30


	//   ....[96]....
        /*0564*/ 	.word	0x00009f60


	//   ....[97]....
        /*0568*/ 	.word	0x00009ff0


	//   ....[98]....
        /*056c*/ 	.word	0x0000a040


	//   ....[99]....
        /*0570*/ 	.word	0x0000a050


	//   ....[100]....
        /*0574*/ 	.word	0x0000a110


	//   ....[101]....
        /*0578*/ 	.word	0x0000b8a0


	//   ....[102]....
        /*057c*/ 	.word	0x0000c710


	//   ....[103]....
        /*0580*/ 	.word	0x0000c720


	//   ....[104]....
        /*0584*/ 	.word	0x0000c730


	//   ....[105]....
        /*0588*/ 	.word	0x0000c740


	//   ....[106]....
        /*058c*/ 	.word	0x0000c760


	//   ....[107]....
        /*0590*/ 	.word	0x0000c780


	//   ....[108]....
        /*0594*/ 	.word	0x0000e310


	//   ....[109]....
        /*0598*/ 	.word	0x0000e340


	//   ....[110]....
        /*059c*/ 	.word	0x0000e370


	//   ....[111]....
        /*05a0*/ 	.word	0x0000e380


	//   ....[112]....
        /*05a4*/ 	.word	0x0000e3b0


	//   ....[113]....
        /*05a8*/ 	.word	0x0000e3c0


	//   ....[114]....
        /*05ac*/ 	.word	0x0000e3f0


	//   ....[115]....
        /*05b0*/ 	.word	0x0000e440


	//   ....[116]....
        /*05b4*/ 	.word	0x0000e5a0


	//   ....[117]....
        /*05b8*/ 	.word	0x0000e5d0


	//   ....[118]....
        /*05bc*/ 	.word	0x0000e600


	//   ....[119]....
        /*05c0*/ 	.word	0x0000e630


	//   ....[120]....
        /*05c4*/ 	.word	0x0000e660


	//   ....[121]....
        /*05c8*/ 	.word	0x0000e6a0


	//   ....[122]....
        /*05cc*/ 	.word	0x0000e730


	//   ....[123]....
        /*05d0*/ 	.word	0x0000e780


	//   ....[124]....
        /*05d4*/ 	.word	0x0000e790


	//   ....[125]....
        /*05d8*/ 	.word	0x0000e820


	//   ....[126]....
        /*05dc*/ 	.word	0x0000edd0


	//   ....[127]....
        /*05e0*/ 	.word	0x0000f2a0


	//   ....[128]....
        /*05e4*/ 	.word	0x0000f460


	//   ....[129]....
        /*05e8*/ 	.word	0x0000f4b0


	//   ....[130]....
        /*05ec*/ 	.word	0x0000f510


	//   ....[131]....
        /*05f0*/ 	.word	0x0000f560


	//   ....[132]....
        /*05f4*/ 	.word	0x0000f5c0


	//   ....[133]....
        /*05f8*/ 	.word	0x0000f610


	//   ....[134]....
        /*05fc*/ 	.word	0x0000fab0


	//----- nvinfo : EIATTR_REG_RECONFIG
	.align		4
.L_115:
        /*0600*/ 	.byte	0x01, 0x54
	.zero		2


	//----- nvinfo : EIATTR_SYSCALL_OFFSETS
	.align		4
        /*0604*/ 	.byte	0x04, 0x46
        /*0606*/ 	.short	(.L_117 - .L_116)


	//   ....[0]....
.L_116:
        /*0608*/ 	.word	0x00001cf0


	//   ....[1]....
        /*060c*/ 	.word	0x0000b320


	//   ....[2]....
        /*0610*/ 	.word	0x0000b4b0


	//   ....[3]....
        /*0614*/ 	.word	0x0000b600


	//   ....[4]....
        /*0618*/ 	.word	0x0000b740


	//   ....[5]....
        /*061c*/ 	.word	0x0000c210


	//----- nvinfo : EIATTR_MBARRIER_INSTR_OFFSETS
	.align		4
.L_117:
        /*0620*/ 	.byte	0x04, 0x39
        /*0622*/ 	.short	(.L_119 - .L_118)


	//   ....[0]....
.L_118:
        /*0624*/ 	.word	0x00000270
        /*0628*/ 	.word	0x000000ff
        /*062c*/ 	.word	0x00019c00
        /*0630*/ 	.short	0x0100
        /*0632*/ 	.byte	0x08
	.zero		1


	//   ....[1]....
        /*0634*/ 	.word	0x00000280
        /*0638*/ 	.word	0x000000ff
        /*063c*/ 	.word	0x00019c20
        /*0640*/ 	.short	0x0100
        /*0642*/ 	.byte	0x08
	.zero		1


	//   ....[2]....
        /*0644*/ 	.word	0x00000370
        /*0648*/ 	.word	0x000000ff
        /*064c*/ 	.word	0x00019c30
        /*0650*/ 	.short	0x0100
        /*0652*/ 	.byte	0x08
	.zero		1


	//   ....[3]....
        /*0654*/ 	.word	0x00000380
        /*0658*/ 	.word	0x000000ff
        /*065c*/ 	.word	0x00019c40
        /*0660*/ 	.short	0x0100
        /*0662*/ 	.byte	0x08
	.zero		1


	//   ....[4]....
        /*0664*/ 	.word	0x00000390
        /*0668*/ 	.word	0x000000ff
        /*066c*/ 	.word	0x00019c38
        /*0670*/ 	.short	0x0100
        /*0672*/ 	.byte	0x08
	.zero		1


	//   ....[5]....
        /*0674*/ 	.word	0x000003a0
        /*0678*/ 	.word	0x000000ff
        /*067c*/ 	.word	0x00019c48
        /*0680*/ 	.short	0x0100
        /*0682*/ 	.byte	0x08
	.zero		1


	//   ....[6]....
        /*0684*/ 	.word	0x000004d0
        /*0688*/ 	.word	0x000000ff
        /*068c*/ 	.word	0x00019c50
        /*0690*/ 	.short	0x0100
        /*0692*/ 	.byte	0x08
	.zero		1


	//   ....[7]....
        /*0694*/ 	.word	0x000004e0
        /*0698*/ 	.word	0x000000ff
        /*069c*/ 	.word	0x00019c60
        /*06a0*/ 	.short	0x0100
        /*06a2*/ 	.byte	0x08
	.zero		1


	//   ....[8]....
        /*06a4*/ 	.word	0x000004f0
        /*06a8*/ 	.word	0x000000ff
        /*06ac*/ 	.word	0x00019c58
        /*06b0*/ 	.short	0x0100
        /*06b2*/ 	.byte	0x08
	.zero		1


	//   ....[9]....
        /*06b4*/ 	.word	0x00000500
        /*06b8*/ 	.word	0x000000ff
        /*06bc*/ 	.word	0x00019c68
        /*06c0*/ 	.short	0x0100
        /*06c2*/ 	.byte	0x08
	.zero		1


	//   ....[10]....
        /*06c4*/ 	.word	0x000005f0
        /*06c8*/ 	.word	0x000000ff
        /*06cc*/ 	.word	0x00019c70
        /*06d0*/ 	.short	0x0100
        /*06d2*/ 	.byte	0x06
	.zero		1


	//   ....[11]....
        /*06d4*/ 	.word	0x00000600
        /*06d8*/ 	.word	0x000000ff
        /*06dc*/ 	.word	0x00019c80
        /*06e0*/ 	.short	0x0100
        /*06e2*/ 	.byte	0x06
	.zero		1


	//   ....[12]....
        /*06e4*/ 	.word	0x00000610
        /*06e8*/ 	.word	0x000000ff
        /*06ec*/ 	.word	0x00019c78
        /*06f0*/ 	.short	0x0100
        /*06f2*/ 	.byte	0x06
	.zero		1


	//   ....[13]....
        /*06f4*/ 	.word	0x00000620
        /*06f8*/ 	.word	0x000000ff
        /*06fc*/ 	.word	0x00019c88
        /*0700*/ 	.short	0x0100
        /*0702*/ 	.byte	0x06
	.zero		1


	//   ....[14]....
        /*0704*/ 	.word	0x00000750
        /*0708*/ 	.word	0x000000ff
        /*070c*/ 	.word	0x00019c90
        /*0710*/ 	.short	0x0100
        /*0712*/ 	.byte	0x08
	.zero		1


	//   ....[15]....
        /*0714*/ 	.word	0x00000760
        /*0718*/ 	.word	0x000000ff
        /*071c*/ 	.word	0x00019ca0
        /*0720*/ 	.short	0x0100
        /*0722*/ 	.byte	0x08
	.zero		1


	//   ....[16]....
        /*0724*/ 	.word	0x00000770
        /*0728*/ 	.word	0x000000ff
        /*072c*/ 	.word	0x00019c98
        /*0730*/ 	.short	0x0100
        /*0732*/ 	.byte	0x08
	.zero		1


	//   ....[17]....
        /*0734*/ 	.word	0x00000780
        /*0738*/ 	.word	0x000000ff
        /*073c*/ 	.word	0x00019ca8
        /*0740*/ 	.short	0x0100
        /*0742*/ 	.byte	0x08
	.zero		1


	//   ....[18]....
        /*0744*/ 	.word	0x000008b0
        /*0748*/ 	.word	0x000000ff
        /*074c*/ 	.word	0x00019cb0
        /*0750*/ 	.short	0x0100
        /*0752*/ 	.byte	0x08
	.zero		1


	//   ....[19]....
        /*0754*/ 	.word	0x000008c0
        /*0758*/ 	.word	0x000000ff
        /*075c*/ 	.word	0x00019cc0
        /*0760*/ 	.short	0x0100
        /*0762*/ 	.byte	0x08
	.zero		1


	//   ....[20]....
        /*0764*/ 	.word	0x000008d0
        /*0768*/ 	.word	0x000000ff
        /*076c*/ 	.word	0x00019cb8
        /*0770*/ 	.short	0x0100
        /*0772*/ 	.byte	0x08
	.zero		1


	//   ....[21]....
        /*0774*/ 	.word	0x000008e0
        /*0778*/ 	.word	0x000000ff
        /*077c*/ 	.word	0x00019cc8
        /*0780*/ 	.short	0x0100
        /*0782*/ 	.byte	0x08
	.zero		1


	//   ....[22]....
        /*0784*/ 	.word	0x00001da0
        /*0788*/ 	.word	0x00000000
        /*078c*/ 	.word	0x00019c00
        /*0790*/ 	.short	0x010a
        /*0792*/ 	.byte	0x3f
	.zero		1


	//   ....[23]....
        /*0794*/ 	.word	0x00001e30
        /*0798*/ 	.word	0x00000005
        /*079c*/ 	.word	0x00019c30
        /*07a0*/ 	.short	0x010a
        /*07a2*/ 	.byte	0x3f
	.zero		1


	//   ....[24]....
        /*07a4*/ 	.word	0x00001ee0
        /*07a8*/ 	.word	0x00000005
        /*07ac*/ 	.word	0x00019c30
        /*07b0*/ 	.short	0x010a
        /*07b2*/ 	.byte	0x3f
	.zero		1


	//   ....[25]....
        /*07b4*/ 	.word	0x00003680
        /*07b8*/ 	.word	0x00000038
        /*07bc*/ 	.word	0x00000000
        /*07c0*/ 	.short	0x0101
        /*07c2*/ 	.byte	0x3f
	.zero		1


	//   ....[26]....
        /*07c4*/ 	.word	0x000040a0
        /*07c8*/ 	.word	0x00000009
        /*07cc*/ 	.word	0x00019c30
        /*07d0*/ 	.short	0x010a
        /*07d2*/ 	.byte	0x3f
	.zero		1


	//   ....[27]....
        /*07d4*/ 	.word	0x000040e0
        /*07d8*/ 	.word	0x00000009
        /*07dc*/ 	.word	0x00019c30
        /*07e0*/ 	.short	0x010a
        /*07e2*/ 	.byte	0x3f
	.zero		1


	//   ....[28]....
        /*07e4*/ 	.word	0x00004250
        /*07e8*/ 	.word	0x0000000a
        /*07ec*/ 	.word	0x00019c50
        /*07f0*/ 	.short	0x010a
        /*07f2*/ 	.byte	0x3f
	.zero		1


	//   ....[29]....
        /*07f4*/ 	.word	0x00004290
        /*07f8*/ 	.word	0x0000000a
        /*07fc*/ 	.word	0x00019c50
        /*0800*/ 	.short	0x010a
        /*0802*/ 	.byte	0x3f
	.zero		1


	//   ....[30]....
        /*0804*/ 	.word	0x00005210
        /*0808*/ 	.word	0x00000009
        /*080c*/ 	.word	0x00000000
        /*0810*/ 	.short	0x0101
        /*0812*/ 	.byte	0x3f
	.zero		1


	//   ....[31]....
        /*0814*/ 	.word	0x000056b0
        /*0818*/ 	.word	0x0000000a
        /*081c*/ 	.word	0x00000000
        /*0820*/ 	.short	0x0101
        /*0822*/ 	.byte	0x3f
	.zero		1


	//   ....[32]....
        /*0824*/ 	.word	0x00005c00
        /*0828*/ 	.word	0x00000007
        /*082c*/ 	.word	0x00019c50
        /*0830*/ 	.short	0x010a
        /*0832*/ 	.byte	0x3f
	.zero		1


	//   ....[33]....
        /*0834*/ 	.word	0x00005c40
        /*0838*/ 	.word	0x00000007
        /*083c*/ 	.word	0x00019c50
        /*0840*/ 	.short	0x010a
        /*0842*/ 	.byte	0x3f
	.zero		1


	//   ....[34]....
        /*0844*/ 	.word	0x00006220
        /*0848*/ 	.word	0x00000007
        /*084c*/ 	.word	0x00000000
        /*0850*/ 	.short	0x0101
        /*0852*/ 	.byte	0x3f
	.zero		1


	//   ....[35]....
        /*0854*/ 	.word	0x00008040
        /*0858*/ 	.word	0x000000ff
        /*085c*/ 	.word	0x00000000
        /*0860*/ 	.short	0x0101
        /*0862*/ 	.byte	0x08
	.zero		1


	//   ....[36]....
        /*0864*/ 	.word	0x00008540
        /*0868*/ 	.word	0x000000ff
        /*086c*/ 	.word	0x00000000
        /*0870*/ 	.short	0x0101
        /*0872*/ 	.byte	0x08
	.zero		1


	//   ....[37]....
        /*0874*/ 	.word	0x0000bb00
        /*0878*/ 	.word	0x00000003
        /*087c*/ 	.word	0x00019c80
        /*0880*/ 	.short	0x010a
        /*0882*/ 	.byte	0x3f
	.zero		1


	//   ....[38]....
        /*0884*/ 	.word	0x0000bd60
        /*0888*/ 	.word	0x00000003
        /*088c*/ 	.word	0x00019c40
        /*0890*/ 	.short	0x010a
        /*0892*/ 	.byte	0x3f
	.zero		1


	//   ....[39]....
        /*0894*/ 	.word	0x0000c970
        /*0898*/ 	.word	0x00000011
        /*089c*/ 	.word	0x00019c00
        /*08a0*/ 	.short	0x0107
        /*08a2*/ 	.byte	0x3f
	.zero		1


	//   ....[40]....
        /*08a4*/ 	.word	0x0000ca70
        /*08a8*/ 	.word	0x00000011
        /*08ac*/ 	.word	0x00019c00
        /*08b0*/ 	.short	0x0101
        /*08b2*/ 	.byte	0x3f
	.zero		1


	//   ....[41]....
        /*08b4*/ 	.word	0x0000cab0
        /*08b8*/ 	.word	0x00000011
        /*08bc*/ 	.word	0x00019c20
        /*08c0*/ 	.short	0x010a
        /*08c2*/ 	.byte	0x3f
	.zero		1


	//   ....[42]....
        /*08c4*/ 	.word	0x0000cd70
        /*08c8*/ 	.word	0x00000004
        /*08cc*/ 	.word	0x00019c80
        /*08d0*/ 	.short	0x010a
        /*08d2*/ 	.byte	0x3f
	.zero		1


	//   ....[43]....
        /*08d4*/ 	.word	0x0000d190
        /*08d8*/ 	.word	0x00000004
        /*08dc*/ 	.word	0x00019c40
        /*08e0*/ 	.short	0x010a
        /*08e2*/ 	.byte	0x3f
	.zero		1


	//   ....[44]....
        /*08e4*/ 	.word	0x0000d640
        /*08e8*/ 	.word	0x00000003
        /*08ec*/ 	.word	0x00019c70
        /*08f0*/ 	.short	0x010a
        /*08f2*/ 	.byte	0x3f
	.zero		1


	//   ....[45]....
        /*08f4*/ 	.word	0x0000d6b0
        /*08f8*/ 	.word	0x00000003
        /*08fc*/ 	.word	0x00019c60
        /*0900*/ 	.short	0x010a
        /*0902*/ 	.byte	0x3f
	.zero		1


	//   ....[46]....
        /*0904*/ 	.word	0x0000da10
        /*0908*/ 	.word	0x00000003
        /*090c*/ 	.word	0x00019c50
        /*0910*/ 	.short	0x0101
        /*0912*/ 	.byte	0x3f
	.zero		1


	//   ....[47]....
        /*0914*/ 	.word	0x0000da90
        /*0918*/ 	.word	0x00000002
        /*091c*/ 	.word	0x00000000
        /*0920*/ 	.short	0x0101
        /*0922*/ 	.byte	0x3f
	.zero		1


	//   ....[48]....
        /*0924*/ 	.word	0x0000dc80
        /*0928*/ 	.word	0x00000003
        /*092c*/ 	.word	0x00019c70
        /*0930*/ 	.short	0x010a
        /*0932*/ 	.byte	0x3f
	.zero		1


	//   ....[49]....
        /*0934*/ 	.word	0x0000dcf0
        /*0938*/ 	.word	0x00000003
        /*093c*/ 	.word	0x00019c60
        /*0940*/ 	.short	0x010a
        /*0942*/ 	.byte	0x3f
	.zero		1


	//   ....[50]....
        /*0944*/ 	.word	0x0000e050
        /*0948*/ 	.word	0x00000003
        /*094c*/ 	.word	0x00019c50
        /*0950*/ 	.short	0x0101
        /*0952*/ 	.byte	0x3f
	.zero		1


	//   ....[51]....
        /*0954*/ 	.word	0x0000e0a0
        /*0958*/ 	.word	0x00000000
        /*095c*/ 	.word	0x00000000
        /*0960*/ 	.short	0x0101
        /*0962*/ 	.byte	0x3f
	.zero		1


	//   ....[52]....
        /*0964*/ 	.word	0x0000ed50
        /*0968*/ 	.word	0x00000007
        /*096c*/ 	.word	0x00019c20
        /*0970*/ 	.short	0x010a
        /*0972*/ 	.byte	0x3f
	.zero		1


	//   ....[53]....
        /*0974*/ 	.word	0x0000eef0
        /*0978*/ 	.word	0x00000005
        /*097c*/ 	.word	0x00000000
        /*0980*/ 	.short	0x010a
        /*0982*/ 	.byte	0x3f
	.zero		1


	//   ....[54]....
        /*0984*/ 	.word	0x0000ef60
        /*0988*/ 	.word	0x00000003
        /*098c*/ 	.word	0x00000000
        /*0990*/ 	.short	0x010a
        /*0992*/ 	.byte	0x3f
	.zero		1


	//   ....[55]....
        /*0994*/ 	.word	0x0000efb0
        /*0998*/ 	.word	0x00000003
        /*099c*/ 	.word	0x00019c60
        /*09a0*/ 	.short	0x010a
        /*09a2*/ 	.byte	0x3f
	.zero		1


	//   ....[56]....
        /*09a4*/ 	.word	0x0000f000
        /*09a8*/ 	.word	0x00000005
        /*09ac*/ 	.word	0x00019c60
        /*09b0*/ 	.short	0x010a
        /*09b2*/ 	.byte	0x3f
	.zero		1


	//   ....[57]....
        /*09b4*/ 	.word	0x0000f040
        /*09b8*/ 	.word	0x00000003
        /*09bc*/ 	.word	0x00019c80
        /*09c0*/ 	.short	0x010a
        /*09c2*/ 	.byte	0x3f
	.zero		1


	//   ....[58]....
        /*09c4*/ 	.word	0x0000f060
        /*09c8*/ 	.word	0x00000005
        /*09cc*/ 	.word	0x00019c80
        /*09d0*/ 	.short	0x010a
        /*09d2*/ 	.byte	0x3f
	.zero		1


	//   ....[59]....
        /*09d4*/ 	.word	0x0000f0c0
        /*09d8*/ 	.word	0x00000000
        /*09dc*/ 	.word	0x00019c00
        /*09e0*/ 	.short	0x010a
        /*09e2*/ 	.byte	0x3f
	.zero		1


	//   ....[60]....
        /*09e4*/ 	.word	0x0000f110
        /*09e8*/ 	.word	0x00000005
        /*09ec*/ 	.word	0x00019c30
        /*09f0*/ 	.short	0x010a
        /*09f2*/ 	.byte	0x3f
	.zero		1


	//   ....[61]....
        /*09f4*/ 	.word	0x0000f160
        /*09f8*/ 	.word	0x00000009
        /*09fc*/ 	.word	0x00019c30
        /*0a00*/ 	.short	0x010a
        /*0a02*/ 	.byte	0x3f
	.zero		1


	//   ....[62]....
        /*0a04*/ 	.word	0x0000f1b0
        /*0a08*/ 	.word	0x0000000a
        /*0a0c*/ 	.word	0x00019c50
        /*0a10*/ 	.short	0x010a
        /*0a12*/ 	.byte	0x3f
	.zero		1


	//   ....[63]....
        /*0a14*/ 	.word	0x0000f200
        /*0a18*/ 	.word	0x00000007
        /*0a1c*/ 	.word	0x00019c50
        /*0a20*/ 	.short	0x010a
        /*0a22*/ 	.byte	0x3f
	.zero		1


	//   ....[64]....
        /*0a24*/ 	.word	0x0000f350
        /*0a28*/ 	.word	0x00000003
        /*0a2c*/ 	.word	0x00019c80
        /*0a30*/ 	.short	0x010a
        /*0a32*/ 	.byte	0x3f
	.zero		1


	//   ....[65]....
        /*0a34*/ 	.word	0x0000f3a0
        /*0a38*/ 	.word	0x00000003
        /*0a3c*/ 	.word	0x00019c40
        /*0a40*/ 	.short	0x010a
        /*0a42*/ 	.byte	0x3f
	.zero		1


	//   ....[66]....
        /*0a44*/ 	.word	0x0000f7a0
        /*0a48*/ 	.word	0x00000011
        /*0a4c*/ 	.word	0x00019c20
        /*0a50*/ 	.short	0x010a
        /*0a52*/ 	.byte	0x3f
	.zero		1


	//   ....[67]....
        /*0a54*/ 	.word	0x0000f7f0
        /*0a58*/ 	.word	0x00000004
        /*0a5c*/ 	.word	0x00019c80
        /*0a60*/ 	.short	0x010a
        /*0a62*/ 	.byte	0x3f
	.zero		1


	//   ....[68]....
        /*0a64*/ 	.word	0x0000f840
        /*0a68*/ 	.word	0x00000004
        /*0a6c*/ 	.word	0x00019c40
        /*0a70*/ 	.short	0x010a
        /*0a72*/ 	.byte	0x3f
	.zero		1


	//   ....[69]....
        /*0a74*/ 	.word	0x0000f890
        /*0a78*/ 	.word	0x00000003
        /*0a7c*/ 	.word	0x00019c70
        /*0a80*/ 	.short	0x010a
        /*0a82*/ 	.byte	0x3f
	.zero		1


	//   ....[70]....
        /*0a84*/ 	.word	0x0000f8e0
        /*0a88*/ 	.word	0x00000003
        /*0a8c*/ 	.word	0x00019c60
        /*0a90*/ 	.short	0x010a
        /*0a92*/ 	.byte	0x3f
	.zero		1


	//   ....[71]....
        /*0a94*/ 	.word	0x0000f930
        /*0a98*/ 	.word	0x00000003
        /*0a9c*/ 	.word	0x00019c70
        /*0aa0*/ 	.short	0x010a
        /*0aa2*/ 	.byte	0x3f
	.zero		1


	//   ....[72]....
        /*0aa4*/ 	.word	0x0000f980
        /*0aa8*/ 	.word	0x00000003
        /*0aac*/ 	.word	0x00019c60
        /*0ab0*/ 	.short	0x010a
        /*0ab2*/ 	.byte	0x3f
	.zero		1


	//   ....[73]....
        /*0ab4*/ 	.word	0x0000f9d0
        /*0ab8*/ 	.word	0x00000007
        /*0abc*/ 	.word	0x00019c20
        /*0ac0*/ 	.short	0x010a
        /*0ac2*/ 	.byte	0x3f
	.zero		1


	//   ....[74]....
        /*0ac4*/ 	.word	0x0000fb70
        /*0ac8*/ 	.word	0x00000005
        /*0acc*/ 	.word	0x00000000
        /*0ad0*/ 	.short	0x010a
        /*0ad2*/ 	.byte	0x3f
	.zero		1


	//   ....[75]....
        /*0ad4*/ 	.word	0x0000fbc0
        /*0ad8*/ 	.word	0x00000003
        /*0adc*/ 	.word	0x00000000
        /*0ae0*/ 	.short	0x010a
        /*0ae2*/ 	.byte	0x3f
	.zero		1


	//   ....[76]....
        /*0ae4*/ 	.word	0x0000fc10
        /*0ae8*/ 	.word	0x00000003
        /*0aec*/ 	.word	0x00019c60
        /*0af0*/ 	.short	0x010a
        /*0af2*/ 	.byte	0x3f
	.zero		1


	//   ....[77]....
        /*0af4*/ 	.word	0x0000fc60
        /*0af8*/ 	.word	0x00000005
        /*0afc*/ 	.word	0x00019c60
        /*0b00*/ 	.short	0x010a
        /*0b02*/ 	.byte	0x3f
	.zero		1


	//   ....[78]....
        /*0b04*/ 	.word	0x0000fcb0
        /*0b08*/ 	.word	0x00000003
        /*0b0c*/ 	.word	0x00019c80
        /*0b10*/ 	.short	0x010a
        /*0b12*/ 	.byte	0x3f
	.zero		1


	//----- nvinfo : EIATTR_NUM_MBARRIERS
	.align		4
.L_119:
        /*0b14*/ 	.byte	0x03, 0x38
        /*0b16*/ 	.short	0x0016


	//----- nvinfo : EIATTR_EXIT_INSTR_OFFSETS
	.align		4
        /*0b18*/ 	.byte	0x04, 0x1c
        /*0b1a*/ 	.short	(.L_121 - .L_120)


	//   ....[0]....
.L_120:
        /*0b1c*/ 	.word	0x00000a40


	//   ....[1]....
        /*0b20*/ 	.word	0x00009950


	//   ....[2]....
        /*0b24*/ 	.word	0x0000f0b0


	//----- nvinfo : EIATTR_MAX_THREADS
	.align		4
.L_121:
        /*0b28*/ 	.byte	0x04, 0x05
        /*0b2a*/ 	.short	(.L_123 - .L_122)
.L_122:
        /*0b2c*/ 	.word	0x00000200
        /*0b30*/ 	.word	0x00000001
        /*0b34*/ 	.word	0x00000001


	//----- nvinfo : EIATTR_CRS_STACK_SIZE
	.align		4
.L_123:
        /*0b38*/ 	.byte	0x04, 0x1e
        /*0b3a*/ 	.short	(.L_125 - .L_124)
.L_124:
        /*0b3c*/ 	.word	0x00000000


	//----- nvinfo : EIATTR_CBANK_PARAM_SIZE
	.align		4
.L_125:
        /*0b40*/ 	.byte	0x03, 0x19
        /*0b42*/ 	.short	0x0af0


	//----- nvinfo : EIATTR_PARAM_CBANK
	.align		4
        /*0b44*/ 	.byte	0x04, 0x0a
        /*0b46*/ 	.short	(.L_127 - .L_126)
	.align		4
.L_126:
        /*0b48*/ 	.word	index@(.nv.constant0._ZN7cutlass13device_kernelIN5flash11enable_sm90INS1_16FlashAttnFwdSm90INS1_25CollectiveMainloopFwdSm90ILi2EN4cute5tupleIJNS5_1CILi1EEES8_S8_EEENS6_IJNS7_ILi192EEENS7_ILi128EEENS7_ILi96EEEEEELi96ENS_12float_e4m3_tEfNS_4arch4Sm90ELb0ELb0ELb0ELb1ELb0ELb0ELb0ELb1ELb1ELb1ELb1ELb0EEENS1_21CollectiveEpilogueFwdINS6_IJSA_SC_SB_EEES9_NS_10bfloat16_tESG_Li384ELb1ELb1ELb1ELb1EEENS1_36VarlenDynamicPersistentTileSchedulerILi192ELi128ELi384ELi128ELb1ELb1ELb1ELb0ELb1ELb1EEEEEEEEEvNT_6ParamsE)
        /*0b4c*/ 	.short	0x0210
        /*0b4e*/ 	.short	0x0af0


	//----- nvinfo : EIATTR_SW_WAR
	.align		4
.L_127:
        /*0b50*/ 	.byte	0x04, 0x36
        /*0b52*/ 	.short	(.L_129 - .L_128)
.L_128:
        /*0b54*/ 	.word	0x00000008
.L_129:


//--------------------- .nv.info._ZN7cutlass13device_kernelIN5flash11enable_sm90INS1_16FlashAttnFwdSm90INS1_25CollectiveMainloopFwdSm90ILi2EN4cute5tupleIJNS5_1CILi1EEES8_S8_EEENS6_IJNS7_ILi192EEENS7_ILi128EEENS7_ILi96EEEEEELi96ENS_12float_e4m3_tEfNS_4arch4Sm90ELb0ELb0ELb0ELb1ELb0ELb1ELb0ELb1ELb1ELb1ELb1ELb0EEENS1_21CollectiveEpilogueFwdINS6_IJSA_SC_SB_EEES9_NS_10bfloat16_tESG_Li384ELb1ELb1ELb1ELb1EEENS1_36VarlenDynamicPersistentTileSchedulerILi192ELi128ELi384ELi128ELb1ELb1ELb1ELb0ELb1ELb1EEEEEEEEEvNT_6ParamsE --------------------------
	.section	.nv.info._ZN7cutlass13device_kernelIN5flash11enable_sm90INS1_16FlashAttnFwdSm90INS1_25CollectiveMainloopFwdSm90ILi2EN4cute5tupleIJNS5_1CILi1EEES8_S8_EEENS6_IJNS7_ILi192EEENS7_ILi128EEENS7_ILi96EEEEEELi96ENS_12float_e4m3_tEfNS_4arch4Sm90ELb0ELb0ELb0ELb1ELb0ELb1ELb0ELb1ELb1ELb1ELb1ELb0EEENS1_21CollectiveEpilogueFwdINS6_IJSA_SC_SB_EEES9_NS_10bfloat16_tESG_Li384ELb1ELb1ELb1ELb1EEENS1_36VarlenDynamicPersistentTileSchedulerILi192ELi128ELi384ELi128ELb1ELb1ELb1ELb0ELb1ELb1EEEEEEEEEvNT_6ParamsE,"",@"SHT_CUDA_INFO"
	.sectionflags	@""
	.align	4


	//----- nvinfo : EIATTR_CUDA_API_VERSION
	.align		4
        /*0000*/ 	.byte	0x04, 0x37
        /*0002*/ 	.short	(.L_131 - .L_130)
.L_130:
        /*0004*/ 	.word	0x00000082


	//----- nvinfo : EIATTR_KPARAM_INFO
	.align		4
.L_131:
        /*0008*/ 	.byte	0x04, 0x17
        /*000a*/ 	.short	(.L_133 - .L_132)
.L_132:
        /*000c*/ 	.word	0x00000000
        /*0010*/ 	.short	0x0000
        /*0012*/ 	.short	0x0070
        /*0014*/ 	.byte	0x00, 0xf0, 0x01, 0x2a


	//----- nvinfo : EIATTR_SPARSE_MMA_MASK
	.align		4
.L_133:
        /*0018*/ 	.byte	0x03, 0x50
        /*001a*/ 	.short	0x0000


	//----- nvinfo : EIATTR_MAXREG_COUNT
	.align		4
        /*001c*/ 	.byte	0x03, 0x1b
        /*001e*/ 	.short	0x0080


	//----- nvinfo : EIATTR_NUM_BARRIERS
	.align		4
        /*0020*/ 	.byte	0x02, 0x4c
        /*0022*/ 	.byte	0x10
	.zero		1


	//----- nvinfo : EIATTR_EXTERNS
	.align		4
        /*0024*/ 	.byte	0x04, 0x0f
        /*0026*/ 	.short	(.L_135 - .L_134)


	//   ....[0]....
	.align		4
.L_134:
        /*0028*/ 	.word	index@(__assertfail)


	//----- nvinfo : EIATTR_ANNOTATIONS
	.align		4
.L_135:
        /*002c*/ 	.byte	0x04, 0x55
        /*002e*/ 	.short	(.L_137 - .L_136)


	//   ....[0]....
.L_136:
        /* <DEDUP_REMOVED lines=94> */


	//----- nvinfo : EIATTR_MERCURY_ISA_VERSION
	.align		4
.L_137:
        /*05f8*/ 	.byte	0x03, 0x5f
        /*05fa*/ 	.short	0x0101


	//----- nvinfo : EIATTR_UNUSED_LOAD_BYTE_OFFSET
	.align		4
        /*05fc*/ 	.byte	0x04, 0x44
        /*05fe*/ 	.short	(.L_139 - .L_138)


	//   ....[0]....
.L_138:
        /*0600*/ 	.word	0x00000a90
        /*0604*/ 	.word	0x0000fff0


	//   ....[1]....
        /*0608*/ 	.word	0x0000ffb0
        /*060c*/ 	.word	0x0000fff0


	//----- nvinfo : EIATTR_INT_WARP_WIDE_INSTR_OFFSETS
	.align		4
.L_139:
        /*0610*/ 	.byte	0x04, 0x31
        /*0612*/ 	.short	(.L_141 - .L_140)


	//   ....[0]....
.L_140:
        /*0614*/ 	.word	0x00000180


	//   ....[1]....
        /*0618*/ 	.word	0x00000220


	//   ....[2]....
        /*061c*/ 	.word	0x00000290


	//   ....[3]....
        /*0620*/ 	.word	0x00016280


	//   ....[4]....
        /*0624*/ 	.word	0x00016310


	//   ....[5]....
        /*0628*/ 	.word	0x00018d10


	//   ....[6]....
        /*062c*/ 	.word	0x00018da0


	//----- nvinfo : EIATTR_COOP_GROUP_MASK_REGIDS
	.align		4
.L_141:
        /*0630*/ 	.byte	0x04, 0x29
        /*0632*/ 	.short	(.L_143 - .L_142)


	//   ....[0]....
.L_142:
        /*0634*/ 	.word	0xffffffff


	//   ....[1]....
        /*0638*/ 	.word	0xffffffff


	//   ....[2]....
        /*063c*/ 	.word	0xffffffff


	//   ....[3]....
        /*0640*/ 	.word	0xffffffff


	//   ....[4]....
        /*0644*/ 	.word	0xffffffff


	//   ....[5]....
        /*0648*/ 	.word	0xffffffff


	//   ....[6]....
        /*064c*/ 	.word	0xffffffff


	//   ....[7]....
        /*0650*/ 	.word	0xffffffff


	//   ....[8]....
        /*0654*/ 	.word	0xffffffff


	//   ....[9]....
        /*0658*/ 	.word	0xffffffff


	//   ....[10]....
        /*065c*/ 	.word	0xffffffff


	//   ....[11]....
        /*0660*/ 	.word	0xffffffff


	//   ....[12]....
        /*0664*/ 	.word	0xffffffff


	//   ....[13]....
        /*0668*/ 	.word	0xffffffff


	//   ....[14]....
        /*066c*/ 	.word	0xffffffff


	//   ....[15]....
        /*0670*/ 	.word	0xffffffff


	//   ....[16]....
        /*0674*/ 	.word	0xffffffff


	//   ....[17]....
        /*0678*/ 	.word	0xffffffff


	//   ....[18]....
        /*067c*/ 	.word	0xffffffff


	//   ....[19]....
        /*0680*/ 	.word	0xffffffff


	//   ....[20]....
        /*0684*/ 	.word	0xffffffff


	//   ....[21]....
        /*0688*/ 	.word	0xffffffff


	//   ....[22]....
        /*068c*/ 	.word	0xffffffff


	//   ....[23]....
        /*0690*/ 	.word	0xffffffff


	//   ....[24]....
        /*0694*/ 	.word	0xffffffff


	//   ....[25]....
        /*0698*/ 	.word	0xffffffff


	//   ....[26]....
        /*069c*/ 	.word	0xffffffff


	//   ....[27]....
        /*06a0*/ 	.word	0xffffffff


	//   ....[28]....
        /*06a4*/ 	.word	0xffffffff


	//   ....[29]....
        /*06a8*/ 	.word	0xffffffff


	//   ....[30]....
        /*06ac*/ 	.word	0xffffffff


	//   ....[31]....
        /*06b0*/ 	.word	0xffffffff


	//   ....[32]....
        /*06b4*/ 	.word	0xffffffff


	//   ....[33]....
        /*06b8*/ 	.word	0xffffffff


	//   ....[34]....
        /*06bc*/ 	.word	0xffffffff


	//   ....[35]....
        /*06c0*/ 	.word	0xffffffff


	//   ....[36]....
        /*06c4*/ 	.word	0xffffffff


	//   ....[37]....
        /*06c8*/ 	.word	0xffffffff


	//   ....[38]....
        /*06cc*/ 	.word	0xffffffff


	//   ....[39]....
        /*06d0*/ 	.word	0xffffffff


	//   ....[40]....
        /*06d4*/ 	.word	0xffffffff


	//   ....[41]....
        /*06d8*/ 	.word	0xffffffff


	//   ....[42]....
        /*06dc*/ 	.word	0xffffffff


	//   ....[43]....
        /*06e0*/ 	.word	0xffffffff


	//   ....[44]....
        /*06e4*/ 	.word	0xffffffff


	//   ....[45]....
        /*06e8*/ 	.word	0xffffffff


	//   ....[46]....
        /*06ec*/ 	.word	0xffffffff


	//   ....[47]....
        /*06f0*/ 	.word	0xffffffff


	//   ....[48]....
        /*06f4*/ 	.word	0xffffffff


	//   ....[49]....
        /*06f8*/ 	.word	0xffffffff


	//   ....[50]....
        /*06fc*/ 	.word	0xffffffff


	//   ....[51]....
        /*0700*/ 	.word	0xffffffff


	//   ....[52]....
        /*0704*/ 	.word	0xffffffff


	//   ....[53]....
        /*0708*/ 	.word	0xffffffff


	//   ....[54]....
        /*070c*/ 	.word	0xffffffff


	//   ....[55]....
        /*0710*/ 	.word	0xffffffff


	//   ....[56]....
        /*0714*/ 	.word	0xffffffff


	//   ....[57]....
        /*0718*/ 	.word	0xffffffff


	//   ....[58]....
        /*071c*/ 	.word	0xffffffff


	//   ....[59]....
        /*0720*/ 	.word	0xffffffff


	//   ....[60]....
        /*0724*/ 	.word	0xffffffff


	//   ....[61]....
        /*0728*/ 	.word	0xffffffff


	//   ....[62]....
        /*072c*/ 	.word	0xffffffff


	//   ....[63]....
        /*0730*/ 	.word	0xffffffff


	//   ....[64]....
        /*0734*/ 	.word	0xffffffff


	//   ....[65]....
        /*0738*/ 	.word	0xffffffff


	//   ....[66]....
        /*073c*/ 	.word	0xffffffff


	//   ....[67]....
        /*0740*/ 	.word	0xffffffff


	//   ....[68]....
        /*0744*/ 	.word	0xffffffff


	//   ....[69]....
        /*0748*/ 	.word	0xffffffff


	//   ....[70]....
        /*074c*/ 	.word	0xffffffff


	//   ....[71]....
        /*0750*/ 	.word	0xffffffff


	//   ....[72]....
        /*0754*/ 	.word	0xffffffff


	//   ....[73]....
        /*0758*/ 	.word	0xffffffff


	//   ....[74]....
        /*075c*/ 	.word	0xffffffff


	//   ....[75]....
        /*0760*/ 	.word	0xffffffff


	//   ....[76]....
        /*0764*/ 	.word	0xffffffff


	//   ....[77]....
        /*0768*/ 	.word	0xffffffff


	//   ....[78]....
        /*076c*/ 	.word	0xffffffff


	//   ....[79]....
        /*0770*/ 	.word	0xffffffff


	//   ....[80]....
        /*0774*/ 	.word	0xffffffff


	//   ....[81]....
        /*0778*/ 	.word	0xffffffff


	//   ....[82]....
        /*077c*/ 	.word	0xffffffff


	//   ....[83]....
        /*0780*/ 	.word	0xffffffff


	//   ....[84]....
        /*0784*/ 	.word	0xffffffff


	//   ....[85]....
        /*0788*/ 	.word	0xffffffff


	//   ....[86]....
        /*078c*/ 	.word	0xffffffff


	//   ....[87]....
        /*0790*/ 	.word	0xffffffff


	//   ....[88]....
        /*0794*/ 	.word	0xffffffff


	//   ....[89]....
        /*0798*/ 	.word	0xffffffff


	//   ....[90]....
        /*079c*/ 	.word	0xffffffff


	//   ....[91]....
        /*07a0*/ 	.word	0xffffffff


	//   ....[92]....
        /*07a4*/ 	.word	0xffffffff


	//   ....[93]....
        /*07a8*/ 	.word	0xffffffff


	//   ....[94]....
        /*07ac*/ 	.word	0xffffffff


	//   ....[95]....
        /*07b0*/ 	.word	0xffffffff


	//   ....[96]....
        /*07b4*/ 	.word	0xffffffff


	//   ....[97]....
        /*07b8*/ 	.word	0xffffffff


	//   ....[98]....
        /*07bc*/ 	.word	0xffffffff


	//   ....[99]....
        /*07c0*/ 	.word	0xffffffff


	//   ....[100]....
        /*07c4*/ 	.word	0xffffffff


	//   ....[101]....
        /*07c8*/ 	.word	0xffffffff


	//   ....[102]....
        /*07cc*/ 	.word	0xffffffff


	//   ....[103]....
        /*07d0*/ 	.word	0xffffffff


	//   ....[104]....
        /*07d4*/ 	.word	0xffffffff


	//   ....[105]....
        /*07d8*/ 	.word	0xffffffff


	//   ....[106]....
        /*07dc*/ 	.word	0xffffffff


	//   ....[107]....
        /*07e0*/ 	.word	0xffffffff


	//   ....[108]....
        /*07e4*/ 	.word	0xffffffff


	//   ....[109]....
        /*07e8*/ 	.word	0xffffffff


	//   ....[110]....
        /*07ec*/ 	.word	0xffffffff


	//   ....[111]....
        /*07f0*/ 	.word	0xffffffff


	//   ....[112]....
        /*07f4*/ 	.word	0xffffffff


	//   ....[113]....
        /*07f8*/ 	.word	0xffffffff


	//   ....[114]....
        /*07fc*/ 	.word	0xffffffff


	//   ....[115]....
        /*0800*/ 	.word	0xffffffff


	//   ....[116]....
        /*0804*/ 	.word	0xffffffff


	//   ....[117]....
        /*0808*/ 	.word	0xffffffff


	//   ....[118]....
        /*080c*/ 	.word	0xffffffff


	//   ....[119]....
        /*0810*/ 	.word	0xffffffff


	//   ....[120]....
        /*0814*/ 	.word	0xffffffff


	//   ....[121]....
        /*0818*/ 	.word	0xffffffff


	//   ....[122]....
        /*081c*/ 	.word	0xffffffff


	//   ....[123]....
        /*0820*/ 	.word	0xffffffff


	//   ....[124]....
        /*0824*/ 	.word	0xffffffff


	//   ....[125]....
        /*0828*/ 	.word	0xffffffff


	//   ....[126]....
        /*082c*/ 	.word	0xffffffff


	//   ....[127]....
        /*0830*/ 	.word	0xffffffff


	//   ....[128]....
        /*0834*/ 	.word	0xffffffff


	//   ....[129]....
        /*0838*/ 	.word	0xffffffff


	//   ....[130]....
        /*083c*/ 	.word	0xffffffff


	//   ....[131]....
        /*0840*/ 	.word	0xffffffff


	//   ....[132]....
        /*0844*/ 	.word	0xffffffff


	//   ....[133]....
        /*0848*/ 	.word	0xffffffff


	//   ....[134]....
        /*084c*/ 	.word	0xffffffff


	//   ....[135]....
        /*0850*/ 	.word	0xffffffff


	//   ....[136]....
        /*0854*/ 	.word	0x0500000f


	//   ....[137]....
        /*0858*/ 	.word	0x0500000f


	//   ....[138]....
        /*085c*/ 	.word	0x0500000f


	//   ....[139]....
        /*0860*/ 	.word	0x0500000f


	//   ....[140]....
        /*0864*/ 	.word	0x0500000f


	//   ....[141]....
        /*0868*/ 	.word	0x0500000f


	//   ....[142]....
        /*086c*/ 	.word	0x0500000f


	//   ....[143]....
        /*0870*/ 	.word	0x0500000f


	//   ....[144]....
        /*0874*/ 	.word	0x0500000f


	//   ....[145]....
        /*0878*/ 	.word	0x0500000f


	//   ....[146]....
        /*087c*/ 	.word	0x0500000f


	//   ....[147]....
        /*0880*/ 	.word	0x0500000f


	//   ....[148]....
        /*0884*/ 	.word	0x0500000f


	//   ....[149]....
        /*0888*/ 	.word	0x0500000f


	//   ....[150]....
        /*088c*/ 	.word	0x0500000f


	//   ....[151]....
        /*0890*/ 	.word	0x0500000f


	//   ....[152]....
        /*0894*/ 	.word	0x0500000f


	//   ....[153]....
        /*0898*/ 	.word	0x0500000f


	//   ....[154]....
        /*089c*/ 	.word	0x0500000f


	//   ....[155]....
        /*08a0*/ 	.word	0x0500000f


	//   ....[156]....
        /*08a4*/ 	.word	0x0500000f


	//   ....[157]....
        /*08a8*/ 	.word	0x0500000f


	//   ....[158]....
        /*08ac*/ 	.word	0x0500000f


	//   ....[159]....
        /*08b0*/ 	.word	0x0500000f


	//   ....[160]....
        /*08b4*/ 	.word	0x0500000f


	//   ....[161]....
        /*08b8*/ 	.word	0x0500000f


	//   ....[162]....
        /*08bc*/ 	.word	0x0500000f


	//   ....[163]....
        /*08c0*/ 	.word	0x0500000f


	//   ....[164]....
        /*08c4*/ 	.word	0x0500000f


	//   ....[165]....
        /*08c8*/ 	.word	0x0500000f


	//   ....[166]....
        /*08cc*/ 	.word	0x0500000f


	//   ....[167]....
        /*08d0*/ 	.word	0x0500000f


	//   ....[168]....
        /*08d4*/ 	.word	0x0500000f


	//   ....[169]....
        /*08d8*/ 	.word	0x0500000f


	//   ....[170]....
        /*08dc*/ 	.word	0x0500000f


	//----- nvinfo : EIATTR_COOP_GROUP_INSTR_OFFSETS
	.align		4
.L_143:
        /*08e0*/ 	.byte	0x04, 0x28
        /*08e2*/ 	.short	(.L_145 - .L_144)


	//   ....[0]....
.L_144:
        /*08e4*/ 	.word	0x00000060


	//   ....[1]....
        /*08e8*/ 	.word	0x00000190


	//   ....[2]....
        /*08ec*/ 	.word	0x00000240


	//   ....[3]....
        /*08f0*/ 	.word	0x00000400


	//   ....[4]....
        /*08f4*/ 	.word	0x00000560


	//   ....[5]....
        /*08f8*/ 	.word	0x00000680


	//   ....[6]....
        /*08fc*/ 	.word	0x000007e0


	//   ....[7]....
        /*0900*/ 	.word	0x00007040


	//   ....[8]....
        /*0904*/ 	.word	0x000075a0


	//   ....[9]....
        /*0908*/ 	.word	0x000075b0


	//   ....[10]....
        /*090c*/ 	.word	0x000075c0


	//   ....[11]....
        /*0910*/ 	.word	0x000075d0


	//   ....[12]....
        /*0914*/ 	.word	0x000090e0


	//   ....[13]....
        /*0918*/ 	.word	0x000090f0


	//   ....[14]....
        /*091c*/ 	.word	0x00009100


	//   ....[15]....
        /*0920*/ 	.word	0x00009110


	//   ....[16]....
        /*0924*/ 	.word	0x0000c050


	//   ....[17]....
        /*0928*/ 	.word	0x0000c150


	//   ....[18]....
        /*092c*/ 	.word	0x0000c5f0


	//   ....[19]....
        /*0930*/ 	.word	0x0000c670


	//   ....[20]....
        /*0934*/ 	.word	0x0000deb0


	//   ....[21]....
        /*0938*/ 	.word	0x0000e160


	//   ....[22]....
        /*093c*/ 	.word	0x0000e190


	//   ....[23]....
        /*0940*/ 	.word	0x0000e1e0


	//   ....[24]....
        /*0944*/ 	.word	0x0000f840


	//   ....[25]....
        /*0948*/ 	.word	0x0000f850


	//   ....[26]....
        /*094c*/ 	.word	0x0000f920


	//   ....[27]....
        /*0950*/ 	.word	0x0000f9e0


	//   ....[28]....
        /*0954*/ 	.word	0x00010690


	//   ....[29]....
        /*0958*/ 	.word	0x00010720


	//   ....[30]....
        /*095c*/ 	.word	0x00010750


	//   ....[31]....
        /*0960*/ 	.word	0x00010780


	//   ....[32]....
        /*0964*/ 	.word	0x000107a0


	//   ....[33]....
        /*0968*/ 	.word	0x000107b0


	//   ....[34]....
        /*096c*/ 	.word	0x000107c0


	//   ....[35]....
        /*0970*/ 	.word	0x000107d0


	//   ....[36]....
        /*0974*/ 	.word	0x000107e0


	//   ....[37]....
        /*0978*/ 	.word	0x000107f0


	//   ....[38]....
        /*097c*/ 	.word	0x00010800


	//   ....[39]....
        /*0980*/ 	.word	0x00010810


	//   ....[40]....
        /*0984*/ 	.word	0x00010820


	//   ....[41]....
        /*0988*/ 	.word	0x00010830


	//   ....[42]....
        /*098c*/ 	.word	0x00010840


	//   ....[43]....
        /*0990*/ 	.word	0x00010850


	//   ....[44]....
        /*0994*/ 	.word	0x00010860


	//   ....[45]....
        /*0998*/ 	.word	0x00010870


	//   ....[46]....
        /*099c*/ 	.word	0x00010880


	//   ....[47]....
        /*09a0*/ 	.word	0x00010890


	//   ....[48]....
        /*09a4*/ 	.word	0x000108a0


	//   ....[49]....
        /*09a8*/ 	.word	0x000108b0


	//   ....[50]....
        /*09ac*/ 	.word	0x000108c0


	//   ....[51]....
        /*09b0*/ 	.word	0x000108d0


	//   ....[52]....
        /*09b4*/ 	.word	0x000108e0


	//   ....[53]....
        /*09b8*/ 	.word	0x000108f0


	//   ....[54]....
        /*09bc*/ 	.word	0x00010900


	//   ....[55]....
        /*09c0*/ 	.word	0x00010910


	//   ....[56]....
        /*09c4*/ 	.word	0x00010920


	//   ....[57]....
        /*09c8*/ 	.word	0x00010930


	//   ....[58]....
        /*09cc*/ 	.word	0x00010940


	//   ....[59]....
        /*09d0*/ 	.word	0x00010950


	//   ....[60]....
        /*09d4*/ 	.word	0x00010960


	//   ....[61]....
        /*09d8*/ 	.word	0x00010970


	//   ....[62]....
        /*09dc*/ 	.word	0x00010980


	//   ....[63]....
        /*09e0*/ 	.word	0x00010990


	//   ....[64]....
        /*09e4*/ 	.word	0x000109a0


	//   ....[65]....
        /*09e8*/ 	.word	0x000109b0


	//   ....[66]....
        /*09ec*/ 	.word	0x000109c0


	//   ....[67]....
        /*09f0*/ 	.word	0x000109d0


	//   ....[68]....
        /*09f4*/ 	.word	0x000109e0


	//   ....[69]....
        /*09f8*/ 	.word	0x000109f0


	//   ....[70]....
        /*09fc*/ 	.word	0x00010a00


	//   ....[71]....
        /*0a00*/ 	.word	0x00010a10


	//   ....[72]....
        /*0a04*/ 	.word	0x00010a20


	//   ....[73]....
        /*0a08*/ 	.word	0x00010a30


	//   ....[74]....
        /*0a0c*/ 	.word	0x00010a40


	//   ....[75]....
        /*0a10*/ 	.word	0x00010a50


	//   ....[76]....
        /*0a14*/ 	.word	0x00011390


	//   ....[77]....
        /*0a18*/ 	.word	0x000113a0


	//   ....[78]....
        /*0a1c*/ 	.word	0x000113b0


	//   ....[79]....
        /*0a20*/ 	.word	0x000113f0


	//   ....[80]....
        /*0a24*/ 	.word	0x00011af0


	//   ....[81]....
        /*0a28*/ 	.word	0x00011b00


	//   ....[82]....
        /*0a2c*/ 	.word	0x00011c10


	//   ....[83]....
        /*0a30*/ 	.word	0x00011c30


	//   ....[84]....
        /*0a34*/ 	.word	0x00012070


	//   ....[85]....
        /*0a38*/ 	.word	0x00012080


	//   ....[86]....
        /*0a3c*/ 	.word	0x000124b0


	//   ....[87]....
        /*0a40*/ 	.word	0x000124c0


	//   ....[88]....
        /*0a44*/ 	.word	0x00013100


	//   ....[89]....
        /*0a48*/ 	.word	0x00013110


	//   ....[90]....
        /*0a4c*/ 	.word	0x00013210


	//   ....[91]....
        /*0a50*/ 	.word	0x00013230


	//   ....[92]....
        /*0a54*/ 	.word	0x000133b0


	//   ....[93]....
        /*0a58*/ 	.word	0x000135d0


	//   ....[94]....
        /*0a5c*/ 	.word	0x00013600


	//   ....[95]....
        /*0a60*/ 	.word	0x00013630


	//   ....[96]....
        /*0a64*/ 	.word	0x00013660


	//   ....[97]....
        /*0a68*/ 	.word	0x00013690


	//   ....[98]....
        /*0a6c*/ 	.word	0x000136c0


	//   ....[99]....
        /*0a70*/ 	.word	0x00013850


	//   ....[100]....
        /*0a74*/ 	.word	0x00013880


	//   ....[101]....
        /*0a78*/ 	.word	0x000138b0


	//   ....[102]....
        /*0a7c*/ 	.word	0x000138e0


	//   ....[103]....
        /*0a80*/ 	.word	0x00013910


	//   ....[104]....
        /*0a84*/ 	.word	0x00013940


	//   ....[105]....
        /*0a88*/ 	.word	0x000139d0


	//   ....[106]....
        /*0a8c*/ 	.word	0x00013a00


	//   ....[107]....
        /*0a90*/ 	.word	0x00013a10


	//   ....[108]....
        /*0a94*/ 	.word	0x00013ab0


	//   ....[109]....
        /*0a98*/ 	.word	0x00014c10


	//   ....[110]....
        /*0a9c*/ 	.word	0x000169f0


	//   ....[111]....
        /*0aa0*/ 	.word	0x00017890


	//   ....[112]....
        /*0aa4*/ 	.word	0x000178c0


	//   ....[113]....
        /*0aa8*/ 	.word	0x000178e0


	//   ....[114]....
        /*0aac*/ 	.word	0x000178f0


	//   ....[115]....
        /*0ab0*/ 	.word	0x000179f0


	//   ....[116]....
        /*0ab4*/ 	.word	0x00017a00


	//   ....[117]....
        /*0ab8*/ 	.word	0x000194a0


	//   ....[118]....
        /*0abc*/ 	.word	0x000194d0


	//   ....[119]....
        /*0ac0*/ 	.word	0x00019540


	//   ....[120]....
        /*0ac4*/ 	.word	0x00019570


	//   ....[121]....
        /*0ac8*/ 	.word	0x000195a0


	//   ....[122]....
        /*0acc*/ 	.word	0x000195d0


	//   ....[123]....
        /*0ad0*/ 	.word	0x00019600


	//   ....[124]....
        /*0ad4*/ 	.word	0x00019630


	//   ....[125]....
        /*0ad8*/ 	.word	0x000197d0


	//   ....[126]....
        /*0adc*/ 	.word	0x00019800


	//   ....[127]....
        /*0ae0*/ 	.word	0x00019830


	//   ....[128]....
        /*0ae4*/ 	.word	0x00019860


	//   ....[129]....
        /*0ae8*/ 	.word	0x00019890


	//   ....[130]....
        /*0aec*/ 	.word	0x000198c0


	//   ....[131]....
        /*0af0*/ 	.word	0x00019980


	//   ....[132]....
        /*0af4*/ 	.word	0x000199a0


	//   ....[133]....
        /*0af8*/ 	.word	0x000199b0


	//   ....[134]....
        /*0afc*/ 	.word	0x00019a10


	//   ....[135]....
        /*0b00*/ 	.word	0x0001a040


	//   ....[136]....
        /*0b04*/ 	.word	0x0001a4c0


	//   ....[137]....
        /*0b08*/ 	.word	0x0001a550


	//   ....[138]....
        /*0b0c*/ 	.word	0x0001a5a0


	//   ....[139]....
        /*0b10*/ 	.word	0x0001a5f0


	//   ....[140]....
        /*0b14*/ 	.word	0x0001a6d0


	//   ....[141]....
        /*0b18*/ 	.word	0x0001a760


	//   ....[142]....
        /*0b1c*/ 	.word	0x0001a7b0


	//   ....[143]....
        /*0b20*/ 	.word	0x0001a800


	//   ....[144]....
        /*0b24*/ 	.word	0x0001aa60


	//   ....[145]....
        /*0b28*/ 	.word	0x0001ad40


	//   ....[146]....
        /*0b2c*/ 	.word	0x0001af10


	//   ....[147]....
        /*0b30*/ 	.word	0x0001af70


	//   ....[148]....
        /*0b34*/ 	.word	0x0001afd0


	//   ....[149]....
        /*0b38*/ 	.word	0x0001b070


	//   ....[150]....
        /*0b3c*/ 	.word	0x0001b140


	//   ....[151]....
        /*0b40*/ 	.word	0x0001b220


	//   ....[152]....
        /*0b44*/ 	.word	0x0001b4f0


	//   ....[153]....
        /*0b48*/ 	.word	0x0001b590


	//   ....[154]....
        /*0b4c*/ 	.word	0x0001b720


	//   ....[155]....
        /*0b50*/ 	.word	0x0001b7a0


	//   ....[156]....
        /*0b54*/ 	.word	0x0001b820


	//   ....[157]....
        /*0b58*/ 	.word	0x0001b8a0


	//   ....[158]....
        /*0b5c*/ 	.word	0x0001b920


	//   ....[159]....
        /*0b60*/ 	.word	0x0001b9b0


	//   ....[160]....
        /*0b64*/ 	.word	0x0001ba50


	//   ....[161]....
        /*0b68*/ 	.word	0x0001bb00


	//   ....[162]....
        /*0b6c*/ 	.word	0x0001bb80


	//   ....[163]....
        /*0b70*/ 	.word	0x0001bc00


	//   ....[164]....
        /*0b74*/ 	.word	0x0001bc80


	//   ....[165]....
        /*0b78*/ 	.word	0x0001bd10


	//   ....[166]....
        /*0b7c*/ 	.word	0x0001bd90


	//   ....[167]....
        /*0b80*/ 	.word	0x0001be30


	//   ....[168]....
        /*0b84*/ 	.word	0x0001be80


	//   ....[169]....
        /*0b88*/ 	.word	0x0001bf10


	//   ....[170]....
        /*0b8c*/ 	.word	0x0001c040


	//----- nvinfo : EIATTR_REG_RECONFIG
	.align		4
.L_145:
        /*0b90*/ 	.byte	0x01, 0x54
	.zero		2


	//----- nvinfo : EIATTR_SYSCALL_OFFSETS
	.align		4
        /*0b94*/ 	.byte	0x04, 0x46
        /*0b96*/ 	.short	(.L_147 - .L_146)


	//   ....[0]....
.L_146:
        /*0b98*/ 	.word	0x00001cd0


	//   ....[1]....
        /*0b9c*/ 	.word	0x00001e20


	//   ....[2]....
        /*0ba0*/ 	.word	0x000071b0


	//   ....[3]....
        /*0ba4*/ 	.word	0x000074f0


	//   ....[4]....
        /*0ba8*/ 	.word	0x00016470


	//   ....[5]....
        /*0bac*/ 	.word	0x00016600


	//   ....[6]....
        /*0bb0*/ 	.word	0x00016750


	//   ....[7]....
        /*0bb4*/ 	.word	0x000168a0


	//   ....[8]....
        /*0bb8*/ 	.word	0x00017380


	//----- nvinfo : EIATTR_MBARRIER_INSTR_OFFSETS
	.align		4
.L_147:
        /*0bbc*/ 	.byte	0x04, 0x39
        /*0bbe*/ 	.short	(.L_149 - .L_148)


	//   ....[0]....
.L_148:
        /*0bc0*/ 	.word	0x000002b0
        /*0bc4*/ 	.word	0x000000ff
        /*0bc8*/ 	.word	0x00019c00
        /*0bcc*/ 	.short	0x0100
        /*0bce*/ 	.byte	0x08
	.zero		1


	//   ....[1]....
        /*0bd0*/ 	.word	0x000002c0
        /*0bd4*/ 	.word	0x000000ff
        /*0bd8*/ 	.word	0x00019c20
        /*0bdc*/ 	.short	0x0100
        /*0bde*/ 	.byte	0x08
	.zero		1


	//   ....[2]....
        /*0be0*/ 	.word	0x000003b0
        /*0be4*/ 	.word	0x000000ff
        /*0be8*/ 	.word	0x00019c30
        /*0bec*/ 	.short	0x0100
        /*0bee*/ 	.byte	0x08
	.zero		1


	//   ....[3]....
        /*0bf0*/ 	.word	0x000003c0
        /*0bf4*/ 	.word	0x000000ff
        /*0bf8*/ 	.word	0x00019c40
        /*0bfc*/ 	.short	0x0100
        /*0bfe*/ 	.byte	0x08
	.zero		1


	//   ....[4]....
        /*0c00*/ 	.word	0x000003d0
        /*0c04*/ 	.word	0x000000ff
        /*0c08*/ 	.word	0x00019c38
        /*0c0c*/ 	.short	0x0100
        /*0c0e*/ 	.byte	0x08
	.zero		1


	//   ....[5]....
        /*0c10*/ 	.word	0x000003e0
        /*0c14*/ 	.word	0x000000ff
        /*0c18*/ 	.word	0x00019c48
        /*0c1c*/ 	.short	0x0100
        /*0c1e*/ 	.byte	0x08
	.zero		1


	//   ....[6]....
        /*0c20*/ 	.word	0x00000510
        /*0c24*/ 	.word	0x000000ff
        /*0c28*/ 	.word	0x00019c50
        /*0c2c*/ 	.short	0x0100
        /*0c2e*/ 	.byte	0x08
	.zero		1


	//   ....[7]....
        /*0c30*/ 	.word	0x00000520
        /*0c34*/ 	.word	0x000000ff
        /*0c38*/ 	.word	0x00019c60
        /*0c3c*/ 	.short	0x0100
        /*0c3e*/ 	.byte	0x08
	.zero		1


	//   ....[8]....
        /*0c40*/ 	.word	0x00000530
        /*0c44*/ 	.word	0x000000ff
        /*0c48*/ 	.word	0x00019c58
        /*0c4c*/ 	.short	0x0100
        /*0c4e*/ 	.byte	0x08
	.zero		1


	//   ....[9]....
        /*0c50*/ 	.word	0x00000540
        /*0c54*/ 	.word	0x000000ff
        /*0c58*/ 	.word	0x00019c68
        /*0c5c*/ 	.short	0x0100
        /*0c5e*/ 	.byte	0x08
	.zero		1


	//   ....[10]....
        /*0c60*/ 	.word	0x00000630
        /*0c64*/ 	.word	0x000000ff
        /*0c68*/ 	.word	0x00019c70
        /*0c6c*/ 	.short	0x0100
        /*0c6e*/ 	.byte	0x06
	.zero		1


	//   ....[11]....
        /*0c70*/ 	.word	0x00000640
        /*0c74*/ 	.word	0x000000ff
        /*0c78*/ 	.word	0x00019c80
        /*0c7c*/ 	.short	0x0100
        /*0c7e*/ 	.byte	0x06
	.zero		1


	//   ....[12]....
        /*0c80*/ 	.word	0x00000650
        /*0c84*/ 	.word	0x000000ff
        /*0c88*/ 	.word	0x00019c78
        /*0c8c*/ 	.short	0x0100
        /*0c8e*/ 	.byte	0x06
	.zero		1


	//   ....[13]....
        /*0c90*/ 	.word	0x00000660
        /*0c94*/ 	.word	0x000000ff
        /*0c98*/ 	.word	0x00019c88
        /*0c9c*/ 	.short	0x0100
        /*0c9e*/ 	.byte	0x06
	.zero		1


	//   ....[14]....
        /*0ca0*/ 	.word	0x00000790
        /*0ca4*/ 	.word	0x000000ff
        /*0ca8*/ 	.word	0x00019c90
        /*0cac*/ 	.short	0x0100
        /*0cae*/ 	.byte	0x08
	.zero		1


	//   ....[15]....
        /*0cb0*/ 	.word	0x000007a0
        /*0cb4*/ 	.word	0x000000ff
        /*0cb8*/ 	.word	0x00019ca0
        /*0cbc*/ 	.short	0x0100
        /*0cbe*/ 	.byte	0x08
	.zero		1


	//   ....[16]....
        /*0cc0*/ 	.word	0x000007b0
        /*0cc4*/ 	.word	0x000000ff
        /*0cc8*/ 	.word	0x00019c98
        /*0ccc*/ 	.short	0x0100
        /*0cce*/ 	.byte	0x08
	.zero		1


	//   ....[17]....
        /*0cd0*/ 	.word	0x000007c0
        /*0cd4*/ 	.word	0x000000ff
        /*0cd8*/ 	.word	0x00019ca8
        /*0cdc*/ 	.short	0x0100
        /*0cde*/ 	.byte	0x08
	.zero		1


	//   ....[18]....
        /*0ce0*/ 	.word	0x000008f0
        /*0ce4*/ 	.word	0x000000ff
        /*0ce8*/ 	.word	0x00019cb0
        /*0cec*/ 	.short	0x0100
        /*0cee*/ 	.byte	0x08
	.zero		1


	//   ....[19]....
        /*0cf0*/ 	.word	0x00000900
        /*0cf4*/ 	.word	0x000000ff
        /*0cf8*/ 	.word	0x00019cc0
        /*0cfc*/ 	.short	0x0100
        /*0cfe*/ 	.byte	0x08
	.zero		1


	//   ....[20]....
        /*0d00*/ 	.word	0x00000910
        /*0d04*/ 	.word	0x000000ff
        /*0d08*/ 	.word	0x00019cb8
        /*0d0c*/ 	.short	0x0100
        /*0d0e*/ 	.byte	0x08
	.zero		1


	//   ....[21]....
        /*0d10*/ 	.word	0x00000920
        /*0d14*/ 	.word	0x000000ff
        /*0d18*/ 	.word	0x00019cc8
        /*0d1c*/ 	.short	0x0100
        /*0d1e*/ 	.byte	0x08
	.zero		1


	//   ....[22]....
        /*0d20*/ 	.word	0x00002b20
        /*0d24*/ 	.word	0x00000053
        /*0d28*/ 	.word	0x00019c90
        /*0d2c*/ 	.short	0x010a
        /*0d2e*/ 	.byte	0x3f
	.zero		1


	//   ....[23]....
        /*0d30*/ 	.word	0x00004340
        /*0d34*/ 	.word	0x00000053
        /*0d38*/ 	.word	0x00019c90
        /*0d3c*/ 	.short	0x010a
        /*0d3e*/ 	.byte	0x3f
	.zero		1


	//   ....[24]....
        /*0d40*/ 	.word	0x000063c0
        /*0d44*/ 	.word	0x00000053
        /*0d48*/ 	.word	0x00019c90
        /*0d4c*/ 	.short	0x010a
        /*0d4e*/ 	.byte	0x3f
	.zero		1


	//   ....[25]....
        /*0d50*/ 	.word	0x00006590
        /*0d54*/ 	.word	0x00000008
        /*0d58*/ 	.word	0x00000000
        /*0d5c*/ 	.short	0x0101
        /*0d5e*/ 	.byte	0x3f
	.zero		1


	//   ....[26]....
        /*0d60*/ 	.word	0x000065d0
        /*0d64*/ 	.word	0x00000053
        /*0d68*/ 	.word	0x00019cb0
        /*0d6c*/ 	.short	0x010a
        /*0d6e*/ 	.byte	0x3f
	.zero		1


	//   ....[27]....
        /*0d70*/ 	.word	0x00006840
        /*0d74*/ 	.word	0x00000053
        /*0d78*/ 	.word	0x00000000
        /*0d7c*/ 	.short	0x0101
        /*0d7e*/ 	.byte	0x3f
	.zero		1


	//   ....[28]....
        /*0d80*/ 	.word	0x00007250
        /*0d84*/ 	.word	0x00000010
        /*0d88*/ 	.word	0x00019c00
        /*0d8c*/ 	.short	0x010a
        /*0d8e*/ 	.byte	0x3f
	.zero		1


	//   ....[29]....
        /*0d90*/ 	.word	0x000072a0
        /*0d94*/ 	.word	0x00000010
        /*0d98*/ 	.word	0x00019c00
        /*0d9c*/ 	.short	0x010a
        /*0d9e*/ 	.byte	0x3f
	.zero		1


	//   ....[30]....
        /*0da0*/ 	.word	0x00007900
        /*0da4*/ 	.word	0x00000010
        /*0da8*/ 	.word	0x00019c00
        /*0dac*/ 	.short	0x010a
        /*0dae*/ 	.byte	0x3f
	.zero		1


	//   ....[31]....
        /*0db0*/ 	.word	0x00009410
        /*0db4*/ 	.word	0x00000010
        /*0db8*/ 	.word	0x00019c00
        /*0dbc*/ 	.short	0x010a
        /*0dbe*/ 	.byte	0x3f
	.zero		1


	//   ....[32]....
        /*0dc0*/ 	.word	0x0000b580
        /*0dc4*/ 	.word	0x00000003
        /*0dc8*/ 	.word	0x00019c30
        /*0dcc*/ 	.short	0x010a
        /*0dce*/ 	.byte	0x3f
	.zero		1


	//   ....[33]....
        /*0dd0*/ 	.word	0x0000b630
        /*0dd4*/ 	.word	0x00000003
        /*0dd8*/ 	.word	0x00019c30
        /*0ddc*/ 	.short	0x010a
        /*0dde*/ 	.byte	0x3f
	.zero		1


	//   ....[34]....
        /*0de0*/ 	.word	0x0000cc90
        /*0de4*/ 	.word	0x00000003
        /*0de8*/ 	.word	0x00000000
        /*0dec*/ 	.short	0x0101
        /*0dee*/ 	.byte	0x3f
	.zero		1


	//   ....[35]....
        /*0df0*/ 	.word	0x0000d820
        /*0df4*/ 	.word	0x00000009
        /*0df8*/ 	.word	0x00019c30
        /*0dfc*/ 	.short	0x010a
        /*0dfe*/ 	.byte	0x3f
	.zero		1


	//   ....[36]....
        /*0e00*/ 	.word	0x0000d8a0
        /*0e04*/ 	.word	0x00000009
        /*0e08*/ 	.word	0x00019c30
        /*0e0c*/ 	.short	0x010a
        /*0e0e*/ 	.byte	0x3f
	.zero		1


	//   ....[37]....
        /*0e10*/ 	.word	0x0000dad0
        /*0e14*/ 	.word	0x0000000e
        /*0e18*/ 	.word	0x00019c50
        /*0e1c*/ 	.short	0x010a
        /*0e1e*/ 	.byte	0x3f
	.zero		1


	//   ....[38]....
        /*0e20*/ 	.word	0x0000db20
        /*0e24*/ 	.word	0x0000000e
        /*0e28*/ 	.word	0x00019c50
        /*0e2c*/ 	.short	0x010a
        /*0e2e*/ 	.byte	0x3f
	.zero		1


	//   ....[39]....
        /*0e30*/ 	.word	0x0000e8c0
        /*0e34*/ 	.word	0x00000009
        /*0e38*/ 	.word	0x00000000
        /*0e3c*/ 	.short	0x0101
        /*0e3e*/ 	.byte	0x3f
	.zero		1


	//   ....[40]....
        /*0e40*/ 	.word	0x0000ef20
        /*0e44*/ 	.word	0x0000000e
        /*0e48*/ 	.word	0x00000000
        /*0e4c*/ 	.short	0x0101
        /*0e4e*/ 	.byte	0x3f
	.zero		1


	//   ....[41]....
        /*0e50*/ 	.word	0x0000f5c0
        /*0e54*/ 	.word	0x00000007
        /*0e58*/ 	.word	0x00019c50
        /*0e5c*/ 	.short	0x010a
        /*0e5e*/ 	.byte	0x3f
	.zero		1


	//   ....[42]....
        /*0e60*/ 	.word	0x0000f610
        /*0e64*/ 	.word	0x00000007
        /*0e68*/ 	.word	0x00019c50
        /*0e6c*/ 	.short	0x010a
        /*0e6e*/ 	.byte	0x3f
	.zero		1


	//   ....[43]....
        /*0e70*/ 	.word	0x0000fed0
        /*0e74*/ 	.word	0x00000004
        /*0e78*/ 	.word	0x00000000
        /*0e7c*/ 	.short	0x0101
        /*0e7e*/ 	.byte	0x3f
	.zero		1


	//   ....[44]....
        /*0e80*/ 	.word	0x00011b10
        /*0e84*/ 	.word	0x00000000
        /*0e88*/ 	.word	0x00000000
        /*0e8c*/ 	.short	0x0101
        /*0e8e*/ 	.byte	0x3f
	.zero		1


	//   ....[45]....
        /*0e90*/ 	.word	0x00012060
        /*0e94*/ 	.word	0x00000002
        /*0e98*/ 	.word	0x00000000
        /*0e9c*/ 	.short	0x0101
        /*0e9e*/ 	.byte	0x3f
	.zero		1


	//   ....[46]....
        /*0ea0*/ 	.word	0x00014cf0
        /*0ea4*/ 	.word	0x00000012
        /*0ea8*/ 	.word	0x00019c20
        /*0eac*/ 	.short	0x010a
        /*0eae*/ 	.byte	0x3f
	.zero		1


	//   ....[47]....
        /*0eb0*/ 	.word	0x00014d80
        /*0eb4*/ 	.word	0x00000009
        /*0eb8*/ 	.word	0x00019ca0
        /*0ebc*/ 	.short	0x010a
        /*0ebe*/ 	.byte	0x3f
	.zero		1


	//   ....[48]....
        /*0ec0*/ 	.word	0x000151d0
        /*0ec4*/ 	.word	0x00000009
        /*0ec8*/ 	.word	0x00019cc0
        /*0ecc*/ 	.short	0x010a
        /*0ece*/ 	.byte	0x3f
	.zero		1


	//   ....[49]....
        /*0ed0*/ 	.word	0x000156e0
        /*0ed4*/ 	.word	0x00000009
        /*0ed8*/ 	.word	0x00019ca0
        /*0edc*/ 	.short	0x010a
        /*0ede*/ 	.byte	0x3f
	.zero		1


	//   ....[50]....
        /*0ee0*/ 	.word	0x00015b20
        /*0ee4*/ 	.word	0x00000009
        /*0ee8*/ 	.word	0x00019cc0
        /*0eec*/ 	.short	0x010a
        /*0eee*/ 	.byte	0x3f
	.zero		1


	//   ....[51]....
        /*0ef0*/ 	.word	0x00016c40
        /*0ef4*/ 	.word	0x00000004
        /*0ef8*/ 	.word	0x00019c80
        /*0efc*/ 	.short	0x010a
        /*0efe*/ 	.byte	0x3f
	.zero		1


	//   ....[52]....
        /*0f00*/ 	.word	0x00016ea0
        /*0f04*/ 	.word	0x00000004
        /*0f08*/ 	.word	0x00019c40
        /*0f0c*/ 	.short	0x010a
        /*0f0e*/ 	.byte	0x3f
	.zero		1


	//   ....[53]....
        /*0f10*/ 	.word	0x00017ae0
        /*0f14*/ 	.word	0x00000012
        /*0f18*/ 	.word	0x00019c00
        /*0f1c*/ 	.short	0x0107
        /*0f1e*/ 	.byte	0x3f
	.zero		1


	//   ....[54]....
        /*0f20*/ 	.word	0x00017be0
        /*0f24*/ 	.word	0x00000012
        /*0f28*/ 	.word	0x00019c00
        /*0f2c*/ 	.short	0x0101
        /*0f2e*/ 	.byte	0x3f
	.zero		1


	//   ....[55]....
        /*0f30*/ 	.word	0x00017c00
        /*0f34*/ 	.word	0x00000012
        /*0f38*/ 	.word	0x00019c20
        /*0f3c*/ 	.short	0x010a
        /*0f3e*/ 	.byte	0x3f
	.zero		1


	//   ....[56]....
        /*0f40*/ 	.word	0x00017ee0
        /*0f44*/ 	.word	0x00000006
        /*0f48*/ 	.word	0x00019c80
        /*0f4c*/ 	.short	0x010a
        /*0f4e*/ 	.byte	0x3f
	.zero		1


	//   ....[57]....
        /*0f50*/ 	.word	0x00018330
        /*0f54*/ 	.word	0x00000006
        /*0f58*/ 	.word	0x00019c40
        /*0f5c*/ 	.short	0x010a
        /*0f5e*/ 	.byte	0x3f
	.zero		1


	//   ....[58]....
        /*0f60*/ 	.word	0x000187d0
        /*0f64*/ 	.word	0x00000003
        /*0f68*/ 	.word	0x00019c70
        /*0f6c*/ 	.short	0x010a
        /*0f6e*/ 	.byte	0x3f
	.zero		1


	//   ....[59]....
        /*0f70*/ 	.word	0x00018850
        /*0f74*/ 	.word	0x00000003
        /*0f78*/ 	.word	0x00019c60
        /*0f7c*/ 	.short	0x010a
        /*0f7e*/ 	.byte	0x3f
	.zero		1


	//   ....[60]....
        /*0f80*/ 	.word	0x00018bd0
        /*0f84*/ 	.word	0x00000003
        /*0f88*/ 	.word	0x00019c50
        /*0f8c*/ 	.short	0x0101
        /*0f8e*/ 	.byte	0x3f
	.zero		1


	//   ....[61]....
        /*0f90*/ 	.word	0x00018c50
        /*0f94*/ 	.word	0x00000003
        /*0f98*/ 	.word	0x00000000
        /*0f9c*/ 	.short	0x0101
        /*0f9e*/ 	.byte	0x3f
	.zero		1


	//   ....[62]....
        /*0fa0*/ 	.word	0x00018e40
        /*0fa4*/ 	.word	0x00000003
        /*0fa8*/ 	.word	0x00019c70
        /*0fac*/ 	.short	0x010a
        /*0fae*/ 	.byte	0x3f
	.zero		1


	//   ....[63]....
        /*0fb0*/ 	.word	0x00018eb0
        /*0fb4*/ 	.word	0x00000003
        /*0fb8*/ 	.word	0x00019c60
        /*0fbc*/ 	.short	0x010a
        /*0fbe*/ 	.byte	0x3f
	.zero		1


	//   ....[64]....
        /*0fc0*/ 	.word	0x00019230
        /*0fc4*/ 	.word	0x00000003
        /*0fc8*/ 	.word	0x00019c50
        /*0fcc*/ 	.short	0x0101
        /*0fce*/ 	.byte	0x3f
	.zero		1


	//   ....[65]....
        /*0fd0*/ 	.word	0x00019280
        /*0fd4*/ 	.word	0x00000000
        /*0fd8*/ 	.word	0x00000000
        /*0fdc*/ 	.short	0x0101
        /*0fde*/ 	.byte	0x3f
	.zero		1


	//   ....[66]....
        /*0fe0*/ 	.word	0x00019fc0
        /*0fe4*/ 	.word	0x00000008
        /*0fe8*/ 	.word	0x00019c20
        /*0fec*/ 	.short	0x010a
        /*0fee*/ 	.byte	0x3f
	.zero		1


	//   ....[67]....
        /*0ff0*/ 	.word	0x0001a150
        /*0ff4*/ 	.word	0x00000006
        /*0ff8*/ 	.word	0x00000000
        /*0ffc*/ 	.short	0x010a
        /*0ffe*/ 	.byte	0x3f
	.zero		1


	//   ....[68]....
        /*1000*/ 	.word	0x0001a1c0
        /*1004*/ 	.word	0x00000007
        /*1008*/ 	.word	0x00000000
        /*100c*/ 	.short	0x010a
        /*100e*/ 	.byte	0x3f
	.zero		1


	//   ....[69]....
        /*1010*/ 	.word	0x0001a210
        /*1014*/ 	.word	0x00000002
        /*1018*/ 	.word	0x00019c60
        /*101c*/ 	.short	0x010a
        /*101e*/ 	.byte	0x3f
	.zero		1


	//   ....[70]....
        /*1020*/ 	.word	0x0001a260
        /*1024*/ 	.word	0x00000005
        /*1028*/ 	.word	0x00019c60
        /*102c*/ 	.short	0x010a
        /*102e*/ 	.byte	0x3f
	.zero		1


	//   ....[71]....
        /*1030*/ 	.word	0x0001a2a0
        /*1034*/ 	.word	0x00000002
        /*1038*/ 	.word	0x00019c80
        /*103c*/ 	.short	0x010a
        /*103e*/ 	.byte	0x3f
	.zero		1


	//   ....[72]....
        /*1040*/ 	.word	0x0001a2c0
        /*1044*/ 	.word	0x00000005
        /*1048*/ 	.word	0x00019c80
        /*104c*/ 	.short	0x010a
        /*104e*/ 	.byte	0x3f
	.zero		1


	//   ....[73]....
        /*1050*/ 	.word	0x0001a320
        /*1054*/ 	.word	0x00000053
        /*1058*/ 	.word	0x00019c90
        /*105c*/ 	.short	0x010a
        /*105e*/ 	.byte	0x3f
	.zero		1


	//   ....[74]....
        /*1060*/ 	.word	0x0001a370
        /*1064*/ 	.word	0x00000053
        /*1068*/ 	.word	0x00019c90
        /*106c*/ 	.short	0x010a
        /*106e*/ 	.byte	0x3f
	.zero		1


	//   ....[75]....
        /*1070*/ 	.word	0x0001a3c0
        /*1074*/ 	.word	0x00000053
        /*1078*/ 	.word	0x00019c90
        /*107c*/ 	.short	0x010a
        /*107e*/ 	.byte	0x3f
	.zero		1


	//   ....[76]....
        /*1080*/ 	.word	0x0001a410
        /*1084*/ 	.word	0x00000053
        /*1088*/ 	.word	0x00019cb0
        /*108c*/ 	.short	0x010a
        /*108e*/ 	.byte	0x3f
	.zero		1


	//   ....[77]....
        /*1090*/ 	.word	0x0001a620
        /*1094*/ 	.word	0x00000010
        /*1098*/ 	.word	0x00019c00
        /*109c*/ 	.short	0x010a
        /*109e*/ 	.byte	0x3f
	.zero		1


	//   ....[78]....
        /*10a0*/ 	.word	0x0001a840
        /*10a4*/ 	.word	0x00000010
        /*10a8*/ 	.word	0x00019c00
        /*10ac*/ 	.short	0x010a
        /*10ae*/ 	.byte	0x3f
	.zero		1


	//   ....[79]....
        /*10b0*/ 	.word	0x0001a890
        /*10b4*/ 	.word	0x00000003
        /*10b8*/ 	.word	0x00019c30
        /*10bc*/ 	.short	0x010a
        /*10be*/ 	.byte	0x3f
	.zero		1


	//   ....[80]....
        /*10c0*/ 	.word	0x0001a8e0
        /*10c4*/ 	.word	0x00000009
        /*10c8*/ 	.word	0x00019c30
        /*10cc*/ 	.short	0x010a
        /*10ce*/ 	.byte	0x3f
	.zero		1


	//   ....[81]....
        /*10d0*/ 	.word	0x0001a930
        /*10d4*/ 	.word	0x0000000e
        /*10d8*/ 	.word	0x00019c50
        /*10dc*/ 	.short	0x010a
        /*10de*/ 	.byte	0x3f
	.zero		1


	//   ....[82]....
        /*10e0*/ 	.word	0x0001a980
        /*10e4*/ 	.word	0x00000007
        /*10e8*/ 	.word	0x00019c50
        /*10ec*/ 	.short	0x010a
        /*10ee*/ 	.byte	0x3f
	.zero		1


	//   ....[83]....
        /*10f0*/ 	.word	0x0001ab20
        /*10f4*/ 	.word	0x00000012
        /*10f8*/ 	.word	0x00019c20
        /*10fc*/ 	.short	0x010a
        /*10fe*/ 	.byte	0x3f
	.zero		1


	//   ....[84]....
        /*1100*/ 	.word	0x0001ab70
        /*1104*/ 	.word	0x00000009
        /*1108*/ 	.word	0x00019ca0
        /*110c*/ 	.short	0x010a
        /*110e*/ 	.byte	0x3f
	.zero		1


	//   ....[85]....
        /*1110*/ 	.word	0x0001abc0
        /*1114*/ 	.word	0x00000009
        /*1118*/ 	.word	0x00019cc0
        /*111c*/ 	.short	0x010a
        /*111e*/ 	.byte	0x3f
	.zero		1


	//   ....[86]....
        /*1120*/ 	.word	0x0001ac10
        /*1124*/ 	.word	0x00000009
        /*1128*/ 	.word	0x00019ca0
        /*112c*/ 	.short	0x010a
        /*112e*/ 	.byte	0x3f
	.zero		1


	//   ....[87]....
        /*1130*/ 	.word	0x0001ac60
        /*1134*/ 	.word	0x00000009
        /*1138*/ 	.word	0x00019cc0
        /*113c*/ 	.short	0x010a
        /*113e*/ 	.byte	0x3f
	.zero		1


	//   ....[88]....
        /*1140*/ 	.word	0x0001ae00
        /*1144*/ 	.word	0x00000004
        /*1148*/ 	.word	0x00019c80
        /*114c*/ 	.short	0x010a
        /*114e*/ 	.byte	0x3f
	.zero		1


	//   ....[89]....
        /*1150*/ 	.word	0x0001ae50
        /*1154*/ 	.word	0x00000004
        /*1158*/ 	.word	0x00019c40
        /*115c*/ 	.short	0x010a
        /*115e*/ 	.byte	0x3f
	.zero		1


	//   ....[90]....
        /*1160*/ 	.word	0x0001b260
        /*1164*/ 	.word	0x00000012
        /*1168*/ 	.word	0x00019c20
        /*116c*/ 	.short	0x010a
        /*116e*/ 	.byte	0x3f
	.zero		1


	//   ....[91]....
        /*1170*/ 	.word	0x0001b2b0
        /*1174*/ 	.word	0x00000006
        /*1178*/ 	.word	0x00019c80
        /*117c*/ 	.short	0x010a
        /*117e*/ 	.byte	0x3f
	.zero		1


	//   ....[92]....
        /*1180*/ 	.word	0x0001b300
        /*1184*/ 	.word	0x00000006
        /*1188*/ 	.word	0x00019c40
        /*118c*/ 	.short	0x010a
        /*118e*/ 	.byte	0x3f
	.zero		1


	//   ....[93]....
        /*1190*/ 	.word	0x0001b350
        /*1194*/ 	.word	0x00000003
        /*1198*/ 	.word	0x00019c70
        /*119c*/ 	.short	0x010a
        /*119e*/ 	.byte	0x3f
	.zero		1


	//   ....[94]....
        /*11a0*/ 	.word	0x0001b3a0
        /*11a4*/ 	.word	0x00000003
        /*11a8*/ 	.word	0x00019c60
        /*11ac*/ 	.short	0x010a
        /*11ae*/ 	.byte	0x3f
	.zero		1


	//   ....[95]....
        /*11b0*/ 	.word	0x0001b3f0
        /*11b4*/ 	.word	0x00000003
        /*11b8*/ 	.word	0x00019c70
        /*11bc*/ 	.short	0x010a
        /*11be*/ 	.byte	0x3f
	.zero		1


	//   ....[96]....
        /*11c0*/ 	.word	0x0001b440
        /*11c4*/ 	.word	0x00000003
        /*11c8*/ 	.word	0x00019c60
        /*11cc*/ 	.short	0x010a
        /*11ce*/ 	.byte	0x3f
	.zero		1


	//   ....[97]....
        /*11d0*/ 	.word	0x0001bf60
        /*11d4*/ 	.word	0x00000008
        /*11d8*/ 	.word	0x00019c20
        /*11dc*/ 	.short	0x010a
        /*11de*/ 	.byte	0x3f
	.zero		1


	//   ....[98]....
        /*11e0*/ 	.word	0x0001c100
        /*11e4*/ 	.word	0x00000006
        /*11e8*/ 	.word	0x00000000
        /*11ec*/ 	.short	0x010a
        /*11ee*/ 	.byte	0x3f
	.zero		1


	//   ....[99]....
        /*11f0*/ 	.word	0x0001c150
        /*11f4*/ 	.word	0x00000007
        /*11f8*/ 	.word	0x00000000
        /*11fc*/ 	.short	0x010a
        /*11fe*/ 	.byte	0x3f
	.zero		1


	//   ....[100]....
        /*1200*/ 	.word	0x0001c1a0
        /*1204*/ 	.word	0x00000002
        /*1208*/ 	.word	0x00019c60
        /*120c*/ 	.short	0x010a
        /*120e*/ 	.byte	0x3f
	.zero		1


	//   ....[101]....
        /*1210*/ 	.word	0x0001c1f0
        /*1214*/ 	.word	0x00000005
        /*1218*/ 	.word	0x00019c60
        /*121c*/ 	.short	0x010a
        /*121e*/ 	.byte	0x3f
	.zero		1


	//   ....[102]....
        /*1220*/ 	.word	0x0001c240
        /*1224*/ 	.word	0x00000002
        /*1228*/ 	.word	0x00019c80
        /*122c*/ 	.short	0x010a
        /*122e*/ 	.byte	0x3f
	.zero		1


	//----- nvinfo : EIATTR_NUM_MBARRIERS
	.align		4
.L_149:
        /*1230*/ 	.byte	0x03, 0x38
        /*1232*/ 	.short	0x0016


	//----- nvinfo : EIATTR_EXIT_INSTR_OFFSETS
	.align		4
        /*1234*/ 	.byte	0x04, 0x1c
        /*1236*/ 	.short	(.L_151 - .L_150)


	//   ....[0]....
.L_150:
        /*1238*/ 	.word	0x0001a310


	//----- nvinfo : EIATTR_MAX_THREADS
	.align		4
.L_151:
        /*123c*/ 	.byte	0x04, 0x05
        /*123e*/ 	.short	(.L_153 - .L_152)
.L_152:
        /*1240*/ 	.word	0x00000200
        /*1244*/ 	.word	0x00000001
        /*1248*/ 	.word	0x00000001


	//----- nvinfo : EIATTR_CRS_STACK_SIZE
	.align		4
.L_153:
        /*124c*/ 	.byte	0x04, 0x1e
        /*124e*/ 	.short	(.L_155 - .L_154)
.L_154:
        /*1250*/ 	.word	0x00000000


	//----- nvinfo : EIATTR_CBANK_PARAM_SIZE
	.align		4
.L_155:
        /*1254*/ 	.byte	0x03, 0x19
        /*1256*/ 	.short	0x0af0


	//----- nvinfo : EIATTR_PARAM_CBANK
	.align		4
        /*1258*/ 	.byte	0x04, 0x0a
        /*125a*/ 	.short	(.L_157 - .L_156)
	.align		4
.L_156:
        /*125c*/ 	.word	index@(.nv.constant0._ZN7cutlass13device_kernelIN5flash11enable_sm90INS1_16FlashAttnFwdSm90INS1_25CollectiveMainloopFwdSm90ILi2EN4cute5tupleIJNS5_1CILi1EEES8_S8_EEENS6_IJNS7_ILi192EEENS7_ILi128EEENS7_ILi96EEEEEELi96ENS_12float_e4m3_tEfNS_4arch4Sm90ELb0ELb0ELb0ELb1ELb0ELb1ELb0ELb1ELb1ELb1ELb1ELb0EEENS1_21CollectiveEpilogueFwdINS6_IJSA_SC_SB_EEES9_NS_10bfloat16_tESG_Li384ELb1ELb1ELb1ELb1EEENS1_36VarlenDynamicPersistentTileSchedulerILi192ELi128ELi384ELi128ELb1ELb1ELb1ELb0ELb1ELb1EEEEEEEEEvNT_6ParamsE)
        /*1260*/ 	.short	0x0210
        /*1262*/ 	.short	0x0af0


	//----- nvinfo : EIATTR_SW_WAR
	.align		4
.L_157:
        /*1264*/ 	.byte	0x04, 0x36
        /*1266*/ 	.short	(.L_159 - .L_158)
.L_158:
        /*1268*/ 	.word	0x00000008
.L_159:


//--------------------- .nv.info._ZN7cutlass13device_kernelIN5flash11enable_sm90INS1_16FlashAttnFwdSm90INS1_25CollectiveMainloopFwdSm90ILi2EN4cute5tupleIJNS5_1CILi1EEES8_S8_EEENS6_IJNS7_ILi192EEENS7_ILi128EEENS7_ILi96EEEEEELi96ENS_12float_e4m3_tEfNS_4arch4Sm90ELb0ELb1ELb0ELb0ELb0ELb0ELb0ELb1ELb1ELb1ELb1ELb0EEENS1_21CollectiveEpilogueFwdINS6_IJSA_SC_SB_EEES9_NS_10bfloat16_tESG_Li384ELb0ELb1ELb1ELb1EEENS1_19SingleTileSchedulerILb0ELb1ELb1ELi192EEEEEEEEEvNT_6ParamsE --------------------------
	.section	.nv.info._ZN7cutlass13device_kernelIN5flash11enable_sm90INS1_16FlashAttnFwdSm90INS1_25CollectiveMainloopFwdSm90ILi2EN4cute5tupleIJNS5_1CILi1EEES8_S8_EEENS6_IJNS7_ILi192EEENS7_ILi128EEENS7_ILi96EEEEEELi96ENS_12float_e4m3_tEfNS_4arch4Sm90ELb0ELb1ELb0ELb0ELb0ELb0ELb0ELb1ELb1ELb1ELb1ELb0EEENS1_21CollectiveEpilogueFwdINS6_IJSA_SC_SB_EEES9_NS_10bfloat16_tESG_Li384ELb0ELb1ELb1ELb1EEENS1_19SingleTileSchedulerILb0ELb1ELb1ELi192EEEEEEEEEvNT_6ParamsE,"",@"SHT_CUDA_INFO"
	.sectionflags	@""
	.align	4


	//----- nvinfo : EIATTR_CUDA_API_VERSION
	.align		4
        /*0000*/ 	.byte	0x04, 0x37
        /*0002*/ 	.short	(.L_161 - .L_160)
.L_160:
        /*0004*/ 	.word	0x00000082


	//----- nvinfo : EIATTR_KPARAM_INFO
	.align		4
.L_161:
        /*0008*/ 	.byte	0x04, 0x17
        /*000a*/ 	.short	(.L_163 - .L_162)
.L_162:
        /*000c*/ 	.word	0x00000000
        /*0010*/ 	.short	0x0000
        /*0012*/ 	.short	0x0070
        /*0014*/ 	.byte	0x00, 0xf0, 0x01, 0x28


	//----- nvinfo : EIATTR_SPARSE_MMA_MASK
	.align		4
.L_163:
        /*0018*/ 	.byte	0x03, 0x50
        /*001a*/ 	.short	0x0000


	//----- nvinfo : EIATTR_MAXREG_COUNT
	.align		4
        /*001c*/ 	.byte	0x03, 0x1b
        /*001e*/ 	.short	0x0080


	//----- nvinfo : EIATTR_NUM_BARRIERS
	.align		4
        /*0020*/ 	.byte	0x02, 0x4c
        /*0022*/ 	.byte	0x09
	.zero		1


	//----- nvinfo : EIATTR_EXTERNS
	.align		4
        /*0024*/ 	.byte	0x04, 0x0f
        /*0026*/ 	.short	(.L_165 - .L_164)


	//   ....[0]....
	.align		4
.L_164:
        /*0028*/ 	.word	index@(__assertfail)


	//----- nvinfo : EIATTR_MERCURY_ISA_VERSION
	.align		4
.L_165:
        /*002c*/ 	.byte	0x03, 0x5f
        /*002e*/ 	.short	0x0101


	//----- nvinfo : EIATTR_INT_WARP_WIDE_INSTR_OFFSETS
	.align		4
        /*0030*/ 	.byte	0x04, 0x31
        /*0032*/ 	.short	(.L_167 - .L_166)


	//   ....[0]....
.L_166:
        /*0034*/ 	.word	0x00000120


	//   ....[1]....
        /*0038*/ 	.word	0x00000160


	//   ....[2]....
        /*003c*/ 	.word	0x000001d0


	//----- nvinfo : EIATTR_COOP_GROUP_MASK_REGIDS
	.align		4
.L_167:
        /*0040*/ 	.byte	0x04, 0x29
        /*0042*/ 	.short	(.L_169 - .L_168)


	//   ....[0]....
.L_168:
        /*0044*/ 	.word	0xffffffff


	//   ....[1]....
        /*0048*/ 	.word	0xffffffff


	//   ....[2]....
        /*004c*/ 	.word	0xffffffff


	//   ....[3]....
        /*0050*/ 	.word	0xffffffff


	//   ....[4]....
        /*0054*/ 	.word	0xffffffff


	//   ....[5]....
        /*0058*/ 	.word	0xffffffff


	//   ....[6]....
        /*005c*/ 	.word	0xffffffff


	//   ....[7]....
        /*0060*/ 	.word	0xffffffff


	//   ....[8]....
        /*0064*/ 	.word	0xffffffff


	//   ....[9]....
        /*0068*/ 	.word	0xffffffff


	//   ....[10]....
        /*006c*/ 	.word	0xffffffff


	//   ....[11]....
        /*0070*/ 	.word	0xffffffff


	//   ....[12]....
        /*0074*/ 	.word	0xffffffff


	//   ....[13]....
        /*0078*/ 	.word	0xffffffff


	//   ....[14]....
        /*007c*/ 	.word	0xffffffff


	//   ....[15]....
        /*0080*/ 	.word	0xffffffff


	//   ....[16]....
        /*0084*/ 	.word	0xffffffff


	//   ....[17]....
        /*0088*/ 	.word	0xffffffff


	//   ....[18]....
        /*008c*/ 	.word	0xffffffff


	//   ....[19]....
        /*0090*/ 	.word	0xffffffff


	//   ....[20]....
        /*0094*/ 	.word	0xffffffff


	//   ....[21]....
        /*0098*/ 	.word	0xffffffff


	//   ....[22]....
        /*009c*/ 	.word	0xffffffff


	//   ....[23]....
        /*00a0*/ 	.word	0xffffffff


	//   ....[24]....
        /*00a4*/ 	.word	0xffffffff


	//   ....[25]....
        /*00a8*/ 	.word	0xffffffff


	//   ....[26]....
        /*00ac*/ 	.word	0xffffffff


	//   ....[27]....
        /*00b0*/ 	.word	0xffffffff


	//   ....[28]....
        /*00b4*/ 	.word	0xffffffff


	//   ....[29]....
        /*00b8*/ 	.word	0xffffffff


	//   ....[30]....
        /*00bc*/ 	.word	0xffffffff


	//   ....[31]....
        /*00c0*/ 	.word	0xffffffff


	//   ....[32]....
        /*00c4*/ 	.word	0xffffffff


	//   ....[33]....
        /*00c8*/ 	.word	0xffffffff


	//   ....[34]....
        /*00cc*/ 	.word	0xffffffff


	//   ....[35]....
        /*00d0*/ 	.word	0xffffffff


	//   ....[36]....
        /*00d4*/ 	.word	0xffffffff


	//   ....[37]....
        /*00d8*/ 	.word	0xffffffff


	//   ....[38]....
        /*00dc*/ 	.word	0xffffffff


	//   ....[39]....
        /*00e0*/ 	.word	0xffffffff


	//   ....[40]....
        /*00e4*/ 	.word	0xffffffff


	//   ....[41]....
        /*00e8*/ 	.word	0xffffffff


	//   ....[42]....
        /*00ec*/ 	.word	0xffffffff


	//   ....[43]....
        /*00f0*/ 	.word	0xffffffff


	//   ....[44]....
        /*00f4*/ 	.word	0xffffffff


	//   ....[45]....
        /*00f8*/ 	.word	0xffffffff


	//   ....[46]....
        /*00fc*/ 	.word	0xffffffff


	//   ....[47]....
        /*0100*/ 	.word	0xffffffff


	//   ....[48]....
        /*0104*/ 	.word	0xffffffff


	//   ....[49]....
        /*0108*/ 	.word	0xffffffff


	//   ....[50]....
        /*010c*/ 	.word	0xffffffff


	//   ....[51]....
        /*0110*/ 	.word	0xffffffff


	//   ....[52]....
        /*0114*/ 	.word	0xffffffff


	//   ....[53]....
        /*0118*/ 	.word	0xffffffff


	//   ....[54]....
        /*011c*/ 	.word	0xffffffff


	//   ....[55]....
        /*0120*/ 	.word	0xffffffff


	//   ....[56]....
        /*0124*/ 	.word	0xffffffff


	//   ....[57]....
        /*0128*/ 	.word	0xffffffff


	//   ....[58]....
        /*012c*/ 	.word	0xffffffff


	//   ....[59]....
        /*0130*/ 	.word	0xffffffff


	//   ....[60]....
        /*0134*/ 	.word	0xffffffff


	//   ....[61]....
        /*0138*/ 	.word	0xffffffff


	//   ....[62]....
        /*013c*/ 	.word	0xffffffff


	//   ....[63]....
        /*0140*/ 	.word	0xffffffff


	//   ....[64]....
        /*0144*/ 	.word	0xffffffff


	//   ....[65]....
        /*0148*/ 	.word	0xffffffff


	//   ....[66]....
        /*014c*/ 	.word	0xffffffff


	//   ....[67]....
        /*0150*/ 	.word	0xffffffff


	//   ....[68]....
        /*0154*/ 	.word	0xffffffff


	//   ....[69]....
        /*0158*/ 	.word	0xffffffff


	//   ....[70]....
        /*015c*/ 	.word	0xffffffff


	//   ....[71]....
        /*0160*/ 	.word	0xffffffff


	//   ....[72]....
        /*0164*/ 	.word	0xffffffff


	//   ....[73]....
        /*0168*/ 	.word	0xffffffff


	//   ....[74]....
        /*016c*/ 	.word	0xffffffff


	//   ....[75]....
        /*0170*/ 	.word	0xffffffff


	//   ....[76]....
        /*0174*/ 	.word	0xffffffff


	//   ....[77]....
        /*0178*/ 	.word	0xffffffff


	//   ....[78]....
        /*017c*/ 	.word	0xffffffff


	//   ....[79]....
        /*0180*/ 	.word	0xffffffff


	//   ....[80]....
        /*0184*/ 	.word	0xffffffff


	//   ....[81]....
        /*0188*/ 	.word	0xffffffff


	//   ....[82]....
        /*018c*/ 	.word	0xffffffff


	//   ....[83]....
        /*0190*/ 	.word	0xffffffff


	//   ....[84]....
        /*0194*/ 	.word	0xffffffff


	//   ....[85]....
        /*0198*/ 	.word	0xffffffff


	//   ....[86]....
        /*019c*/ 	.word	0xffffffff


	//   ....[87]....
        /*01a0*/ 	.word	0xffffffff


	//   ....[88]....
        /*01a4*/ 	.word	0xffffffff


	//   ....[89]....
        /*01a8*/ 	.word	0xffffffff


	//   ....[90]....
        /*01ac*/ 	.word	0xffffffff


	//   ....[91]....
        /*01b0*/ 	.word	0xffffffff


	//   ....[92]....
        /*01b4*/ 	.word	0xffffffff


	//   ....[93]....
        /*01b8*/ 	.word	0xffffffff


	//   ....[94]....
        /*01bc*/ 	.word	0xffffffff


	//   ....[95]....
        /*01c0*/ 	.word	0xffffffff


	//   ....[96]....
        /*01c4*/ 	.word	0xffffffff


	//   ....[97]....
        /*01c8*/ 	.word	0xffffffff


	//   ....[98]....
        /*01cc*/ 	.word	0xffffffff


	//   ....[99]....
        /*01d0*/ 	.word	0x0500000f


	//   ....[100]....
        /*01d4*/ 	.word	0x0500000f


	//   ....[101]....
        /*01d8*/ 	.word	0x0500000f


	//   ....[102]....
        /*01dc*/ 	.word	0x0500000f


	//   ....[103]....
        /*01e0*/ 	.word	0x0500000f


	//   ....[104]....
        /*01e4*/ 	.word	0x0500000f


	//   ....[105]....
        /*01e8*/ 	.word	0x0500000f


	//----- nvinfo : EIATTR_COOP_GROUP_INSTR_OFFSETS
	.align		4
.L_169:
        /*01ec*/ 	.byte	0x04, 0x28
        /*01ee*/ 	.short	(.L_171 - .L_170)


	//   ....[0]....
.L_170:
        /*01f0*/ 	.word	0x00000050


	//   ....[1]....
        /*01f4*/ 	.word	0x00000130


	//   ....[2]....
        /*01f8*/ 	.word	0x00000180


	//   ....[3]....
        /*01fc*/ 	.word	0x000003b0


	//   ....[4]....
        /*0200*/ 	.word	0x00000510


	//   ....[5]....
        /*0204*/ 	.word	0x00000630


	//   ....[6]....
        /*0208*/ 	.word	0x00000790


	//   ....[7]....
        /*020c*/ 	.word	0x00001820


	//   ....[8]....
        /*0210*/ 	.word	0x00001f30


	//   ....[9]....
        /*0214*/ 	.word	0x00002d60


	//   ....[10]....
        /*0218*/ 	.word	0x000034a0


	//   ....[11]....
        /*021c*/ 	.word	0x000035b0


	//   ....[12]....
        /*0220*/ 	.word	0x00003f00


	//   ....[13]....
        /*0224*/ 	.word	0x00003f60


	//   ....[14]....
        /*0228*/ 	.word	0x000054a0


	//   ....[15]....
        /*022c*/ 	.word	0x000056e0


	//   ....[16]....
        /*0230*/ 	.word	0x000062c0


	//   ....[17]....
        /*0234*/ 	.word	0x00006360


	//   ....[18]....
        /*0238*/ 	.word	0x00006c30


	//   ....[19]....
        /*023c*/ 	.word	0x00006cd0


	//   ....[20]....
        /*0240*/ 	.word	0x00008600


	//   ....[21]....
        /*0244*/ 	.word	0x00008630


	//   ....[22]....
        /*0248*/ 	.word	0x000086e0


	//   ....[23]....
        /*024c*/ 	.word	0x000086f0


	//   ....[24]....
        /*0250*/ 	.word	0x00009ff0


	//   ....[25]....
        /*0254*/ 	.word	0x0000a260


	//   ....[26]....
        /*0258*/ 	.word	0x0000ae30


	//   ....[27]....
        /*025c*/ 	.word	0x0000af30


	//   ....[28]....
        /*0260*/ 	.word	0x0000b7a0


	//   ....[29]....
        /*0264*/ 	.word	0x0000b820


	//   ....[30]....
        /*0268*/ 	.word	0x0000ca90


	//   ....[31]....
        /*026c*/ 	.word	0x0000cab0


	//   ....[32]....
        /*0270*/ 	.word	0x0000cb30


	//   ....[33]....
        /*0274*/ 	.word	0x0000cb40


	//   ....[34]....
        /*0278*/ 	.word	0x0000d810


	//   ....[35]....
        /*027c*/ 	.word	0x0000d820


	//   ....[36]....
        /*0280*/ 	.word	0x0000d830


	//   ....[37]....
        /*0284*/ 	.word	0x0000d840


	//   ....[38]....
        /*0288*/ 	.word	0x0000d850


	//   ....[39]....
        /*028c*/ 	.word	0x0000d870


	//   ....[40]....
        /*0290*/ 	.word	0x0000d880


	//   ....[41]....
        /*0294*/ 	.word	0x0000d890


	//   ....[42]....
        /*0298*/ 	.word	0x0000d8b0


	//   ....[43]....
        /*029c*/ 	.word	0x0000d8c0


	//   ....[44]....
        /*02a0*/ 	.word	0x0000d8d0


	//   ....[45]....
        /*02a4*/ 	.word	0x0000d8e0


	//   ....[46]....
        /*02a8*/ 	.word	0x0000d900


	//   ....[47]....
        /*02ac*/ 	.word	0x0000d920


	//   ....[48]....
        /*02b0*/ 	.word	0x0000d930


	//   ....[49]....
        /*02b4*/ 	.word	0x0000d940


	//   ....[50]....
        /*02b8*/ 	.word	0x0000d960


	//   ....[51]....
        /*02bc*/ 	.word	0x0000d980


	//   ....[52]....
        /*02c0*/ 	.word	0x0000d990


	//   ....[53]....
        /*02c4*/ 	.word	0x0000d9b0


	//   ....[54]....
        /*02c8*/ 	.word	0x0000d9d0


	//   ....[55]....
        /*02cc*/ 	.word	0x0000d9e0


	//   ....[56]....
        /*02d0*/ 	.word	0x0000d9f0


	//   ....[57]....
        /*02d4*/ 	.word	0x0000da00


	//   ....[58]....
        /*02d8*/ 	.word	0x0000da10


	//   ....[59]....
        /*02dc*/ 	.word	0x0000da30


	//   ....[60]....
        /*02e0*/ 	.word	0x0000da40


	//   ....[61]....
        /*02e4*/ 	.word	0x0000da50


	//   ....[62]....
        /*02e8*/ 	.word	0x0000da60


	//   ....[63]....
        /*02ec*/ 	.word	0x0000da70


	//   ....[64]....
        /*02f0*/ 	.word	0x0000da80


	//   ....[65]....
        /*02f4*/ 	.word	0x0000da90


	//   ....[66]....
        /*02f8*/ 	.word	0x0000daa0


	//   ....[67]....
        /*02fc*/ 	.word	0x0000dac0


	//   ....[68]....
        /*0300*/ 	.word	0x0000daf0


	//   ....[69]....
        /*0304*/ 	.word	0x0000db20


	//   ....[70]....
        /*0308*/ 	.word	0x0000db50


	//   ....[71]....
        /*030c*/ 	.word	0x0000db90


	//   ....[72]....
        /*0310*/ 	.word	0x0000dbd0


	//   ....[73]....
        /*0314*/ 	.word	0x0000dc00


	//   ....[74]....
        /*0318*/ 	.word	0x0000dc10


	//   ....[75]....
        /*031c*/ 	.word	0x0000dc20


	//   ....[76]....
        /*0320*/ 	.word	0x0000dc30


	//   ....[77]....
        /*0324*/ 	.word	0x0000dc40


	//   ....[78]....
        /*0328*/ 	.word	0x0000dc50


	//   ....[79]....
        /*032c*/ 	.word	0x0000dc60


	//   ....[80]....
        /*0330*/ 	.word	0x0000dc70


	//   ....[81]....
        /*0334*/ 	.word	0x0000dc80


	//   ....[82]....
        /*0338*/ 	.word	0x0000dfd0


	//   ....[83]....
        /*033c*/ 	.word	0x0000e030


	//   ....[84]....
        /*0340*/ 	.word	0x0000e060


	//   ....[85]....
        /*0344*/ 	.word	0x0000e0a0


	//   ....[86]....
        /*0348*/ 	.word	0x0000e0e0


	//   ....[87]....
        /*034c*/ 	.word	0x0000e120


	//   ....[88]....
        /*0350*/ 	.word	0x0000e640


	//   ....[89]....
        /*0354*/ 	.word	0x0000e670


	//   ....[90]....
        /*0358*/ 	.word	0x0000f040


	//   ....[91]....
        /*035c*/ 	.word	0x00010200


	//   ....[92]....
        /*0360*/ 	.word	0x00010ee0


	//   ....[93]....
        /*0364*/ 	.word	0x00010f10


	//   ....[94]....
        /*0368*/ 	.word	0x00010f40


	//   ....[95]....
        /*036c*/ 	.word	0x00010f60


	//   ....[96]....
        /*0370*/ 	.word	0x00010f70


	//   ....[97]....
        /*0374*/ 	.word	0x00010fd0


	//   ....[98]....
        /*0378*/ 	.word	0x000126c0


	//   ....[99]....
        /*037c*/ 	.word	0x00012d30


	//   ....[100]....
        /*0380*/ 	.word	0x00012f00


	//   ....[101]....
        /*0384*/ 	.word	0x00012f50


	//   ....[102]....
        /*0388*/ 	.word	0x00013010


	//   ....[103]....
        /*038c*/ 	.word	0x000130c0


	//   ....[104]....
        /*0390*/ 	.word	0x00013150


	//   ....[105]....
        /*0394*/ 	.word	0x00013240


	//----- nvinfo : EIATTR_REG_RECONFIG
	.align		4
.L_171:
        /*0398*/ 	.byte	0x01, 0x54
	.zero		2


	//----- nvinfo : EIATTR_SYSCALL_OFFSETS
	.align		4
        /*039c*/ 	.byte	0x04, 0x46
        /*039e*/ 	.short	(.L_173 - .L_172)


	//   ....[0]....
.L_172:
        /*03a0*/ 	.word	0x000019e0


	//   ....[1]....
        /*03a4*/ 	.word	0x0000fba0


	//   ....[2]....
        /*03a8*/ 	.word	0x0000fce0


	//   ....[3]....
        /*03ac*/ 	.word	0x0000fe20


	//   ....[4]....
        /*03b0*/ 	.word	0x0000ff40


	//   ....[5]....
        /*03b4*/ 	.word	0x00010a60


	//----- nvinfo : EIATTR_MBARRIER_INSTR_OFFSETS
	.align		4
.L_173:
        /*03b8*/ 	.byte	0x04, 0x39
        /*03ba*/ 	.short	(.L_175 - .L_174)


	//   ....[0]....
.L_174:
        /*03bc*/ 	.word	0x00000260
        /*03c0*/ 	.word	0x000000ff
        /*03c4*/ 	.word	0x00017000
        /*03c8*/ 	.short	0x0100
        /*03ca*/ 	.byte	0x08
	.zero		1


	//   ....[1]....
        /*03cc*/ 	.word	0x00000270
        /*03d0*/ 	.word	0x000000ff
        /*03d4*/ 	.word	0x00017020
        /*03d8*/ 	.short	0x0100
        /*03da*/ 	.byte	0x08
	.zero		1


	//   ....[2]....
        /*03dc*/ 	.word	0x00000360
        /*03e0*/ 	.word	0x000000ff
        /*03e4*/ 	.word	0x00017030
        /*03e8*/ 	.short	0x0100
        /*03ea*/ 	.byte	0x08
	.zero		1


	//   ....[3]....
        /*03ec*/ 	.word	0x00000370
        /*03f0*/ 	.word	0x000000ff
        /*03f4*/ 	.word	0x00017040
        /*03f8*/ 	.short	0x0100
        /*03fa*/ 	.byte	0x08
	.zero		1


	//   ....[4]....
        /*03fc*/ 	.word	0x00000380
        /*0400*/ 	.word	0x000000ff
        /*0404*/ 	.word	0x00017038
        /*0408*/ 	.short	0x0100
        /*040a*/ 	.byte	0x08
	.zero		1


	//   ....[5]....
        /*040c*/ 	.word	0x00000390
        /*0410*/ 	.word	0x000000ff
        /*0414*/ 	.word	0x00017048
        /*0418*/ 	.short	0x0100
        /*041a*/ 	.byte	0x08
	.zero		1


	//   ....[6]....
        /*041c*/ 	.word	0x000004c0
        /*0420*/ 	.word	0x000000ff
        /*0424*/ 	.word	0x00017050
        /*0428*/ 	.short	0x0100
        /*042a*/ 	.byte	0x08
	.zero		1


	//   ....[7]....
        /*042c*/ 	.word	0x000004d0
        /*0430*/ 	.word	0x000000ff
        /*0434*/ 	.word	0x00017060
        /*0438*/ 	.short	0x0100
        /*043a*/ 	.byte	0x08
	.zero		1


	//   ....[8]....
        /*043c*/ 	.word	0x000004e0
        /*0440*/ 	.word	0x000000ff
        /*0444*/ 	.word	0x00017058
        /*0448*/ 	.short	0x0100
        /*044a*/ 	.byte	0x08
	.zero		1


	//   ....[9]....
        /*044c*/ 	.word	0x000004f0
        /*0450*/ 	.word	0x000000ff
        /*0454*/ 	.word	0x00017068
        /*0458*/ 	.short	0x0100
        /*045a*/ 	.byte	0x08
	.zero		1


	//   ....[10]....
        /*045c*/ 	.word	0x000005e0
        /*0460*/ 	.word	0x000000ff
        /*0464*/ 	.word	0x00017070
        /*0468*/ 	.short	0x0100
        /*046a*/ 	.byte	0x06
	.zero		1


	//   ....[11]....
        /*046c*/ 	.word	0x000005f0
        /*0470*/ 	.word	0x000000ff
        /*0474*/ 	.word	0x00017080
        /*0478*/ 	.short	0x0100
        /*047a*/ 	.byte	0x06
	.zero		1


	//   ....[12]....
        /*047c*/ 	.word	0x00000600
        /*0480*/ 	.word	0x000000ff
        /*0484*/ 	.word	0x00017078
        /*0488*/ 	.short	0x0100
        /*048a*/ 	.byte	0x06
	.zero		1


	//   ....[13]....
        /*048c*/ 	.word	0x00000610
        /*0490*/ 	.word	0x000000ff
        /*0494*/ 	.word	0x00017088
        /*0498*/ 	.short	0x0100
        /*049a*/ 	.byte	0x06
	.zero		1


	//   ....[14]....
        /*049c*/ 	.word	0x00000740
        /*04a0*/ 	.word	0x000000ff
        /*04a4*/ 	.word	0x00017090
        /*04a8*/ 	.short	0x0100
        /*04aa*/ 	.byte	0x08
	.zero		1


	//   ....[15]....
        /*04ac*/ 	.word	0x00000750
        /*04b0*/ 	.word	0x000000ff
        /*04b4*/ 	.word	0x000170a0
        /*04b8*/ 	.short	0x0100
        /*04ba*/ 	.byte	0x08
	.zero		1


	//   ....[16]....
        /*04bc*/ 	.word	0x00000760
        /*04c0*/ 	.word	0x000000ff
        /*04c4*/ 	.word	0x00017098
        /*04c8*/ 	.short	0x0100
        /*04ca*/ 	.byte	0x08
	.zero		1


	//   ....[17]....
        /*04cc*/ 	.word	0x00000770
        /*04d0*/ 	.word	0x000000ff
        /*04d4*/ 	.word	0x000170a8
        /*04d8*/ 	.short	0x0100
        /*04da*/ 	.byte	0x08
	.zero		1


	//   ....[18]....
        /*04dc*/ 	.word	0x000008a0
        /*04e0*/ 	.word	0x000000ff
        /*04e4*/ 	.word	0x000170b0
        /*04e8*/ 	.short	0x0100
        /*04ea*/ 	.byte	0x08
	.zero		1


	//   ....[19]....
        /*04ec*/ 	.word	0x000008b0
        /*04f0*/ 	.word	0x000000ff
        /*04f4*/ 	.word	0x000170c0
        /*04f8*/ 	.short	0x0100
        /*04fa*/ 	.byte	0x08
	.zero		1


	//   ....[20]....
        /*04fc*/ 	.word	0x000008c0
        /*0500*/ 	.word	0x000000ff
        /*0504*/ 	.word	0x000170b8
        /*0508*/ 	.short	0x0100
        /*050a*/ 	.byte	0x08
	.zero		1


	//   ....[21]....
        /*050c*/ 	.word	0x000008d0
        /*0510*/ 	.word	0x000000ff
        /*0514*/ 	.word	0x000170c8
        /*0518*/ 	.short	0x0100
        /*051a*/ 	.byte	0x08
	.zero		1


	//   ....[22]....
        /*051c*/ 	.word	0x00001a00
        /*0520*/ 	.word	0x000000ff
        /*0524*/ 	.word	0x00017000
        /*0528*/ 	.short	0x010a
        /*052a*/ 	.byte	0x2a
	.zero		1


	//   ....[23]....
        /*052c*/ 	.word	0x00001a70
        /*0530*/ 	.word	0x000000ff
        /*0534*/ 	.word	0x00017030
        /*0538*/ 	.short	0x010a
        /*053a*/ 	.byte	0x2a
	.zero		1


	//   ....[24]....
        /*053c*/ 	.word	0x00001ae0
        /*0540*/ 	.word	0x000000ff
        /*0544*/ 	.word	0x00017030
        /*0548*/ 	.short	0x010a
        /*054a*/ 	.byte	0x2a
	.zero		1


	//   ....[25]....
        /*054c*/ 	.word	0x00002040
        /*0550*/ 	.word	0x00000000
        /*0554*/ 	.word	0x00000000
        /*0558*/ 	.short	0x0101
        /*055a*/ 	.byte	0x3f
	.zero		1


	//   ....[26]....
        /*055c*/ 	.word	0x00005020
        /*0560*/ 	.word	0x000000ff
        /*0564*/ 	.word	0x00017030
        /*0568*/ 	.short	0x010a
        /*056a*/ 	.byte	0x1b
	.zero		1


	//   ....[27]....
        /*056c*/ 	.word	0x00005060
        /*0570*/ 	.word	0x000000ff
        /*0574*/ 	.word	0x00017030
        /*0578*/ 	.short	0x010a
        /*057a*/ 	.byte	0x1b
	.zero		1


	//   ....[28]....
        /*057c*/ 	.word	0x000051e0
        /*0580*/ 	.word	0x000000ff
        /*0584*/ 	.word	0x00017050
        /*0588*/ 	.short	0x010a
        /*058a*/ 	.byte	0x0b
	.zero		1


	//   ....[29]....
        /*058c*/ 	.word	0x00005220
        /*0590*/ 	.word	0x000000ff
        /*0594*/ 	.word	0x00017050
        /*0598*/ 	.short	0x010a
        /*059a*/ 	.byte	0x0b
	.zero		1


	//   ....[30]....
        /*059c*/ 	.word	0x000054e0
        /*05a0*/ 	.word	0x0000000b
        /*05a4*/ 	.word	0x00000000
        /*05a8*/ 	.short	0x0101
        /*05aa*/ 	.byte	0x3f
	.zero		1


	//   ....[31]....
        /*05ac*/ 	.word	0x00007720
        /*05b0*/ 	.word	0x000000ff
        /*05b4*/ 	.word	0x00000000
        /*05b8*/ 	.short	0x0101
        /*05ba*/ 	.byte	0x06
	.zero		1


	//   ....[32]....
        /*05bc*/ 	.word	0x00007fc0
        /*05c0*/ 	.word	0x000000ff
        /*05c4*/ 	.word	0x00017030
        /*05c8*/ 	.short	0x010a
        /*05ca*/ 	.byte	0x18
	.zero		1


	//   ....[33]....
        /*05cc*/ 	.word	0x00008000
        /*05d0*/ 	.word	0x000000ff
        /*05d4*/ 	.word	0x00017030
        /*05d8*/ 	.short	0x010a
        /*05da*/ 	.byte	0x18
	.zero		1


	//   ....[34]....
        /*05dc*/ 	.word	0x00008180
        /*05e0*/ 	.word	0x000000ff
        /*05e4*/ 	.word	0x00017050
        /*05e8*/ 	.short	0x010a
        /*05ea*/ 	.byte	0x0e
	.zero		1


	//   ....[35]....
        /*05ec*/ 	.word	0x000085b0
        /*05f0*/ 	.word	0x000000ff
        /*05f4*/ 	.word	0x00017050
        /*05f8*/ 	.short	0x010a
        /*05fa*/ 	.byte	0x0e
	.zero		1


	//   ....[36]....
        /*05fc*/ 	.word	0x00009300
        /*0600*/ 	.word	0x00000004
        /*0604*/ 	.word	0x00000000
        /*0608*/ 	.short	0x0101
        /*060a*/ 	.byte	0x3f
	.zero		1


	//   ....[37]....
        /*060c*/ 	.word	0x000096e0
        /*0610*/ 	.word	0x000000ff
        /*0614*/ 	.word	0x00000000
        /*0618*/ 	.short	0x0101
        /*061a*/ 	.byte	0x06
	.zero		1


	//   ....[38]....
        /*061c*/ 	.word	0x00009be0
        /*0620*/ 	.word	0x000000ff
        /*0624*/ 	.word	0x00017030
        /*0628*/ 	.short	0x010a
        /*062a*/ 	.byte	0x1b
	.zero		1


	//   ....[39]....
        /*062c*/ 	.word	0x00009c20
        /*0630*/ 	.word	0x000000ff
        /*0634*/ 	.word	0x00017030
        /*0638*/ 	.short	0x010a
        /*063a*/ 	.byte	0x1b
	.zero		1


	//   ....[40]....
        /*063c*/ 	.word	0x00009da0
        /*0640*/ 	.word	0x000000ff
        /*0644*/ 	.word	0x00017050
        /*0648*/ 	.short	0x010a
        /*064a*/ 	.byte	0x0e
	.zero		1


	//   ....[41]....
        /*064c*/ 	.word	0x00009de0
        /*0650*/ 	.word	0x000000ff
        /*0654*/ 	.word	0x00017050
        /*0658*/ 	.short	0x010a
        /*065a*/ 	.byte	0x0e
	.zero		1


	//   ....[42]....
        /*065c*/ 	.word	0x0000a0b0
        /*0660*/ 	.word	0x0000000c
        /*0664*/ 	.word	0x00000000
        /*0668*/ 	.short	0x0101
        /*066a*/ 	.byte	0x3f
	.zero		1


	//   ....[43]....
        /*066c*/ 	.word	0x0000c290
        /*0670*/ 	.word	0x000000ff
        /*0674*/ 	.word	0x00000000
        /*0678*/ 	.short	0x0101
        /*067a*/ 	.byte	0x06
	.zero		1


	//   ....[44]....
        /*067c*/ 	.word	0x0000c7b0
        /*0680*/ 	.word	0x000000ff
        /*0684*/ 	.word	0x00017050
        /*0688*/ 	.short	0x010a
        /*068a*/ 	.byte	0x10
	.zero		1


	//   ....[45]....
        /*068c*/ 	.word	0x0000c7f0
        /*0690*/ 	.word	0x000000ff
        /*0694*/ 	.word	0x00017050
        /*0698*/ 	.short	0x010a
        /*069a*/ 	.byte	0x10
	.zero		1


	//   ....[46]....
        /*069c*/ 	.word	0x0000ce20
        /*06a0*/ 	.word	0x000000ff
        /*06a4*/ 	.word	0x00000000
        /*06a8*/ 	.short	0x0101
        /*06aa*/ 	.byte	0x04
	.zero		1


	//   ....[47]....
        /*06ac*/ 	.word	0x0000e100
        /*06b0*/ 	.word	0x000000ff
        /*06b4*/ 	.word	0x00000000
        /*06b8*/ 	.short	0x0101
        /*06ba*/ 	.byte	0x04
	.zero		1


	//   ....[48]....
        /*06bc*/ 	.word	0x00010420
        /*06c0*/ 	.word	0x000000ff
        /*06c4*/ 	.word	0x00017080
        /*06c8*/ 	.short	0x010a
        /*06ca*/ 	.byte	0x26
	.zero		1


	//   ....[49]....
        /*06cc*/ 	.word	0x00010640
        /*06d0*/ 	.word	0x000000ff
        /*06d4*/ 	.word	0x00017040
        /*06d8*/ 	.short	0x010a
        /*06da*/ 	.byte	0x26
	.zero		1


	//   ....[50]....
        /*06dc*/ 	.word	0x00011190
        /*06e0*/ 	.word	0x000000ff
        /*06e4*/ 	.word	0x00017000
        /*06e8*/ 	.short	0x0107
        /*06ea*/ 	.byte	0x26
	.zero		1


	//   ....[51]....
        /*06ec*/ 	.word	0x000111d0
        /*06f0*/ 	.word	0x000000ff
        /*06f4*/ 	.word	0x00017000
        /*06f8*/ 	.short	0x0101
        /*06fa*/ 	.byte	0x26
	.zero		1


	//   ....[52]....
        /*06fc*/ 	.word	0x00011200
        /*0700*/ 	.word	0x000000ff
        /*0704*/ 	.word	0x00017020
        /*0708*/ 	.short	0x010a
        /*070a*/ 	.byte	0x26
	.zero		1


	//   ....[53]....
        /*070c*/ 	.word	0x000114c0
        /*0710*/ 	.word	0x00000004
        /*0714*/ 	.word	0x00017080
        /*0718*/ 	.short	0x010a
        /*071a*/ 	.byte	0x3f
	.zero		1


	//   ....[54]....
        /*071c*/ 	.word	0x000118a0
        /*0720*/ 	.word	0x00000004
        /*0724*/ 	.word	0x00017040
        /*0728*/ 	.short	0x010a
        /*072a*/ 	.byte	0x3f
	.zero		1


	//   ....[55]....
        /*072c*/ 	.word	0x00011cb0
        /*0730*/ 	.word	0x00000003
        /*0734*/ 	.word	0x00017070
        /*0738*/ 	.short	0x010a
        /*073a*/ 	.byte	0x3f
	.zero		1


	//   ....[56]....
        /*073c*/ 	.word	0x00011d10
        /*0740*/ 	.word	0x00000003
        /*0744*/ 	.word	0x00017060
        /*0748*/ 	.short	0x010a
        /*074a*/ 	.byte	0x3f
	.zero		1


	//   ....[57]....
        /*074c*/ 	.word	0x00012040
        /*0750*/ 	.word	0x00000003
        /*0754*/ 	.word	0x00017050
        /*0758*/ 	.short	0x0101
        /*075a*/ 	.byte	0x3f
	.zero		1


	//   ....[58]....
        /*075c*/ 	.word	0x000120b0
        /*0760*/ 	.word	0x00000002
        /*0764*/ 	.word	0x00000000
        /*0768*/ 	.short	0x0101
        /*076a*/ 	.byte	0x3f
	.zero		1


	//   ....[59]....
        /*076c*/ 	.word	0x000121a0
        /*0770*/ 	.word	0x00000000
        /*0774*/ 	.word	0x00017070
        /*0778*/ 	.short	0x010a
        /*077a*/ 	.byte	0x3f
	.zero		1


	//   ....[60]....
        /*077c*/ 	.word	0x00012240
        /*0780*/ 	.word	0x00000000
        /*0784*/ 	.word	0x00017060
        /*0788*/ 	.short	0x010a
        /*078a*/ 	.byte	0x3f
	.zero		1


	//   ....[61]....
        /*078c*/ 	.word	0x00012570
        /*0790*/ 	.word	0x00000000
        /*0794*/ 	.word	0x00017050
        /*0798*/ 	.short	0x0101
        /*079a*/ 	.byte	0x3f
	.zero		1


	//   ....[62]....
        /*079c*/ 	.word	0x000125d0
        /*07a0*/ 	.word	0x00000002
        /*07a4*/ 	.word	0x00000000
        /*07a8*/ 	.short	0x0101
        /*07aa*/ 	.byte	0x3f
	.zero		1


	//   ....[63]....
        /*07ac*/ 	.word	0x00012670
        /*07b0*/ 	.word	0x00000009
        /*07b4*/ 	.word	0x00017020
        /*07b8*/ 	.short	0x010a
        /*07ba*/ 	.byte	0x3f
	.zero		1


	//   ....[64]....
        /*07bc*/ 	.word	0x000127b0
        /*07c0*/ 	.word	0x00000006
        /*07c4*/ 	.word	0x00000000
        /*07c8*/ 	.short	0x010a
        /*07ca*/ 	.byte	0x3f
	.zero		1


	//   ....[65]....
        /*07cc*/ 	.word	0x00012820
        /*07d0*/ 	.word	0x00000007
        /*07d4*/ 	.word	0x00000000
        /*07d8*/ 	.short	0x010a
        /*07da*/ 	.byte	0x3f
	.zero		1


	//   ....[66]....
        /*07dc*/ 	.word	0x00012870
        /*07e0*/ 	.word	0x00000000
        /*07e4*/ 	.word	0x00017060
        /*07e8*/ 	.short	0x010a
        /*07ea*/ 	.byte	0x3f
	.zero		1


	//   ....[67]....
        /*07ec*/ 	.word	0x000128c0
        /*07f0*/ 	.word	0x00000005
        /*07f4*/ 	.word	0x00017060
        /*07f8*/ 	.short	0x010a
        /*07fa*/ 	.byte	0x3f
	.zero		1


	//   ....[68]....
        /*07fc*/ 	.word	0x00012900
        /*0800*/ 	.word	0x00000000
        /*0804*/ 	.word	0x00017080
        /*0808*/ 	.short	0x010a
        /*080a*/ 	.byte	0x3f
	.zero		1


	//   ....[69]....
        /*080c*/ 	.word	0x00012920
        /*0810*/ 	.word	0x00000005
        /*0814*/ 	.word	0x00017080
        /*0818*/ 	.short	0x010a
        /*081a*/ 	.byte	0x3f
	.zero		1


	//   ....[70]....
        /*081c*/ 	.word	0x00012990
        /*0820*/ 	.word	0x00000003
        /*0824*/ 	.word	0x00017000
        /*0828*/ 	.short	0x010a
        /*082a*/ 	.byte	0x3f
	.zero		1


	//   ....[71]....
        /*082c*/ 	.word	0x000129f0
        /*0830*/ 	.word	0x00000003
        /*0834*/ 	.word	0x00017030
        /*0838*/ 	.short	0x010a
        /*083a*/ 	.byte	0x3f
	.zero		1


	//   ....[72]....
        /*083c*/ 	.word	0x00012a50
        /*0840*/ 	.word	0x0000000b
        /*0844*/ 	.word	0x00017030
        /*0848*/ 	.short	0x010a
        /*084a*/ 	.byte	0x3f
	.zero		1


	//   ....[73]....
        /*084c*/ 	.word	0x00012ab0
        /*0850*/ 	.word	0x0000000b
        /*0854*/ 	.word	0x00017050
        /*0858*/ 	.short	0x010a
        /*085a*/ 	.byte	0x3f
	.zero		1


	//   ....[74]....
        /*085c*/ 	.word	0x00012b10
        /*0860*/ 	.word	0x00000003
        /*0864*/ 	.word	0x00017030
        /*0868*/ 	.short	0x010a
        /*086a*/ 	.byte	0x3f
	.zero		1


	//   ....[75]....
        /*086c*/ 	.word	0x00012b70
        /*0870*/ 	.word	0x00000013
        /*0874*/ 	.word	0x00017050
        /*0878*/ 	.short	0x010a
        /*087a*/ 	.byte	0x3f
	.zero		1


	//   ....[76]....
        /*087c*/ 	.word	0x00012bd0
        /*0880*/ 	.word	0x0000000d
        /*0884*/ 	.word	0x00017030
        /*0888*/ 	.short	0x010a
        /*088a*/ 	.byte	0x3f
	.zero		1


	//   ....[77]....
        /*088c*/ 	.word	0x00012c30
        /*0890*/ 	.word	0x0000000d
        /*0894*/ 	.word	0x00017050
        /*0898*/ 	.short	0x010a
        /*089a*/ 	.byte	0x3f
	.zero		1


	//   ....[78]....
        /*089c*/ 	.word	0x00012c90
        /*08a0*/ 	.word	0x00000006
        /*08a4*/ 	.word	0x00017050
        /*08a8*/ 	.short	0x010a
        /*08aa*/ 	.byte	0x3f
	.zero		1


	//   ....[79]....
        /*08ac*/ 	.word	0x00012df0
        /*08b0*/ 	.word	0x00000003
        /*08b4*/ 	.word	0x00017080
        /*08b8*/ 	.short	0x010a
        /*08ba*/ 	.byte	0x3f
	.zero		1


	//   ....[80]....
        /*08bc*/ 	.word	0x00012e50
        /*08c0*/ 	.word	0x00000003
        /*08c4*/ 	.word	0x00017040
        /*08c8*/ 	.short	0x010a
        /*08ca*/ 	.byte	0x3f
	.zero		1


	//   ....[81]....
        /*08cc*/ 	.word	0x00013280
        /*08d0*/ 	.word	0x00000003
        /*08d4*/ 	.word	0x00017020
        /*08d8*/ 	.short	0x010a
        /*08da*/ 	.byte	0x3f
	.zero		1


	//   ....[82]....
        /*08dc*/ 	.word	0x000132d0
        /*08e0*/ 	.word	0x00000004
        /*08e4*/ 	.word	0x00017080
        /*08e8*/ 	.short	0x010a
        /*08ea*/ 	.byte	0x3f
	.zero		1


	//   ....[83]....
        /*08ec*/ 	.word	0x00013320
        /*08f0*/ 	.word	0x00000004
        /*08f4*/ 	.word	0x00017040
        /*08f8*/ 	.short	0x010a
        /*08fa*/ 	.byte	0x3f
	.zero		1


	//   ....[84]....
        /*08fc*/ 	.word	0x00013370
        /*0900*/ 	.word	0x00000003
        /*0904*/ 	.word	0x00017070
        /*0908*/ 	.short	0x010a
        /*090a*/ 	.byte	0x3f
	.zero		1


	//   ....[85]....
        /*090c*/ 	.word	0x000133c0
        /*0910*/ 	.word	0x00000003
        /*0914*/ 	.word	0x00017060
        /*0918*/ 	.short	0x010a
        /*091a*/ 	.byte	0x3f
	.zero		1


	//   ....[86]....
        /*091c*/ 	.word	0x00013410
        /*0920*/ 	.word	0x00000000
        /*0924*/ 	.word	0x00017070
        /*0928*/ 	.short	0x010a
        /*092a*/ 	.byte	0x3f
	.zero		1


	//   ....[87]....
        /*092c*/ 	.word	0x00013460
        /*0930*/ 	.word	0x00000000
        /*0934*/ 	.word	0x00017060
        /*0938*/ 	.short	0x010a
        /*093a*/ 	.byte	0x3f
	.zero		1


	//   ....[88]....
        /*093c*/ 	.word	0x000134b0
        /*0940*/ 	.word	0x00000009
        /*0944*/ 	.word	0x00017020
        /*0948*/ 	.short	0x010a
        /*094a*/ 	.byte	0x3f
	.zero		1


	//   ....[89]....
        /*094c*/ 	.word	0x00013500
        /*0950*/ 	.word	0x00000006
        /*0954*/ 	.word	0x00000000
        /*0958*/ 	.short	0x010a
        /*095a*/ 	.byte	0x3f
	.zero		1


	//   ....[90]....
        /*095c*/ 	.word	0x00013550
        /*0960*/ 	.word	0x00000007
        /*0964*/ 	.word	0x00000000
        /*0968*/ 	.short	0x010a
        /*096a*/ 	.byte	0x3f
	.zero		1


	//   ....[91]....
        /*096c*/ 	.word	0x000135a0
        /*0970*/ 	.word	0x00000000
        /*0974*/ 	.word	0x00017060
        /*0978*/ 	.short	0x010a
        /*097a*/ 	.byte	0x3f
	.zero		1


	//   ....[92]....
        /*097c*/ 	.word	0x000135f0
        /*0980*/ 	.word	0x00000005
        /*0984*/ 	.word	0x00017060
        /*0988*/ 	.short	0x010a
        /*098a*/ 	.byte	0x3f
	.zero		1


	//   ....[93]....
        /*098c*/ 	.word	0x00013640
        /*0990*/ 	.word	0x00000000
        /*0994*/ 	.word	0x00017080
        /*0998*/ 	.short	0x010a
        /*099a*/ 	.byte	0x3f
	.zero		1


	//----- nvinfo : EIATTR_NUM_MBARRIERS
	.align		4
.L_175:
        /*099c*/ 	.byte	0x03, 0x38
        /*099e*/ 	.short	0x0016


	//----- nvinfo : EIATTR_EXIT_INSTR_OFFSETS
	.align		4
        /*09a0*/ 	.byte	0x04, 0x1c
        /*09a2*/ 	.short	(.L_177 - .L_176)


	//   ....[0]....
.L_176:
        /*09a4*/ 	.word	0x00012970


	//----- nvinfo : EIATTR_MAX_THREADS
	.align		4
.L_177:
        /*09a8*/ 	.byte	0x04, 0x05
        /*09aa*/ 	.short	(.L_179 - .L_178)
.L_178:
        /*09ac*/ 	.word	0x00000200
        /*09b0*/ 	.word	0x00000001
        /*09b4*/ 	.word	0x00000001


	//----- nvinfo : EIATTR_CRS_STACK_SIZE
	.align		4
.L_179:
        /*09b8*/ 	.byte	0x04, 0x1e
        /*09ba*/ 	.short	(.L_181 - .L_180)
.L_180:
        /*09bc*/ 	.word	0x00000000


	//----- nvinfo : EIATTR_CBANK_PARAM_SIZE
	.align		4
.L_181:
        /*09c0*/ 	.byte	0x03, 0x19
        /*09c2*/ 	.short	0x0a70


	//----- nvinfo : EIATTR_PARAM_CBANK
	.align		4
        /*09c4*/ 	.byte	0x04, 0x0a
        /*09c6*/ 	.short	(.L_183 - .L_182)
	.align		4
.L_182:
        /*09c8*/ 	.word	index@(.nv.constant0._ZN7cutlass13device_kernelIN5flash11enable_sm90INS1_16FlashAttnFwdSm90INS1_25CollectiveMainloopFwdSm90ILi2EN4cute5tupleIJNS5_1CILi1EEES8_S8_EEENS6_IJNS7_ILi192EEENS7_ILi128EEENS7_ILi96EEEEEELi96ENS_12float_e4m3_tEfNS_4arch4Sm90ELb0ELb1ELb0ELb0ELb0ELb0ELb0ELb1ELb1ELb1ELb1ELb0EEENS1_21CollectiveEpilogueFwdINS6_IJSA_SC_SB_EEES9_NS_10bfloat16_tESG_Li384ELb0ELb1ELb1ELb1EEENS1_19SingleTileSchedulerILb0ELb1ELb1ELi192EEEEEEEEEvNT_6ParamsE)
        /*09cc*/ 	.short	0x0210
        /*09ce*/ 	.short	0x0a70


	//----- nvinfo : EIATTR_SW_WAR
	.align		4
.L_183:
        /*09d0*/ 	.byte	0x04, 0x36
        /*09d2*/ 	.short	(.L_185 - .L_184)
.L_184:
        /*09d4*/ 	.word	0x00000008
.L_185:


//--------------------- .nv.info._ZN7cutlass13device_kernelIN5flash11enable_sm90INS1_16FlashAttnFwdSm90INS1_25CollectiveMainloopFwdSm90ILi2EN4cute5tupleIJNS5_1CILi1EEES8_S8_EEENS6_IJNS7_ILi192EEENS7_ILi128EEENS7_ILi96EEEEEELi96ENS_12float_e4m3_tEfNS_4arch4Sm90ELb0ELb1ELb0ELb1ELb0ELb0ELb0ELb1ELb1ELb1ELb1ELb0EEENS1_21CollectiveEpilogueFwdINS6_IJSA_SC_SB_EEES9_NS_10bfloat16_tESG_Li384ELb1ELb1ELb1ELb1EEENS1_36VarlenDynamicPersistentTileSchedulerILi192ELi128ELi384ELi128ELb1ELb1ELb1ELb1ELb0ELb1EEEEEEEEEvNT_6ParamsE --------------------------
	.section	.nv.info._ZN7cutlass13device_kernelIN5flash11enable_sm90INS1_16FlashAttnFwdSm90INS1_25CollectiveMainloopFwdSm90ILi2EN4cute5tupleIJNS5_1CILi1EEES8_S8_EEENS6_IJNS7_ILi192EEENS7_ILi128EEENS7_ILi96EEEEEELi96ENS_12float_e4m3_tEfNS_4arch4Sm90ELb0ELb1ELb0ELb1ELb0ELb0ELb0ELb1ELb1ELb1ELb1ELb0EEENS1_21CollectiveEpilogueFwdINS6_IJSA_SC_SB_EEES9_NS_10bfloat16_tESG_Li384ELb1ELb1ELb1ELb1EEENS1_36VarlenDynamicPersistentTileSchedulerILi192ELi128ELi384ELi128ELb1ELb1ELb1ELb1ELb0ELb1EEEEEEEEEvNT_6ParamsE,"",@"SHT_CUDA_INFO"
	.sectionflags	@""
	.align	4


	//----- nvinfo : EIATTR_CUDA_API_VERSION
	.align		4
        /*0000*/ 	.byte	0x04, 0x37
        /*0002*/ 	.short	(.L_187 - .L_186)
.L_186:
        /*0004*/ 	.word	0x00000082


	//----- nvinfo : EIATTR_KPARAM_INFO
	.align		4
.L_187:
        /*0008*/ 	.byte	0x04, 0x17
        /*000a*/ 	.short	(.L_189 - .L_188)
.L_188:
        /*000c*/ 	.word	0x00000000
        /*0010*/ 	.short	0x0000
        /*0012*/ 	.short	0x0070
        /*0014*/ 	.byte	0x00, 0xf0, 0x01, 0x2a


	//----- nvinfo : EIATTR_SPARSE_MMA_MASK
	.align		4
.L_189:
        /*0018*/ 	.byte	0x03, 0x50
        /*001a*/ 	.short	0x0000


	//----- nvinfo : EIATTR_MAXREG_COUNT
	.align		4
        /*001c*/ 	.byte	0x03, 0x1b
        /*001e*/ 	.short	0x0080


	//----- nvinfo : EIATTR_NUM_BARRIERS
	.align		4
        /*0020*/ 	.byte	0x02, 0x4c
        /*0022*/ 	.byte	0x09
	.zero		1


	//----- nvinfo : EIATTR_EXTERNS
	.align		4
        /*0024*/ 	.byte	0x04, 0x0f
        /*0026*/ 	.short	(.L_191 - .L_190)


	//   ....[0]....
	.align		4
.L_190:
        /*0028*/ 	.word	index@(__assertfail)


	//----- nvinfo : EIATTR_ANNOTATIONS
	.align		4
.L_191:
        /*002c*/ 	.byte	0x04, 0x55
        /*002e*/ 	.short	(.L_193 - .L_192)


	//   ....[0]....
.L_192:
        /* <DEDUP_REMOVED lines=12> */
        /*00e4*/ 	.byte	0x70, 0x69, 0x01, 0x00, 0x01, 0x00, 0x00, 0x00, 0x70, 0x72, 0x01, 0x00


	//----- nvinfo : EIATTR_MERCURY_ISA_VERSION
	.align		4
.L_193:
        /*00f0*/ 	.byte	0x03, 0x5f
        /*00f2*/ 	.short	0x0101


	//----- nvinfo : EIATTR_UNUSED_LOAD_BYTE_OFFSET
	.align		4
        /*00f4*/ 	.byte	0x04, 0x44
        /*00f6*/ 	.short	(.L_195 - .L_194)


	//   ....[0]....
.L_194:
        /*00f8*/ 	.word	0x00000a00
        /*00fc*/ 	.word	0x0000fff0


	//   ....[1]....
        /*0100*/ 	.word	0x0000d6b0
        /*0104*/ 	.word	0x0000fff0


	//----- nvinfo : EIATTR_INT_WARP_WIDE_INSTR_OFFSETS
	.align		4
.L_195:
        /*0108*/ 	.byte	0x04, 0x31
        /*010a*/ 	.short	(.L_197 - .L_196)


	//   ....[0]....
.L_196:
        /*010c*/ 	.word	0x00000130


	//   ....[1]....
        /*0110*/ 	.word	0x00000170


	//   ....[2]....
        /*0114*/ 	.word	0x000001e0


	//   ....[3]....
        /*0118*/ 	.word	0x000129e0


	//   ....[4]....
        /*011c*/ 	.word	0x00012a70


	//   ....[5]....
        /*0120*/ 	.word	0x000153f0


	//   ....[6]....
        /*0124*/ 	.word	0x00015480


	//----- nvinfo : EIATTR_COOP_GROUP_MASK_REGIDS
	.align		4
.L_197:
        /*0128*/ 	.byte	0x04, 0x29
        /*012a*/ 	.short	(.L_199 - .L_198)


	//   ....[0]....
.L_198:
        /*012c*/ 	.word	0xffffffff


	//   ....[1]....
        /*0130*/ 	.word	0xffffffff


	//   ....[2]....
        /*0134*/ 	.word	0xffffffff


	//   ....[3]....
        /*0138*/ 	.word	0xffffffff


	//   ....[4]....
        /*013c*/ 	.word	0xffffffff


	//   ....[5]....
        /*0140*/ 	.word	0xffffffff


	//   ....[6]....
        /*0144*/ 	.word	0xffffffff


	//   ....[7]....
        /*0148*/ 	.word	0xffffffff


	//   ....[8]....
        /*014c*/ 	.word	0xffffffff


	//   ....[9]....
        /*0150*/ 	.word	0xffffffff


	//   ....[10]....
        /*0154*/ 	.word	0xffffffff


	//   ....[11]....
        /*0158*/ 	.word	0xffffffff


	//   ....[12]....
        /*015c*/ 	.word	0xffffffff


	//   ....[13]....
        /*0160*/ 	.word	0xffffffff


	//   ....[14]....
        /*0164*/ 	.word	0xffffffff


	//   ....[15]....
        /*0168*/ 	.word	0xffffffff


	//   ....[16]....
        /*016c*/ 	.word	0xffffffff


	//   ....[17]....
        /*0170*/ 	.word	0xffffffff


	//   ....[18]....
        /*0174*/ 	.word	0xffffffff


	//   ....[19]....
        /*0178*/ 	.word	0xffffffff


	//   ....[20]....
        /*017c*/ 	.word	0xffffffff


	//   ....[21]....
        /*0180*/ 	.word	0xffffffff


	//   ....[22]....
        /*0184*/ 	.word	0xffffffff


	//   ....[23]....
        /*0188*/ 	.word	0xffffffff


	//   ....[24]....
        /*018c*/ 	.word	0xffffffff


	//   ....[25]....
        /*0190*/ 	.word	0xffffffff


	//   ....[26]....
        /*0194*/ 	.word	0xffffffff


	//   ....[27]....
        /*0198*/ 	.word	0xffffffff


	//   ....[28]....
        /*019c*/ 	.word	0xffffffff


	//   ....[29]....
        /*01a0*/ 	.word	0xffffffff


	//   ....[30]....
        /*01a4*/ 	.word	0xffffffff


	//   ....[31]....
        /*01a8*/ 	.word	0xffffffff


	//   ....[32]....
        /*01ac*/ 	.word	0xffffffff


	//   ....[33]....
        /*01b0*/ 	.word	0xffffffff


	//   ....[34]....
        /*01b4*/ 	.word	0xffffffff


	//   ....[35]....
        /*01b8*/ 	.word	0xffffffff


	//   ....[36]....
        /*01bc*/ 	.word	0xffffffff


	//   ....[37]....
        /*01c0*/ 	.word	0xffffffff


	//   ....[38]....
        /*01c4*/ 	.word	0xffffffff


	//   ....[39]....
        /*01c8*/ 	.word	0xffffffff


	//   ....[40]....
        /*01cc*/ 	.word	0xffffffff


	//   ....[41]....
        /*01d0*/ 	.word	0xffffffff


	//   ....[42]....
        /*01d4*/ 	.word	0xffffffff


	//   ....[43]....
        /*01d8*/ 	.word	0xffffffff


	//   ....[44]....
        /*01dc*/ 	.word	0xffffffff


	//   ....[45]....
        /*01e0*/ 	.word	0xffffffff


	//   ....[46]....
        /*01e4*/ 	.word	0xffffffff


	//   ....[47]....
        /*01e8*/ 	.word	0xffffffff


	//   ....[48]....
        /*01ec*/ 	.word	0xffffffff


	//   ....[49]....
        /*01f0*/ 	.word	0xffffffff


	//   ....[50]....
        /*01f4*/ 	.word	0xffffffff


	//   ....[51]....
        /*01f8*/ 	.word	0xffffffff


	//   ....[52]....
        /*01fc*/ 	.word	0xffffffff


	//   ....[53]....
        /*0200*/ 	.word	0xffffffff


	//   ....[54]....
        /*0204*/ 	.word	0xffffffff


	//   ....[55]....
        /*0208*/ 	.word	0xffffffff


	//   ....[56]....
        /*020c*/ 	.word	0xffffffff


	//   ....[57]....
        /*0210*/ 	.word	0xffffffff


	//   ....[58]....
        /*0214*/ 	.word	0xffffffff


	//   ....[59]....
        /*0218*/ 	.word	0xffffffff


	//   ....[60]....
        /*021c*/ 	.word	0xffffffff


	//   ....[61]....
        /*0220*/ 	.word	0xffffffff


	//   ....[62]....
        /*0224*/ 	.word	0xffffffff


	//   ....[63]....
        /*0228*/ 	.word	0xffffffff


	//   ....[64]....
        /*022c*/ 	.word	0xffffffff


	//   ....[65]....
        /*0230*/ 	.word	0xffffffff


	//   ....[66]....
        /*0234*/ 	.word	0xffffffff


	//   ....[67]....
        /*0238*/ 	.word	0xffffffff


	//   ....[68]....
        /*023c*/ 	.word	0xffffffff


	//   ....[69]....
        /*0240*/ 	.word	0xffffffff


	//   ....[70]....
        /*0244*/ 	.word	0xffffffff


	//   ....[71]....
        /*0248*/ 	.word	0xffffffff


	//   ....[72]....
        /*024c*/ 	.word	0xffffffff


	//   ....[73]....
        /*0250*/ 	.word	0xffffffff


	//   ....[74]....
        /*0254*/ 	.word	0xffffffff


	//   ....[75]....
        /*0258*/ 	.word	0xffffffff


	//   ....[76]....
        /*025c*/ 	.word	0xffffffff


	//   ....[77]....
        /*0260*/ 	.word	0xffffffff


	//   ....[78]....
        /*0264*/ 	.word	0xffffffff


	//   ....[79]....
        /*0268*/ 	.word	0xffffffff


	//   ....[80]....
        /*026c*/ 	.word	0xffffffff


	//   ....[81]....
        /*0270*/ 	.word	0xffffffff


	//   ....[82]....
        /*0274*/ 	.word	0xffffffff


	//   ....[83]....
        /*0278*/ 	.word	0xffffffff


	//   ....[84]....
        /*027c*/ 	.word	0xffffffff


	//   ....[85]....
        /*0280*/ 	.word	0xffffffff


	//   ....[86]....
        /*0284*/ 	.word	0xffffffff


	//   ....[87]....
        /*0288*/ 	.word	0xffffffff


	//   ....[88]....
        /*028c*/ 	.word	0xffffffff


	//   ....[89]....
        /*0290*/ 	.word	0xffffffff


	//   ....[90]....
        /*0294*/ 	.word	0xffffffff


	//   ....[91]....
        /*0298*/ 	.word	0xffffffff


	//   ....[92]....
        /*029c*/ 	.word	0xffffffff


	//   ....[93]....
        /*02a0*/ 	.word	0xffffffff


	//   ....[94]....
        /*02a4*/ 	.word	0xffffffff


	//   ....[95]....
        /*02a8*/ 	.word	0xffffffff


	//   ....[96]....
        /*02ac*/ 	.word	0xffffffff


	//   ....[97]....
        /*02b0*/ 	.word	0xffffffff


	//   ....[98]....
        /*02b4*/ 	.word	0xffffffff


	//   ....[99]....
        /*02b8*/ 	.word	0xffffffff


	//   ....[100]....
        /*02bc*/ 	.word	0xffffffff


	//   ....[101]....
        /*02c0*/ 	.word	0xffffffff


	//   ....[102]....
        /*02c4*/ 	.word	0xffffffff


	//   ....[103]....
        /*02c8*/ 	.word	0xffffffff


	//   ....[104]....
        /*02cc*/ 	.word	0xffffffff


	//   ....[105]....
        /*02d0*/ 	.word	0xffffffff


	//   ....[106]....
        /*02d4*/ 	.word	0xffffffff


	//   ....[107]....
        /*02d8*/ 	.word	0xffffffff


	//   ....[108]....
        /*02dc*/ 	.word	0xffffffff


	//   ....[109]....
        /*02e0*/ 	.word	0xffffffff


	//   ....[110]....
        /*02e4*/ 	.word	0xffffffff


	//   ....[111]....
        /*02e8*/ 	.word	0xffffffff


	//   ....[112]....
        /*02ec*/ 	.word	0xffffffff


	//   ....[113]....
        /*02f0*/ 	.word	0xffffffff


	//   ....[114]....
        /*02f4*/ 	.word	0xffffffff


	//   ....[115]....
        /*02f8*/ 	.word	0xffffffff


	//   ....[116]....
        /*02fc*/ 	.word	0xffffffff


	//   ....[117]....
        /*0300*/ 	.word	0xffffffff


	//   ....[118]....
        /*0304*/ 	.word	0xffffffff


	//   ....[119]....
        /*0308*/ 	.word	0xffffffff


	//   ....[120]....
        /*030c*/ 	.word	0xffffffff


	//   ....[121]....
        /*0310*/ 	.word	0xffffffff


	//   ....[122]....
        /*0314*/ 	.word	0xffffffff


	//   ....[123]....
        /*0318*/ 	.word	0xffffffff


	//   ....[124]....
        /*031c*/ 	.word	0xffffffff


	//   ....[125]....
        /*0320*/ 	.word	0xffffffff


	//   ....[126]....
        /*0324*/ 	.word	0xffffffff


	//   ....[127]....
        /*0328*/ 	.word	0xffffffff


	//   ....[128]....
        /*032c*/ 	.word	0xffffffff


	//   ....[129]....
        /*0330*/ 	.word	0xffffffff


	//   ....[130]....
        /*0334*/ 	.word	0xffffffff


	//   ....[131]....
        /*0338*/ 	.word	0xffffffff


	//   ....[132]....
        /*033c*/ 	.word	0xffffffff


	//   ....[133]....
        /*0340*/ 	.word	0xffffffff


	//   ....[134]....
        /*0344*/ 	.word	0xffffffff


	//   ....[135]....
        /*0348*/ 	.word	0xffffffff


	//   ....[136]....
        /*034c*/ 	.word	0xffffffff


	//   ....[137]....
        /*0350*/ 	.word	0xffffffff


	//   ....[138]....
        /*0354*/ 	.word	0xffffffff


	//   ....[139]....
        /*0358*/ 	.word	0xffffffff


	//   ....[140]....
        /*035c*/ 	.word	0xffffffff


	//   ....[141]....
        /*0360*/ 	.word	0x0500000f


	//   ....[142]....
        /*0364*/ 	.word	0x0500000f


	//   ....[143]....
        /*0368*/ 	.word	0x0500000f


	//   ....[144]....
        /*036c*/ 	.word	0x0500000f


	//   ....[145]....
        /*0370*/ 	.word	0x0500000f


	//   ....[146]....
        /*0374*/ 	.word	0x0500000f


	//   ....[147]....
        /*0378*/ 	.word	0x0500000f


	//   ....[148]....
        /*037c*/ 	.word	0x0500000f


	//----- nvinfo : EIATTR_COOP_GROUP_INSTR_OFFSETS
	.align		4
.L_199:
        /*0380*/ 	.byte	0x04, 0x28
        /*0382*/ 	.short	(.L_201 - .L_200)


	//   ....[0]....
.L_200:
        /*0384*/ 	.word	0x00000060


	//   ....[1]....
        /*0388*/ 	.word	0x00000140


	//   ....[2]....
        /*038c*/ 	.word	0x00000190


	//   ....[3]....
        /*0390*/ 	.word	0x000003c0


	//   ....[4]....
        /*0394*/ 	.word	0x00000520


	//   ....[5]....
        /*0398*/ 	.word	0x00000640


	//   ....[6]....
        /*039c*/ 	.word	0x000007a0


	//   ....[7]....
        /*03a0*/ 	.word	0x000020a0


	//   ....[8]....
        /*03a4*/ 	.word	0x00002630


	//   ....[9]....
        /*03a8*/ 	.word	0x00003410


	//   ....[10]....
        /*03ac*/ 	.word	0x00003ba0


	//   ....[11]....
        /*03b0*/ 	.word	0x00003cb0


	//   ....[12]....
        /*03b4*/ 	.word	0x000045d0


	//   ....[13]....
        /*03b8*/ 	.word	0x00004670


	//   ....[14]....
        /*03bc*/ 	.word	0x00005b00


	//   ....[15]....
        /*03c0*/ 	.word	0x00005d20


	//   ....[16]....
        /*03c4*/ 	.word	0x000068f0


	//   ....[17]....
        /*03c8*/ 	.word	0x000069f0


	//   ....[18]....
        /*03cc*/ 	.word	0x000072a0


	//   ....[19]....
        /*03d0*/ 	.word	0x00007330


	//   ....[20]....
        /*03d4*/ 	.word	0x00008c60


	//   ....[21]....
        /*03d8*/ 	.word	0x00008ca0


	//   ....[22]....
        /*03dc*/ 	.word	0x00008cf0


	//   ....[23]....
        /*03e0*/ 	.word	0x00008d10


	//   ....[24]....
        /*03e4*/ 	.word	0x0000a5f0


	//   ....[25]....
        /*03e8*/ 	.word	0x0000a810


	//   ....[26]....
        /*03ec*/ 	.word	0x0000b3d0


	//   ....[27]....
        /*03f0*/ 	.word	0x0000b4d0


	//   ....[28]....
        /*03f4*/ 	.word	0x0000bd80


	//   ....[29]....
        /*03f8*/ 	.word	0x0000bdf0


	//   ....[30]....
        /*03fc*/ 	.word	0x0000cff0


	//   ....[31]....
        /*0400*/ 	.word	0x0000d010


	//   ....[32]....
        /*0404*/ 	.word	0x0000d080


	//   ....[33]....
        /*0408*/ 	.word	0x0000d090


	//   ....[34]....
        /*040c*/ 	.word	0x0000db30


	//   ....[35]....
        /*0410*/ 	.word	0x0000db40


	//   ....[36]....
        /*0414*/ 	.word	0x0000db50


	//   ....[37]....
        /*0418*/ 	.word	0x0000db70


	//   ....[38]....
        /*041c*/ 	.word	0x0000dba0


	//   ....[39]....
        /*0420*/ 	.word	0x0000dc00


	//   ....[40]....
        /*0424*/ 	.word	0x0000dc40


	//   ....[41]....
        /*0428*/ 	.word	0x0000dc80


	//   ....[42]....
        /*042c*/ 	.word	0x0000dcb0


	//   ....[43]....
        /*0430*/ 	.word	0x0000dce0


	//   ....[44]....
        /*0434*/ 	.word	0x0000dd10


	//   ....[45]....
        /*0438*/ 	.word	0x0000dd40


	//   ....[46]....
        /*043c*/ 	.word	0x0000dd90


	//   ....[47]....
        /*0440*/ 	.word	0x0000ddc0


	//   ....[48]....
        /*0444*/ 	.word	0x0000ddf0


	//   ....[49]....
        /*0448*/ 	.word	0x0000de20


	//   ....[50]....
        /*044c*/ 	.word	0x0000de50


	//   ....[51]....
        /*0450*/ 	.word	0x0000de80


	//   ....[52]....
        /*0454*/ 	.word	0x0000deb0


	//   ....[53]....
        /*0458*/ 	.word	0x0000dee0


	//   ....[54]....
        /*045c*/ 	.word	0x0000df10


	//   ....[55]....
        /*0460*/ 	.word	0x0000df20


	//   ....[56]....
        /*0464*/ 	.word	0x0000df30


	//   ....[57]....
        /*0468*/ 	.word	0x0000df40


	//   ....[58]....
        /*046c*/ 	.word	0x0000df60


	//   ....[59]....
        /*0470*/ 	.word	0x0000df90


	//   ....[60]....
        /*0474*/ 	.word	0x0000dfc0


	//   ....[61]....
        /*0478*/ 	.word	0x0000dfe0


	//   ....[62]....
        /*047c*/ 	.word	0x0000e000


	//   ....[63]....
        /*0480*/ 	.word	0x0000e030


	//   ....[64]....
        /*0484*/ 	.word	0x0000e060


	//   ....[65]....
        /*0488*/ 	.word	0x0000e070


	//   ....[66]....
        /*048c*/ 	.word	0x0000e080


	//   ....[67]....
        /*0490*/ 	.word	0x0000e090


	//   ....[68]....
        /*0494*/ 	.word	0x0000e0a0


	//   ....[69]....
        /*0498*/ 	.word	0x0000e0b0


	//   ....[70]....
        /*049c*/ 	.word	0x0000e0c0


	//   ....[71]....
        /*04a0*/ 	.word	0x0000e0d0


	//   ....[72]....
        /*04a4*/ 	.word	0x0000e0e0


	//   ....[73]....
        /*04a8*/ 	.word	0x0000e0f0


	//   ....[74]....
        /*04ac*/ 	.word	0x0000e100


	//   ....[75]....
        /*04b0*/ 	.word	0x0000e120


	//   ....[76]....
        /*04b4*/ 	.word	0x0000e150


	//   ....[77]....
        /*04b8*/ 	.word	0x0000e180


	//   ....[78]....
        /*04bc*/ 	.word	0x0000e1b0


	//   ....[79]....
        /*04c0*/ 	.word	0x0000e1e0


	//   ....[80]....
        /*04c4*/ 	.word	0x0000e200


	//   ....[81]....
        /*04c8*/ 	.word	0x0000e230


	//   ....[82]....
        /*04cc*/ 	.word	0x0000ea20


	//   ....[83]....
        /*04d0*/ 	.word	0x0000ea30


	//   ....[84]....
        /*04d4*/ 	.word	0x0000ea40


	//   ....[85]....
        /*04d8*/ 	.word	0x0000ea80


	//   ....[86]....
        /*04dc*/ 	.word	0x0000f160


	//   ....[87]....
        /*04e0*/ 	.word	0x0000f190


	//   ....[88]....
        /*04e4*/ 	.word	0x0000f2b0


	//   ....[89]....
        /*04e8*/ 	.word	0x0000f2d0


	//   ....[90]....
        /*04ec*/ 	.word	0x0000f800


	//   ....[91]....
        /*04f0*/ 	.word	0x0000f810


	//   ....[92]....
        /*04f4*/ 	.word	0x0000fb60


	//   ....[93]....
        /*04f8*/ 	.word	0x0000fb70


	//   ....[94]....
        /*04fc*/ 	.word	0x000107f0


	//   ....[95]....
        /*0500*/ 	.word	0x00010800


	//   ....[96]....
        /*0504*/ 	.word	0x00010900


	//   ....[97]....
        /*0508*/ 	.word	0x00010920


	//   ....[98]....
        /*050c*/ 	.word	0x00010ab0


	//   ....[99]....
        /*0510*/ 	.word	0x00010ca0


	//   ....[100]....
        /*0514*/ 	.word	0x00010cd0


	//   ....[101]....
        /*0518*/ 	.word	0x00010d00


	//   ....[102]....
        /*051c*/ 	.word	0x00010d30


	//   ....[103]....
        /*0520*/ 	.word	0x00010d60


	//   ....[104]....
        /*0524*/ 	.word	0x00010db0


	//   ....[105]....
        /*0528*/ 	.word	0x00010f50


	//   ....[106]....
        /*052c*/ 	.word	0x00010f80


	//   ....[107]....
        /*0530*/ 	.word	0x00010fb0


	//   ....[108]....
        /*0534*/ 	.word	0x00010fe0


	//   ....[109]....
        /*0538*/ 	.word	0x00011010


	//   ....[110]....
        /*053c*/ 	.word	0x00011040


	//   ....[111]....
        /*0540*/ 	.word	0x000110d0


	//   ....[112]....
        /*0544*/ 	.word	0x00011130


	//   ....[113]....
        /*0548*/ 	.word	0x00011140


	//   ....[114]....
        /*054c*/ 	.word	0x00011190


	//   ....[115]....
        /*0550*/ 	.word	0x00013140


	//   ....[116]....
        /*0554*/ 	.word	0x00013fc0


	//   ....[117]....
        /*0558*/ 	.word	0x00013fd0


	//   ....[118]....
        /*055c*/ 	.word	0x00013fe0


	//   ....[119]....
        /*0560*/ 	.word	0x00013ff0


	//   ....[120]....
        /*0564*/ 	.word	0x00014010


	//   ....[121]....
        /*0568*/ 	.word	0x00014030


	//   ....[122]....
        /*056c*/ 	.word	0x00015bb0


	//   ....[123]....
        /*0570*/ 	.word	0x00015bd0


	//   ....[124]....
        /*0574*/ 	.word	0x00015c00


	//   ....[125]....
        /*0578*/ 	.word	0x00015c40


	//   ....[126]....
        /*057c*/ 	.word	0x00015c80


	//   ....[127]....
        /*0580*/ 	.word	0x00015cb0


	//   ....[128]....
        /*0584*/ 	.word	0x00015cc0


	//   ....[129]....
        /*0588*/ 	.word	0x00015cf0


	//   ....[130]....
        /*058c*/ 	.word	0x00015e50


	//   ....[131]....
        /*0590*/ 	.word	0x00015e80


	//   ....[132]....
        /*0594*/ 	.word	0x00015eb0


	//   ....[133]....
        /*0598*/ 	.word	0x00015ef0


	//   ....[134]....
        /*059c*/ 	.word	0x00015f20


	//   ....[135]....
        /*05a0*/ 	.word	0x00015f50


	//   ....[136]....
        /*05a4*/ 	.word	0x00015fd0


	//   ....[137]....
        /*05a8*/ 	.word	0x00016020


	//   ....[138]....
        /*05ac*/ 	.word	0x00016030


	//   ....[139]....
        /*05b0*/ 	.word	0x00016070


	//   ....[140]....
        /*05b4*/ 	.word	0x00016a90


	//   ....[141]....
        /*05b8*/ 	.word	0x00017120


	//   ....[142]....
        /*05bc*/ 	.word	0x00017310


	//   ....[143]....
        /*05c0*/ 	.word	0x00017360


	//   ....[144]....
        /*05c4*/ 	.word	0x000173c0


	//   ....[145]....
        /*05c8*/ 	.word	0x00017460


	//   ....[146]....
        /*05cc*/ 	.word	0x00017530


	//   ....[147]....
        /*05d0*/ 	.word	0x000175d0


	//   ....[148]....
        /*05d4*/ 	.word	0x00017970


	//----- nvinfo : EIATTR_REG_RECONFIG
	.align		4
.L_201:
        /*05d8*/ 	.byte	0x01, 0x54
	.zero		2


	//----- nvinfo : EIATTR_SYSCALL_OFFSETS
	.align		4
        /*05dc*/ 	.byte	0x04, 0x46
        /*05de*/ 	.short	(.L_203 - .L_202)


	//   ....[0]....
.L_202:
        /*05e0*/ 	.word	0x00002250


	//   ....[1]....
        /*05e4*/ 	.word	0x00012bd0


	//   ....[2]....
        /*05e8*/ 	.word	0x00012d40


	//   ....[3]....
        /*05ec*/ 	.word	0x00012e90


	//   ....[4]....
        /*05f0*/ 	.word	0x00012fd0


	//   ....[5]....
        /*05f4*/ 	.word	0x00013a90


	//----- nvinfo : EIATTR_MBARRIER_INSTR_OFFSETS
	.align		4
.L_203:
        /*05f8*/ 	.byte	0x04, 0x39
        /*05fa*/ 	.short	(.L_205 - .L_204)


	//   ....[0]....
.L_204:
        /*05fc*/ 	.word	0x00000270
        /*0600*/ 	.word	0x000000ff
        /*0604*/ 	.word	0x00019c00
        /*0608*/ 	.short	0x0100
        /*060a*/ 	.byte	0x08
	.zero		1


	//   ....[1]....
        /*060c*/ 	.word	0x00000280
        /*0610*/ 	.word	0x000000ff
        /*0614*/ 	.word	0x00019c20
        /*0618*/ 	.short	0x0100
        /*061a*/ 	.byte	0x08
	.zero		1


	//   ....[2]....
        /*061c*/ 	.word	0x00000370
        /*0620*/ 	.word	0x000000ff
        /*0624*/ 	.word	0x00019c30
        /*0628*/ 	.short	0x0100
        /*062a*/ 	.byte	0x08
	.zero		1


	//   ....[3]....
        /*062c*/ 	.word	0x00000380
        /*0630*/ 	.word	0x000000ff
        /*0634*/ 	.word	0x00019c40
        /*0638*/ 	.short	0x0100
        /*063a*/ 	.byte	0x08
	.zero		1


	//   ....[4]....
        /*063c*/ 	.word	0x00000390
        /*0640*/ 	.word	0x000000ff
        /*0644*/ 	.word	0x00019c38
        /*0648*/ 	.short	0x0100
        /*064a*/ 	.byte	0x08
	.zero		1


	//   ....[5]....
        /*064c*/ 	.word	0x000003a0
        /*0650*/ 	.word	0x000000ff
        /*0654*/ 	.word	0x00019c48
        /*0658*/ 	.short	0x0100
        /*065a*/ 	.byte	0x08
	.zero		1


	//   ....[6]....
        /*065c*/ 	.word	0x000004d0
        /*0660*/ 	.word	0x000000ff
        /*0664*/ 	.word	0x00019c50
        /*0668*/ 	.short	0x0100
        /*066a*/ 	.byte	0x08
	.zero		1


	//   ....[7]....
        /*066c*/ 	.word	0x000004e0
        /*0670*/ 	.word	0x000000ff
        /*0674*/ 	.word	0x00019c60
        /*0678*/ 	.short	0x0100
        /*067a*/ 	.byte	0x08
	.zero		1


	//   ....[8]....
        /*067c*/ 	.word	0x000004f0
        /*0680*/ 	.word	0x000000ff
        /*0684*/ 	.word	0x00019c58
        /*0688*/ 	.short	0x0100
        /*068a*/ 	.byte	0x08
	.zero		1


	//   ....[9]....
        /*068c*/ 	.word	0x00000500
        /*0690*/ 	.word	0x000000ff
        /*0694*/ 	.word	0x00019c68
        /*0698*/ 	.short	0x0100
        /*069a*/ 	.byte	0x08
	.zero		1


	//   ....[10]....
        /*069c*/ 	.word	0x000005f0
        /*06a0*/ 	.word	0x000000ff
        /*06a4*/ 	.word	0x00019c70
        /*06a8*/ 	.short	0x0100
        /*06aa*/ 	.byte	0x06
	.zero		1


	//   ....[11]....
        /*06ac*/ 	.word	0x00000600
        /*06b0*/ 	.word	0x000000ff
        /*06b4*/ 	.word	0x00019c80
        /*06b8*/ 	.short	0x0100
        /*06ba*/ 	.byte	0x06
	.zero		1


	//   ....[12]....
        /*06bc*/ 	.word	0x00000610
        /*06c0*/ 	.word	0x000000ff
        /*06c4*/ 	.word	0x00019c78
        /*06c8*/ 	.short	0x0100
        /*06ca*/ 	.byte	0x06
	.zero		1


	//   ....[13]....
        /*06cc*/ 	.word	0x00000620
        /*06d0*/ 	.word	0x000000ff
        /*06d4*/ 	.word	0x00019c88
        /*06d8*/ 	.short	0x0100
        /*06da*/ 	.byte	0x06
	.zero		1


	//   ....[14]....
        /*06dc*/ 	.word	0x00000750
        /*06e0*/ 	.word	0x000000ff
        /*06e4*/ 	.word	0x00019c90
        /*06e8*/ 	.short	0x0100
        /*06ea*/ 	.byte	0x08
	.zero		1


	//   ....[15]....
        /*06ec*/ 	.word	0x00000760
        /*06f0*/ 	.word	0x000000ff
        /*06f4*/ 	.word	0x00019ca0
        /*06f8*/ 	.short	0x0100
        /*06fa*/ 	.byte	0x08
	.zero		1


	//   ....[16]....
        /*06fc*/ 	.word	0x00000770
        /*0700*/ 	.word	0x000000ff
        /*0704*/ 	.word	0x00019c98
        /*0708*/ 	.short	0x0100
        /*070a*/ 	.byte	0x08
	.zero		1


	//   ....[17]....
        /*070c*/ 	.word	0x00000780
        /*0710*/ 	.word	0x000000ff
        /*0714*/ 	.word	0x00019ca8
        /*0718*/ 	.short	0x0100
        /*071a*/ 	.byte	0x08
	.zero		1


	//   ....[18]....
        /*071c*/ 	.word	0x000008b0
        /*0720*/ 	.word	0x000000ff
        /*0724*/ 	.word	0x00019cb0
        /*0728*/ 	.short	0x0100
        /*072a*/ 	.byte	0x08
	.zero		1


	//   ....[19]....
        /*072c*/ 	.word	0x000008c0
        /*0730*/ 	.word	0x000000ff
        /*0734*/ 	.word	0x00019cc0
        /*0738*/ 	.short	0x0100
        /*073a*/ 	.byte	0x08
	.zero		1


	//   ....[20]....
        /*073c*/ 	.word	0x000008d0
        /*0740*/ 	.word	0x000000ff
        /*0744*/ 	.word	0x00019cb8
        /*0748*/ 	.short	0x0100
        /*074a*/ 	.byte	0x08
	.zero		1


	//   ....[21]....
        /*074c*/ 	.word	0x000008e0
        /*0750*/ 	.word	0x000000ff
        /*0754*/ 	.word	0x00019cc8
        /*0758*/ 	.short	0x0100
        /*075a*/ 	.byte	0x08
	.zero		1


	//   ....[22]....
        /*075c*/ 	.word	0x000022d0
        /*0760*/ 	.word	0x000000ff
        /*0764*/ 	.word	0x00019c00
        /*0768*/ 	.short	0x010a
        /*076a*/ 	.byte	0x2e
	.zero		1


	//   ....[23]....
        /*076c*/ 	.word	0x00002350
        /*0770*/ 	.word	0x00000003
        /*0774*/ 	.word	0x00019c30
        /*0778*/ 	.short	0x010a
        /*077a*/ 	.byte	0x3f
	.zero		1


	//   ....[24]....
        /*077c*/ 	.word	0x000023b0
        /*0780*/ 	.word	0x00000003
        /*0784*/ 	.word	0x00019c30
        /*0788*/ 	.short	0x010a
        /*078a*/ 	.byte	0x3f
	.zero		1


	//   ....[25]....
        /*078c*/ 	.word	0x000026e0
        /*0790*/ 	.word	0x00000000
        /*0794*/ 	.word	0x00000000
        /*0798*/ 	.short	0x0101
        /*079a*/ 	.byte	0x3f
	.zero		1


	//   ....[26]....
        /*079c*/ 	.word	0x000056a0
        /*07a0*/ 	.word	0x000000ff
        /*07a4*/ 	.word	0x00019c30
        /*07a8*/ 	.short	0x010a
        /*07aa*/ 	.byte	0x17
	.zero		1


	//   ....[27]....
        /*07ac*/ 	.word	0x000056e0
        /*07b0*/ 	.word	0x000000ff
        /*07b4*/ 	.word	0x00019c30
        /*07b8*/ 	.short	0x010a
        /*07ba*/ 	.byte	0x17
	.zero		1


	//   ....[28]....
        /*07bc*/ 	.word	0x00005840
        /*07c0*/ 	.word	0x000000ff
        /*07c4*/ 	.word	0x00019c50
        /*07c8*/ 	.short	0x010a
        /*07ca*/ 	.byte	0x0b
	.zero		1


	//   ....[29]....
        /*07cc*/ 	.word	0x00005880
        /*07d0*/ 	.word	0x000000ff
        /*07d4*/ 	.word	0x00019c50
        /*07d8*/ 	.short	0x010a
        /*07da*/ 	.byte	0x0b
	.zero		1


	//   ....[30]....
        /*07dc*/ 	.word	0x00005b20
        /*07e0*/ 	.word	0x00000006
        /*07e4*/ 	.word	0x00000000
        /*07e8*/ 	.short	0x0101
        /*07ea*/ 	.byte	0x3f
	.zero		1


	//   ....[31]....
        /*07ec*/ 	.word	0x00007d60
        /*07f0*/ 	.word	0x000000ff
        /*07f4*/ 	.word	0x00000000
        /*07f8*/ 	.short	0x0101
        /*07fa*/ 	.byte	0x06
	.zero		1


	//   ....[32]....
        /*07fc*/ 	.word	0x000085c0
        /*0800*/ 	.word	0x000000ff
        /*0804*/ 	.word	0x00019c30
        /*0808*/ 	.short	0x010a
        /*080a*/ 	.byte	0x14
	.zero		1


	//   ....[33]....
        /*080c*/ 	.word	0x00008600
        /*0810*/ 	.word	0x000000ff
        /*0814*/ 	.word	0x00019c30
        /*0818*/ 	.short	0x010a
        /*081a*/ 	.byte	0x14
	.zero		1


	//   ....[34]....
        /*081c*/ 	.word	0x00008760
        /*0820*/ 	.word	0x000000ff
        /*0824*/ 	.word	0x00019c50
        /*0828*/ 	.short	0x010a
        /*082a*/ 	.byte	0x0b
	.zero		1


	//   ....[35]....
        /*082c*/ 	.word	0x000087a0
        /*0830*/ 	.word	0x000000ff
        /*0834*/ 	.word	0x00019c50
        /*0838*/ 	.short	0x010a
        /*083a*/ 	.byte	0x0b
	.zero		1


	//   ....[36]....
        /*083c*/ 	.word	0x00009900
        /*0840*/ 	.word	0x00000004
        /*0844*/ 	.word	0x00000000
        /*0848*/ 	.short	0x0101
        /*084a*/ 	.byte	0x3f
	.zero		1


	//   ....[37]....
        /*084c*/ 	.word	0x00009bb0
        /*0850*/ 	.word	0x000000ff
        /*0854*/ 	.word	0x00000000
        /*0858*/ 	.short	0x0101
        /*085a*/ 	.byte	0x06
	.zero		1


	//   ....[38]....
        /*085c*/ 	.word	0x0000a1b0
        /*0860*/ 	.word	0x000000ff
        /*0864*/ 	.word	0x00019c30
        /*0868*/ 	.short	0x010a
        /*086a*/ 	.byte	0x16
	.zero		1


	//   ....[39]....
        /*086c*/ 	.word	0x0000a1f0
        /*0870*/ 	.word	0x000000ff
        /*0874*/ 	.word	0x00019c30
        /*0878*/ 	.short	0x010a
        /*087a*/ 	.byte	0x16
	.zero		1


	//   ....[40]....
        /*087c*/ 	.word	0x0000a350
        /*0880*/ 	.word	0x000000ff
        /*0884*/ 	.word	0x00019c50
        /*0888*/ 	.short	0x010a
        /*088a*/ 	.byte	0x0b
	.zero		1


	//   ....[41]....
        /*088c*/ 	.word	0x0000a390
        /*0890*/ 	.word	0x000000ff
        /*0894*/ 	.word	0x00019c50
        /*0898*/ 	.short	0x010a
        /*089a*/ 	.byte	0x0b
	.zero		1


	//   ....[42]....
        /*089c*/ 	.word	0x0000a610
        /*08a0*/ 	.word	0x00000006
        /*08a4*/ 	.word	0x00000000
        /*08a8*/ 	.short	0x0101
        /*08aa*/ 	.byte	0x3f
	.zero		1


	//   ....[43]....
        /*08ac*/ 	.word	0x0000c840
        /*08b0*/ 	.word	0x000000ff
        /*08b4*/ 	.word	0x00000000
        /*08b8*/ 	.short	0x0101
        /*08ba*/ 	.byte	0x06
	.zero		1


	//   ....[44]....
        /*08bc*/ 	.word	0x0000cd60
        /*08c0*/ 	.word	0x000000ff
        /*08c4*/ 	.word	0x00019c50
        /*08c8*/ 	.short	0x010a
        /*08ca*/ 	.byte	0x0e
	.zero		1


	//   ....[45]....
        /*08cc*/ 	.word	0x0000cda0
        /*08d0*/ 	.word	0x000000ff
        /*08d4*/ 	.word	0x00019c50
        /*08d8*/ 	.short	0x010a
        /*08da*/ 	.byte	0x0e
	.zero		1


	//   ....[46]....
        /*08dc*/ 	.word	0x0000d370
        /*08e0*/ 	.word	0x000000ff
        /*08e4*/ 	.word	0x00000000
        /*08e8*/ 	.short	0x0101
        /*08ea*/ 	.byte	0x04
	.zero		1


	//   ....[47]....
        /*08ec*/ 	.word	0x0000f180
        /*08f0*/ 	.word	0x00000000
        /*08f4*/ 	.word	0x00000000
        /*08f8*/ 	.short	0x0101
        /*08fa*/ 	.byte	0x3f
	.zero		1


	//   ....[48]....
        /*08fc*/ 	.word	0x0000f7b0
        /*0900*/ 	.word	0x00000006
        /*0904*/ 	.word	0x00000000
        /*0908*/ 	.short	0x0101
        /*090a*/ 	.byte	0x3f
	.zero		1


	//   ....[49]....
        /*090c*/ 	.word	0x00013370
        /*0910*/ 	.word	0x00000004
        /*0914*/ 	.word	0x00019c80
        /*0918*/ 	.short	0x010a
        /*091a*/ 	.byte	0x3f
	.zero		1


	//   ....[50]....
        /*091c*/ 	.word	0x000135f0
        /*0920*/ 	.word	0x00000004
        /*0924*/ 	.word	0x00019c40
        /*0928*/ 	.short	0x010a
        /*092a*/ 	.byte	0x3f
	.zero		1


	//   ....[51]....
        /*092c*/ 	.word	0x00014230
        /*0930*/ 	.word	0x00000011
        /*0934*/ 	.word	0x00019c00
        /*0938*/ 	.short	0x0107
        /*093a*/ 	.byte	0x3f
	.zero		1


	//   ....[52]....
        /*093c*/ 	.word	0x00014340
        /*0940*/ 	.word	0x00000011
        /*0944*/ 	.word	0x00019c00
        /*0948*/ 	.short	0x0101
        /*094a*/ 	.byte	0x3f
	.zero		1


	//   ....[53]....
        /*094c*/ 	.word	0x00014360
        /*0950*/ 	.word	0x00000011
        /*0954*/ 	.word	0x00019c20
        /*0958*/ 	.short	0x010a
        /*095a*/ 	.byte	0x3f
	.zero		1


	//   ....[54]....
        /*095c*/ 	.word	0x00014630
        /*0960*/ 	.word	0x00000004
        /*0964*/ 	.word	0x00019c80
        /*0968*/ 	.short	0x010a
        /*096a*/ 	.byte	0x3f
	.zero		1


	//   ....[55]....
        /*096c*/ 	.word	0x00014a50
        /*0970*/ 	.word	0x00000004
        /*0974*/ 	.word	0x00019c40
        /*0978*/ 	.short	0x010a
        /*097a*/ 	.byte	0x3f
	.zero		1


	//   ....[56]....
        /*097c*/ 	.word	0x00014f00
        /*0980*/ 	.word	0x00000003
        /*0984*/ 	.word	0x00019c70
        /*0988*/ 	.short	0x010a
        /*098a*/ 	.byte	0x3f
	.zero		1


	//   ....[57]....
        /*098c*/ 	.word	0x00014f70
        /*0990*/ 	.word	0x00000003
        /*0994*/ 	.word	0x00019c60
        /*0998*/ 	.short	0x010a
        /*099a*/ 	.byte	0x3f
	.zero		1


	//   ....[58]....
        /*099c*/ 	.word	0x000152d0
        /*09a0*/ 	.word	0x00000003
        /*09a4*/ 	.word	0x00019c50
        /*09a8*/ 	.short	0x0101
        /*09aa*/ 	.byte	0x3f
	.zero		1


	//   ....[59]....
        /*09ac*/ 	.word	0x00015350
        /*09b0*/ 	.word	0x00000002
        /*09b4*/ 	.word	0x00000000
        /*09b8*/ 	.short	0x0101
        /*09ba*/ 	.byte	0x3f
	.zero		1


	//   ....[60]....
        /*09bc*/ 	.word	0x00015540
        /*09c0*/ 	.word	0x00000003
        /*09c4*/ 	.word	0x00019c70
        /*09c8*/ 	.short	0x010a
        /*09ca*/ 	.byte	0x3f
	.zero		1


	//   ....[61]....
        /*09cc*/ 	.word	0x000155b0
        /*09d0*/ 	.word	0x00000003
        /*09d4*/ 	.word	0x00019c60
        /*09d8*/ 	.short	0x010a
        /*09da*/ 	.byte	0x3f
	.zero		1


	//   ....[62]....
        /*09dc*/ 	.word	0x00015910
        /*09e0*/ 	.word	0x00000003
        /*09e4*/ 	.word	0x00019c50
        /*09e8*/ 	.short	0x0101
        /*09ea*/ 	.byte	0x3f
	.zero		1


	//   ....[63]....
        /*09ec*/ 	.word	0x00015960
        /*09f0*/ 	.word	0x00000000
        /*09f4*/ 	.word	0x00000000
        /*09f8*/ 	.short	0x0101
        /*09fa*/ 	.byte	0x3f
	.zero		1


	//   ....[64]....
        /*09fc*/ 	.word	0x00016a10
        /*0a00*/ 	.word	0x00000009
        /*0a04*/ 	.word	0x00019c20
        /*0a08*/ 	.short	0x010a
        /*0a0a*/ 	.byte	0x3f
	.zero		1


	//   ....[65]....
        /*0a0c*/ 	.word	0x00016bb0
        /*0a10*/ 	.word	0x00000007
        /*0a14*/ 	.word	0x00000000
        /*0a18*/ 	.short	0x010a
        /*0a1a*/ 	.byte	0x3f
	.zero		1


	//   ....[66]....
        /*0a1c*/ 	.word	0x00016c20
        /*0a20*/ 	.word	0x00000003
        /*0a24*/ 	.word	0x00000000
        /*0a28*/ 	.short	0x010a
        /*0a2a*/ 	.byte	0x3f
	.zero		1


	//   ....[67]....
        /*0a2c*/ 	.word	0x00016c70
        /*0a30*/ 	.word	0x00000003
        /*0a34*/ 	.word	0x00019c60
        /*0a38*/ 	.short	0x010a
        /*0a3a*/ 	.byte	0x3f
	.zero		1


	//   ....[68]....
        /*0a3c*/ 	.word	0x00016cc0
        /*0a40*/ 	.word	0x00000005
        /*0a44*/ 	.word	0x00019c60
        /*0a48*/ 	.short	0x010a
        /*0a4a*/ 	.byte	0x3f
	.zero		1


	//   ....[69]....
        /*0a4c*/ 	.word	0x00016d00
        /*0a50*/ 	.word	0x00000003
        /*0a54*/ 	.word	0x00019c80
        /*0a58*/ 	.short	0x010a
        /*0a5a*/ 	.byte	0x3f
	.zero		1


	//   ....[70]....
        /*0a5c*/ 	.word	0x00016d20
        /*0a60*/ 	.word	0x00000005
        /*0a64*/ 	.word	0x00019c80
        /*0a68*/ 	.short	0x010a
        /*0a6a*/ 	.byte	0x3f
	.zero		1


	//   ....[71]....
        /*0a6c*/ 	.word	0x00016d90
        /*0a70*/ 	.word	0x00000003
        /*0a74*/ 	.word	0x00019c00
        /*0a78*/ 	.short	0x010a
        /*0a7a*/ 	.byte	0x3f
	.zero		1


	//   ....[72]....
        /*0a7c*/ 	.word	0x00016de0
        /*0a80*/ 	.word	0x00000003
        /*0a84*/ 	.word	0x00019c30
        /*0a88*/ 	.short	0x010a
        /*0a8a*/ 	.byte	0x3f
	.zero		1


	//   ....[73]....
        /*0a8c*/ 	.word	0x00016e40
        /*0a90*/ 	.word	0x00000007
        /*0a94*/ 	.word	0x00019c30
        /*0a98*/ 	.short	0x010a
        /*0a9a*/ 	.byte	0x3f
	.zero		1


	//   ....[74]....
        /*0a9c*/ 	.word	0x00016ea0
        /*0aa0*/ 	.word	0x00000007
        /*0aa4*/ 	.word	0x00019c50
        /*0aa8*/ 	.short	0x010a
        /*0aaa*/ 	.byte	0x3f
	.zero		1


	//   ....[75]....
        /*0aac*/ 	.word	0x00016f00
        /*0ab0*/ 	.word	0x00000009
        /*0ab4*/ 	.word	0x00019c30
        /*0ab8*/ 	.short	0x010a
        /*0aba*/ 	.byte	0x3f
	.zero		1


	//   ....[76]....
        /*0abc*/ 	.word	0x00016f60
        /*0ac0*/ 	.word	0x00000002
        /*0ac4*/ 	.word	0x00019c50
        /*0ac8*/ 	.short	0x010a
        /*0aca*/ 	.byte	0x3f
	.zero		1


	//   ....[77]....
        /*0acc*/ 	.word	0x00016fc0
        /*0ad0*/ 	.word	0x00000007
        /*0ad4*/ 	.word	0x00019c30
        /*0ad8*/ 	.short	0x010a
        /*0ada*/ 	.byte	0x3f
	.zero		1


	//   ....[78]....
        /*0adc*/ 	.word	0x00017020
        /*0ae0*/ 	.word	0x00000002
        /*0ae4*/ 	.word	0x00019c50
        /*0ae8*/ 	.short	0x010a
        /*0aea*/ 	.byte	0x3f
	.zero		1


	//   ....[79]....
        /*0aec*/ 	.word	0x00017080
        /*0af0*/ 	.word	0x00000006
        /*0af4*/ 	.word	0x00019c50
        /*0af8*/ 	.short	0x010a
        /*0afa*/ 	.byte	0x3f
	.zero		1


	//   ....[80]....
        /*0afc*/ 	.word	0x000171d0
        /*0b00*/ 	.word	0x00000004
        /*0b04*/ 	.word	0x00019c80
        /*0b08*/ 	.short	0x010a
        /*0b0a*/ 	.byte	0x3f
	.zero		1


	//   ....[81]....
        /*0b0c*/ 	.word	0x00017220
        /*0b10*/ 	.word	0x00000004
        /*0b14*/ 	.word	0x00019c40
        /*0b18*/ 	.short	0x010a
        /*0b1a*/ 	.byte	0x3f
	.zero		1


	//   ....[82]....
        /*0b1c*/ 	.word	0x00017660
        /*0b20*/ 	.word	0x00000011
        /*0b24*/ 	.word	0x00019c20
        /*0b28*/ 	.short	0x010a
        /*0b2a*/ 	.byte	0x3f
	.zero		1


	//   ....[83]....
        /*0b2c*/ 	.word	0x000176b0
        /*0b30*/ 	.word	0x00000004
        /*0b34*/ 	.word	0x00019c80
        /*0b38*/ 	.short	0x010a
        /*0b3a*/ 	.byte	0x3f
	.zero		1


	//   ....[84]....
        /*0b3c*/ 	.word	0x00017700
        /*0b40*/ 	.word	0x00000004
        /*0b44*/ 	.word	0x00019c40
        /*0b48*/ 	.short	0x010a
        /*0b4a*/ 	.byte	0x3f
	.zero		1


	//   ....[85]....
        /*0b4c*/ 	.word	0x00017750
        /*0b50*/ 	.word	0x00000003
        /*0b54*/ 	.word	0x00019c70
        /*0b58*/ 	.short	0x010a
        /*0b5a*/ 	.byte	0x3f
	.zero		1


	//   ....[86]....
        /*0b5c*/ 	.word	0x000177a0
        /*0b60*/ 	.word	0x00000003
        /*0b64*/ 	.word	0x00019c60
        /*0b68*/ 	.short	0x010a
        /*0b6a*/ 	.byte	0x3f
	.zero		1


	//   ....[87]....
        /*0b6c*/ 	.word	0x000177f0
        /*0b70*/ 	.word	0x00000003
        /*0b74*/ 	.word	0x00019c70
        /*0b78*/ 	.short	0x010a
        /*0b7a*/ 	.byte	0x3f
	.zero		1


	//   ....[88]....
        /*0b7c*/ 	.word	0x00017840
        /*0b80*/ 	.word	0x00000003
        /*0b84*/ 	.word	0x00019c60
        /*0b88*/ 	.short	0x010a
        /*0b8a*/ 	.byte	0x3f
	.zero		1


	//   ....[89]....
        /*0b8c*/ 	.word	0x00017890
        /*0b90*/ 	.word	0x00000009
        /*0b94*/ 	.word	0x00019c20
        /*0b98*/ 	.short	0x010a
        /*0b9a*/ 	.byte	0x3f
	.zero		1


	//   ....[90]....
        /*0b9c*/ 	.word	0x00017a30
        /*0ba0*/ 	.word	0x00000007
        /*0ba4*/ 	.word	0x00000000
        /*0ba8*/ 	.short	0x010a
        /*0baa*/ 	.byte	0x3f
	.zero		1


	//   ....[91]....
        /*0bac*/ 	.word	0x00017a80
        /*0bb0*/ 	.word	0x00000003
        /*0bb4*/ 	.word	0x00000000
        /*0bb8*/ 	.short	0x010a
        /*0bba*/ 	.byte	0x3f
	.zero		1


	//   ....[92]....
        /*0bbc*/ 	.word	0x00017ad0
        /*0bc0*/ 	.word	0x00000003
        /*0bc4*/ 	.word	0x00019c60
        /*0bc8*/ 	.short	0x010a
        /*0bca*/ 	.byte	0x3f
	.zero		1


	//   ....[93]....
        /*0bcc*/ 	.word	0x00017b20
        /*0bd0*/ 	.word	0x00000005
        /*0bd4*/ 	.word	0x00019c60
        /*0bd8*/ 	.short	0x010a
        /*0bda*/ 	.byte	0x3f
	.zero		1


	//   ....[94]....
        /*0bdc*/ 	.word	0x00017b70
        /*0be0*/ 	.word	0x00000003
        /*0be4*/ 	.word	0x00019c80
        /*0be8*/ 	.short	0x010a
        /*0bea*/ 	.byte	0x3f
	.zero		1


	//----- nvinfo : EIATTR_NUM_MBARRIERS
	.align		4
.L_205:
        /*0bec*/ 	.byte	0x03, 0x38
        /*0bee*/ 	.short	0x0016


	//----- nvinfo : EIATTR_EXIT_INSTR_OFFSETS
	.align		4
        /*0bf0*/ 	.byte	0x04, 0x1c
        /*0bf2*/ 	.short	(.L_207 - .L_206)


	//   ....[0]....
.L_206:
        /*0bf4*/ 	.word	0x00000a40


	//   ....[1]....
        /*0bf8*/ 	.word	0x00010a50


	//   ....[2]....
        /*0bfc*/ 	.word	0x00016d70


	//----- nvinfo : EIATTR_MAX_THREADS
	.align		4
.L_207:
        /*0c00*/ 	.byte	0x04, 0x05
        /*0c02*/ 	.short	(.L_209 - .L_208)
.L_208:
        /*0c04*/ 	.word	0x00000200
        /*0c08*/ 	.word	0x00000001
        /*0c0c*/ 	.word	0x00000001


	//----- nvinfo : EIATTR_CRS_STACK_SIZE
	.align		4
.L_209:
        /*0c10*/ 	.byte	0x04, 0x1e
        /*0c12*/ 	.short	(.L_211 - .L_210)
.L_210:
        /*0c14*/ 	.word	0x00000000


	//----- nvinfo : EIATTR_CBANK_PARAM_SIZE
	.align		4
.L_211:
        /*0c18*/ 	.byte	0x03, 0x19
        /*0c1a*/ 	.short	0x0af0


	//----- nvinfo : EIATTR_PARAM_CBANK
	.align		4
        /*0c1c*/ 	.byte	0x04, 0x0a
        /*0c1e*/ 	.short	(.L_213 - .L_212)
	.align		4
.L_212:
        /*0c20*/ 	.word	index@(.nv.constant0._ZN7cutlass13device_kernelIN5flash11enable_sm90INS1_16FlashAttnFwdSm90INS1_25CollectiveMainloopFwdSm90ILi2EN4cute5tupleIJNS5_1CILi1EEES8_S8_EEENS6_IJNS7_ILi192EEENS7_ILi128EEENS7_ILi96EEEEEELi96ENS_12float_e4m3_tEfNS_4arch4Sm90ELb0ELb1ELb0ELb1ELb0ELb0ELb0ELb1ELb1ELb1ELb1ELb0EEENS1_21CollectiveEpilogueFwdINS6_IJSA_SC_SB_EEES9_NS_10bfloat16_tESG_Li384ELb1ELb1ELb1ELb1EEENS1_36VarlenDynamicPersistentTileSchedulerILi192ELi128ELi384ELi128ELb1ELb1ELb1ELb1ELb0ELb1EEEEEEEEEvNT_6ParamsE)
        /*0c24*/ 	.short	0x0210
        /*0c26*/ 	.short	0x0af0


	//----- nvinfo : EIATTR_SW_WAR
	.align		4
.L_213:
        /*0c28*/ 	.byte	0x04, 0x36
        /*0c2a*/ 	.short	(.L_215 - .L_214)
.L_214:
        /*0c2c*/ 	.word	0x00000008
.L_215:


//--------------------- .nv.info._ZN7cutlass13device_kernelIN5flash11enable_sm90INS1_16FlashAttnFwdSm90INS1_25CollectiveMainloopFwdSm90ILi2EN4cute5tupleIJNS5_1CILi1EEES8_S8_EEENS6_IJNS7_ILi192EEENS7_ILi128EEENS7_ILi96EEEEEELi96ENS_12float_e4m3_tEfNS_4arch4Sm90ELb0ELb1ELb0ELb1ELb0ELb1ELb0ELb1ELb1ELb1ELb1ELb0EEENS1_21CollectiveEpilogueFwdINS6_IJSA_SC_SB_EEES9_NS_10bfloat16_tESG_Li384ELb1ELb1ELb1ELb1EEENS1_36VarlenDynamicPersistentTileSchedulerILi192ELi128ELi384ELi128ELb1ELb1ELb1ELb1ELb0ELb1EEEEEEEEEvNT_6ParamsE --------------------------
	.section	.nv.info._ZN7cutlass13device_kernelIN5flash11enable_sm90INS1_16FlashAttnFwdSm90INS1_25CollectiveMainloopFwdSm90ILi2EN4cute5tupleIJNS5_1CILi1EEES8_S8_EEENS6_IJNS7_ILi192EEENS7_ILi128EEENS7_ILi96EEEEEELi96ENS_12float_e4m3_tEfNS_4arch4Sm90ELb0ELb1ELb0ELb1ELb0ELb1ELb0ELb1ELb1ELb1ELb1ELb0EEENS1_21CollectiveEpilogueFwdINS6_IJSA_SC_SB_EEES9_NS_10bfloat16_tESG_Li384ELb1ELb1ELb1ELb1EEENS1_36VarlenDynamicPersistentTileSchedulerILi192ELi128ELi384ELi128ELb1ELb1ELb1ELb1ELb0ELb1EEEEEEEEEvNT_6ParamsE,"",@"SHT_CUDA_INFO"
	.sectionflags	@""
	.align	4


	//----- nvinfo : EIATTR_CUDA_API_VERSION
	.align		4
        /*0000*/ 	.byte	0x04, 0x37
        /*0002*/ 	.short	(.L_217 - .L_216)
.L_216:
        /*0004*/ 	.word	0x00000082


	//----- nvinfo : EIATTR_KPARAM_INFO
	.align		4
.L_217:
        /*0008*/ 	.byte	0x04, 0x17
        /*000a*/ 	.short	(.L_219 - .L_218)
.L_218:
        /*000c*/ 	.word	0x00000000
        /*0010*/ 	.short	0x0000
        /*0012*/ 	.short	0x0070
        /*0014*/ 	.byte	0x00, 0xf0, 0x01, 0x2a


	//----- nvinfo : EIATTR_SPARSE_MMA_MASK
	.align		4
.L_219:
        /*0018*/ 	.byte	0x03, 0x50
        /*001a*/ 	.short	0x0000


	//----- nvinfo : EIATTR_MAXREG_COUNT
	.align		4
        /*001c*/ 	.byte	0x03, 0x1b
        /*001e*/ 	.short	0x0080


	//----- nvinfo : EIATTR_NUM_BARRIERS
	.align		4
        /*0020*/ 	.byte	0x02, 0x4c
        /*0022*/ 	.byte	0x10
	.zero		1


	//----- nvinfo : EIATTR_EXTERNS
	.align		4
        /*0024*/ 	.byte	0x04, 0x0f
        /*0026*/ 	.short	(.L_221 - .L_220)


	//   ....[0]....
	.align		4
.L_220:
        /*0028*/ 	.word	index@(__assertfail)


	//----- nvinfo : EIATTR_ANNOTATIONS
	.align		4
.L_221:
        /*002c*/ 	.byte	0x04, 0x55
        /*002e*/ 	.short	(.L_223 - .L_222)


	//   ....[0]....
.L_222:
        /* <DEDUP_REMOVED lines=96> */


	//----- nvinfo : EIATTR_MERCURY_ISA_VERSION
	.align		4
.L_223:
        /*0620*/ 	.byte	0x03, 0x5f
        /*0622*/ 	.short	0x0101


	//----- nvinfo : EIATTR_UNUSED_LOAD_BYTE_OFFSET
	.align		4
        /*0624*/ 	.byte	0x04, 0x44
        /*0626*/ 	.short	(.L_225 - .L_224)


	//   ....[0]....
.L_224:
        /*0628*/ 	.word	0x00000aa0
        /*062c*/ 	.word	0x0000fff0


	//   ....[1]....
        /*0630*/ 	.word	0x00018050
        /*0634*/ 	.word	0x0000fff0


	//----- nvinfo : EIATTR_INT_WARP_WIDE_INSTR_OFFSETS
	.align		4
.L_225:
        /*0638*/ 	.byte	0x04, 0x31
        /*063a*/ 	.short	(.L_227 - .L_226)


	//   ....[0]....
.L_226:
        /*063c*/ 	.word	0x00000190


	//   ....[1]....
        /*0640*/ 	.word	0x000001d0


	//   ....[2]....
        /*0644*/ 	.word	0x00000240


	//   ....[3]....
        /*0648*/ 	.word	0x0001eea0


	//   ....[4]....
        /*064c*/ 	.word	0x0001ef30


	//   ....[5]....
        /*0650*/ 	.word	0x000218a0


	//   ....[6]....
        /*0654*/ 	.word	0x00021930


	//----- nvinfo : EIATTR_COOP_GROUP_MASK_REGIDS
	.align		4
.L_227:
        /*0658*/ 	.byte	0x04, 0x29
        /*065a*/ 	.short	(.L_229 - .L_228)


	//   ....[0]....
.L_228:
        /*065c*/ 	.word	0xffffffff


	//   ....[1]....
        /*0660*/ 	.word	0xffffffff


	//   ....[2]....
        /*0664*/ 	.word	0xffffffff


	//   ....[3]....
        /*0668*/ 	.word	0xffffffff


	//   ....[4]....
        /*066c*/ 	.word	0xffffffff


	//   ....[5]....
        /*0670*/ 	.word	0xffffffff


	//   ....[6]....
        /*0674*/ 	.word	0xffffffff


	//   ....[7]....
        /*0678*/ 	.word	0xffffffff


	//   ....[8]....
        /*067c*/ 	.word	0xffffffff


	//   ....[9]....
        /*0680*/ 	.word	0xffffffff


	//   ....[10]....
        /*0684*/ 	.word	0xffffffff


	//   ....[11]....
        /*0688*/ 	.word	0xffffffff


	//   ....[12]....
        /*068c*/ 	.word	0xffffffff


	//   ....[13]....
        /*0690*/ 	.word	0xffffffff


	//   ....[14]....
        /*0694*/ 	.word	0xffffffff


	//   ....[15]....
        /*0698*/ 	.word	0xffffffff


	//   ....[16]....
        /*069c*/ 	.word	0xffffffff


	//   ....[17]....
        /*06a0*/ 	.word	0xffffffff


	//   ....[18]....
        /*06a4*/ 	.word	0xffffffff


	//   ....[19]....
        /*06a8*/ 	.word	0xffffffff


	//   ....[20]....
        /*06ac*/ 	.word	0xffffffff


	//   ....[21]....
        /*06b0*/ 	.word	0xffffffff


	//   ....[22]....
        /*06b4*/ 	.word	0xffffffff


	//   ....[23]....
        /*06b8*/ 	.word	0xffffffff


	//   ....[24]....
        /*06bc*/ 	.word	0xffffffff


	//   ....[25]....
        /*06c0*/ 	.word	0xffffffff


	//   ....[26]....
        /*06c4*/ 	.word	0xffffffff


	//   ....[27]....
        /*06c8*/ 	.word	0xffffffff


	//   ....[28]....
        /*06cc*/ 	.word	0xffffffff


	//   ....[29]....
        /*06d0*/ 	.word	0xffffffff


	//   ....[30]....
        /*06d4*/ 	.word	0xffffffff


	//   ....[31]....
        /*06d8*/ 	.word	0xffffffff


	//   ....[32]....
        /*06dc*/ 	.word	0xffffffff


	//   ....[33]....
        /*06e0*/ 	.word	0xffffffff


	//   ....[34]....
        /*06e4*/ 	.word	0xffffffff


	//   ....[35]....
        /*06e8*/ 	.word	0xffffffff


	//   ....[36]....
        /*06ec*/ 	.word	0xffffffff


	//   ....[37]....
        /*06f0*/ 	.word	0xffffffff


	//   ....[38]....
        /*06f4*/ 	.word	0xffffffff


	//   ....[39]....
        /*06f8*/ 	.word	0xffffffff


	//   ....[40]....
        /*06fc*/ 	.word	0xffffffff


	//   ....[41]....
        /*0700*/ 	.word	0xffffffff


	//   ....[42]....
        /*0704*/ 	.word	0xffffffff


	//   ....[43]....
        /*0708*/ 	.word	0xffffffff


	//   ....[44]....
        /*070c*/ 	.word	0xffffffff


	//   ....[45]....
        /*0710*/ 	.word	0xffffffff


	//   ....[46]....
        /*0714*/ 	.word	0xffffffff


	//   ....[47]....
        /*0718*/ 	.word	0xffffffff


	//   ....[48]....
        /*071c*/ 	.word	0xffffffff


	//   ....[49]....
        /*0720*/ 	.word	0xffffffff


	//   ....[50]....
        /*0724*/ 	.word	0xffffffff


	//   ....[51]....
        /*0728*/ 	.word	0xffffffff


	//   ....[52]....
        /*072c*/ 	.word	0xffffffff


	//   ....[53]....
        /*0730*/ 	.word	0xffffffff


	//   ....[54]....
        /*0734*/ 	.word	0xffffffff


	//   ....[55]....
        /*0738*/ 	.word	0xffffffff


	//   ....[56]....
        /*073c*/ 	.word	0xffffffff


	//   ....[57]....
        /*0740*/ 	.word	0xffffffff


	//   ....[58]....
        /*0744*/ 	.word	0xffffffff


	//   ....[59]....
        /*0748*/ 	.word	0xffffffff


	//   ....[60]....
        /*074c*/ 	.word	0xffffffff


	//   ....[61]....
        /*0750*/ 	.word	0xffffffff


	//   ....[62]....
        /*0754*/ 	.word	0xffffffff


	//   ....[63]....
        /*0758*/ 	.word	0xffffffff


	//   ....[64]....
        /*075c*/ 	.word	0xffffffff


	//   ....[65]....
        /*0760*/ 	.word	0xffffffff


	//   ....[66]....
        /*0764*/ 	.word	0xffffffff


	//   ....[67]....
        /*0768*/ 	.word	0xffffffff


	//   ....[68]....
        /*076c*/ 	.word	0xffffffff


	//   ....[69]....
        /*0770*/ 	.word	0xffffffff


	//   ....[70]....
        /*0774*/ 	.word	0xffffffff


	//   ....[71]....
        /*0778*/ 	.word	0xffffffff


	//   ....[72]....
        /*077c*/ 	.word	0xffffffff


	//   ....[73]....
        /*0780*/ 	.word	0xffffffff


	//   ....[74]....
        /*0784*/ 	.word	0xffffffff


	//   ....[75]....
        /*0788*/ 	.word	0xffffffff


	//   ....[76]....
        /*078c*/ 	.word	0xffffffff


	//   ....[77]....
        /*0790*/ 	.word	0xffffffff


	//   ....[78]....
        /*0794*/ 	.word	0xffffffff


	//   ....[79]....
        /*0798*/ 	.word	0xffffffff


	//   ....[80]....
        /*079c*/ 	.word	0xffffffff


	//   ....[81]....
        /*07a0*/ 	.word	0xffffffff


	//   ....[82]....
        /*07a4*/ 	.word	0xffffffff


	//   ....[83]....
        /*07a8*/ 	.word	0xffffffff


	//   ....[84]....
        /*07ac*/ 	.word	0xffffffff


	//   ....[85]....
        /*07b0*/ 	.word	0xffffffff


	//   ....[86]....
        /*07b4*/ 	.word	0xffffffff


	//   ....[87]....
        /*07b8*/ 	.word	0xffffffff


	//   ....[88]....
        /*07bc*/ 	.word	0xffffffff


	//   ....[89]....
        /*07c0*/ 	.word	0xffffffff


	//   ....[90]....
        /*07c4*/ 	.word	0xffffffff


	//   ....[91]....
        /*07c8*/ 	.word	0xffffffff


	//   ....[92]....
        /*07cc*/ 	.word	0xffffffff


	//   ....[93]....
        /*07d0*/ 	.word	0xffffffff


	//   ....[94]....
        /*07d4*/ 	.word	0xffffffff


	//   ....[95]....
        /*07d8*/ 	.word	0xffffffff


	//   ....[96]....
        /*07dc*/ 	.word	0xffffffff


	//   ....[97]....
        /*07e0*/ 	.word	0xffffffff


	//   ....[98]....
        /*07e4*/ 	.word	0xffffffff


	//   ....[99]....
        /*07e8*/ 	.word	0xffffffff


	//   ....[100]....
        /*07ec*/ 	.word	0xffffffff


	//   ....[101]....
        /*07f0*/ 	.word	0xffffffff


	//   ....[102]....
        /*07f4*/ 	.word	0xffffffff


	//   ....[103]....
        /*07f8*/ 	.word	0xffffffff


	//   ....[104]....
        /*07fc*/ 	.word	0xffffffff


	//   ....[105]....
        /*0800*/ 	.word	0xffffffff


	//   ....[106]....
        /*0804*/ 	.word	0xffffffff


	//   ....[107]....
        /*0808*/ 	.word	0xffffffff


	//   ....[108]....
        /*080c*/ 	.word	0xffffffff


	//   ....[109]....
        /*0810*/ 	.word	0xffffffff


	//   ....[110]....
        /*0814*/ 	.word	0xffffffff


	//   ....[111]....
        /*0818*/ 	.word	0xffffffff


	//   ....[112]....
        /*081c*/ 	.word	0xffffffff


	//   ....[113]....
        /*0820*/ 	.word	0xffffffff


	//   ....[114]....
        /*0824*/ 	.word	0xffffffff


	//   ....[115]....
        /*0828*/ 	.word	0xffffffff


	//   ....[116]....
        /*082c*/ 	.word	0xffffffff


	//   ....[117]....
        /*0830*/ 	.word	0xffffffff


	//   ....[118]....
        /*0834*/ 	.word	0xffffffff


	//   ....[119]....
        /*0838*/ 	.word	0xffffffff


	//   ....[120]....
        /*083c*/ 	.word	0xffffffff


	//   ....[121]....
        /*0840*/ 	.word	0xffffffff


	//   ....[122]....
        /*0844*/ 	.word	0xffffffff


	//   ....[123]....
        /*0848*/ 	.word	0xffffffff


	//   ....[124]....
        /*084c*/ 	.word	0xffffffff


	//   ....[125]....
        /*0850*/ 	.word	0xffffffff


	//   ....[126]....
        /*0854*/ 	.word	0xffffffff


	//   ....[127]....
        /*0858*/ 	.word	0xffffffff


	//   ....[128]....
        /*085c*/ 	.word	0xffffffff


	//   ....[129]....
        /*0860*/ 	.word	0xffffffff


	//   ....[130]....
        /*0864*/ 	.word	0xffffffff


	//   ....[131]....
        /*0868*/ 	.word	0xffffffff


	//   ....[132]....
        /*086c*/ 	.word	0xffffffff


	//   ....[133]....
        /*0870*/ 	.word	0xffffffff


	//   ....[134]....
        /*0874*/ 	.word	0xffffffff


	//   ....[135]....
        /*0878*/ 	.word	0xffffffff


	//   ....[136]....
        /*087c*/ 	.word	0xffffffff


	//   ....[137]....
        /*0880*/ 	.word	0xffffffff


	//   ....[138]....
        /*0884*/ 	.word	0xffffffff


	//   ....[139]....
        /*0888*/ 	.word	0xffffffff


	//   ....[140]....
        /*088c*/ 	.word	0xffffffff


	//   ....[141]....
        /*0890*/ 	.word	0xffffffff


	//   ....[142]....
        /*0894*/ 	.word	0xffffffff


	//   ....[143]....
        /*0898*/ 	.word	0xffffffff


	//   ....[144]....
        /*089c*/ 	.word	0xffffffff


	//   ....[145]....
        /*08a0*/ 	.word	0xffffffff


	//   ....[146]....
        /*08a4*/ 	.word	0xffffffff


	//   ....[147]....
        /*08a8*/ 	.word	0xffffffff


	//   ....[148]....
        /*08ac*/ 	.word	0xffffffff


	//   ....[149]....
        /*08b0*/ 	.word	0xffffffff


	//   ....[150]....
        /*08b4*/ 	.word	0x0500000f


	//   ....[151]....
        /*08b8*/ 	.word	0x0500000f


	//   ....[152]....
        /*08bc*/ 	.word	0x0500000f


	//   ....[153]....
        /*08c0*/ 	.word	0x0500000f


	//   ....[154]....
        /*08c4*/ 	.word	0x0500000f


	//   ....[155]....
        /*08c8*/ 	.word	0x0500000f


	//   ....[156]....
        /*08cc*/ 	.word	0x0500000f


	//   ....[157]....
        /*08d0*/ 	.word	0x0500000f


	//   ....[158]....
        /*08d4*/ 	.word	0x0500000f


	//   ....[159]....
        /*08d8*/ 	.word	0x0500000f


	//   ....[160]....
        /*08dc*/ 	.word	0x0500000f


	//   ....[161]....
        /*08e0*/ 	.word	0x0500000f


	//   ....[162]....
        /*08e4*/ 	.word	0x0500000f


	//   ....[163]....
        /*08e8*/ 	.word	0x0500000f


	//   ....[164]....
        /*08ec*/ 	.word	0x0500000f


	//   ....[165]....
        /*08f0*/ 	.word	0x0500000f


	//   ....[166]....
        /*08f4*/ 	.word	0x0500000f


	//   ....[167]....
        /*08f8*/ 	.word	0x0500000f


	//   ....[168]....
        /*08fc*/ 	.word	0x0500000f


	//   ....[169]....
        /*0900*/ 	.word	0x0500000f


	//   ....[170]....
        /*0904*/ 	.word	0x0500000f


	//   ....[171]....
        /*0908*/ 	.word	0x0500000f


	//   ....[172]....
        /*090c*/ 	.word	0x0500000f


	//   ....[173]....
        /*0910*/ 	.word	0x0500000f


	//   ....[174]....
        /*0914*/ 	.word	0x0500000f


	//   ....[175]....
        /*0918*/ 	.word	0x0500000f


	//   ....[176]....
        /*091c*/ 	.word	0x0500000f


	//   ....[177]....
        /*0920*/ 	.word	0x0500000f


	//   ....[178]....
        /*0924*/ 	.word	0x0500000f


	//   ....[179]....
        /*0928*/ 	.word	0x0500000f


	//   ....[180]....
        /*092c*/ 	.word	0x0500000f


	//   ....[181]....
        /*0930*/ 	.word	0x0500000f


	//   ....[182]....
        /*0934*/ 	.word	0x0500000f


	//   ....[183]....
        /*0938*/ 	.word	0x0500000f


	//   ....[184]....
        /*093c*/ 	.word	0x0500000f


	//----- nvinfo : EIATTR_COOP_GROUP_INSTR_OFFSETS
	.align		4
.L_229:
        /*0940*/ 	.byte	0x04, 0x28
        /*0942*/ 	.short	(.L_231 - .L_230)


	//   ....[0]....
.L_230:
        /*0944*/ 	.word	0x00000070


	//   ....[1]....
        /*0948*/ 	.word	0x000001a0


	//   ....[2]....
        /*094c*/ 	.word	0x000001f0


	//   ....[3]....
        /*0950*/ 	.word	0x00000420


	//   ....[4]....
        /*0954*/ 	.word	0x00000580


	//   ....[5]....
        /*0958*/ 	.word	0x000006a0


	//   ....[6]....
        /*095c*/ 	.word	0x00000800


	//   ....[7]....
        /*0960*/ 	.word	0x00007870


	//   ....[8]....
        /*0964*/ 	.word	0x00007f60


	//   ....[9]....
        /*0968*/ 	.word	0x00007f70


	//   ....[10]....
        /*096c*/ 	.word	0x00007f80


	//   ....[11]....
        /*0970*/ 	.word	0x00007f90


	//   ....[12]....
        /*0974*/ 	.word	0x00009c70


	//   ....[13]....
        /*0978*/ 	.word	0x00009c80


	//   ....[14]....
        /*097c*/ 	.word	0x00009c90


	//   ....[15]....
        /*0980*/ 	.word	0x00009ca0


	//   ....[16]....
        /*0984*/ 	.word	0x0000c550


	//   ....[17]....
        /*0988*/ 	.word	0x0000c7e0


	//   ....[18]....
        /*098c*/ 	.word	0x0000da70


	//   ....[19]....
        /*0990*/ 	.word	0x0000db70


	//   ....[20]....
        /*0994*/ 	.word	0x0000e220


	//   ....[21]....
        /*0998*/ 	.word	0x0000e370


	//   ....[22]....
        /*099c*/ 	.word	0x0000fbb0


	//   ....[23]....
        /*09a0*/ 	.word	0x0000fdb0


	//   ....[24]....
        /*09a4*/ 	.word	0x00010d60


	//   ....[25]....
        /*09a8*/ 	.word	0x00010e60


	//   ....[26]....
        /*09ac*/ 	.word	0x00011240


	//   ....[27]....
        /*09b0*/ 	.word	0x00011390


	//   ....[28]....
        /*09b4*/ 	.word	0x00013110


	//   ....[29]....
        /*09b8*/ 	.word	0x00013140


	//   ....[30]....
        /*09bc*/ 	.word	0x000131a0


	//   ....[31]....
        /*09c0*/ 	.word	0x00013200


	//   ....[32]....
        /*09c4*/ 	.word	0x00014d80


	//   ....[33]....
        /*09c8*/ 	.word	0x00014f40


	//   ....[34]....
        /*09cc*/ 	.word	0x00015be0


	//   ....[35]....
        /*09d0*/ 	.word	0x00015d60


	//   ....[36]....
        /*09d4*/ 	.word	0x00016520


	//   ....[37]....
        /*09d8*/ 	.word	0x00016580


	//   ....[38]....
        /*09dc*/ 	.word	0x000178c0


	//   ....[39]....
        /*09e0*/ 	.word	0x000179a0


	//   ....[40]....
        /*09e4*/ 	.word	0x000179e0


	//   ....[41]....
        /*09e8*/ 	.word	0x00017ae0


	//   ....[42]....
        /*09ec*/ 	.word	0x000187a0


	//   ....[43]....
        /*09f0*/ 	.word	0x000187b0


	//   ....[44]....
        /*09f4*/ 	.word	0x000187d0


	//   ....[45]....
        /*09f8*/ 	.word	0x000187e0


	//   ....[46]....
        /*09fc*/ 	.word	0x000187f0


	//   ....[47]....
        /*0a00*/ 	.word	0x00018800


	//   ....[48]....
        /*0a04*/ 	.word	0x00018810


	//   ....[49]....
        /*0a08*/ 	.word	0x00018820


	//   ....[50]....
        /*0a0c*/ 	.word	0x00018830


	//   ....[51]....
        /*0a10*/ 	.word	0x00018840


	//   ....[52]....
        /*0a14*/ 	.word	0x00018850


	//   ....[53]....
        /*0a18*/ 	.word	0x00018860


	//   ....[54]....
        /*0a1c*/ 	.word	0x00018870


	//   ....[55]....
        /*0a20*/ 	.word	0x00018880


	//   ....[56]....
        /*0a24*/ 	.word	0x00018890


	//   ....[57]....
        /*0a28*/ 	.word	0x000188a0


	//   ....[58]....
        /*0a2c*/ 	.word	0x000188b0


	//   ....[59]....
        /*0a30*/ 	.word	0x000188c0


	//   ....[60]....
        /*0a34*/ 	.word	0x000188d0


	//   ....[61]....
        /*0a38*/ 	.word	0x000188e0


	//   ....[62]....
        /*0a3c*/ 	.word	0x000188f0


	//   ....[63]....
        /*0a40*/ 	.word	0x00018900


	//   ....[64]....
        /*0a44*/ 	.word	0x00018910


	//   ....[65]....
        /*0a48*/ 	.word	0x00018920


	//   ....[66]....
        /*0a4c*/ 	.word	0x00018930


	//   ....[67]....
        /*0a50*/ 	.word	0x00018940


	//   ....[68]....
        /*0a54*/ 	.word	0x00018950


	//   ....[69]....
        /*0a58*/ 	.word	0x00018960


	//   ....[70]....
        /*0a5c*/ 	.word	0x00018970


	//   ....[71]....
        /*0a60*/ 	.word	0x00018980


	//   ....[72]....
        /*0a64*/ 	.word	0x00018990


	//   ....[73]....
        /*0a68*/ 	.word	0x000189a0


	//   ....[74]....
        /*0a6c*/ 	.word	0x000189b0


	//   ....[75]....
        /*0a70*/ 	.word	0x000189c0


	//   ....[76]....
        /*0a74*/ 	.word	0x000189d0


	//   ....[77]....
        /*0a78*/ 	.word	0x000189e0


	//   ....[78]....
        /*0a7c*/ 	.word	0x000189f0


	//   ....[79]....
        /*0a80*/ 	.word	0x00018a00


	//   ....[80]....
        /*0a84*/ 	.word	0x00018a10


	//   ....[81]....
        /*0a88*/ 	.word	0x00018a20


	//   ....[82]....
        /*0a8c*/ 	.word	0x00018a30


	//   ....[83]....
        /*0a90*/ 	.word	0x00018a40


	//   ....[84]....
        /*0a94*/ 	.word	0x00018a50


	//   ....[85]....
        /*0a98*/ 	.word	0x00018a60


	//   ....[86]....
        /*0a9c*/ 	.word	0x00018a70


	//   ....[87]....
        /*0aa0*/ 	.word	0x00018a80


	//   ....[88]....
        /*0aa4*/ 	.word	0x00018a90


	//   ....[89]....
        /*0aa8*/ 	.word	0x00018aa0


	//   ....[90]....
        /*0aac*/ 	.word	0x000193d0


	//   ....[91]....
        /*0ab0*/ 	.word	0x000193e0


	//   ....[92]....
        /*0ab4*/ 	.word	0x000193f0


	//   ....[93]....
        /*0ab8*/ 	.word	0x00019430


	//   ....[94]....
        /*0abc*/ 	.word	0x00019b20


	//   ....[95]....
        /*0ac0*/ 	.word	0x00019b40


	//   ....[96]....
        /*0ac4*/ 	.word	0x00019c40


	//   ....[97]....
        /*0ac8*/ 	.word	0x00019c60


	//   ....[98]....
        /*0acc*/ 	.word	0x0001a080


	//   ....[99]....
        /*0ad0*/ 	.word	0x0001a0c0


	//   ....[100]....
        /*0ad4*/ 	.word	0x0001a510


	//   ....[101]....
        /*0ad8*/ 	.word	0x0001a520


	//   ....[102]....
        /*0adc*/ 	.word	0x0001b140


	//   ....[103]....
        /*0ae0*/ 	.word	0x0001b150


	//   ....[104]....
        /*0ae4*/ 	.word	0x0001b250


	//   ....[105]....
        /*0ae8*/ 	.word	0x0001b270


	//   ....[106]....
        /*0aec*/ 	.word	0x0001b400


	//   ....[107]....
        /*0af0*/ 	.word	0x0001b600


	//   ....[108]....
        /*0af4*/ 	.word	0x0001b630


	//   ....[109]....
        /*0af8*/ 	.word	0x0001b660


	//   ....[110]....
        /*0afc*/ 	.word	0x0001b690


	//   ....[111]....
        /*0b00*/ 	.word	0x0001b6c0


	//   ....[112]....
        /*0b04*/ 	.word	0x0001b6f0


	//   ....[113]....
        /*0b08*/ 	.word	0x0001b880


	//   ....[114]....
        /*0b0c*/ 	.word	0x0001b8b0


	//   ....[115]....
        /*0b10*/ 	.word	0x0001b8e0


	//   ....[116]....
        /*0b14*/ 	.word	0x0001b910


	//   ....[117]....
        /*0b18*/ 	.word	0x0001b940


	//   ....[118]....
        /*0b1c*/ 	.word	0x0001b970


	//   ....[119]....
        /*0b20*/ 	.word	0x0001ba00


	//   ....[120]....
        /*0b24*/ 	.word	0x0001ba30


	//   ....[121]....
        /*0b28*/ 	.word	0x0001ba40


	//   ....[122]....
        /*0b2c*/ 	.word	0x0001ba80


	//   ....[123]....
        /*0b30*/ 	.word	0x0001d3f0


	//   ....[124]....
        /*0b34*/ 	.word	0x0001f5e0


	//   ....[125]....
        /*0b38*/ 	.word	0x00020450


	//   ....[126]....
        /*0b3c*/ 	.word	0x00020460


	//   ....[127]....
        /*0b40*/ 	.word	0x00020470


	//   ....[128]....
        /*0b44*/ 	.word	0x00020480


	//   ....[129]....
        /*0b48*/ 	.word	0x000205b0


	//   ....[130]....
        /*0b4c*/ 	.word	0x000205c0


	//   ....[131]....
        /*0b50*/ 	.word	0x00022050


	//   ....[132]....
        /*0b54*/ 	.word	0x00022080


	//   ....[133]....
        /*0b58*/ 	.word	0x000220e0


	//   ....[134]....
        /*0b5c*/ 	.word	0x00022110


	//   ....[135]....
        /*0b60*/ 	.word	0x00022140


	//   ....[136]....
        /*0b64*/ 	.word	0x00022170


	//   ....[137]....
        /*0b68*/ 	.word	0x000221a0


	//   ....[138]....
        /*0b6c*/ 	.word	0x000221d0


	//   ....[139]....
        /*0b70*/ 	.word	0x00022370


	//   ....[140]....
        /*0b74*/ 	.word	0x000223a0


	//   ....[141]....
        /*0b78*/ 	.word	0x000223d0


	//   ....[142]....
        /*0b7c*/ 	.word	0x00022400


	//   ....[143]....
        /*0b80*/ 	.word	0x00022430


	//   ....[144]....
        /*0b84*/ 	.word	0x00022460


	//   ....[145]....
        /*0b88*/ 	.word	0x00022520


	//   ....[146]....
        /*0b8c*/ 	.word	0x00022540


	//   ....[147]....
        /*0b90*/ 	.word	0x00022560


	//   ....[148]....
        /*0b94*/ 	.word	0x000225c0


	//   ....[149]....
        /*0b98*/ 	.word	0x00022ff0


	//   ....[150]....
        /*0b9c*/ 	.word	0x00023460


	//   ....[151]....
        /*0ba0*/ 	.word	0x000234f0


	//   ....[152]....
        /*0ba4*/ 	.word	0x00023540


	//   ....[153]....
        /*0ba8*/ 	.word	0x00023590


	//   ....[154]....
        /*0bac*/ 	.word	0x00023660


	//   ....[155]....
        /*0bb0*/ 	.word	0x000236f0


	//   ....[156]....
        /*0bb4*/ 	.word	0x00023740


	//   ....[157]....
        /*0bb8*/ 	.word	0x00023790


	//   ....[158]....
        /*0bbc*/ 	.word	0x00023b30


	//   ....[159]....
        /*0bc0*/ 	.word	0x00023e10


	//   ....[160]....
        /*0bc4*/ 	.word	0x00024010


	//   ....[161]....
        /*0bc8*/ 	.word	0x00024060


	//   ....[162]....
        /*0bcc*/ 	.word	0x000240c0


	//   ....[163]....
        /*0bd0*/ 	.word	0x00024160


	//   ....[164]....
        /*0bd4*/ 	.word	0x00024230


	//   ....[165]....
        /*0bd8*/ 	.word	0x00024310


	//   ....[166]....
        /*0bdc*/ 	.word	0x000245e0


	//   ....[167]....
        /*0be0*/ 	.word	0x00024680


	//   ....[168]....
        /*0be4*/ 	.word	0x00024800


	//   ....[169]....
        /*0be8*/ 	.word	0x00024870


	//   ....[170]....
        /*0bec*/ 	.word	0x000248e0


	//   ....[171]....
        /*0bf0*/ 	.word	0x00024950


	//   ....[172]....
        /*0bf4*/ 	.word	0x000249c0


	//   ....[173]....
        /*0bf8*/ 	.word	0x00024a40


	//   ....[174]....
        /*0bfc*/ 	.word	0x00024ad0


	//   ....[175]....
        /*0c00*/ 	.word	0x00024b70


	//   ....[176]....
        /*0c04*/ 	.word	0x00024be0


	//   ....[177]....
        /*0c08*/ 	.word	0x00024c50


	//   ....[178]....
        /*0c0c*/ 	.word	0x00024cc0


	//   ....[179]....
        /*0c10*/ 	.word	0x00024d40


	//   ....[180]....
        /*0c14*/ 	.word	0x00024db0


	//   ....[181]....
        /*0c18*/ 	.word	0x00024e60


	//   ....[182]....
        /*0c1c*/ 	.word	0x00024eb0


	//   ....[183]....
        /*0c20*/ 	.word	0x00024f40


	//   ....[184]....
        /*0c24*/ 	.word	0x00025070


	//----- nvinfo : EIATTR_REG_RECONFIG
	.align		4
.L_231:
        /*0c28*/ 	.byte	0x01, 0x54
	.zero		2


	//----- nvinfo : EIATTR_SYSCALL_OFFSETS
	.align		4
        /*0c2c*/ 	.byte	0x04, 0x46
        /*0c2e*/ 	.short	(.L_233 - .L_232)


	//   ....[0]....
.L_232:
        /*0c30*/ 	.word	0x00002070


	//   ....[1]....
        /*0c34*/ 	.word	0x000021c0


	//   ....[2]....
        /*0c38*/ 	.word	0x000079e0


	//   ....[3]....
        /*0c3c*/ 	.word	0x00007d00


	//   ....[4]....
        /*0c40*/ 	.word	0x0001f090


	//   ....[5]....
        /*0c44*/ 	.word	0x0001f200


	//   ....[6]....
        /*0c48*/ 	.word	0x0001f350


	//   ....[7]....
        /*0c4c*/ 	.word	0x0001f490


	//   ....[8]....
        /*0c50*/ 	.word	0x0001ff20


	//----- nvinfo : EIATTR_MBARRIER_INSTR_OFFSETS
	.align		4
.L_233:
        /*0c54*/ 	.byte	0x04, 0x39
        /*0c56*/ 	.short	(.L_235 - .L_234)


	//   ....[0]....
.L_234:
        /*0c58*/ 	.word	0x000002d0
        /*0c5c*/ 	.word	0x000000ff
        /*0c60*/ 	.word	0x00019c00
        /*0c64*/ 	.short	0x0100
        /*0c66*/ 	.byte	0x08
	.zero		1


	//   ....[1]....
        /*0c68*/ 	.word	0x000002e0
        /*0c6c*/ 	.word	0x000000ff
        /*0c70*/ 	.word	0x00019c20
        /*0c74*/ 	.short	0x0100
        /*0c76*/ 	.byte	0x08
	.zero		1


	//   ....[2]....
        /*0c78*/ 	.word	0x000003d0
        /*0c7c*/ 	.word	0x000000ff
        /*0c80*/ 	.word	0x00019c30
        /*0c84*/ 	.short	0x0100
        /*0c86*/ 	.byte	0x08
	.zero		1


	//   ....[3]....
        /*0c88*/ 	.word	0x000003e0
        /*0c8c*/ 	.word	0x000000ff
        /*0c90*/ 	.word	0x00019c40
        /*0c94*/ 	.short	0x0100
        /*0c96*/ 	.byte	0x08
	.zero		1


	//   ....[4]....
        /*0c98*/ 	.word	0x000003f0
        /*0c9c*/ 	.word	0x000000ff
        /*0ca0*/ 	.word	0x00019c38
        /*0ca4*/ 	.short	0x0100
        /*0ca6*/ 	.byte	0x08
	.zero		1


	//   ....[5]....
        /*0ca8*/ 	.word	0x00000400
        /*0cac*/ 	.word	0x000000ff
        /*0cb0*/ 	.word	0x00019c48
        /*0cb4*/ 	.short	0x0100
        /*0cb6*/ 	.byte	0x08
	.zero		1


	//   ....[6]....
        /*0cb8*/ 	.word	0x00000530
        /*0cbc*/ 	.word	0x000000ff
        /*0cc0*/ 	.word	0x00019c50
        /*0cc4*/ 	.short	0x0100
        /*0cc6*/ 	.byte	0x08
	.zero		1


	//   ....[7]....
        /*0cc8*/ 	.word	0x00000540
        /*0ccc*/ 	.word	0x000000ff
        /*0cd0*/ 	.word	0x00019c60
        /*0cd4*/ 	.short	0x0100
        /*0cd6*/ 	.byte	0x08
	.zero		1


	//   ....[8]....
        /*0cd8*/ 	.word	0x00000550
        /*0cdc*/ 	.word	0x000000ff
        /*0ce0*/ 	.word	0x00019c58
        /*0ce4*/ 	.short	0x0100
        /*0ce6*/ 	.byte	0x08
	.zero		1


	//   ....[9]....
        /*0ce8*/ 	.word	0x00000560
        /*0cec*/ 	.word	0x000000ff
        /*0cf0*/ 	.word	0x00019c68
        /*0cf4*/ 	.short	0x0100
        /*0cf6*/ 	.byte	0x08
	.zero		1


	//   ....[10]....
        /*0cf8*/ 	.word	0x00000650
        /*0cfc*/ 	.word	0x000000ff
        /*0d00*/ 	.word	0x00019c70
        /*0d04*/ 	.short	0x0100
        /*0d06*/ 	.byte	0x06
	.zero		1


	//   ....[11]....
        /*0d08*/ 	.word	0x00000660
        /*0d0c*/ 	.word	0x000000ff
        /*0d10*/ 	.word	0x00019c80
        /*0d14*/ 	.short	0x0100
        /*0d16*/ 	.byte	0x06
	.zero		1


	//   ....[12]....
        /*0d18*/ 	.word	0x00000670
        /*0d1c*/ 	.word	0x000000ff
        /*0d20*/ 	.word	0x00019c78
        /*0d24*/ 	.short	0x0100
        /*0d26*/ 	.byte	0x06
	.zero		1


	//   ....[13]....
        /*0d28*/ 	.word	0x00000680
        /*0d2c*/ 	.word	0x000000ff
        /*0d30*/ 	.word	0x00019c88
        /*0d34*/ 	.short	0x0100
        /*0d36*/ 	.byte	0x06
	.zero		1


	//   ....[14]....
        /*0d38*/ 	.word	0x000007b0
        /*0d3c*/ 	.word	0x000000ff
        /*0d40*/ 	.word	0x00019c90
        /*0d44*/ 	.short	0x0100
        /*0d46*/ 	.byte	0x08
	.zero		1


	//   ....[15]....
        /*0d48*/ 	.word	0x000007c0
        /*0d4c*/ 	.word	0x000000ff
        /*0d50*/ 	.word	0x00019ca0
        /*0d54*/ 	.short	0x0100
        /*0d56*/ 	.byte	0x08
	.zero		1


	//   ....[16]....
        /*0d58*/ 	.word	0x000007d0
        /*0d5c*/ 	.word	0x000000ff
        /*0d60*/ 	.word	0x00019c98
        /*0d64*/ 	.short	0x0100
        /*0d66*/ 	.byte	0x08
	.zero		1


	//   ....[17]....
        /*0d68*/ 	.word	0x000007e0
        /*0d6c*/ 	.word	0x000000ff
        /*0d70*/ 	.word	0x00019ca8
        /*0d74*/ 	.short	0x0100
        /*0d76*/ 	.byte	0x08
	.zero		1


	//   ....[18]....
        /*0d78*/ 	.word	0x00000910
        /*0d7c*/ 	.word	0x000000ff
        /*0d80*/ 	.word	0x00019cb0
        /*0d84*/ 	.short	0x0100
        /*0d86*/ 	.byte	0x08
	.zero		1


	//   ....[19]....
        /*0d88*/ 	.word	0x00000920
        /*0d8c*/ 	.word	0x000000ff
        /*0d90*/ 	.word	0x00019cc0
        /*0d94*/ 	.short	0x0100
        /*0d96*/ 	.byte	0x08
	.zero		1


	//   ....[20]....
        /*0d98*/ 	.word	0x00000930
        /*0d9c*/ 	.word	0x000000ff
        /*0da0*/ 	.word	0x00019cb8
        /*0da4*/ 	.short	0x0100
        /*0da6*/ 	.byte	0x08
	.zero		1


	//   ....[21]....
        /*0da8*/ 	.word	0x00000940
        /*0dac*/ 	.word	0x000000ff
        /*0db0*/ 	.word	0x00019cc8
        /*0db4*/ 	.short	0x0100
        /*0db6*/ 	.byte	0x08
	.zero		1


	//   ....[22]....
        /*0db8*/ 	.word	0x00002f10
        /*0dbc*/ 	.word	0x00000052
        /*0dc0*/ 	.word	0x00019c90
        /*0dc4*/ 	.short	0x010a
        /*0dc6*/ 	.byte	0x3f
	.zero		1


	//   ....[23]....
        /*0dc8*/ 	.word	0x00004750
        /*0dcc*/ 	.word	0x00000052
        /*0dd0*/ 	.word	0x00019c90
        /*0dd4*/ 	.short	0x010a
        /*0dd6*/ 	.byte	0x3f
	.zero		1


	//   ....[24]....
        /*0dd8*/ 	.word	0x000067c0
        /*0ddc*/ 	.word	0x00000052
        /*0de0*/ 	.word	0x00019c90
        /*0de4*/ 	.short	0x010a
        /*0de6*/ 	.byte	0x3f
	.zero		1


	//   ....[25]....
        /*0de8*/ 	.word	0x00006970
        /*0dec*/ 	.word	0x00000008
        /*0df0*/ 	.word	0x00000000
        /*0df4*/ 	.short	0x0101
        /*0df6*/ 	.byte	0x3f
	.zero		1


	//   ....[26]....
        /*0df8*/ 	.word	0x000069b0
        /*0dfc*/ 	.word	0x00000052
        /*0e00*/ 	.word	0x00019cb0
        /*0e04*/ 	.short	0x010a
        /*0e06*/ 	.byte	0x3f
	.zero		1


	//   ....[27]....
        /*0e08*/ 	.word	0x00006c30
        /*0e0c*/ 	.word	0x00000052
        /*0e10*/ 	.word	0x00000000
        /*0e14*/ 	.short	0x0101
        /*0e16*/ 	.byte	0x3f
	.zero		1


	//   ....[28]....
        /*0e18*/ 	.word	0x00007a80
        /*0e1c*/ 	.word	0x00000010
        /*0e20*/ 	.word	0x00019c00
        /*0e24*/ 	.short	0x010a
        /*0e26*/ 	.byte	0x3f
	.zero		1


	//   ....[29]....
        /*0e28*/ 	.word	0x00007ad0
        /*0e2c*/ 	.word	0x00000010
        /*0e30*/ 	.word	0x00019c00
        /*0e34*/ 	.short	0x010a
        /*0e36*/ 	.byte	0x3f
	.zero		1


	//   ....[30]....
        /*0e38*/ 	.word	0x000082e0
        /*0e3c*/ 	.word	0x00000010
        /*0e40*/ 	.word	0x00019c00
        /*0e44*/ 	.short	0x010a
        /*0e46*/ 	.byte	0x3f
	.zero		1


	//   ....[31]....
        /*0e48*/ 	.word	0x00009fb0
        /*0e4c*/ 	.word	0x00000010
        /*0e50*/ 	.word	0x00019c00
        /*0e54*/ 	.short	0x010a
        /*0e56*/ 	.byte	0x3f
	.zero		1


	//   ....[32]....
        /*0e58*/ 	.word	0x0000c160
        /*0e5c*/ 	.word	0x00000003
        /*0e60*/ 	.word	0x00019c30
        /*0e64*/ 	.short	0x010a
        /*0e66*/ 	.byte	0x3f
	.zero		1


	//   ....[33]....
        /*0e68*/ 	.word	0x0000c1d0
        /*0e6c*/ 	.word	0x00000003
        /*0e70*/ 	.word	0x00019c30
        /*0e74*/ 	.short	0x010a
        /*0e76*/ 	.byte	0x3f
	.zero		1


	//   ....[34]....
        /*0e78*/ 	.word	0x0000c600
        /*0e7c*/ 	.word	0x00000000
        /*0e80*/ 	.word	0x00000000
        /*0e84*/ 	.short	0x0101
        /*0e86*/ 	.byte	0x3f
	.zero		1


	//   ....[35]....
        /*0e88*/ 	.word	0x0000f580
        /*0e8c*/ 	.word	0x00000015
        /*0e90*/ 	.word	0x00019c30
        /*0e94*/ 	.short	0x010a
        /*0e96*/ 	.byte	0x3f
	.zero		1


	//   ....[36]....
        /*0e98*/ 	.word	0x0000f600
        /*0e9c*/ 	.word	0x00000015
        /*0ea0*/ 	.word	0x00019c30
        /*0ea4*/ 	.short	0x010a
        /*0ea6*/ 	.byte	0x3f
	.zero		1


	//   ....[37]....
        /*0ea8*/ 	.word	0x0000f820
        /*0eac*/ 	.word	0x00000016
        /*0eb0*/ 	.word	0x00019c50
        /*0eb4*/ 	.short	0x010a
        /*0eb6*/ 	.byte	0x3f
	.zero		1


	//   ....[38]....
        /*0eb8*/ 	.word	0x0000f870
        /*0ebc*/ 	.word	0x00000016
        /*0ec0*/ 	.word	0x00019c50
        /*0ec4*/ 	.short	0x010a
        /*0ec6*/ 	.byte	0x3f
	.zero		1


	//   ....[39]....
        /*0ec8*/ 	.word	0x0000fbd0
        /*0ecc*/ 	.word	0x0000000a
        /*0ed0*/ 	.word	0x00000000
        /*0ed4*/ 	.short	0x0101
        /*0ed6*/ 	.byte	0x3f
	.zero		1


	//   ....[40]....
        /*0ed8*/ 	.word	0x00012400
        /*0edc*/ 	.word	0x00000016
        /*0ee0*/ 	.word	0x00000000
        /*0ee4*/ 	.short	0x0101
        /*0ee6*/ 	.byte	0x3f
	.zero		1


	//   ....[41]....
        /*0ee8*/ 	.word	0x00012890
        /*0eec*/ 	.word	0x00000015
        /*0ef0*/ 	.word	0x00019c30
        /*0ef4*/ 	.short	0x010a
        /*0ef6*/ 	.byte	0x3f
	.zero		1


	//   ....[42]....
        /*0ef8*/ 	.word	0x00012910
        /*0efc*/ 	.word	0x00000015
        /*0f00*/ 	.word	0x00019c30
        /*0f04*/ 	.short	0x010a
        /*0f06*/ 	.byte	0x3f
	.zero		1


	//   ....[43]....
        /*0f08*/ 	.word	0x00012b30
        /*0f0c*/ 	.word	0x0000009b
        /*0f10*/ 	.word	0x00019c50
        /*0f14*/ 	.short	0x010a
        /*0f16*/ 	.byte	0x3f
	.zero		1


	//   ....[44]....
        /*0f18*/ 	.word	0x00012b80
        /*0f1c*/ 	.word	0x0000009b
        /*0f20*/ 	.word	0x00019c50
        /*0f24*/ 	.short	0x010a
        /*0f26*/ 	.byte	0x3f
	.zero		1


	//   ....[45]....
        /*0f28*/ 	.word	0x000139d0
        /*0f2c*/ 	.word	0x00000015
        /*0f30*/ 	.word	0x00000000
        /*0f34*/ 	.short	0x0101
        /*0f36*/ 	.byte	0x3f
	.zero		1


	//   ....[46]....
        /*0f38*/ 	.word	0x00013f70
        /*0f3c*/ 	.word	0x0000009b
        /*0f40*/ 	.word	0x00000000
        /*0f44*/ 	.short	0x0101
        /*0f46*/ 	.byte	0x3f
	.zero		1


	//   ....[47]....
        /*0f48*/ 	.word	0x00014710
        /*0f4c*/ 	.word	0x00000000
        /*0f50*/ 	.word	0x00019c30
        /*0f54*/ 	.short	0x010a
        /*0f56*/ 	.byte	0x3f
	.zero		1


	//   ....[48]....
        /*0f58*/ 	.word	0x00014790
        /*0f5c*/ 	.word	0x00000000
        /*0f60*/ 	.word	0x00019c30
        /*0f64*/ 	.short	0x010a
        /*0f66*/ 	.byte	0x3f
	.zero		1


	//   ....[49]....
        /*0f68*/ 	.word	0x000149b0
        /*0f6c*/ 	.word	0x00000015
        /*0f70*/ 	.word	0x00019c50
        /*0f74*/ 	.short	0x010a
        /*0f76*/ 	.byte	0x3f
	.zero		1


	//   ....[50]....
        /*0f78*/ 	.word	0x00014a00
        /*0f7c*/ 	.word	0x00000015
        /*0f80*/ 	.word	0x00019c50
        /*0f84*/ 	.short	0x010a
        /*0f86*/ 	.byte	0x3f
	.zero		1


	//   ....[51]....
        /*0f88*/ 	.word	0x00014d90
        /*0f8c*/ 	.word	0x0000000a
        /*0f90*/ 	.word	0x00000000
        /*0f94*/ 	.short	0x0101
        /*0f96*/ 	.byte	0x3f
	.zero		1


	//   ....[52]....
        /*0f98*/ 	.word	0x00016f90
        /*0f9c*/ 	.word	0x00000015
        /*0fa0*/ 	.word	0x00000000
        /*0fa4*/ 	.short	0x0101
        /*0fa6*/ 	.byte	0x3f
	.zero		1


	//   ....[53]....
        /*0fa8*/ 	.word	0x00017640
        /*0fac*/ 	.word	0x00000004
        /*0fb0*/ 	.word	0x00019c50
        /*0fb4*/ 	.short	0x010a
        /*0fb6*/ 	.byte	0x3f
	.zero		1


	//   ....[54]....
        /*0fb8*/ 	.word	0x00017690
        /*0fbc*/ 	.word	0x00000004
        /*0fc0*/ 	.word	0x00019c50
        /*0fc4*/ 	.short	0x010a
        /*0fc6*/ 	.byte	0x3f
	.zero		1


	//   ....[55]....
        /*0fc8*/ 	.word	0x00017f80
        /*0fcc*/ 	.word	0x00000002
        /*0fd0*/ 	.word	0x00000000
        /*0fd4*/ 	.short	0x0101
        /*0fd6*/ 	.byte	0x3f
	.zero		1


	//   ....[56]....
        /*0fd8*/ 	.word	0x00019b30
        /*0fdc*/ 	.word	0x00000000
        /*0fe0*/ 	.word	0x00000000
        /*0fe4*/ 	.short	0x0101
        /*0fe6*/ 	.byte	0x3f
	.zero		1


	//   ....[57]....
        /*0fe8*/ 	.word	0x00019f50
        /*0fec*/ 	.word	0x00000004
        /*0ff0*/ 	.word	0x00000000
        /*0ff4*/ 	.short	0x0101
        /*0ff6*/ 	.byte	0x3f
	.zero		1


	//   ....[58]....
        /*0ff8*/ 	.word	0x0001d4d0
        /*0ffc*/ 	.word	0x00000013
        /*1000*/ 	.word	0x00019c20
        /*1004*/ 	.short	0x010a
        /*1006*/ 	.byte	0x3f
	.zero		1


	//   ....[59]....
        /*1008*/ 	.word	0x0001d560
        /*100c*/ 	.word	0x0000000a
        /*1010*/ 	.word	0x00019ca0
        /*1014*/ 	.short	0x010a
        /*1016*/ 	.byte	0x3f
	.zero		1


	//   ....[60]....
        /*1018*/ 	.word	0x0001d9b0
        /*101c*/ 	.word	0x0000000a
        /*1020*/ 	.word	0x00019cc0
        /*1024*/ 	.short	0x010a
        /*1026*/ 	.byte	0x3f
	.zero		1


	//   ....[61]....
        /*1028*/ 	.word	0x0001dec0
        /*102c*/ 	.word	0x00000009
        /*1030*/ 	.word	0x00019ca0
        /*1034*/ 	.short	0x010a
        /*1036*/ 	.byte	0x3f
	.zero		1


	//   ....[62]....
        /*1038*/ 	.word	0x0001e300
        /*103c*/ 	.word	0x00000009
        /*1040*/ 	.word	0x00019cc0
        /*1044*/ 	.short	0x010a
        /*1046*/ 	.byte	0x3f
	.zero		1


	//   ....[63]....
        /*1048*/ 	.word	0x0001f810
        /*104c*/ 	.word	0x00000004
        /*1050*/ 	.word	0x00019c80
        /*1054*/ 	.short	0x010a
        /*1056*/ 	.byte	0x3f
	.zero		1


	//   ....[64]....
        /*1058*/ 	.word	0x0001fa70
        /*105c*/ 	.word	0x00000004
        /*1060*/ 	.word	0x00019c40
        /*1064*/ 	.short	0x010a
        /*1066*/ 	.byte	0x3f
	.zero		1


	//   ....[65]....
        /*1068*/ 	.word	0x000206a0
        /*106c*/ 	.word	0x00000013
        /*1070*/ 	.word	0x00019c00
        /*1074*/ 	.short	0x0107
        /*1076*/ 	.byte	0x3f
	.zero		1


	//   ....[66]....
        /*1078*/ 	.word	0x000207a0
        /*107c*/ 	.word	0x00000013
        /*1080*/ 	.word	0x00019c00
        /*1084*/ 	.short	0x0101
        /*1086*/ 	.byte	0x3f
	.zero		1


	//   ....[67]....
        /*1088*/ 	.word	0x000207c0
        /*108c*/ 	.word	0x00000013
        /*1090*/ 	.word	0x00019c20
        /*1094*/ 	.short	0x010a
        /*1096*/ 	.byte	0x3f
	.zero		1


	//   ....[68]....
        /*1098*/ 	.word	0x00020ab0
        /*109c*/ 	.word	0x00000006
        /*10a0*/ 	.word	0x00019c80
        /*10a4*/ 	.short	0x010a
        /*10a6*/ 	.byte	0x3f
	.zero		1


	//   ....[69]....
        /*10a8*/ 	.word	0x00020ee0
        /*10ac*/ 	.word	0x00000006
        /*10b0*/ 	.word	0x00019c40
        /*10b4*/ 	.short	0x010a
        /*10b6*/ 	.byte	0x3f
	.zero		1


	//   ....[70]....
        /*10b8*/ 	.word	0x00021390
        /*10bc*/ 	.word	0x00000003
        /*10c0*/ 	.word	0x00019c70
        /*10c4*/ 	.short	0x010a
        /*10c6*/ 	.byte	0x3f
	.zero		1


	//   ....[71]....
        /*10c8*/ 	.word	0x00021400
        /*10cc*/ 	.word	0x00000003
        /*10d0*/ 	.word	0x00019c60
        /*10d4*/ 	.short	0x010a
        /*10d6*/ 	.byte	0x3f
	.zero		1


	//   ....[72]....
        /*10d8*/ 	.word	0x00021780
        /*10dc*/ 	.word	0x00000003
        /*10e0*/ 	.word	0x00019c50
        /*10e4*/ 	.short	0x0101
        /*10e6*/ 	.byte	0x3f
	.zero		1


	//   ....[73]....
        /*10e8*/ 	.word	0x00021800
        /*10ec*/ 	.word	0x00000003
        /*10f0*/ 	.word	0x00000000
        /*10f4*/ 	.short	0x0101
        /*10f6*/ 	.byte	0x3f
	.zero		1


	//   ....[74]....
        /*10f8*/ 	.word	0x000219f0
        /*10fc*/ 	.word	0x00000003
        /*1100*/ 	.word	0x00019c70
        /*1104*/ 	.short	0x010a
        /*1106*/ 	.byte	0x3f
	.zero		1


	//   ....[75]....
        /*1108*/ 	.word	0x00021a60
        /*110c*/ 	.word	0x00000003
        /*1110*/ 	.word	0x00019c60
        /*1114*/ 	.short	0x010a
        /*1116*/ 	.byte	0x3f
	.zero		1


	//   ....[76]....
        /*1118*/ 	.word	0x00021de0
        /*111c*/ 	.word	0x00000003
        /*1120*/ 	.word	0x00019c50
        /*1124*/ 	.short	0x0101
        /*1126*/ 	.byte	0x3f
	.zero		1


	//   ....[77]....
        /*1128*/ 	.word	0x00021e30
        /*112c*/ 	.word	0x00000000
        /*1130*/ 	.word	0x00000000
        /*1134*/ 	.short	0x0101
        /*1136*/ 	.byte	0x3f
	.zero		1


	//   ....[78]....
        /*1138*/ 	.word	0x00022f70
        /*113c*/ 	.word	0x00000009
        /*1140*/ 	.word	0x00019c20
        /*1144*/ 	.short	0x010a
        /*1146*/ 	.byte	0x3f
	.zero		1


	//   ....[79]....
        /*1148*/ 	.word	0x00023100
        /*114c*/ 	.word	0x00000007
        /*1150*/ 	.word	0x00000000
        /*1154*/ 	.short	0x010a
        /*1156*/ 	.byte	0x3f
	.zero		1


	//   ....[80]....
        /*1158*/ 	.word	0x00023170
        /*115c*/ 	.word	0x00000003
        /*1160*/ 	.word	0x00000000
        /*1164*/ 	.short	0x010a
        /*1166*/ 	.byte	0x3f
	.zero		1


	//   ....[81]....
        /*1168*/ 	.word	0x000231c0
        /*116c*/ 	.word	0x00000003
        /*1170*/ 	.word	0x00019c60
        /*1174*/ 	.short	0x010a
        /*1176*/ 	.byte	0x3f
	.zero		1


	//   ....[82]....
        /*1178*/ 	.word	0x00023210
        /*117c*/ 	.word	0x00000005
        /*1180*/ 	.word	0x00019c60
        /*1184*/ 	.short	0x010a
        /*1186*/ 	.byte	0x3f
	.zero		1


	//   ....[83]....
        /*1188*/ 	.word	0x00023250
        /*118c*/ 	.word	0x00000003
        /*1190*/ 	.word	0x00019c80
        /*1194*/ 	.short	0x010a
        /*1196*/ 	.byte	0x3f
	.zero		1


	//   ....[84]....
        /*1198*/ 	.word	0x00023270
        /*119c*/ 	.word	0x00000005
        /*11a0*/ 	.word	0x00019c80
        /*11a4*/ 	.short	0x010a
        /*11a6*/ 	.byte	0x3f
	.zero		1


	//   ....[85]....
        /*11a8*/ 	.word	0x000232d0
        /*11ac*/ 	.word	0x00000052
        /*11b0*/ 	.word	0x00019c90
        /*11b4*/ 	.short	0x010a
        /*11b6*/ 	.byte	0x3f
	.zero		1


	//   ....[86]....
        /*11b8*/ 	.word	0x00023320
        /*11bc*/ 	.word	0x00000052
        /*11c0*/ 	.word	0x00019c90
        /*11c4*/ 	.short	0x010a
        /*11c6*/ 	.byte	0x3f
	.zero		1


	//   ....[87]....
        /*11c8*/ 	.word	0x00023370
        /*11cc*/ 	.word	0x00000052
        /*11d0*/ 	.word	0x00019c90
        /*11d4*/ 	.short	0x010a
        /*11d6*/ 	.byte	0x3f
	.zero		1


	//   ....[88]....
        /*11d8*/ 	.word	0x000233c0
        /*11dc*/ 	.word	0x00000052
        /*11e0*/ 	.word	0x00019cb0
        /*11e4*/ 	.short	0x010a
        /*11e6*/ 	.byte	0x3f
	.zero		1


	//   ....[89]....
        /*11e8*/ 	.word	0x000235c0
        /*11ec*/ 	.word	0x00000010
        /*11f0*/ 	.word	0x00019c00
        /*11f4*/ 	.short	0x010a
        /*11f6*/ 	.byte	0x3f
	.zero		1


	//   ....[90]....
        /*11f8*/ 	.word	0x000237d0
        /*11fc*/ 	.word	0x00000010
        /*1200*/ 	.word	0x00019c00
        /*1204*/ 	.short	0x010a
        /*1206*/ 	.byte	0x3f
	.zero		1


	//   ....[91]....
        /*1208*/ 	.word	0x00023820
        /*120c*/ 	.word	0x00000003
        /*1210*/ 	.word	0x00019c30
        /*1214*/ 	.short	0x010a
        /*1216*/ 	.byte	0x3f
	.zero		1


	//   ....[92]....
        /*1218*/ 	.word	0x00023870
        /*121c*/ 	.word	0x00000015
        /*1220*/ 	.word	0x00019c30
        /*1224*/ 	.short	0x010a
        /*1226*/ 	.byte	0x3f
	.zero		1


	//   ....[93]....
        /*1228*/ 	.word	0x000238c0
        /*122c*/ 	.word	0x00000016
        /*1230*/ 	.word	0x00019c50
        /*1234*/ 	.short	0x010a
        /*1236*/ 	.byte	0x3f
	.zero		1


	//   ....[94]....
        /*1238*/ 	.word	0x00023910
        /*123c*/ 	.word	0x00000015
        /*1240*/ 	.word	0x00019c30
        /*1244*/ 	.short	0x010a
        /*1246*/ 	.byte	0x3f
	.zero		1


	//   ....[95]....
        /*1248*/ 	.word	0x00023960
        /*124c*/ 	.word	0x0000009b
        /*1250*/ 	.word	0x00019c50
        /*1254*/ 	.short	0x010a
        /*1256*/ 	.byte	0x3f
	.zero		1


	//   ....[96]....
        /*1258*/ 	.word	0x000239b0
        /*125c*/ 	.word	0x00000000
        /*1260*/ 	.word	0x00019c30
        /*1264*/ 	.short	0x010a
        /*1266*/ 	.byte	0x3f
	.zero		1


	//   ....[97]....
        /*1268*/ 	.word	0x00023a00
        /*126c*/ 	.word	0x00000015
        /*1270*/ 	.word	0x00019c50
        /*1274*/ 	.short	0x010a
        /*1276*/ 	.byte	0x3f
	.zero		1


	//   ....[98]....
        /*1278*/ 	.word	0x00023a50
        /*127c*/ 	.word	0x00000004
        /*1280*/ 	.word	0x00019c50
        /*1284*/ 	.short	0x010a
        /*1286*/ 	.byte	0x3f
	.zero		1


	//   ....[99]....
        /*1288*/ 	.word	0x00023bf0
        /*128c*/ 	.word	0x00000013
        /*1290*/ 	.word	0x00019c20
        /*1294*/ 	.short	0x010a
        /*1296*/ 	.byte	0x3f
	.zero		1


	//   ....[100]....
        /*1298*/ 	.word	0x00023c40
        /*129c*/ 	.word	0x0000000a
        /*12a0*/ 	.word	0x00019ca0
        /*12a4*/ 	.short	0x010a
        /*12a6*/ 	.byte	0x3f
	.zero		1


	//   ....[101]....
        /*12a8*/ 	.word	0x00023c90
        /*12ac*/ 	.word	0x0000000a
        /*12b0*/ 	.word	0x00019cc0
        /*12b4*/ 	.short	0x010a
        /*12b6*/ 	.byte	0x3f
	.zero		1


	//   ....[102]....
        /*12b8*/ 	.word	0x00023ce0
        /*12bc*/ 	.word	0x00000009
        /*12c0*/ 	.word	0x00019ca0
        /*12c4*/ 	.short	0x010a
        /*12c6*/ 	.byte	0x3f
	.zero		1


	//   ....[103]....
        /*12c8*/ 	.word	0x00023d30
        /*12cc*/ 	.word	0x00000009
        /*12d0*/ 	.word	0x00019cc0
        /*12d4*/ 	.short	0x010a
        /*12d6*/ 	.byte	0x3f
	.zero		1


	//   ....[104]....
        /*12d8*/ 	.word	0x00023ed0
        /*12dc*/ 	.word	0x00000004
        /*12e0*/ 	.word	0x00019c80
        /*12e4*/ 	.short	0x010a
        /*12e6*/ 	.byte	0x3f
	.zero		1


	//   ....[105]....
        /*12e8*/ 	.word	0x00023f20
        /*12ec*/ 	.word	0x00000004
        /*12f0*/ 	.word	0x00019c40
        /*12f4*/ 	.short	0x010a
        /*12f6*/ 	.byte	0x3f
	.zero		1


	//   ....[106]....
        /*12f8*/ 	.word	0x00024350
        /*12fc*/ 	.word	0x00000013
        /*1300*/ 	.word	0x00019c20
        /*1304*/ 	.short	0x010a
        /*1306*/ 	.byte	0x3f
	.zero		1


	//   ....[107]....
        /*1308*/ 	.word	0x000243a0
        /*130c*/ 	.word	0x00000006
        /*1310*/ 	.word	0x00019c80
        /*1314*/ 	.short	0x010a
        /*1316*/ 	.byte	0x3f
	.zero		1


	//   ....[108]....
        /*1318*/ 	.word	0x000243f0
        /*131c*/ 	.word	0x00000006
        /*1320*/ 	.word	0x00019c40
        /*1324*/ 	.short	0x010a
        /*1326*/ 	.byte	0x3f
	.zero		1


	//   ....[109]....
        /*1328*/ 	.word	0x00024440
        /*132c*/ 	.word	0x00000003
        /*1330*/ 	.word	0x00019c70
        /*1334*/ 	.short	0x010a
        /*1336*/ 	.byte	0x3f
	.zero		1


	//   ....[110]....
        /*1338*/ 	.word	0x00024490
        /*133c*/ 	.word	0x00000003
        /*1340*/ 	.word	0x00019c60
        /*1344*/ 	.short	0x010a
        /*1346*/ 	.byte	0x3f
	.zero		1


	//   ....[111]....
        /*1348*/ 	.word	0x000244e0
        /*134c*/ 	.word	0x00000003
        /*1350*/ 	.word	0x00019c70
        /*1354*/ 	.short	0x010a
        /*1356*/ 	.byte	0x3f
	.zero		1


	//   ....[112]....
        /*1358*/ 	.word	0x00024530
        /*135c*/ 	.word	0x00000003
        /*1360*/ 	.word	0x00019c60
        /*1364*/ 	.short	0x010a
        /*1366*/ 	.byte	0x3f
	.zero		1


	//   ....[113]....
        /*1368*/ 	.word	0x00024f90
        /*136c*/ 	.word	0x00000009
        /*1370*/ 	.word	0x00019c20
        /*1374*/ 	.short	0x010a
        /*1376*/ 	.byte	0x3f
	.zero		1


	//   ....[114]....
        /*1378*/ 	.word	0x00025130
        /*137c*/ 	.word	0x00000007
        /*1380*/ 	.word	0x00000000
        /*1384*/ 	.short	0x010a
        /*1386*/ 	.byte	0x3f
	.zero		1


	//   ....[115]....
        /*1388*/ 	.word	0x00025180
        /*138c*/ 	.word	0x00000003
        /*1390*/ 	.word	0x00000000
        /*1394*/ 	.short	0x010a
        /*1396*/ 	.byte	0x3f
	.zero		1


	//   ....[116]....
        /*1398*/ 	.word	0x000251d0
        /*139c*/ 	.word	0x00000003
        /*13a0*/ 	.word	0x00019c60
        /*13a4*/ 	.short	0x010a
        /*13a6*/ 	.byte	0x3f
	.zero		1


	//   ....[117]....
        /*13a8*/ 	.word	0x00025220
        /*13ac*/ 	.word	0x00000005
        /*13b0*/ 	.word	0x00019c60
        /*13b4*/ 	.short	0x010a
        /*13b6*/ 	.byte	0x3f
	.zero		1


	//   ....[118]....
        /*13b8*/ 	.word	0x00025270
        /*13bc*/ 	.word	0x00000003
        /*13c0*/ 	.word	0x00019c80
        /*13c4*/ 	.short	0x010a
        /*13c6*/ 	.byte	0x3f
	.zero		1


	//----- nvinfo : EIATTR_NUM_MBARRIERS
	.align		4
.L_235:
        /*13c8*/ 	.byte	0x03, 0x38
        /*13ca*/ 	.short	0x0016


	//----- nvinfo : EIATTR_EXIT_INSTR_OFFSETS
	.align		4
        /*13cc*/ 	.byte	0x04, 0x1c
        /*13ce*/ 	.short	(.L_237 - .L_236)


	//   ....[0]....
.L_236:
        /*13d0*/ 	.word	0x000232c0


	//----- nvinfo : EIATTR_MAX_THREADS
	.align		4
.L_237:
        /*13d4*/ 	.byte	0x04, 0x05
        /*13d6*/ 	.short	(.L_239 - .L_238)
.L_238:
        /*13d8*/ 	.word	0x00000200
        /*13dc*/ 	.word	0x00000001
        /*13e0*/ 	.word	0x00000001


	//----- nvinfo : EIATTR_CRS_STACK_SIZE
	.align		4
.L_239:
        /*13e4*/ 	.byte	0x04, 0x1e
        /*13e6*/ 	.short	(.L_241 - .L_240)
.L_240:
        /*13e8*/ 	.word	0x00000000


	//----- nvinfo : EIATTR_CBANK_PARAM_SIZE
	.align		4
.L_241:
        /*13ec*/ 	.byte	0x03, 0x19
        /*13ee*/ 	.short	0x0af0


	//----- nvinfo : EIATTR_PARAM_CBANK
	.align		4
        /*13f0*/ 	.byte	0x04, 0x0a
        /*13f2*/ 	.short	(.L_243 - .L_242)
	.align		4
.L_242:
        /*13f4*/ 	.word	index@(.nv.constant0._ZN7cutlass13device_kernelIN5flash11enable_sm90INS1_16FlashAttnFwdSm90INS1_25CollectiveMainloopFwdSm90ILi2EN4cute5tupleIJNS5_1CILi1EEES8_S8_EEENS6_IJNS7_ILi192EEENS7_ILi128EEENS7_ILi96EEEEEELi96ENS_12float_e4m3_tEfNS_4arch4Sm90ELb0ELb1ELb0ELb1ELb0ELb1ELb0ELb1ELb1ELb1ELb1ELb0EEENS1_21CollectiveEpilogueFwdINS6_IJSA_SC_SB_EEES9_NS_10bfloat16_tESG_Li384ELb1ELb1ELb1ELb1EEENS1_36VarlenDynamicPersistentTileSchedulerILi192ELi128ELi384ELi128ELb1ELb1ELb1ELb1ELb0ELb1EEEEEEEEEvNT_6ParamsE)
        /*13f8*/ 	.short	0x0210
        /*13fa*/ 	.short	0x0af0


	//----- nvinfo : EIATTR_SW_WAR
	.align		4
.L_243:
        /*13fc*/ 	.byte	0x04, 0x36
        /*13fe*/ 	.short	(.L_245 - .L_244)
.L_244:
        /*1400*/ 	.word	0x00000008
.L_245:


//--------------------- .nv.info._ZN7cutlass13device_kernelIN5flash11enable_sm90INS1_16FlashAttnFwdSm90INS1_25CollectiveMainloopFwdSm90ILi2EN4cute5tupleIJNS5_1CILi1EEES8_S8_EEENS6_IJNS7_ILi192EEENS7_ILi128EEENS7_ILi96EEEEEELi96ENS_12float_e4m3_tEfNS_4arch4Sm90ELb1ELb0ELb0ELb0ELb0ELb0ELb0ELb1ELb1ELb1ELb1ELb0EEENS1_21CollectiveEpilogueFwdINS6_IJSA_SC_SB_EEES9_NS_10bfloat16_tESG_Li384ELb0ELb1ELb1ELb1EEENS1_19SingleTileSchedulerILb0ELb1ELb1ELi192EEEEEEEEEvNT_6ParamsE --------------------------
	.section	.nv.info._ZN7cutlass13device_kernelIN5flash11enable_sm90INS1_16FlashAttnFwdSm90INS1_25CollectiveMainloopFwdSm90ILi2EN4cute5tupleIJNS5_1CILi1EEES8_S8_EEENS6_IJNS7_ILi192EEENS7_ILi128EEENS7_ILi96EEEEEELi96ENS_12float_e4m3_tEfNS_4arch4Sm90ELb1ELb0ELb0ELb0ELb0ELb0ELb0ELb1ELb1ELb1ELb1ELb0EEENS1_21CollectiveEpilogueFwdINS6_IJSA_SC_SB_EEES9_NS_10bfloat16_tESG_Li384ELb0ELb1ELb1ELb1EEENS1_19SingleTileSchedulerILb0ELb1ELb1ELi192EEEEEEEEEvNT_6ParamsE,"",@"SHT_CUDA_INFO"
	.sectionflags	@""
	.align	4


	//----- nvinfo : EIATTR_CUDA_API_VERSION
	.align		4
        /*0000*/ 	.byte	0x04, 0x37
        /*0002*/ 	.short	(.L_247 - .L_246)
.L_246:
        /*0004*/ 	.word	0x00000082


	//----- nvinfo : EIATTR_KPARAM_INFO
	.align		4
.L_247:
        /*0008*/ 	.byte	0x04, 0x17
        /*000a*/ 	.short	(.L_249 - .L_248)
.L_248:
        /*000c*/ 	.word	0x00000000
        /*0010*/ 	.short	0x0000
        /*0012*/ 	.short	0x0070
        /*0014*/ 	.byte	0x00, 0xf0, 0x01, 0x28


	//----- nvinfo : EIATTR_SPARSE_MMA_MASK
	.align		4
.L_249:
        /*0018*/ 	.byte	0x03, 0x50
        /*001a*/ 	.short	0x0000


	//----- nvinfo : EIATTR_MAXREG_COUNT
	.align		4
        /*001c*/ 	.byte	0x03, 0x1b
        /*001e*/ 	.short	0x0080


	//----- nvinfo : EIATTR_NUM_BARRIERS
	.align		4
        /*0020*/ 	.byte	0x02, 0x4c
        /*0022*/ 	.byte	0x09
	.zero		1


	//----- nvinfo : EIATTR_EXTERNS
	.align		4
        /*0024*/ 	.byte	0x04, 0x0f
        /*0026*/ 	.short	(.L_251 - .L_250)


	//   ....[0]....
	.align		4
.L_250:
        /*0028*/ 	.word	index@(__assertfail)


	//----- nvinfo : EIATTR_MERCURY_ISA_VERSION
	.align		4
.L_251:
        /*002c*/ 	.byte	0x03, 0x5f
        /*002e*/ 	.short	0x0101


	//----- nvinfo : EIATTR_INT_WARP_WIDE_INSTR_OFFSETS
	.align		4
        /*0030*/ 	.byte	0x04, 0x31
        /*0032*/ 	.short	(.L_253 - .L_252)


	//   ....[0]....
.L_252:
        /*0034*/ 	.word	0x00000120


	//   ....[1]....
        /*0038*/ 	.word	0x00000160


	//   ....[2]....
        /*003c*/ 	.word	0x000001d0


	//----- nvinfo : EIATTR_COOP_GROUP_MASK_REGIDS
	.align		4
.L_253:
        /*0040*/ 	.byte	0x04, 0x29
        /*0042*/ 	.short	(.L_255 - .L_254)


	//   ....[0]....
.L_254:
        /*0044*/ 	.word	0xffffffff


	//   ....[1]....
        /*0048*/ 	.word	0xffffffff


	//   ....[2]....
        /*004c*/ 	.word	0xffffffff


	//   ....[3]....
        /*0050*/ 	.word	0xffffffff


	//   ....[4]....
        /*0054*/ 	.word	0xffffffff


	//   ....[5]....
        /*0058*/ 	.word	0xffffffff


	//   ....[6]....
        /*005c*/ 	.word	0xffffffff


	//   ....[7]....
        /*0060*/ 	.word	0xffffffff


	//   ....[8]....
        /*0064*/ 	.word	0xffffffff


	//   ....[9]....
        /*0068*/ 	.word	0xffffffff


	//   ....[10]....
        /*006c*/ 	.word	0xffffffff


	//   ....[11]....
        /*0070*/ 	.word	0xffffffff


	//   ....[12]....
        /*0074*/ 	.word	0xffffffff


	//   ....[13]....
        /*0078*/ 	.word	0xffffffff


	//   ....[14]....
        /*007c*/ 	.word	0xffffffff


	//   ....[15]....
        /*0080*/ 	.word	0xffffffff


	//   ....[16]....
        /*0084*/ 	.word	0xffffffff


	//   ....[17]....
        /*0088*/ 	.word	0xffffffff


	//   ....[18]....
        /*008c*/ 	.word	0xffffffff


	//   ....[19]....
        /*0090*/ 	.word	0xffffffff


	//   ....[20]....
        /*0094*/ 	.word	0xffffffff


	//   ....[21]....
        /*0098*/ 	.word	0xffffffff


	//   ....[22]....
        /*009c*/ 	.word	0xffffffff


	//   ....[23]....
        /*00a0*/ 	.word	0xffffffff


	//   ....[24]....
        /*00a4*/ 	.word	0xffffffff


	//   ....[25]....
        /*00a8*/ 	.word	0xffffffff


	//   ....[26]....
        /*00ac*/ 	.word	0xffffffff


	//   ....[27]....
        /*00b0*/ 	.word	0xffffffff


	//   ....[28]....
        /*00b4*/ 	.word	0xffffffff


	//   ....[29]....
        /*00b8*/ 	.word	0xffffffff


	//   ....[30]....
        /*00bc*/ 	.word	0xffffffff


	//   ....[31]....
        /*00c0*/ 	.word	0xffffffff


	//   ....[32]....
        /*00c4*/ 	.word	0xffffffff


	//   ....[33]....
        /*00c8*/ 	.word	0xffffffff


	//   ....[34]....
        /*00cc*/ 	.word	0xffffffff


	//   ....[35]....
        /*00d0*/ 	.word	0xffffffff


	//   ....[36]....
        /*00d4*/ 	.word	0xffffffff


	//   ....[37]....
        /*00d8*/ 	.word	0xffffffff


	//   ....[38]....
        /*00dc*/ 	.word	0xffffffff


	//   ....[39]....
        /*00e0*/ 	.word	0xffffffff


	//   ....[40]....
        /*00e4*/ 	.word	0xffffffff


	//   ....[41]....
        /*00e8*/ 	.word	0xffffffff


	//   ....[42]....
        /*00ec*/ 	.word	0xffffffff


	//   ....[43]....
        /*00f0*/ 	.word	0xffffffff


	//   ....[44]....
        /*00f4*/ 	.word	0xffffffff


	//   ....[45]....
        /*00f8*/ 	.word	0xffffffff


	//   ....[46]....
        /*00fc*/ 	.word	0xffffffff


	//   ....[47]....
        /*0100*/ 	.word	0xffffffff


	//   ....[48]....
        /*0104*/ 	.word	0xffffffff


	//   ....[49]....
        /*0108*/ 	.word	0xffffffff


	//   ....[50]....
        /*010c*/ 	.word	0xffffffff


	//   ....[51]....
        /*0110*/ 	.word	0xffffffff


	//   ....[52]....
        /*0114*/ 	.word	0xffffffff


	//   ....[53]....
        /*0118*/ 	.word	0xffffffff


	//   ....[54]....
        /*011c*/ 	.word	0xffffffff


	//   ....[55]....
        /*0120*/ 	.word	0xffffffff


	//   ....[56]....
        /*0124*/ 	.word	0xffffffff


	//   ....[57]....
        /*0128*/ 	.word	0xffffffff


	//   ....[58]....
        /*012c*/ 	.word	0xffffffff


	//   ....[59]....
        /*0130*/ 	.word	0xffffffff


	//   ....[60]....
        /*0134*/ 	.word	0xffffffff


	//   ....[61]....
        /*0138*/ 	.word	0xffffffff


	//   ....[62]....
        /*013c*/ 	.word	0xffffffff


	//   ....[63]....
        /*0140*/ 	.word	0xffffffff


	//   ....[64]....
        /*0144*/ 	.word	0xffffffff


	//   ....[65]....
        /*0148*/ 	.word	0xffffffff


	//   ....[66]....
        /*014c*/ 	.word	0xffffffff


	//   ....[67]....
        /*0150*/ 	.word	0xffffffff


	//   ....[68]....
        /*0154*/ 	.word	0xffffffff


	//   ....[69]....
        /*0158*/ 	.word	0xffffffff


	//   ....[70]....
        /*015c*/ 	.word	0xffffffff


	//   ....[71]....
        /*0160*/ 	.word	0xffffffff


	//   ....[72]....
        /*0164*/ 	.word	0xffffffff


	//   ....[73]....
        /*0168*/ 	.word	0xffffffff


	//   ....[74]....
        /*016c*/ 	.word	0xffffffff


	//   ....[75]....
        /*0170*/ 	.word	0xffffffff


	//   ....[76]....
        /*0174*/ 	.word	0xffffffff


	//   ....[77]....
        /*0178*/ 	.word	0xffffffff


	//   ....[78]....
        /*017c*/ 	.word	0xffffffff


	//   ....[79]....
        /*0180*/ 	.word	0xffffffff


	//   ....[80]....
        /*0184*/ 	.word	0xffffffff


	//   ....[81]....
        /*0188*/ 	.word	0xffffffff


	//   ....[82]....
        /*018c*/ 	.word	0xffffffff


	//   ....[83]....
        /*0190*/ 	.word	0xffffffff


	//   ....[84]....
        /*0194*/ 	.word	0xffffffff


	//   ....[85]....
        /*0198*/ 	.word	0xffffffff


	//   ....[86]....
        /*019c*/ 	.word	0xffffffff


	//   ....[87]....
        /*01a0*/ 	.word	0xffffffff


	//   ....[88]....
        /*01a4*/ 	.word	0xffffffff


	//   ....[89]....
        /*01a8*/ 	.word	0xffffffff


	//   ....[90]....
        /*01ac*/ 	.word	0xffffffff


	//   ....[91]....
        /*01b0*/ 	.word	0xffffffff


	//   ....[92]....
        /*01b4*/ 	.word	0xffffffff


	//   ....[93]....
        /*01b8*/ 	.word	0x0500000f


	//   ....[94]....
        /*01bc*/ 	.word	0x0500000f


	//   ....[95]....
        /*01c0*/ 	.word	0x0500000f


	//   ....[96]....
        /*01c4*/ 	.word	0x0500000f


	//   ....[97]....
        /*01c8*/ 	.word	0x0500000f


	//   ....[98]....
        /*01cc*/ 	.word	0x0500000f


	//   ....[99]....
        /*01d0*/ 	.word	0x0500000f


	//----- nvinfo : EIATTR_COOP_GROUP_INSTR_OFFSETS
	.align		4
.L_255:
        /*01d4*/ 	.byte	0x04, 0x28
        /*01d6*/ 	.short	(.L_257 - .L_256)


	//   ....[0]....
.L_256:
        /*01d8*/ 	.word	0x00000050


	//   ....[1]....
        /*01dc*/ 	.word	0x00000130


	//   ....[2]....
        /*01e0*/ 	.word	0x00000180


	//   ....[3]....
        /*01e4*/ 	.word	0x000003b0


	//   ....[4]....
        /*01e8*/ 	.word	0x00000510


	//   ....[5]....
        /*01ec*/ 	.word	0x00000630


	//   ....[6]....
        /*01f0*/ 	.word	0x00000790


	//   ....[7]....
        /*01f4*/ 	.word	0x000014e0


	//   ....[8]....
        /*01f8*/ 	.word	0x00001c80


	//   ....[9]....
        /*01fc*/ 	.word	0x00002450


	//   ....[10]....
        /*0200*/ 	.word	0x00002470


	//   ....[11]....
        /*0204*/ 	.word	0x00002480


	//   ....[12]....
        /*0208*/ 	.word	0x00002ee0


	//   ....[13]....
        /*020c*/ 	.word	0x00002fd0


	//   ....[14]....
        /*0210*/ 	.word	0x00003fb0


	//   ....[15]....
        /*0214*/ 	.word	0x00003fd0


	//   ....[16]....
        /*0218*/ 	.word	0x00004720


	//   ....[17]....
        /*021c*/ 	.word	0x000047e0


	//   ....[18]....
        /*0220*/ 	.word	0x000050e0


	//   ....[19]....
        /*0224*/ 	.word	0x00005150


	//   ....[20]....
        /*0228*/ 	.word	0x00006850


	//   ....[21]....
        /*022c*/ 	.word	0x000068b0


	//   ....[22]....
        /*0230*/ 	.word	0x00006940


	//   ....[23]....
        /*0234*/ 	.word	0x00006960


	//   ....[24]....
        /*0238*/ 	.word	0x00008040


	//   ....[25]....
        /*023c*/ 	.word	0x00008060


	//   ....[26]....
        /*0240*/ 	.word	0x000080e0


	//   ....[27]....
        /*0244*/ 	.word	0x000080f0


	//   ....[28]....
        /*0248*/ 	.word	0x00008dc0


	//   ....[29]....
        /*024c*/ 	.word	0x00008dd0


	//   ....[30]....
        /*0250*/ 	.word	0x00008de0


	//   ....[31]....
        /*0254*/ 	.word	0x00008df0


	//   ....[32]....
        /*0258*/ 	.word	0x00008e00


	//   ....[33]....
        /*025c*/ 	.word	0x00008e20


	//   ....[34]....
        /*0260*/ 	.word	0x00008e30


	//   ....[35]....
        /*0264*/ 	.word	0x00008e40


	//   ....[36]....
        /*0268*/ 	.word	0x00008e60


	//   ....[37]....
        /*026c*/ 	.word	0x00008e70


	//   ....[38]....
        /*0270*/ 	.word	0x00008e80


	//   ....[39]....
        /*0274*/ 	.word	0x00008e90


	//   ....[40]....
        /*0278*/ 	.word	0x00008eb0


	//   ....[41]....
        /*027c*/ 	.word	0x00008ed0


	//   ....[42]....
        /*0280*/ 	.word	0x00008ee0


	//   ....[43]....
        /*0284*/ 	.word	0x00008ef0


	//   ....[44]....
        /*0288*/ 	.word	0x00008f10


	//   ....[45]....
        /*028c*/ 	.word	0x00008f30


	//   ....[46]....
        /*0290*/ 	.word	0x00008f40


	//   ....[47]....
        /*0294*/ 	.word	0x00008f60


	//   ....[48]....
        /*0298*/ 	.word	0x00008f80


	//   ....[49]....
        /*029c*/ 	.word	0x00008f90


	//   ....[50]....
        /*02a0*/ 	.word	0x00008fa0


	//   ....[51]....
        /*02a4*/ 	.word	0x00008fb0


	//   ....[52]....
        /*02a8*/ 	.word	0x00008fc0


	//   ....[53]....
        /*02ac*/ 	.word	0x00008fe0


	//   ....[54]....
        /*02b0*/ 	.word	0x00008ff0


	//   ....[55]....
        /*02b4*/ 	.word	0x00009000


	//   ....[56]....
        /*02b8*/ 	.word	0x00009010


	//   ....[57]....
        /*02bc*/ 	.word	0x00009020


	//   ....[58]....
        /*02c0*/ 	.word	0x00009030


	//   ....[59]....
        /*02c4*/ 	.word	0x00009040


	//   ....[60]....
        /*02c8*/ 	.word	0x00009050


	//   ....[61]....
        /*02cc*/ 	.word	0x00009070


	//   ....[62]....
        /*02d0*/ 	.word	0x000090a0


	//   ....[63]....
        /*02d4*/ 	.word	0x000090d0


	//   ....[64]....
        /*02d8*/ 	.word	0x00009100


	//   ....[65]....
        /*02dc*/ 	.word	0x00009140


	//   ....[66]....
        /*02e0*/ 	.word	0x00009180


	//   ....[67]....
        /*02e4*/ 	.word	0x000091b0


	//   ....[68]....
        /*02e8*/ 	.word	0x000091c0


	//   ....[69]....
        /*02ec*/ 	.word	0x000091d0


	//   ....[70]....
        /*02f0*/ 	.word	0x000091e0


	//   ....[71]....
        /*02f4*/ 	.word	0x000091f0


	//   ....[72]....
        /*02f8*/ 	.word	0x00009200


	//   ....[73]....
        /*02fc*/ 	.word	0x00009210


	//   ....[74]....
        /*0300*/ 	.word	0x00009220


	//   ....[75]....
        /*0304*/ 	.word	0x00009230


	//   ....[76]....
        /*0308*/ 	.word	0x00009580


	//   ....[77]....
        /*030c*/ 	.word	0x000095e0


	//   ....[78]....
        /*0310*/ 	.word	0x00009610


	//   ....[79]....
        /*0314*/ 	.word	0x00009650


	//   ....[80]....
        /*0318*/ 	.word	0x00009690


	//   ....[81]....
        /*031c*/ 	.word	0x000096d0


	//   ....[82]....
        /*0320*/ 	.word	0x00009bf0


	//   ....[83]....
        /*0324*/ 	.word	0x00009c20


	//   ....[84]....
        /*0328*/ 	.word	0x0000a5f0


	//   ....[85]....
        /*032c*/ 	.word	0x0000b420


	//   ....[86]....
        /*0330*/ 	.word	0x0000c100


	//   ....[87]....
        /*0334*/ 	.word	0x0000c130


	//   ....[88]....
        /*0338*/ 	.word	0x0000c160


	//   ....[89]....
        /*033c*/ 	.word	0x0000c180


	//   ....[90]....
        /*0340*/ 	.word	0x0000c190


	//   ....[91]....
        /*0344*/ 	.word	0x0000c1f0


	//   ....[92]....
        /*0348*/ 	.word	0x0000d900


	//   ....[93]....
        /*034c*/ 	.word	0x0000deb0


	//   ....[94]....
        /*0350*/ 	.word	0x0000e080


	//   ....[95]....
        /*0354*/ 	.word	0x0000e0d0


	//   ....[96]....
        /*0358*/ 	.word	0x0000e190


	//   ....[97]....
        /*035c*/ 	.word	0x0000e240


	//   ....[98]....
        /*0360*/ 	.word	0x0000e2d0


	//   ....[99]....
        /*0364*/ 	.word	0x0000e3c0


	//----- nvinfo : EIATTR_REG_RECONFIG
	.align		4
.L_257:
        /*0368*/ 	.byte	0x01, 0x54
	.zero		2


	//----- nvinfo : EIATTR_SYSCALL_OFFSETS
	.align		4
        /*036c*/ 	.byte	0x04, 0x46
        /*036e*/ 	.short	(.L_259 - .L_258)


	//   ....[0]....
.L_258:
        /*0370*/ 	.word	0x000016a0


	//   ....[1]....
        /*0374*/ 	.word	0x0000adf0


	//   ....[2]....
        /*0378*/ 	.word	0x0000af30


	//   ....[3]....
        /*037c*/ 	.word	0x0000b070


	//   ....[4]....
        /*0380*/ 	.word	0x0000b190


	//   ....[5]....
        /*0384*/ 	.word	0x0000bc70


	//----- nvinfo : EIATTR_MBARRIER_INSTR_OFFSETS
	.align		4
.L_259:
        /*0388*/ 	.byte	0x04, 0x39
        /*038a*/ 	.short	(.L_261 - .L_260)


	//   ....[0]....
.L_260:
        /*038c*/ 	.word	0x00000260
        /*0390*/ 	.word	0x000000ff
        /*0394*/ 	.word	0x00017000
        /*0398*/ 	.short	0x0100
        /*039a*/ 	.byte	0x08
	.zero		1


	//   ....[1]....
        /*039c*/ 	.word	0x00000270
        /*03a0*/ 	.word	0x000000ff
        /*03a4*/ 	.word	0x00017020
        /*03a8*/ 	.short	0x0100
        /*03aa*/ 	.byte	0x08
	.zero		1


	//   ....[2]....
        /*03ac*/ 	.word	0x00000360
        /*03b0*/ 	.word	0x000000ff
        /*03b4*/ 	.word	0x00017030
        /*03b8*/ 	.short	0x0100
        /*03ba*/ 	.byte	0x08
	.zero		1


	//   ....[3]....
        /*03bc*/ 	.word	0x00000370
        /*03c0*/ 	.word	0x000000ff
        /*03c4*/ 	.word	0x00017040
        /*03c8*/ 	.short	0x0100
        /*03ca*/ 	.byte	0x08
	.zero		1


	//   ....[4]....
        /*03cc*/ 	.word	0x00000380
        /*03d0*/ 	.word	0x000000ff
        /*03d4*/ 	.word	0x00017038
        /*03d8*/ 	.short	0x0100
        /*03da*/ 	.byte	0x08
	.zero		1


	//   ....[5]....
        /*03dc*/ 	.word	0x00000390
        /*03e0*/ 	.word	0x000000ff
        /*03e4*/ 	.word	0x00017048
        /*03e8*/ 	.short	0x0100
        /*03ea*/ 	.byte	0x08
	.zero		1


	//   ....[6]....
        /*03ec*/ 	.word	0x000004c0
        /*03f0*/ 	.word	0x000000ff
        /*03f4*/ 	.word	0x00017050
        /*03f8*/ 	.short	0x0100
        /*03fa*/ 	.byte	0x08
	.zero		1


	//   ....[7]....
        /*03fc*/ 	.word	0x000004d0
        /*0400*/ 	.word	0x000000ff
        /*0404*/ 	.word	0x00017060
        /*0408*/ 	.short	0x0100
        /*040a*/ 	.byte	0x08
	.zero		1


	//   ....[8]....
        /*040c*/ 	.word	0x000004e0
        /*0410*/ 	.word	0x000000ff
        /*0414*/ 	.word	0x00017058
        /*0418*/ 	.short	0x0100
        /*041a*/ 	.byte	0x08
	.zero		1


	//   ....[9]....
        /*041c*/ 	.word	0x000004f0
        /*0420*/ 	.word	0x000000ff
        /*0424*/ 	.word	0x00017068
        /*0428*/ 	.short	0x0100
        /*042a*/ 	.byte	0x08
	.zero		1


	//   ....[10]....
        /*042c*/ 	.word	0x000005e0
        /*0430*/ 	.word	0x000000ff
        /*0434*/ 	.word	0x00017070
        /*0438*/ 	.short	0x0100
        /*043a*/ 	.byte	0x06
	.zero		1


	//   ....[11]....
        /*043c*/ 	.word	0x000005f0
        /*0440*/ 	.word	0x000000ff
        /*0444*/ 	.word	0x00017080
        /*0448*/ 	.short	0x0100
        /*044a*/ 	.byte	0x06
	.zero		1


	//   ....[12]....
        /*044c*/ 	.word	0x00000600
        /*0450*/ 	.word	0x000000ff
        /*0454*/ 	.word	0x00017078
        /*0458*/ 	.short	0x0100
        /*045a*/ 	.byte	0x06
	.zero		1


	//   ....[13]....
        /*045c*/ 	.word	0x00000610
        /*0460*/ 	.word	0x000000ff
        /*0464*/ 	.word	0x00017088
        /*0468*/ 	.short	0x0100
        /*046a*/ 	.byte	0x06
	.zero		1


	//   ....[14]....
        /*046c*/ 	.word	0x00000740
        /*0470*/ 	.word	0x000000ff
        /*0474*/ 	.word	0x00017090
        /*0478*/ 	.short	0x0100
        /*047a*/ 	.byte	0x08
	.zero		1


	//   ....[15]....
        /*047c*/ 	.word	0x00000750
        /*0480*/ 	.word	0x000000ff
        /*0484*/ 	.word	0x000170a0
        /*0488*/ 	.short	0x0100
        /*048a*/ 	.byte	0x08
	.zero		1


	//   ....[16]....
        /*048c*/ 	.word	0x00000760
        /*0490*/ 	.word	0x000000ff
        /*0494*/ 	.word	0x00017098
        /*0498*/ 	.short	0x0100
        /*049a*/ 	.byte	0x08
	.zero		1


	//   ....[17]....
        /*049c*/ 	.word	0x00000770
        /*04a0*/ 	.word	0x000000ff
        /*04a4*/ 	.word	0x000170a8
        /*04a8*/ 	.short	0x0100
        /*04aa*/ 	.byte	0x08
	.zero		1


	//   ....[18]....
        /*04ac*/ 	.word	0x000008a0
        /*04b0*/ 	.word	0x000000ff
        /*04b4*/ 	.word	0x000170b0
        /*04b8*/ 	.short	0x0100
        /*04ba*/ 	.byte	0x08
	.zero		1


	//   ....[19]....
        /*04bc*/ 	.word	0x000008b0
        /*04c0*/ 	.word	0x000000ff
        /*04c4*/ 	.word	0x000170c0
        /*04c8*/ 	.short	0x0100
        /*04ca*/ 	.byte	0x08
	.zero		1


	//   ....[20]....
        /*04cc*/ 	.word	0x000008c0
        /*04d0*/ 	.word	0x000000ff
        /*04d4*/ 	.word	0x000170b8
        /*04d8*/ 	.short	0x0100
        /*04da*/ 	.byte	0x08
	.zero		1


	//   ....[21]....
        /*04dc*/ 	.word	0x000008d0
        /*04e0*/ 	.word	0x000000ff
        /*04e4*/ 	.word	0x000170c8
        /*04e8*/ 	.short	0x0100
        /*04ea*/ 	.byte	0x08
	.zero		1


	//   ....[22]....
        /*04ec*/ 	.word	0x000016c0
        /*04f0*/ 	.word	0x000000ff
        /*04f4*/ 	.word	0x00017000
        /*04f8*/ 	.short	0x010a
        /*04fa*/ 	.byte	0x2a
	.zero		1


	//   ....[23]....
        /*04fc*/ 	.word	0x00001730
        /*0500*/ 	.word	0x000000ff
        /*0504*/ 	.word	0x00017030
        /*0508*/ 	.short	0x010a
        /*050a*/ 	.byte	0x2a
	.zero		1


	//   ....[24]....
        /*050c*/ 	.word	0x000017a0
        /*0510*/ 	.word	0x000000ff
        /*0514*/ 	.word	0x00017030
        /*0518*/ 	.short	0x010a
        /*051a*/ 	.byte	0x2a
	.zero		1


	//   ....[25]....
        /*051c*/ 	.word	0x00003400
        /*0520*/ 	.word	0x0000003c
        /*0524*/ 	.word	0x00000000
        /*0528*/ 	.short	0x0101
        /*052a*/ 	.byte	0x3f
	.zero		1


	//   ....[26]....
        /*052c*/ 	.word	0x00003ce0
        /*0530*/ 	.word	0x000000ff
        /*0534*/ 	.word	0x00017030
        /*0538*/ 	.short	0x010a
        /*053a*/ 	.byte	0x19
	.zero		1


	//   ....[27]....
        /*053c*/ 	.word	0x00003d20
        /*0540*/ 	.word	0x000000ff
        /*0544*/ 	.word	0x00017030
        /*0548*/ 	.short	0x010a
        /*054a*/ 	.byte	0x19
	.zero		1


	//   ....[28]....
        /*054c*/ 	.word	0x00003ea0
        /*0550*/ 	.word	0x000000ff
        /*0554*/ 	.word	0x00017050
        /*0558*/ 	.short	0x010a
        /*055a*/ 	.byte	0x0b
	.zero		1


	//   ....[29]....
        /*055c*/ 	.word	0x00003ee0
        /*0560*/ 	.word	0x000000ff
        /*0564*/ 	.word	0x00017050
        /*0568*/ 	.short	0x010a
        /*056a*/ 	.byte	0x0b
	.zero		1


	//   ....[30]....
        /*056c*/ 	.word	0x000057e0
        /*0570*/ 	.word	0x00000002
        /*0574*/ 	.word	0x00000000
        /*0578*/ 	.short	0x0101
        /*057a*/ 	.byte	0x3f
	.zero		1


	//   ....[31]....
        /*057c*/ 	.word	0x00005c60
        /*0580*/ 	.word	0x000000ff
        /*0584*/ 	.word	0x00000000
        /*0588*/ 	.short	0x0101
        /*058a*/ 	.byte	0x07
	.zero		1


	//   ....[32]....
        /*058c*/ 	.word	0x00006220
        /*0590*/ 	.word	0x000000ff
        /*0594*/ 	.word	0x00017030
        /*0598*/ 	.short	0x010a
        /*059a*/ 	.byte	0x16
	.zero		1


	//   ....[33]....
        /*059c*/ 	.word	0x00006260
        /*05a0*/ 	.word	0x000000ff
        /*05a4*/ 	.word	0x00017030
        /*05a8*/ 	.short	0x010a
        /*05aa*/ 	.byte	0x16
	.zero		1


	//   ....[34]....
        /*05ac*/ 	.word	0x000063e0
        /*05b0*/ 	.word	0x000000ff
        /*05b4*/ 	.word	0x00017050
        /*05b8*/ 	.short	0x010a
        /*05ba*/ 	.byte	0x0e
	.zero		1


	//   ....[35]....
        /*05bc*/ 	.word	0x00006810
        /*05c0*/ 	.word	0x000000ff
        /*05c4*/ 	.word	0x00017050
        /*05c8*/ 	.short	0x010a
        /*05ca*/ 	.byte	0x0e
	.zero		1


	//   ....[36]....
        /*05cc*/ 	.word	0x00007540
        /*05d0*/ 	.word	0x00000002
        /*05d4*/ 	.word	0x00000000
        /*05d8*/ 	.short	0x0101
        /*05da*/ 	.byte	0x3f
	.zero		1


	//   ....[37]....
        /*05dc*/ 	.word	0x00007850
        /*05e0*/ 	.word	0x000000ff
        /*05e4*/ 	.word	0x00000000
        /*05e8*/ 	.short	0x0101
        /*05ea*/ 	.byte	0x07
	.zero		1


	//   ....[38]....
        /*05ec*/ 	.word	0x00007d60
        /*05f0*/ 	.word	0x000000ff
        /*05f4*/ 	.word	0x00017050
        /*05f8*/ 	.short	0x010a
        /*05fa*/ 	.byte	0x10
	.zero		1


	//   ....[39]....
        /*05fc*/ 	.word	0x00007da0
        /*0600*/ 	.word	0x000000ff
        /*0604*/ 	.word	0x00017050
        /*0608*/ 	.short	0x010a
        /*060a*/ 	.byte	0x10
	.zero		1


	//   ....[40]....
        /*060c*/ 	.word	0x000083d0
        /*0610*/ 	.word	0x000000ff
        /*0614*/ 	.word	0x00000000
        /*0618*/ 	.short	0x0101
        /*061a*/ 	.byte	0x04
	.zero		1


	//   ....[41]....
        /*061c*/ 	.word	0x000096b0
        /*0620*/ 	.word	0x000000ff
        /*0624*/ 	.word	0x00000000
        /*0628*/ 	.short	0x0101
        /*062a*/ 	.byte	0x04
	.zero		1


	//   ....[42]....
        /*062c*/ 	.word	0x0000b640
        /*0630*/ 	.word	0x000000ff
        /*0634*/ 	.word	0x00017080
        /*0638*/ 	.short	0x010a
        /*063a*/ 	.byte	0x26
	.zero		1


	//   ....[43]....
        /*063c*/ 	.word	0x0000b860
        /*0640*/ 	.word	0x000000ff
        /*0644*/ 	.word	0x00017040
        /*0648*/ 	.short	0x010a
        /*064a*/ 	.byte	0x26
	.zero		1


	//   ....[44]....
        /*064c*/ 	.word	0x0000c3b0
        /*0650*/ 	.word	0x000000ff
        /*0654*/ 	.word	0x00017000
        /*0658*/ 	.short	0x0107
        /*065a*/ 	.byte	0x26
	.zero		1


	//   ....[45]....
        /*065c*/ 	.word	0x0000c3f0
        /*0660*/ 	.word	0x000000ff
        /*0664*/ 	.word	0x00017000
        /*0668*/ 	.short	0x0101
        /*066a*/ 	.byte	0x26
	.zero		1


	//   ....[46]....
        /*066c*/ 	.word	0x0000c400
        /*0670*/ 	.word	0x000000ff
        /*0674*/ 	.word	0x00017020
        /*0678*/ 	.short	0x010a
        /*067a*/ 	.byte	0x26
	.zero		1


	//   ....[47]....
        /*067c*/ 	.word	0x0000c700
        /*0680*/ 	.word	0x00000006
        /*0684*/ 	.word	0x00017080
        /*0688*/ 	.short	0x010a
        /*068a*/ 	.byte	0x3f
	.zero		1


	//   ....[48]....
        /*068c*/ 	.word	0x0000cae0
        /*0690*/ 	.word	0x00000006
        /*0694*/ 	.word	0x00017040
        /*0698*/ 	.short	0x010a
        /*069a*/ 	.byte	0x3f
	.zero		1


	//   ....[49]....
        /*069c*/ 	.word	0x0000cef0
        /*06a0*/ 	.word	0x00000003
        /*06a4*/ 	.word	0x00017070
        /*06a8*/ 	.short	0x010a
        /*06aa*/ 	.byte	0x3f
	.zero		1


	//   ....[50]....
        /*06ac*/ 	.word	0x0000cf50
        /*06b0*/ 	.word	0x00000003
        /*06b4*/ 	.word	0x00017060
        /*06b8*/ 	.short	0x010a
        /*06ba*/ 	.byte	0x3f
	.zero		1


	//   ....[51]....
        /*06bc*/ 	.word	0x0000d280
        /*06c0*/ 	.word	0x00000003
        /*06c4*/ 	.word	0x00017050
        /*06c8*/ 	.short	0x0101
        /*06ca*/ 	.byte	0x3f
	.zero		1


	//   ....[52]....
        /*06cc*/ 	.word	0x0000d2f0
        /*06d0*/ 	.word	0x00000002
        /*06d4*/ 	.word	0x00000000
        /*06d8*/ 	.short	0x0101
        /*06da*/ 	.byte	0x3f
	.zero		1


	//   ....[53]....
        /*06dc*/ 	.word	0x0000d3e0
        /*06e0*/ 	.word	0x00000000
        /*06e4*/ 	.word	0x00017070
        /*06e8*/ 	.short	0x010a
        /*06ea*/ 	.byte	0x3f
	.zero		1


	//   ....[54]....
        /*06ec*/ 	.word	0x0000d480
        /*06f0*/ 	.word	0x00000000
        /*06f4*/ 	.word	0x00017060
        /*06f8*/ 	.short	0x010a
        /*06fa*/ 	.byte	0x3f
	.zero		1


	//   ....[55]....
        /*06fc*/ 	.word	0x0000d7b0
        /*0700*/ 	.word	0x00000000
        /*0704*/ 	.word	0x00017050
        /*0708*/ 	.short	0x0101
        /*070a*/ 	.byte	0x3f
	.zero		1


	//   ....[56]....
        /*070c*/ 	.word	0x0000d810
        /*0710*/ 	.word	0x00000002
        /*0714*/ 	.word	0x00000000
        /*0718*/ 	.short	0x0101
        /*071a*/ 	.byte	0x3f
	.zero		1


	//   ....[57]....
        /*071c*/ 	.word	0x0000d8b0
        /*0720*/ 	.word	0x00000009
        /*0724*/ 	.word	0x00017020
        /*0728*/ 	.short	0x010a
        /*072a*/ 	.byte	0x3f
	.zero		1


	//   ....[58]....
        /*072c*/ 	.word	0x0000d9f0
        /*0730*/ 	.word	0x00000006
        /*0734*/ 	.word	0x00000000
        /*0738*/ 	.short	0x010a
        /*073a*/ 	.byte	0x3f
	.zero		1


	//   ....[59]....
        /*073c*/ 	.word	0x0000da60
        /*0740*/ 	.word	0x00000007
        /*0744*/ 	.word	0x00000000
        /*0748*/ 	.short	0x010a
        /*074a*/ 	.byte	0x3f
	.zero		1


	//   ....[60]....
        /*074c*/ 	.word	0x0000dab0
        /*0750*/ 	.word	0x00000000
        /*0754*/ 	.word	0x00017060
        /*0758*/ 	.short	0x010a
        /*075a*/ 	.byte	0x3f
	.zero		1


	//   ....[61]....
        /*075c*/ 	.word	0x0000db00
        /*0760*/ 	.word	0x00000005
        /*0764*/ 	.word	0x00017060
        /*0768*/ 	.short	0x010a
        /*076a*/ 	.byte	0x3f
	.zero		1


	//   ....[62]....
        /*076c*/ 	.word	0x0000db40
        /*0770*/ 	.word	0x00000000
        /*0774*/ 	.word	0x00017080
        /*0778*/ 	.short	0x010a
        /*077a*/ 	.byte	0x3f
	.zero		1


	//   ....[63]....
        /*077c*/ 	.word	0x0000db60
        /*0780*/ 	.word	0x00000005
        /*0784*/ 	.word	0x00017080
        /*0788*/ 	.short	0x010a
        /*078a*/ 	.byte	0x3f
	.zero		1


	//   ....[64]....
        /*078c*/ 	.word	0x0000dbd0
        /*0790*/ 	.word	0x00000003
        /*0794*/ 	.word	0x00017000
        /*0798*/ 	.short	0x010a
        /*079a*/ 	.byte	0x3f
	.zero		1


	//   ....[65]....
        /*079c*/ 	.word	0x0000dc30
        /*07a0*/ 	.word	0x00000003
        /*07a4*/ 	.word	0x00017030
        /*07a8*/ 	.short	0x010a
        /*07aa*/ 	.byte	0x3f
	.zero		1


	//   ....[66]....
        /*07ac*/ 	.word	0x0000dc90
        /*07b0*/ 	.word	0x00000009
        /*07b4*/ 	.word	0x00017030
        /*07b8*/ 	.short	0x010a
        /*07ba*/ 	.byte	0x3f
	.zero		1


	//   ....[67]....
        /*07bc*/ 	.word	0x0000dcf0
        /*07c0*/ 	.word	0x00000009
        /*07c4*/ 	.word	0x00017050
        /*07c8*/ 	.short	0x010a
        /*07ca*/ 	.byte	0x3f
	.zero		1


	//   ....[68]....
        /*07cc*/ 	.word	0x0000dd50
        /*07d0*/ 	.word	0x00000009
        /*07d4*/ 	.word	0x00017030
        /*07d8*/ 	.short	0x010a
        /*07da*/ 	.byte	0x3f
	.zero		1


	//   ....[69]....
        /*07dc*/ 	.word	0x0000ddb0
        /*07e0*/ 	.word	0x00000009
        /*07e4*/ 	.word	0x00017050
        /*07e8*/ 	.short	0x010a
        /*07ea*/ 	.byte	0x3f
	.zero		1


	//   ....[70]....
        /*07ec*/ 	.word	0x0000de10
        /*07f0*/ 	.word	0x00000005
        /*07f4*/ 	.word	0x00017050
        /*07f8*/ 	.short	0x010a
        /*07fa*/ 	.byte	0x3f
	.zero		1


	//   ....[71]....
        /*07fc*/ 	.word	0x0000df70
        /*0800*/ 	.word	0x00000003
        /*0804*/ 	.word	0x00017080
        /*0808*/ 	.short	0x010a
        /*080a*/ 	.byte	0x3f
	.zero		1


	//   ....[72]....
        /*080c*/ 	.word	0x0000dfd0
        /*0810*/ 	.word	0x00000003
        /*0814*/ 	.word	0x00017040
        /*0818*/ 	.short	0x010a
        /*081a*/ 	.byte	0x3f
	.zero		1


	//   ....[73]....
        /*081c*/ 	.word	0x0000e400
        /*0820*/ 	.word	0x00000003
        /*0824*/ 	.word	0x00017020
        /*0828*/ 	.short	0x010a
        /*082a*/ 	.byte	0x3f
	.zero		1


	//   ....[74]....
        /*082c*/ 	.word	0x0000e450
        /*0830*/ 	.word	0x00000006
        /*0834*/ 	.word	0x00017080
        /*0838*/ 	.short	0x010a
        /*083a*/ 	.byte	0x3f
	.zero		1


	//   ....[75]....
        /*083c*/ 	.word	0x0000e4a0
        /*0840*/ 	.word	0x00000006
        /*0844*/ 	.word	0x00017040
        /*0848*/ 	.short	0x010a
        /*084a*/ 	.byte	0x3f
	.zero		1


	//   ....[76]....
        /*084c*/ 	.word	0x0000e4f0
        /*0850*/ 	.word	0x00000003
        /*0854*/ 	.word	0x00017070
        /*0858*/ 	.short	0x010a
        /*085a*/ 	.byte	0x3f
	.zero		1


	//   ....[77]....
        /*085c*/ 	.word	0x0000e540
        /*0860*/ 	.word	0x00000003
        /*0864*/ 	.word	0x00017060
        /*0868*/ 	.short	0x010a
        /*086a*/ 	.byte	0x3f
	.zero		1


	//   ....[78]....
        /*086c*/ 	.word	0x0000e590
        /*0870*/ 	.word	0x00000000
        /*0874*/ 	.word	0x00017070
        /*0878*/ 	.short	0x010a
        /*087a*/ 	.byte	0x3f
	.zero		1


	//   ....[79]....
        /*087c*/ 	.word	0x0000e5e0
        /*0880*/ 	.word	0x00000000
        /*0884*/ 	.word	0x00017060
        /*0888*/ 	.short	0x010a
        /*088a*/ 	.byte	0x3f
	.zero		1


	//   ....[80]....
        /*088c*/ 	.word	0x0000e630
        /*0890*/ 	.word	0x00000009
        /*0894*/ 	.word	0x00017020
        /*0898*/ 	.short	0x010a
        /*089a*/ 	.byte	0x3f
	.zero		1


	//   ....[81]....
        /*089c*/ 	.word	0x0000e680
        /*08a0*/ 	.word	0x00000006
        /*08a4*/ 	.word	0x00000000
        /*08a8*/ 	.short	0x010a
        /*08aa*/ 	.byte	0x3f
	.zero		1


	//   ....[82]....
        /*08ac*/ 	.word	0x0000e6d0
        /*08b0*/ 	.word	0x00000007
        /*08b4*/ 	.word	0x00000000
        /*08b8*/ 	.short	0x010a
        /*08ba*/ 	.byte	0x3f
	.zero		1


	//   ....[83]....
        /*08bc*/ 	.word	0x0000e720
        /*08c0*/ 	.word	0x00000000
        /*08c4*/ 	.word	0x00017060
        /*08c8*/ 	.short	0x010a
        /*08ca*/ 	.byte	0x3f
	.zero		1


	//   ....[84]....
        /*08cc*/ 	.word	0x0000e770
        /*08d0*/ 	.word	0x00000005
        /*08d4*/ 	.word	0x00017060
        /*08d8*/ 	.short	0x010a
        /*08da*/ 	.byte	0x3f
	.zero		1


	//   ....[85]....
        /*08dc*/ 	.word	0x0000e7c0
        /*08e0*/ 	.word	0x00000000
        /*08e4*/ 	.word	0x00017080
        /*08e8*/ 	.short	0x010a
        /*08ea*/ 	.byte	0x3f
	.zero		1


	//----- nvinfo : EIATTR_NUM_MBARRIERS
	.align		4
.L_261:
        /*08ec*/ 	.byte	0x03, 0x38
        /*08ee*/ 	.short	0x0016


	//----- nvinfo : EIATTR_EXIT_INSTR_OFFSETS
	.align		4
        /*08f0*/ 	.byte	0x04, 0x1c
        /*08f2*/ 	.short	(.L_263 - .L_262)


	//   ....[0]....
.L_262:
        /*08f4*/ 	.word	0x0000dbb0


	//----- nvinfo : EIATTR_MAX_THREADS
	.align		4
.L_263:
        /*08f8*/ 	.byte	0x04, 0x05
        /*08fa*/ 	.short	(.L_265 - .L_264)
.L_264:
        /*08fc*/ 	.word	0x00000200
        /*0900*/ 	.word	0x00000001
        /*0904*/ 	.word	0x00000001


	//----- nvinfo : EIATTR_CRS_STACK_SIZE
	.align		4
.L_265:
        /*0908*/ 	.byte	0x04, 0x1e
        /*090a*/ 	.short	(.L_267 - .L_266)
.L_266:
        /*090c*/ 	.word	0x00000000


	//----- nvinfo : EIATTR_CBANK_PARAM_SIZE
	.align		4
.L_267:
        /*0910*/ 	.byte	0x03, 0x19
        /*0912*/ 	.short	0x0a70


	//----- nvinfo : EIATTR_PARAM_CBANK
	.align		4
        /*0914*/ 	.byte	0x04, 0x0a
        /*0916*/ 	.short	(.L_269 - .L_268)
	.align		4
.L_268:
        /*0918*/ 	.word	index@(.nv.constant0._ZN7cutlass13device_kernelIN5flash11enable_sm90INS1_16FlashAttnFwdSm90INS1_25CollectiveMainloopFwdSm90ILi2EN4cute5tupleIJNS5_1CILi1EEES8_S8_EEENS6_IJNS7_ILi192EEENS7_ILi128EEENS7_ILi96EEEEEELi96ENS_12float_e4m3_tEfNS_4arch4Sm90ELb1ELb0ELb0ELb0ELb0ELb0ELb0ELb1ELb1ELb1ELb1ELb0EEENS1_21CollectiveEpilogueFwdINS6_IJSA_SC_SB_EEES9_NS_10bfloat16_tESG_Li384ELb0ELb1ELb1ELb1EEENS1_19SingleTileSchedulerILb0ELb1ELb1ELi192EEEEEEEEEvNT_6ParamsE)
        /*091c*/ 	.short	0x0210
        /*091e*/ 	.short	0x0a70


	//----- nvinfo : EIATTR_SW_WAR
	.align		4
.L_269:
        /*0920*/ 	.byte	0x04, 0x36
        /*0922*/ 	.short	(.L_271 - .L_270)
.L_270:
        /*0924*/ 	.word	0x00000008
.L_271:


//--------------------- .nv.info._ZN7cutlass13device_kernelIN5flash11enable_sm90INS1_16FlashAttnFwdSm90INS1_25CollectiveMainloopFwdSm90ILi2EN4cute5tupleIJNS5_1CILi1EEES8_S8_EEENS6_IJNS7_ILi192EEENS7_ILi128EEENS7_ILi96EEEEEELi96ENS_12float_e4m3_tEfNS_4arch4Sm90ELb1ELb0ELb0ELb1ELb0ELb0ELb0ELb1ELb1ELb1ELb1ELb0EEENS1_21CollectiveEpilogueFwdINS6_IJSA_SC_SB_EEES9_NS_10bfloat16_tESG_Li384ELb1ELb1ELb1ELb1EEENS1_36VarlenDynamicPersistentTileSchedulerILi192ELi128ELi384ELi128ELb1ELb1ELb1ELb1ELb1ELb1EEEEEEEEEvNT_6ParamsE --------------------------
	.section	.nv.info._ZN7cutlass13device_kernelIN5flash11enable_sm90INS1_16FlashAttnFwdSm90INS1_25CollectiveMainloopFwdSm90ILi2EN4cute5tupleIJNS5_1CILi1EEES8_S8_EEENS6_IJNS7_ILi192EEENS7_ILi128EEENS7_ILi96EEEEEELi96ENS_12float_e4m3_tEfNS_4arch4Sm90ELb1ELb0ELb0ELb1ELb0ELb0ELb0ELb1ELb1ELb1ELb1ELb0EEENS1_21CollectiveEpilogueFwdINS6_IJSA_SC_SB_EEES9_NS_10bfloat16_tESG_Li384ELb1ELb1ELb1ELb1EEENS1_36VarlenDynamicPersistentTileSchedulerILi192ELi128ELi384ELi128ELb1ELb1ELb1ELb1ELb1ELb1EEEEEEEEEvNT_6ParamsE,"",@"SHT_CUDA_INFO"
	.sectionflags	@""
	.align	4


	//----- nvinfo : EIATTR_CUDA_API_VERSION
	.align		4
        /*0000*/ 	.byte	0x04, 0x37
        /*0002*/ 	.short	(.L_273 - .L_272)
.L_272:
        /*0004*/ 	.word	0x00000082


	//----- nvinfo : EIATTR_KPARAM_INFO
	.align		4
.L_273:
        /*0008*/ 	.byte	0x04, 0x17
        /*000a*/ 	.short	(.L_275 - .L_274)
.L_274:
        /*000c*/ 	.word	0x00000000
        /*0010*/ 	.short	0x0000
        /*0012*/ 	.short	0x0070
        /*0014*/ 	.byte	0x00, 0xf0, 0x01, 0x2a


	//----- nvinfo : EIATTR_SPARSE_MMA_MASK
	.align		4
.L_275:
        /*0018*/ 	.byte	0x03, 0x50
        /*001a*/ 	.short	0x0000


	//----- nvinfo : EIATTR_MAXREG_COUNT
	.align		4
        /*001c*/ 	.byte	0x03, 0x1b
        /*001e*/ 	.short	0x0080


	//----- nvinfo : EIATTR_NUM_BARRIERS
	.align		4
        /*0020*/ 	.byte	0x02, 0x4c
        /*0022*/ 	.byte	0x09
	.zero		1


	//----- nvinfo : EIATTR_EXTERNS
	.align		4
        /*0024*/ 	.byte	0x04, 0x0f
        /*0026*/ 	.short	(.L_277 - .L_276)


	//   ....[0]....
	.align		4
.L_276:
        /*0028*/ 	.word	index@(__assertfail)


	//----- nvinfo : EIATTR_ANNOTATIONS
	.align		4
.L_277:
        /*002c*/ 	.byte	0x04, 0x55
        /*002e*/ 	.short	(.L_279 - .L_278)


	//   ....[0]....
.L_278:
        /* <DEDUP_REMOVED lines=12> */


	//----- nvinfo : EIATTR_MERCURY_ISA_VERSION
	.align		4
.L_279:
        /*00e0*/ 	.byte	0x03, 0x5f
        /*00e2*/ 	.short	0x0101


	//----- nvinfo : EIATTR_UNUSED_LOAD_BYTE_OFFSET
	.align		4
        /*00e4*/ 	.byte	0x04, 0x44
        /*00e6*/ 	.short	(.L_281 - .L_280)


	//   ....[0]....
.L_280:
        /*00e8*/ 	.word	0x00000a00
        /*00ec*/ 	.word	0x0000fff0


	//   ....[1]....
        /*00f0*/ 	.word	0x00008c10
        /*00f4*/ 	.word	0x0000fff0


	//----- nvinfo : EIATTR_INT_WARP_WIDE_INSTR_OFFSETS
	.align		4
.L_281:
        /*00f8*/ 	.byte	0x04, 0x31
        /*00fa*/ 	.short	(.L_283 - .L_282)


	//   ....[0]....
.L_282:
        /*00fc*/ 	.word	0x00000130


	//   ....[1]....
        /*0100*/ 	.word	0x00000170


	//   ....[2]....
        /*0104*/ 	.word	0x000001e0


	//   ....[3]....
        /*0108*/ 	.word	0x0000dc00


	//   ....[4]....
        /*010c*/ 	.word	0x0000dc90


	//   ....[5]....
        /*0110*/ 	.word	0x00010570


	//   ....[6]....
        /*0114*/ 	.word	0x00010600


	//----- nvinfo : EIATTR_COOP_GROUP_MASK_REGIDS
	.align		4
.L_283:
        /*0118*/ 	.byte	0x04, 0x29
        /*011a*/ 	.short	(.L_285 - .L_284)


	//   ....[0]....
.L_284:
        /*011c*/ 	.word	0xffffffff


	//   ....[1]....
        /*0120*/ 	.word	0xffffffff


	//   ....[2]....
        /*0124*/ 	.word	0xffffffff


	//   ....[3]....
        /*0128*/ 	.word	0xffffffff


	//   ....[4]....
        /*012c*/ 	.word	0xffffffff


	//   ....[5]....
        /*0130*/ 	.word	0xffffffff


	//   ....[6]....
        /*0134*/ 	.word	0xffffffff


	//   ....[7]....
        /*0138*/ 	.word	0xffffffff


	//   ....[8]....
        /*013c*/ 	.word	0xffffffff


	//   ....[9]....
        /*0140*/ 	.word	0xffffffff


	//   ....[10]....
        /*0144*/ 	.word	0xffffffff


	//   ....[11]....
        /*0148*/ 	.word	0xffffffff


	//   ....[12]....
        /*014c*/ 	.word	0xffffffff


	//   ....[13]....
        /*0150*/ 	.word	0xffffffff


	//   ....[14]....
        /*0154*/ 	.word	0xffffffff


	//   ....[15]....
        /*0158*/ 	.word	0xffffffff


	//   ....[16]....
        /*015c*/ 	.word	0xffffffff


	//   ....[17]....
        /*0160*/ 	.word	0xffffffff


	//   ....[18]....
        /*0164*/ 	.word	0xffffffff


	//   ....[19]....
        /*0168*/ 	.word	0xffffffff


	//   ....[20]....
        /*016c*/ 	.word	0xffffffff


	//   ....[21]....
        /*0170*/ 	.word	0xffffffff


	//   ....[22]....
        /*0174*/ 	.word	0xffffffff


	//   ....[23]....
        /*0178*/ 	.word	0xffffffff


	//   ....[24]....
        /*017c*/ 	.word	0xffffffff


	//   ....[25]....
        /*0180*/ 	.word	0xffffffff


	//   ....[26]....
        /*0184*/ 	.word	0xffffffff


	//   ....[27]....
        /*0188*/ 	.word	0xffffffff


	//   ....[28]....
        /*018c*/ 	.word	0xffffffff


	//   ....[29]....
        /*0190*/ 	.word	0xffffffff


	//   ....[30]....
        /*0194*/ 	.word	0xffffffff


	//   ....[31]....
        /*0198*/ 	.word	0xffffffff


	//   ....[32]....
        /*019c*/ 	.word	0xffffffff


	//   ....[33]....
        /*01a0*/ 	.word	0xffffffff


	//   ....[34]....
        /*01a4*/ 	.word	0xffffffff


	//   ....[35]....
        /*01a8*/ 	.word	0xffffffff


	//   ....[36]....
        /*01ac*/ 	.word	0xffffffff


	//   ....[37]....
        /*01b0*/ 	.word	0xffffffff


	//   ....[38]....
        /*01b4*/ 	.word	0xffffffff


	//   ....[39]....
        /*01b8*/ 	.word	0xffffffff


	//   ....[40]....
        /*01bc*/ 	.word	0xffffffff


	//   ....[41]....
        /*01c0*/ 	.word	0xffffffff


	//   ....[42]....
        /*01c4*/ 	.word	0xffffffff


	//   ....[43]....
        /*01c8*/ 	.word	0xffffffff


	//   ....[44]....
        /*01cc*/ 	.word	0xffffffff


	//   ....[45]....
        /*01d0*/ 	.word	0xffffffff


	//   ....[46]....
        /*01d4*/ 	.word	0xffffffff


	//   ....[47]....
        /*01d8*/ 	.word	0xffffffff


	//   ....[48]....
        /*01dc*/ 	.word	0xffffffff


	//   ....[49]....
        /*01e0*/ 	.word	0xffffffff


	//   ....[50]....
        /*01e4*/ 	.word	0xffffffff


	//   ....[51]....
        /*01e8*/ 	.word	0xffffffff


	//   ....[52]....
        /*01ec*/ 	.word	0xffffffff


	//   ....[53]....
        /*01f0*/ 	.word	0xffffffff


	//   ....[54]....
        /*01f4*/ 	.word	0xffffffff


	//   ....[55]....
        /*01f8*/ 	.word	0xffffffff


	//   ....[56]....
        /*01fc*/ 	.word	0xffffffff


	//   ....[57]....
        /*0200*/ 	.word	0xffffffff


	//   ....[58]....
        /*0204*/ 	.word	0xffffffff


	//   ....[59]....
        /*0208*/ 	.word	0xffffffff


	//   ....[60]....
        /*020c*/ 	.word	0xffffffff


	//   ....[61]....
        /*0210*/ 	.word	0xffffffff


	//   ....[62]....
        /*0214*/ 	.word	0xffffffff


	//   ....[63]....
        /*0218*/ 	.word	0xffffffff


	//   ....[64]....
        /*021c*/ 	.word	0xffffffff


	//   ....[65]....
        /*0220*/ 	.word	0xffffffff


	//   ....[66]....
        /*0224*/ 	.word	0xffffffff


	//   ....[67]....
        /*0228*/ 	.word	0xffffffff


	//   ....[68]....
        /*022c*/ 	.word	0xffffffff


	//   ....[69]....
        /*0230*/ 	.word	0xffffffff


	//   ....[70]....
        /*0234*/ 	.word	0xffffffff


	//   ....[71]....
        /*0238*/ 	.word	0xffffffff


	//   ....[72]....
        /*023c*/ 	.word	0xffffffff


	//   ....[73]....
        /*0240*/ 	.word	0xffffffff


	//   ....[74]....
        /*0244*/ 	.word	0xffffffff


	//   ....[75]....
        /*0248*/ 	.word	0xffffffff


	//   ....[76]....
        /*024c*/ 	.word	0xffffffff


	//   ....[77]....
        /*0250*/ 	.word	0xffffffff


	//   ....[78]....
        /*0254*/ 	.word	0xffffffff


	//   ....[79]....
        /*0258*/ 	.word	0xffffffff


	//   ....[80]....
        /*025c*/ 	.word	0xffffffff


	//   ....[81]....
        /*0260*/ 	.word	0xffffffff


	//   ....[82]....
        /*0264*/ 	.word	0xffffffff


	//   ....[83]....
        /*0268*/ 	.word	0xffffffff


	//   ....[84]....
        /*026c*/ 	.word	0xffffffff


	//   ....[85]....
        /*0270*/ 	.word	0xffffffff


	//   ....[86]....
        /*0274*/ 	.word	0xffffffff


	//   ....[87]....
        /*0278*/ 	.word	0xffffffff


	//   ....[88]....
        /*027c*/ 	.word	0xffffffff


	//   ....[89]....
        /*0280*/ 	.word	0xffffffff


	//   ....[90]....
        /*0284*/ 	.word	0xffffffff


	//   ....[91]....
        /*0288*/ 	.word	0xffffffff


	//   ....[92]....
        /*028c*/ 	.word	0xffffffff


	//   ....[93]....
        /*0290*/ 	.word	0xffffffff


	//   ....[94]....
        /*0294*/ 	.word	0xffffffff


	//   ....[95]....
        /*0298*/ 	.word	0xffffffff


	//   ....[96]....
        /*029c*/ 	.word	0xffffffff


	//   ....[97]....
        /*02a0*/ 	.word	0xffffffff


	//   ....[98]....
        /*02a4*/ 	.word	0xffffffff


	//   ....[99]....
        /*02a8*/ 	.word	0xffffffff


	//   ....[100]....
        /*02ac*/ 	.word	0xffffffff


	//   ....[101]....
        /*02b0*/ 	.word	0xffffffff


	//   ....[102]....
        /*02b4*/ 	.word	0xffffffff


	//   ....[103]....
        /*02b8*/ 	.word	0xffffffff


	//   ....[104]....
        /*02bc*/ 	.word	0xffffffff


	//   ....[105]....
        /*02c0*/ 	.word	0xffffffff


	//   ....[106]....
        /*02c4*/ 	.word	0xffffffff


	//   ....[107]....
        /*02c8*/ 	.word	0xffffffff


	//   ....[108]....
        /*02cc*/ 	.word	0xffffffff


	//   ....[109]....
        /*02d0*/ 	.word	0xffffffff


	//   ....[110]....
        /*02d4*/ 	.word	0xffffffff


	//   ....[111]....
        /*02d8*/ 	.word	0xffffffff


	//   ....[112]....
        /*02dc*/ 	.word	0xffffffff


	//   ....[113]....
        /*02e0*/ 	.word	0xffffffff


	//   ....[114]....
        /*02e4*/ 	.word	0xffffffff


	//   ....[115]....
        /*02e8*/ 	.word	0xffffffff


	//   ....[116]....
        /*02ec*/ 	.word	0xffffffff


	//   ....[117]....
        /*02f0*/ 	.word	0xffffffff


	//   ....[118]....
        /*02f4*/ 	.word	0xffffffff


	//   ....[119]....
        /*02f8*/ 	.word	0xffffffff


	//   ....[120]....
        /*02fc*/ 	.word	0xffffffff


	//   ....[121]....
        /*0300*/ 	.word	0xffffffff


	//   ....[122]....
        /*0304*/ 	.word	0xffffffff


	//   ....[123]....
        /*0308*/ 	.word	0xffffffff


	//   ....[124]....
        /*030c*/ 	.word	0xffffffff


	//   ....[125]....
        /*0310*/ 	.word	0xffffffff


	//   ....[126]....
        /*0314*/ 	.word	0xffffffff


	//   ....[127]....
        /*0318*/ 	.word	0xffffffff


	//   ....[128]....
        /*031c*/ 	.word	0xffffffff


	//   ....[129]....
        /*0320*/ 	.word	0xffffffff


	//   ....[130]....
        /*0324*/ 	.word	0xffffffff


	//   ....[131]....
        /*0328*/ 	.word	0xffffffff


	//   ....[132]....
        /*032c*/ 	.word	0xffffffff


	//   ....[133]....
        /*0330*/ 	.word	0xffffffff


	//   ....[134]....
        /*0334*/ 	.word	0xffffffff


	//   ....[135]....
        /*0338*/ 	.word	0x0500000f


	//   ....[136]....
        /*033c*/ 	.word	0x0500000f


	//   ....[137]....
        /*0340*/ 	.word	0x0500000f


	//   ....[138]....
        /*0344*/ 	.word	0x0500000f


	//   ....[139]....
        /*0348*/ 	.word	0x0500000f


	//   ....[140]....
        /*034c*/ 	.word	0x0500000f


	//   ....[141]....
        /*0350*/ 	.word	0x0500000f


	//   ....[142]....
        /*0354*/ 	.word	0x0500000f


	//----- nvinfo : EIATTR_COOP_GROUP_INSTR_OFFSETS
	.align		4
.L_285:
        /*0358*/ 	.byte	0x04, 0x28
        /*035a*/ 	.short	(.L_287 - .L_286)


	//   ....[0]....
.L_286:
        /*035c*/ 	.word	0x00000060


	//   ....[1]....
        /*0360*/ 	.word	0x00000140


	//   ....[2]....
        /*0364*/ 	.word	0x00000190


	//   ....[3]....
        /*0368*/ 	.word	0x000003c0


	//   ....[4]....
        /*036c*/ 	.word	0x00000520


	//   ....[5]....
        /*0370*/ 	.word	0x00000640


	//   ....[6]....
        /*0374*/ 	.word	0x000007a0


	//   ....[7]....
        /*0378*/ 	.word	0x00001cf0


	//   ....[8]....
        /*037c*/ 	.word	0x000023b0


	//   ....[9]....
        /*0380*/ 	.word	0x000023d0


	//   ....[10]....
        /*0384*/ 	.word	0x00002b50


	//   ....[11]....
        /*0388*/ 	.word	0x00002c10


	//   ....[12]....
        /*038c*/ 	.word	0x000034b0


	//   ....[13]....
        /*0390*/ 	.word	0x00003570


	//   ....[14]....
        /*0394*/ 	.word	0x00004680


	//   ....[15]....
        /*0398*/ 	.word	0x000046a0


	//   ....[16]....
        /*039c*/ 	.word	0x00004d60


	//   ....[17]....
        /*03a0*/ 	.word	0x00004e60


	//   ....[18]....
        /*03a4*/ 	.word	0x000056a0


	//   ....[19]....
        /*03a8*/ 	.word	0x00005710


	//   ....[20]....
        /*03ac*/ 	.word	0x00006ea0


	//   ....[21]....
        /*03b0*/ 	.word	0x00006eb0


	//   ....[22]....
        /*03b4*/ 	.word	0x00006f20


	//   ....[23]....
        /*03b8*/ 	.word	0x00006f30


	//   ....[24]....
        /*03bc*/ 	.word	0x00008550


	//   ....[25]....
        /*03c0*/ 	.word	0x00008560


	//   ....[26]....
        /*03c4*/ 	.word	0x000085e0


	//   ....[27]....
        /*03c8*/ 	.word	0x000085f0


	//   ....[28]....
        /*03cc*/ 	.word	0x00009080


	//   ....[29]....
        /*03d0*/ 	.word	0x00009090


	//   ....[30]....
        /*03d4*/ 	.word	0x000090a0


	//   ....[31]....
        /*03d8*/ 	.word	0x000090c0


	//   ....[32]....
        /*03dc*/ 	.word	0x000090f0


	//   ....[33]....
        /*03e0*/ 	.word	0x00009150


	//   ....[34]....
        /*03e4*/ 	.word	0x00009180


	//   ....[35]....
        /*03e8*/ 	.word	0x000091d0


	//   ....[36]....
        /*03ec*/ 	.word	0x00009200


	//   ....[37]....
        /*03f0*/ 	.word	0x00009240


	//   ....[38]....
        /*03f4*/ 	.word	0x00009290


	//   ....[39]....
        /*03f8*/ 	.word	0x000092c0


	//   ....[40]....
        /*03fc*/ 	.word	0x000092f0


	//   ....[41]....
        /*0400*/ 	.word	0x00009320


	//   ....[42]....
        /*0404*/ 	.word	0x00009350


	//   ....[43]....
        /*0408*/ 	.word	0x00009380


	//   ....[44]....
        /*040c*/ 	.word	0x000093b0


	//   ....[45]....
        /*0410*/ 	.word	0x000093e0


	//   ....[46]....
        /*0414*/ 	.word	0x00009410


	//   ....[47]....
        /*0418*/ 	.word	0x00009420


	//   ....[48]....
        /*041c*/ 	.word	0x00009430


	//   ....[49]....
        /*0420*/ 	.word	0x00009440


	//   ....[50]....
        /*0424*/ 	.word	0x00009470


	//   ....[51]....
        /*0428*/ 	.word	0x00009480


	//   ....[52]....
        /*042c*/ 	.word	0x00009490


	//   ....[53]....
        /*0430*/ 	.word	0x000094a0


	//   ....[54]....
        /*0434*/ 	.word	0x000094b0


	//   ....[55]....
        /*0438*/ 	.word	0x000094c0


	//   ....[56]....
        /*043c*/ 	.word	0x000094d0


	//   ....[57]....
        /*0440*/ 	.word	0x000094e0


	//   ....[58]....
        /*0444*/ 	.word	0x000094f0


	//   ....[59]....
        /*0448*/ 	.word	0x00009500


	//   ....[60]....
        /*044c*/ 	.word	0x00009510


	//   ....[61]....
        /*0450*/ 	.word	0x00009520


	//   ....[62]....
        /*0454*/ 	.word	0x00009550


	//   ....[63]....
        /*0458*/ 	.word	0x00009580


	//   ....[64]....
        /*045c*/ 	.word	0x000095b0


	//   ....[65]....
        /*0460*/ 	.word	0x000095e0


	//   ....[66]....
        /*0464*/ 	.word	0x00009610


	//   ....[67]....
        /*0468*/ 	.word	0x00009640


	//   ....[68]....
        /*046c*/ 	.word	0x00009670


	//   ....[69]....
        /*0470*/ 	.word	0x000096a0


	//   ....[70]....
        /*0474*/ 	.word	0x000096d0


	//   ....[71]....
        /*0478*/ 	.word	0x00009700


	//   ....[72]....
        /*047c*/ 	.word	0x00009730


	//   ....[73]....
        /*0480*/ 	.word	0x00009760


	//   ....[74]....
        /*0484*/ 	.word	0x00009790


	//   ....[75]....
        /*0488*/ 	.word	0x000097c0


	//   ....[76]....
        /*048c*/ 	.word	0x00009f60


	//   ....[77]....
        /*0490*/ 	.word	0x00009f70


	//   ....[78]....
        /*0494*/ 	.word	0x00009f80


	//   ....[79]....
        /*0498*/ 	.word	0x00009fc0


	//   ....[80]....
        /*049c*/ 	.word	0x0000a6a0


	//   ....[81]....
        /*04a0*/ 	.word	0x0000a6d0


	//   ....[82]....
        /*04a4*/ 	.word	0x0000a7f0


	//   ....[83]....
        /*04a8*/ 	.word	0x0000a810


	//   ....[84]....
        /*04ac*/ 	.word	0x0000ad10


	//   ....[85]....
        /*04b0*/ 	.word	0x0000ad20


	//   ....[86]....
        /*04b4*/ 	.word	0x0000b060


	//   ....[87]....
        /*04b8*/ 	.word	0x0000b070


	//   ....[88]....
        /*04bc*/ 	.word	0x0000bcd0


	//   ....[89]....
        /*04c0*/ 	.word	0x0000bce0


	//   ....[90]....
        /*04c4*/ 	.word	0x0000bde0


	//   ....[91]....
        /*04c8*/ 	.word	0x0000be00


	//   ....[92]....
        /*04cc*/ 	.word	0x0000bf70


	//   ....[93]....
        /*04d0*/ 	.word	0x0000c170


	//   ....[94]....
        /*04d4*/ 	.word	0x0000c1a0


	//   ....[95]....
        /*04d8*/ 	.word	0x0000c1d0


	//   ....[96]....
        /*04dc*/ 	.word	0x0000c200


	//   ....[97]....
        /*04e0*/ 	.word	0x0000c230


	//   ....[98]....
        /*04e4*/ 	.word	0x0000c280


	//   ....[99]....
        /*04e8*/ 	.word	0x0000c420


	//   ....[100]....
        /*04ec*/ 	.word	0x0000c450


	//   ....[101]....
        /*04f0*/ 	.word	0x0000c480


	//   ....[102]....
        /*04f4*/ 	.word	0x0000c4b0


	//   ....[103]....
        /*04f8*/ 	.word	0x0000c4e0


	//   ....[104]....
        /*04fc*/ 	.word	0x0000c510


	//   ....[105]....
        /*0500*/ 	.word	0x0000c5a0


	//   ....[106]....
        /*0504*/ 	.word	0x0000c600


	//   ....[107]....
        /*0508*/ 	.word	0x0000c610


	//   ....[108]....
        /*050c*/ 	.word	0x0000c660


	//   ....[109]....
        /*0510*/ 	.word	0x0000e340


	//   ....[110]....
        /*0514*/ 	.word	0x0000f150


	//   ....[111]....
        /*0518*/ 	.word	0x0000f180


	//   ....[112]....
        /*051c*/ 	.word	0x0000f1a0


	//   ....[113]....
        /*0520*/ 	.word	0x0000f1b0


	//   ....[114]....
        /*0524*/ 	.word	0x0000f1c0


	//   ....[115]....
        /*0528*/ 	.word	0x0000f1d0


	//   ....[116]....
        /*052c*/ 	.word	0x00010d40


	//   ....[117]....
        /*0530*/ 	.word	0x00010d60


	//   ....[118]....
        /*0534*/ 	.word	0x00010d90


	//   ....[119]....
        /*0538*/ 	.word	0x00010dd0


	//   ....[120]....
        /*053c*/ 	.word	0x00010e10


	//   ....[121]....
        /*0540*/ 	.word	0x00010e40


	//   ....[122]....
        /*0544*/ 	.word	0x00010e50


	//   ....[123]....
        /*0548*/ 	.word	0x00010e80


	//   ....[124]....
        /*054c*/ 	.word	0x00010fe0


	//   ....[125]....
        /*0550*/ 	.word	0x00011010


	//   ....[126]....
        /*0554*/ 	.word	0x00011040


	//   ....[127]....
        /*0558*/ 	.word	0x00011080


	//   ....[128]....
        /*055c*/ 	.word	0x000110b0


	//   ....[129]....
        /*0560*/ 	.word	0x000110e0


	//   ....[130]....
        /*0564*/ 	.word	0x00011160


	//   ....[131]....
        /*0568*/ 	.word	0x000111b0


	//   ....[132]....
        /*056c*/ 	.word	0x000111c0


	//   ....[133]....
        /*0570*/ 	.word	0x00011200


	//   ....[134]....
        /*0574*/ 	.word	0x00011c20


	//   ....[135]....
        /*0578*/ 	.word	0x000121f0


	//   ....[136]....
        /*057c*/ 	.word	0x000123b0


	//   ....[137]....
        /*0580*/ 	.word	0x00012410


	//   ....[138]....
        /*0584*/ 	.word	0x00012470


	//   ....[139]....
        /*0588*/ 	.word	0x00012510


	//   ....[140]....
        /*058c*/ 	.word	0x000125e0


	//   ....[141]....
        /*0590*/ 	.word	0x00012670


	//   ....[142]....
        /*0594*/ 	.word	0x00012a10


	//----- nvinfo : EIATTR_REG_RECONFIG
	.align		4
.L_287:
        /*0598*/ 	.byte	0x01, 0x54
	.zero		2


	//----- nvinfo : EIATTR_SYSCALL_OFFSETS
	.align		4
        /*059c*/ 	.byte	0x04, 0x46
        /*059e*/ 	.short	(.L_289 - .L_288)


	//   ....[0]....
.L_288:
        /*05a0*/ 	.word	0x00001ea0


	//   ....[1]....
        /*05a4*/ 	.word	0x0000ddf0


	//   ....[2]....
        /*05a8*/ 	.word	0x0000df50


	//   ....[3]....
        /*05ac*/ 	.word	0x0000e0a0


	//   ....[4]....
        /*05b0*/ 	.word	0x0000e1e0


	//   ....[5]....
        /*05b4*/ 	.word	0x0000ec60


	//----- nvinfo : EIATTR_MBARRIER_INSTR_OFFSETS
	.align		4
.L_289:
        /*05b8*/ 	.byte	0x04, 0x39
        /*05ba*/ 	.short	(.L_291 - .L_290)


	//   ....[0]....
.L_290:
        /*05bc*/ 	.word	0x00000270
        /*05c0*/ 	.word	0x000000ff
        /*05c4*/ 	.word	0x00019c00
        /*05c8*/ 	.short	0x0100
        /*05ca*/ 	.byte	0x08
	.zero		1


	//   ....[1]....
        /*05cc*/ 	.word	0x00000280
        /*05d0*/ 	.word	0x000000ff
        /*05d4*/ 	.word	0x00019c20
        /*05d8*/ 	.short	0x0100
        /*05da*/ 	.byte	0x08
	.zero		1


	//   ....[2]....
        /*05dc*/ 	.word	0x00000370
        /*05e0*/ 	.word	0x000000ff
        /*05e4*/ 	.word	0x00019c30
        /*05e8*/ 	.short	0x0100
        /*05ea*/ 	.byte	0x08
	.zero		1


	//   ....[3]....
        /*05ec*/ 	.word	0x00000380
        /*05f0*/ 	.word	0x000000ff
        /*05f4*/ 	.word	0x00019c40
        /*05f8*/ 	.short	0x0100
        /*05fa*/ 	.byte	0x08
	.zero		1


	//   ....[4]....
        /*05fc*/ 	.word	0x00000390
        /*0600*/ 	.word	0x000000ff
        /*0604*/ 	.word	0x00019c38
        /*0608*/ 	.short	0x0100
        /*060a*/ 	.byte	0x08
	.zero		1


	//   ....[5]....
        /*060c*/ 	.word	0x000003a0
        /*0610*/ 	.word	0x000000ff
        /*0614*/ 	.word	0x00019c48
        /*0618*/ 	.short	0x0100
        /*061a*/ 	.byte	0x08
	.zero		1


	//   ....[6]....
        /*061c*/ 	.word	0x000004d0
        /*0620*/ 	.word	0x000000ff
        /*0624*/ 	.word	0x00019c50
        /*0628*/ 	.short	0x0100
        /*062a*/ 	.byte	0x08
	.zero		1


	//   ....[7]....
        /*062c*/ 	.word	0x000004e0
        /*0630*/ 	.word	0x000000ff
        /*0634*/ 	.word	0x00019c60
        /*0638*/ 	.short	0x0100
        /*063a*/ 	.byte	0x08
	.zero		1


	//   ....[8]....
        /*063c*/ 	.word	0x000004f0
        /*0640*/ 	.word	0x000000ff
        /*0644*/ 	.word	0x00019c58
        /*0648*/ 	.short	0x0100
        /*064a*/ 	.byte	0x08
	.zero		1


	//   ....[9]....
        /*064c*/ 	.word	0x00000500
        /*0650*/ 	.word	0x000000ff
        /*0654*/ 	.word	0x00019c68
        /*0658*/ 	.short	0x0100
        /*065a*/ 	.byte	0x08
	.zero		1


	//   ....[10]....
        /*065c*/ 	.word	0x000005f0
        /*0660*/ 	.word	0x000000ff
        /*0664*/ 	.word	0x00019c70
        /*0668*/ 	.short	0x0100
        /*066a*/ 	.byte	0x06
	.zero		1


	//   ....[11]....
        /*066c*/ 	.word	0x00000600
        /*0670*/ 	.word	0x000000ff
        /*0674*/ 	.word	0x00019c80
        /*0678*/ 	.short	0x0100
        /*067a*/ 	.byte	0x06
	.zero		1


	//   ....[12]....
        /*067c*/ 	.word	0x00000610
        /*0680*/ 	.word	0x000000ff
        /*0684*/ 	.word	0x00019c78
        /*0688*/ 	.short	0x0100
        /*068a*/ 	.byte	0x06
	.zero		1


	//   ....[13]....
        /*068c*/ 	.word	0x00000620
        /*0690*/ 	.word	0x000000ff
        /*0694*/ 	.word	0x00019c88
        /*0698*/ 	.short	0x0100
        /*069a*/ 	.byte	0x06
	.zero		1


	//   ....[14]....
        /*069c*/ 	.word	0x00000750
        /*06a0*/ 	.word	0x000000ff
        /*06a4*/ 	.word	0x00019c90
        /*06a8*/ 	.short	0x0100
        /*06aa*/ 	.byte	0x08
	.zero		1


	//   ....[15]....
        /*06ac*/ 	.word	0x00000760
        /*06b0*/ 	.word	0x000000ff
        /*06b4*/ 	.word	0x00019ca0
        /*06b8*/ 	.short	0x0100
        /*06ba*/ 	.byte	0x08
	.zero		1


	//   ....[16]....
        /*06bc*/ 	.word	0x00000770
        /*06c0*/ 	.word	0x000000ff
        /*06c4*/ 	.word	0x00019c98
        /*06c8*/ 	.short	0x0100
        /*06ca*/ 	.byte	0x08
	.zero		1


	//   ....[17]....
        /*06cc*/ 	.word	0x00000780
        /*06d0*/ 	.word	0x000000ff
        /*06d4*/ 	.word	0x00019ca8
        /*06d8*/ 	.short	0x0100
        /*06da*/ 	.byte	0x08
	.zero		1


	//   ....[18]....
        /*06dc*/ 	.word	0x000008b0
        /*06e0*/ 	.word	0x000000ff
        /*06e4*/ 	.word	0x00019cb0
        /*06e8*/ 	.short	0x0100
        /*06ea*/ 	.byte	0x08
	.zero		1


	//   ....[19]....
        /*06ec*/ 	.word	0x000008c0
        /*06f0*/ 	.word	0x000000ff
        /*06f4*/ 	.word	0x00019cc0
        /*06f8*/ 	.short	0x0100
        /*06fa*/ 	.byte	0x08
	.zero		1


	//   ....[20]....
        /*06fc*/ 	.word	0x000008d0
        /*0700*/ 	.word	0x000000ff
        /*0704*/ 	.word	0x00019cb8
        /*0708*/ 	.short	0x0100
        /*070a*/ 	.byte	0x08
	.zero		1


	//   ....[21]....
        /*070c*/ 	.word	0x000008e0
        /*0710*/ 	.word	0x000000ff
        /*0714*/ 	.word	0x00019cc8
        /*0718*/ 	.short	0x0100
        /*071a*/ 	.byte	0x08
	.zero		1


	//   ....[22]....
        /*071c*/ 	.word	0x00001f20
        /*0720*/ 	.word	0x000000ff
        /*0724*/ 	.word	0x00019c00
        /*0728*/ 	.short	0x010a
        /*072a*/ 	.byte	0x33
	.zero		1


	//   ....[23]....
        /*072c*/ 	.word	0x00001fa0
        /*0730*/ 	.word	0x00000003
        /*0734*/ 	.word	0x00019c30
        /*0738*/ 	.short	0x010a
        /*073a*/ 	.byte	0x3f
	.zero		1


	//   ....[24]....
        /*073c*/ 	.word	0x00002000
        /*0740*/ 	.word	0x00000003
        /*0744*/ 	.word	0x00019c30
        /*0748*/ 	.short	0x010a
        /*074a*/ 	.byte	0x3f
	.zero		1


	//   ....[25]....
        /*074c*/ 	.word	0x00003980
        /*0750*/ 	.word	0x00000038
        /*0754*/ 	.word	0x00000000
        /*0758*/ 	.short	0x0101
        /*075a*/ 	.byte	0x3f
	.zero		1


	//   ....[26]....
        /*075c*/ 	.word	0x000042c0
        /*0760*/ 	.word	0x000000ff
        /*0764*/ 	.word	0x00019c30
        /*0768*/ 	.short	0x010a
        /*076a*/ 	.byte	0x15
	.zero		1


	//   ....[27]....
        /*076c*/ 	.word	0x00004300
        /*0770*/ 	.word	0x000000ff
        /*0774*/ 	.word	0x00019c30
        /*0778*/ 	.short	0x010a
        /*077a*/ 	.byte	0x15
	.zero		1


	//   ....[28]....
        /*077c*/ 	.word	0x00004460
        /*0780*/ 	.word	0x000000ff
        /*0784*/ 	.word	0x00019c50
        /*0788*/ 	.short	0x010a
        /*078a*/ 	.byte	0x0b
	.zero		1


	//   ....[29]....
        /*078c*/ 	.word	0x000044a0
        /*0790*/ 	.word	0x000000ff
        /*0794*/ 	.word	0x00019c50
        /*0798*/ 	.short	0x010a
        /*079a*/ 	.byte	0x0b
	.zero		1


	//   ....[30]....
        /*079c*/ 	.word	0x00005f40
        /*07a0*/ 	.word	0x00000003
        /*07a4*/ 	.word	0x00000000
        /*07a8*/ 	.short	0x0101
        /*07aa*/ 	.byte	0x3f
	.zero		1


	//   ....[31]....
        /*07ac*/ 	.word	0x00006210
        /*07b0*/ 	.word	0x000000ff
        /*07b4*/ 	.word	0x00000000
        /*07b8*/ 	.short	0x0101
        /*07ba*/ 	.byte	0x06
	.zero		1


	//   ....[32]....
        /*07bc*/ 	.word	0x000067d0
        /*07c0*/ 	.word	0x000000ff
        /*07c4*/ 	.word	0x00019c30
        /*07c8*/ 	.short	0x010a
        /*07ca*/ 	.byte	0x06
	.zero		1


	//   ....[33]....
        /*07cc*/ 	.word	0x00006810
        /*07d0*/ 	.word	0x000000ff
        /*07d4*/ 	.word	0x00019c30
        /*07d8*/ 	.short	0x010a
        /*07da*/ 	.byte	0x06
	.zero		1


	//   ....[34]....
        /*07dc*/ 	.word	0x00006970
        /*07e0*/ 	.word	0x000000ff
        /*07e4*/ 	.word	0x00019c50
        /*07e8*/ 	.short	0x010a
        /*07ea*/ 	.byte	0x0b
	.zero		1


	//   ....[35]....
        /*07ec*/ 	.word	0x000069b0
        /*07f0*/ 	.word	0x000000ff
        /*07f4*/ 	.word	0x00019c50
        /*07f8*/ 	.short	0x010a
        /*07fa*/ 	.byte	0x0b
	.zero		1


	//   ....[36]....
        /*07fc*/ 	.word	0x00007b20
        /*0800*/ 	.word	0x00000003
        /*0804*/ 	.word	0x00000000
        /*0808*/ 	.short	0x0101
        /*080a*/ 	.byte	0x3f
	.zero		1


	//   ....[37]....
        /*080c*/ 	.word	0x00007df0
        /*0810*/ 	.word	0x000000ff
        /*0814*/ 	.word	0x00000000
        /*0818*/ 	.short	0x0101
        /*081a*/ 	.byte	0x06
	.zero		1


	//   ....[38]....
        /*081c*/ 	.word	0x00008300
        /*0820*/ 	.word	0x000000ff
        /*0824*/ 	.word	0x00019c50
        /*0828*/ 	.short	0x010a
        /*082a*/ 	.byte	0x05
	.zero		1


	//   ....[39]....
        /*082c*/ 	.word	0x00008340
        /*0830*/ 	.word	0x000000ff
        /*0834*/ 	.word	0x00019c50
        /*0838*/ 	.short	0x010a
        /*083a*/ 	.byte	0x05
	.zero		1


	//   ....[40]....
        /*083c*/ 	.word	0x000088d0
        /*0840*/ 	.word	0x000000ff
        /*0844*/ 	.word	0x00000000
        /*0848*/ 	.short	0x0101
        /*084a*/ 	.byte	0x04
	.zero		1


	//   ....[41]....
        /*084c*/ 	.word	0x0000a6c0
        /*0850*/ 	.word	0x00000000
        /*0854*/ 	.word	0x00000000
        /*0858*/ 	.short	0x0101
        /*085a*/ 	.byte	0x3f
	.zero		1


	//   ....[42]....
        /*085c*/ 	.word	0x0000ad00
        /*0860*/ 	.word	0x00000006
        /*0864*/ 	.word	0x00000000
        /*0868*/ 	.short	0x0101
        /*086a*/ 	.byte	0x3f
	.zero		1


	//   ....[43]....
        /*086c*/ 	.word	0x0000e580
        /*0870*/ 	.word	0x00000003
        /*0874*/ 	.word	0x00019c80
        /*0878*/ 	.short	0x010a
        /*087a*/ 	.byte	0x3f
	.zero		1


	//   ....[44]....
        /*087c*/ 	.word	0x0000e7e0
        /*0880*/ 	.word	0x00000003
        /*0884*/ 	.word	0x00019c40
        /*0888*/ 	.short	0x010a
        /*088a*/ 	.byte	0x3f
	.zero		1


	//   ....[45]....
        /*088c*/ 	.word	0x0000f3b0
        /*0890*/ 	.word	0x00000011
        /*0894*/ 	.word	0x00019c00
        /*0898*/ 	.short	0x0107
        /*089a*/ 	.byte	0x3f
	.zero		1


	//   ....[46]....
        /*089c*/ 	.word	0x0000f4c0
        /*08a0*/ 	.word	0x00000011
        /*08a4*/ 	.word	0x00019c00
        /*08a8*/ 	.short	0x0101
        /*08aa*/ 	.byte	0x3f
	.zero		1


	//   ....[47]....
        /*08ac*/ 	.word	0x0000f4e0
        /*08b0*/ 	.word	0x00000011
        /*08b4*/ 	.word	0x00019c20
        /*08b8*/ 	.short	0x010a
        /*08ba*/ 	.byte	0x3f
	.zero		1


	//   ....[48]....
        /*08bc*/ 	.word	0x0000f7b0
        /*08c0*/ 	.word	0x00000004
        /*08c4*/ 	.word	0x00019c80
        /*08c8*/ 	.short	0x010a
        /*08ca*/ 	.byte	0x3f
	.zero		1


	//   ....[49]....
        /*08cc*/ 	.word	0x0000fbd0
        /*08d0*/ 	.word	0x00000004
        /*08d4*/ 	.word	0x00019c40
        /*08d8*/ 	.short	0x010a
        /*08da*/ 	.byte	0x3f
	.zero		1


	//   ....[50]....
        /*08dc*/ 	.word	0x00010080
        /*08e0*/ 	.word	0x00000003
        /*08e4*/ 	.word	0x00019c70
        /*08e8*/ 	.short	0x010a
        /*08ea*/ 	.byte	0x3f
	.zero		1


	//   ....[51]....
        /*08ec*/ 	.word	0x000100f0
        /*08f0*/ 	.word	0x00000003
        /*08f4*/ 	.word	0x00019c60
        /*08f8*/ 	.short	0x010a
        /*08fa*/ 	.byte	0x3f
	.zero		1


	//   ....[52]....
        /*08fc*/ 	.word	0x00010450
        /*0900*/ 	.word	0x00000003
        /*0904*/ 	.word	0x00019c50
        /*0908*/ 	.short	0x0101
        /*090a*/ 	.byte	0x3f
	.zero		1


	//   ....[53]....
        /*090c*/ 	.word	0x000104d0
        /*0910*/ 	.word	0x00000002
        /*0914*/ 	.word	0x00000000
        /*0918*/ 	.short	0x0101
        /*091a*/ 	.byte	0x3f
	.zero		1


	//   ....[54]....
        /*091c*/ 	.word	0x000106c0
        /*0920*/ 	.word	0x00000003
        /*0924*/ 	.word	0x00019c70
        /*0928*/ 	.short	0x010a
        /*092a*/ 	.byte	0x3f
	.zero		1


	//   ....[55]....
        /*092c*/ 	.word	0x00010730
        /*0930*/ 	.word	0x00000003
        /*0934*/ 	.word	0x00019c60
        /*0938*/ 	.short	0x010a
        /*093a*/ 	.byte	0x3f
	.zero		1


	//   ....[56]....
        /*093c*/ 	.word	0x00010a90
        /*0940*/ 	.word	0x00000003
        /*0944*/ 	.word	0x00019c50
        /*0948*/ 	.short	0x0101
        /*094a*/ 	.byte	0x3f
	.zero		1


	//   ....[57]....
        /*094c*/ 	.word	0x00010ae0
        /*0950*/ 	.word	0x00000000
        /*0954*/ 	.word	0x00000000
        /*0958*/ 	.short	0x0101
        /*095a*/ 	.byte	0x3f
	.zero		1


	//   ....[58]....
        /*095c*/ 	.word	0x00011ba0
        /*0960*/ 	.word	0x00000007
        /*0964*/ 	.word	0x00019c20
        /*0968*/ 	.short	0x010a
        /*096a*/ 	.byte	0x3f
	.zero		1


	//   ....[59]....
        /*096c*/ 	.word	0x00011d40
        /*0970*/ 	.word	0x00000005
        /*0974*/ 	.word	0x00000000
        /*0978*/ 	.short	0x010a
        /*097a*/ 	.byte	0x3f
	.zero		1


	//   ....[60]....
        /*097c*/ 	.word	0x00011db0
        /*0980*/ 	.word	0x00000003
        /*0984*/ 	.word	0x00000000
        /*0988*/ 	.short	0x010a
        /*098a*/ 	.byte	0x3f
	.zero		1


	//   ....[61]....
        /*098c*/ 	.word	0x00011e00
        /*0990*/ 	.word	0x00000003
        /*0994*/ 	.word	0x00019c60
        /*0998*/ 	.short	0x010a
        /*099a*/ 	.byte	0x3f
	.zero		1


	//   ....[62]....
        /*099c*/ 	.word	0x00011e50
        /*09a0*/ 	.word	0x00000005
        /*09a4*/ 	.word	0x00019c60
        /*09a8*/ 	.short	0x010a
        /*09aa*/ 	.byte	0x3f
	.zero		1


	//   ....[63]....
        /*09ac*/ 	.word	0x00011e90
        /*09b0*/ 	.word	0x00000003
        /*09b4*/ 	.word	0x00019c80
        /*09b8*/ 	.short	0x010a
        /*09ba*/ 	.byte	0x3f
	.zero		1


	//   ....[64]....
        /*09bc*/ 	.word	0x00011eb0
        /*09c0*/ 	.word	0x00000005
        /*09c4*/ 	.word	0x00019c80
        /*09c8*/ 	.short	0x010a
        /*09ca*/ 	.byte	0x3f
	.zero		1


	//   ....[65]....
        /*09cc*/ 	.word	0x00011f20
        /*09d0*/ 	.word	0x00000003
        /*09d4*/ 	.word	0x00019c00
        /*09d8*/ 	.short	0x010a
        /*09da*/ 	.byte	0x3f
	.zero		1


	//   ....[66]....
        /*09dc*/ 	.word	0x00011f70
        /*09e0*/ 	.word	0x00000003
        /*09e4*/ 	.word	0x00019c30
        /*09e8*/ 	.short	0x010a
        /*09ea*/ 	.byte	0x3f
	.zero		1


	//   ....[67]....
        /*09ec*/ 	.word	0x00011fd0
        /*09f0*/ 	.word	0x00000007
        /*09f4*/ 	.word	0x00019c30
        /*09f8*/ 	.short	0x010a
        /*09fa*/ 	.byte	0x3f
	.zero		1


	//   ....[68]....
        /*09fc*/ 	.word	0x00012030
        /*0a00*/ 	.word	0x00000002
        /*0a04*/ 	.word	0x00019c50
        /*0a08*/ 	.short	0x010a
        /*0a0a*/ 	.byte	0x3f
	.zero		1


	//   ....[69]....
        /*0a0c*/ 	.word	0x00012090
        /*0a10*/ 	.word	0x00000007
        /*0a14*/ 	.word	0x00019c30
        /*0a18*/ 	.short	0x010a
        /*0a1a*/ 	.byte	0x3f
	.zero		1


	//   ....[70]....
        /*0a1c*/ 	.word	0x000120f0
        /*0a20*/ 	.word	0x00000002
        /*0a24*/ 	.word	0x00019c50
        /*0a28*/ 	.short	0x010a
        /*0a2a*/ 	.byte	0x3f
	.zero		1


	//   ....[71]....
        /*0a2c*/ 	.word	0x00012150
        /*0a30*/ 	.word	0x00000006
        /*0a34*/ 	.word	0x00019c50
        /*0a38*/ 	.short	0x010a
        /*0a3a*/ 	.byte	0x3f
	.zero		1


	//   ....[72]....
        /*0a3c*/ 	.word	0x000122a0
        /*0a40*/ 	.word	0x00000003
        /*0a44*/ 	.word	0x00019c80
        /*0a48*/ 	.short	0x010a
        /*0a4a*/ 	.byte	0x3f
	.zero		1


	//   ....[73]....
        /*0a4c*/ 	.word	0x000122f0
        /*0a50*/ 	.word	0x00000003
        /*0a54*/ 	.word	0x00019c40
        /*0a58*/ 	.short	0x010a
        /*0a5a*/ 	.byte	0x3f
	.zero		1


	//   ....[74]....
        /*0a5c*/ 	.word	0x00012700
        /*0a60*/ 	.word	0x00000011
        /*0a64*/ 	.word	0x00019c20
        /*0a68*/ 	.short	0x010a
        /*0a6a*/ 	.byte	0x3f
	.zero		1


	//   ....[75]....
        /*0a6c*/ 	.word	0x00012750
        /*0a70*/ 	.word	0x00000004
        /*0a74*/ 	.word	0x00019c80
        /*0a78*/ 	.short	0x010a
        /*0a7a*/ 	.byte	0x3f
	.zero		1


	//   ....[76]....
        /*0a7c*/ 	.word	0x000127a0
        /*0a80*/ 	.word	0x00000004
        /*0a84*/ 	.word	0x00019c40
        /*0a88*/ 	.short	0x010a
        /*0a8a*/ 	.byte	0x3f
	.zero		1


	//   ....[77]....
        /*0a8c*/ 	.word	0x000127f0
        /*0a90*/ 	.word	0x00000003
        /*0a94*/ 	.word	0x00019c70
        /*0a98*/ 	.short	0x010a
        /*0a9a*/ 	.byte	0x3f
	.zero		1


	//   ....[78]....
        /*0a9c*/ 	.word	0x00012840
        /*0aa0*/ 	.word	0x00000003
        /*0aa4*/ 	.word	0x00019c60
        /*0aa8*/ 	.short	0x010a
        /*0aaa*/ 	.byte	0x3f
	.zero		1


	//   ....[79]....
        /*0aac*/ 	.word	0x00012890
        /*0ab0*/ 	.word	0x00000003
        /*0ab4*/ 	.word	0x00019c70
        /*0ab8*/ 	.short	0x010a
        /*0aba*/ 	.byte	0x3f
	.zero		1


	//   ....[80]....
        /*0abc*/ 	.word	0x000128e0
        /*0ac0*/ 	.word	0x00000003
        /*0ac4*/ 	.word	0x00019c60
        /*0ac8*/ 	.short	0x010a
        /*0aca*/ 	.byte	0x3f
	.zero		1


	//   ....[81]....
        /*0acc*/ 	.word	0x00012930
        /*0ad0*/ 	.word	0x00000007
        /*0ad4*/ 	.word	0x00019c20
        /*0ad8*/ 	.short	0x010a
        /*0ada*/ 	.byte	0x3f
	.zero		1


	//   ....[82]....
        /*0adc*/ 	.word	0x00012ad0
        /*0ae0*/ 	.word	0x00000005
        /*0ae4*/ 	.word	0x00000000
        /*0ae8*/ 	.short	0x010a
        /*0aea*/ 	.byte	0x3f
	.zero		1


	//   ....[83]....
        /*0aec*/ 	.word	0x00012b20
        /*0af0*/ 	.word	0x00000003
        /*0af4*/ 	.word	0x00000000
        /*0af8*/ 	.short	0x010a
        /*0afa*/ 	.byte	0x3f
	.zero		1


	//   ....[84]....
        /*0afc*/ 	.word	0x00012b70
        /*0b00*/ 	.word	0x00000003
        /*0b04*/ 	.word	0x00019c60
        /*0b08*/ 	.short	0x010a
        /*0b0a*/ 	.byte	0x3f
	.zero		1


	//   ....[85]....
        /*0b0c*/ 	.word	0x00012bc0
        /*0b10*/ 	.word	0x00000005
        /*0b14*/ 	.word	0x00019c60
        /*0b18*/ 	.short	0x010a
        /*0b1a*/ 	.byte	0x3f
	.zero		1


	//   ....[86]....
        /*0b1c*/ 	.word	0x00012c10
        /*0b20*/ 	.word	0x00000003
        /*0b24*/ 	.word	0x00019c80
        /*0b28*/ 	.short	0x010a
        /*0b2a*/ 	.byte	0x3f
	.zero		1


	//----- nvinfo : EIATTR_NUM_MBARRIERS
	.align		4
.L_291:
        /*0b2c*/ 	.byte	0x03, 0x38
        /*0b2e*/ 	.short	0x0016


	//----- nvinfo : EIATTR_EXIT_INSTR_OFFSETS
	.align		4
        /*0b30*/ 	.byte	0x04, 0x1c
        /*0b32*/ 	.short	(.L_293 - .L_292)


	//   ....[0]....
.L_292:
        /*0b34*/ 	.word	0x00000a40


	//   ....[1]....
        /*0b38*/ 	.word	0x0000bf20


	//   ....[2]....
        /*0b3c*/ 	.word	0x00011f00


	//----- nvinfo : EIATTR_MAX_THREADS
	.align		4
.L_293:
        /*0b40*/ 	.byte	0x04, 0x05
        /*0b42*/ 	.short	(.L_295 - .L_294)
.L_294:
        /*0b44*/ 	.word	0x00000200
        /*0b48*/ 	.word	0x00000001
        /*0b4c*/ 	.word	0x00000001


	//----- nvinfo : EIATTR_CRS_STACK_SIZE
	.align		4
.L_295:
        /*0b50*/ 	.byte	0x04, 0x1e
        /*0b52*/ 	.short	(.L_297 - .L_296)
.L_296:
        /*0b54*/ 	.word	0x00000000


	//----- nvinfo : EIATTR_CBANK_PARAM_SIZE
	.align		4
.L_297:
        /*0b58*/ 	.byte	0x03, 0x19
        /*0b5a*/ 	.short	0x0af0


	//----- nvinfo : EIATTR_PARAM_CBANK
	.align		4
        /*0b5c*/ 	.byte	0x04, 0x0a
        /*0b5e*/ 	.short	(.L_299 - .L_298)
	.align		4
.L_298:
        /*0b60*/ 	.word	index@(.nv.constant0._ZN7cutlass13device_kernelIN5flash11enable_sm90INS1_16FlashAttnFwdSm90INS1_25CollectiveMainloopFwdSm90ILi2EN4cute5tupleIJNS5_1CILi1EEES8_S8_EEENS6_IJNS7_ILi192EEENS7_ILi128EEENS7_ILi96EEEEEELi96ENS_12float_e4m3_tEfNS_4arch4Sm90ELb1ELb0ELb0ELb1ELb0ELb0ELb0ELb1ELb1ELb1ELb1ELb0EEENS1_21CollectiveEpilogueFwdINS6_IJSA_SC_SB_EEES9_NS_10bfloat16_tESG_Li384ELb1ELb1ELb1ELb1EEENS1_36VarlenDynamicPersistentTileSchedulerILi192ELi128ELi384ELi128ELb1ELb1ELb1ELb1ELb1ELb1EEEEEEEEEvNT_6ParamsE)
        /*0b64*/ 	.short	0x0210
        /*0b66*/ 	.short	0x0af0


	//----- nvinfo : EIATTR_SW_WAR
	.align		4
.L_299:
        /*0b68*/ 	.byte	0x04, 0x36
        /*0b6a*/ 	.short	(.L_301 - .L_300)
.L_300:
        /*0b6c*/ 	.word	0x00000008
.L_301:


//--------------------- .nv.info._ZN7cutlass13device_kernelIN5flash11enable_sm90INS1_16FlashAttnFwdSm90INS1_25CollectiveMainloopFwdSm90ILi2EN4cute5tupleIJNS5_1CILi1EEES8_S8_EEENS6_IJNS7_ILi192EEENS7_ILi128EEENS7_ILi96EEEEEELi96ENS_12float_e4m3_tEfNS_4arch4Sm90ELb1ELb0ELb0ELb1ELb0ELb1ELb0ELb1ELb1ELb1ELb1ELb0EEENS1_21CollectiveEpilogueFwdINS6_IJSA_SC_SB_EEES9_NS_10bfloat16_tESG_Li384ELb1ELb1ELb1ELb1EEENS1_36VarlenDynamicPersistentTileSchedulerILi192ELi128ELi384ELi128ELb1ELb1ELb1ELb1ELb1ELb1EEEEEEEEEvNT_6ParamsE --------------------------
	.section	.nv.info._ZN7cutlass13device_kernelIN5flash11enable_sm90INS1_16FlashAttnFwdSm90INS1_25CollectiveMainloopFwdSm90ILi2EN4cute5tupleIJNS5_1CILi1EEES8_S8_EEENS6_IJNS7_ILi192EEENS7_ILi128EEENS7_ILi96EEEEEELi96ENS_12float_e4m3_tEfNS_4arch4Sm90ELb1ELb0ELb0ELb1ELb0ELb1ELb0ELb1ELb1ELb1ELb1ELb0EEENS1_21CollectiveEpilogueFwdINS6_IJSA_SC_SB_EEES9_NS_10bfloat16_tESG_Li384ELb1ELb1ELb1ELb1EEENS1_36VarlenDynamicPersistentTileSchedulerILi192ELi128ELi384ELi128ELb1ELb1ELb1ELb1ELb1ELb1EEEEEEEEEvNT_6ParamsE,"",@"SHT_CUDA_INFO"
	.sectionflags	@""
	.align	4


	//----- nvinfo : EIATTR_CUDA_API_VERSION
	.align		4
        /*0000*/ 	.byte	0x04, 0x37
        /*0002*/ 	.short	(.L_303 - .L_302)
.L_302:
        /*0004*/ 	.word	0x00000082


	//----- nvinfo : EIATTR_KPARAM_INFO
	.align		4
.L_303:
        /*0008*/ 	.byte	0x04, 0x17
        /*000a*/ 	.short	(.L_305 - .L_304)
.L_304:
        /*000c*/ 	.word	0x00000000
        /*0010*/ 	.short	0x0000
        /*0012*/ 	.short	0x0070
        /*0014*/ 	.byte	0x00, 0xf0, 0x01, 0x2a


	//----- nvinfo : EIATTR_SPARSE_MMA_MASK
	.align		4
.L_305:
        /*0018*/ 	.byte	0x03, 0x50
        /*001a*/ 	.short	0x0000


	//----- nvinfo : EIATTR_MAXREG_COUNT
	.align		4
        /*001c*/ 	.byte	0x03, 0x1b
        /*001e*/ 	.short	0x0080


	//----- nvinfo : EIATTR_NUM_BARRIERS
	.align		4
        /*0020*/ 	.byte	0x02, 0x4c
        /*0022*/ 	.byte	0x10
	.zero		1


	//----- nvinfo : EIATTR_EXTERNS
	.align		4
        /*0024*/ 	.byte	0x04, 0x0f
        /*0026*/ 	.short	(.L_307 - .L_306)


	//   ....[0]....
	.align		4
.L_306:
        /*0028*/ 	.word	index@(__assertfail)


	//----- nvinfo : EIATTR_ANNOTATIONS
	.align		4
.L_307:
        /*002c*/ 	.byte	0x04, 0x55
        /*002e*/ 	.short	(.L_309 - .L_308)


	//   ....[0]....
.L_308:
        /* <DEDUP_REMOVED lines=91> */


	//----- nvinfo : EIATTR_MERCURY_ISA_VERSION
	.align		4
.L_309:
        /*05c8*/ 	.byte	0x03, 0x5f
        /*05ca*/ 	.short	0x0101


	//----- nvinfo : EIATTR_UNUSED_LOAD_BYTE_OFFSET
	.align		4
        /*05cc*/ 	.byte	0x04, 0x44
        /*05ce*/ 	.short	(.L_311 - .L_310)


	//   ....[0]....
.L_310:
        /*05d0*/ 	.word	0x00000aa0
        /*05d4*/ 	.word	0x0000fff0


	//   ....[1]....
        /*05d8*/ 	.word	0x00012c70
        /*05dc*/ 	.word	0x0000fff0


	//----- nvinfo : EIATTR_INT_WARP_WIDE_INSTR_OFFSETS
	.align		4
.L_311:
        /*05e0*/ 	.byte	0x04, 0x31
        /*05e2*/ 	.short	(.L_313 - .L_312)


	//   ....[0]....
.L_312:
        /*05e4*/ 	.word	0x00000190


	//   ....[1]....
        /*05e8*/ 	.word	0x000001d0


	//   ....[2]....
        /*05ec*/ 	.word	0x00000240


	//   ....[3]....
        /*05f0*/ 	.word	0x000194d0


	//   ....[4]....
        /*05f4*/ 	.word	0x00019560


	//   ....[5]....
        /*05f8*/ 	.word	0x0001bf10


	//   ....[6]....
        /*05fc*/ 	.word	0x0001bfa0


	//----- nvinfo : EIATTR_COOP_GROUP_MASK_REGIDS
	.align		4
.L_313:
        /*0600*/ 	.byte	0x04, 0x29
        /*0602*/ 	.short	(.L_315 - .L_314)


	//   ....[0]....
.L_314:
        /*0604*/ 	.word	0xffffffff


	//   ....[1]....
        /*0608*/ 	.word	0xffffffff


	//   ....[2]....
        /*060c*/ 	.word	0xffffffff


	//   ....[3]....
        /*0610*/ 	.word	0xffffffff


	//   ....[4]....
        /*0614*/ 	.word	0xffffffff


	//   ....[5]....
        /*0618*/ 	.word	0xffffffff


	//   ....[6]....
        /*061c*/ 	.word	0xffffffff


	//   ....[7]....
        /*0620*/ 	.word	0xffffffff


	//   ....[8]....
        /*0624*/ 	.word	0xffffffff


	//   ....[9]....
        /*0628*/ 	.word	0xffffffff


	//   ....[10]....
        /*062c*/ 	.word	0xffffffff


	//   ....[11]....
        /*0630*/ 	.word	0xffffffff


	//   ....[12]....
        /*0634*/ 	.word	0xffffffff


	//   ....[13]....
        /*0638*/ 	.word	0xffffffff


	//   ....[14]....
        /*063c*/ 	.word	0xffffffff


	//   ....[15]....
        /*0640*/ 	.word	0xffffffff


	//   ....[16]....
        /*0644*/ 	.word	0xffffffff


	//   ....[17]....
        /*0648*/ 	.word	0xffffffff


	//   ....[18]....
        /*064c*/ 	.word	0xffffffff


	//   ....[19]....
        /*0650*/ 	.word	0xffffffff


	//   ....[20]....
        /*0654*/ 	.word	0xffffffff


	//   ....[21]....
        /*0658*/ 	.word	0xffffffff


	//   ....[22]....
        /*065c*/ 	.word	0xffffffff


	//   ....[23]....
        /*0660*/ 	.word	0xffffffff


	//   ....[24]....
        /*0664*/ 	.word	0xffffffff


	//   ....[25]....
        /*0668*/ 	.word	0xffffffff


	//   ....[26]....
        /*066c*/ 	.word	0xffffffff


	//   ....[27]....
        /*0670*/ 	.word	0xffffffff


	//   ....[28]....
        /*0674*/ 	.word	0xffffffff


	//   ....[29]....
        /*0678*/ 	.word	0xffffffff


	//   ....[30]....
        /*067c*/ 	.word	0xffffffff


	//   ....[31]....
        /*0680*/ 	.word	0xffffffff


	//   ....[32]....
        /*0684*/ 	.word	0xffffffff


	//   ....[33]....
        /*0688*/ 	.word	0xffffffff


	//   ....[34]....
        /*068c*/ 	.word	0xffffffff


	//   ....[35]....
        /*0690*/ 	.word	0xffffffff


	//   ....[36]....
        /*0694*/ 	.word	0xffffffff


	//   ....[37]....
        /*0698*/ 	.word	0xffffffff


	//   ....[38]....
        /*069c*/ 	.word	0xffffffff


	//   ....[39]....
        /*06a0*/ 	.word	0xffffffff


	//   ....[40]....
        /*06a4*/ 	.word	0xffffffff


	//   ....[41]....
        /*06a8*/ 	.word	0xffffffff


	//   ....[42]....
        /*06ac*/ 	.word	0xffffffff


	//   ....[43]....
        /*06b0*/ 	.word	0xffffffff


	//   ....[44]....
        /*06b4*/ 	.word	0xffffffff


	//   ....[45]....
        /*06b8*/ 	.word	0xffffffff


	//   ....[46]....
        /*06bc*/ 	.word	0xffffffff


	//   ....[47]....
        /*06c0*/ 	.word	0xffffffff


	//   ....[48]....
        /*06c4*/ 	.word	0xffffffff


	//   ....[49]....
        /*06c8*/ 	.word	0xffffffff


	//   ....[50]....
        /*06cc*/ 	.word	0xffffffff


	//   ....[51]....
        /*06d0*/ 	.word	0xffffffff


	//   ....[52]....
        /*06d4*/ 	.word	0xffffffff


	//   ....[53]....
        /*06d8*/ 	.word	0xffffffff


	//   ....[54]....
        /*06dc*/ 	.word	0xffffffff


	//   ....[55]....
        /*06e0*/ 	.word	0xffffffff


	//   ....[56]....
        /*06e4*/ 	.word	0xffffffff


	//   ....[57]....
        /*06e8*/ 	.word	0xffffffff


	//   ....[58]....
        /*06ec*/ 	.word	0xffffffff


	//   ....[59]....
        /*06f0*/ 	.word	0xffffffff


	//   ....[60]....
        /*06f4*/ 	.word	0xffffffff


	//   ....[61]....
        /*06f8*/ 	.word	0xffffffff


	//   ....[62]....
        /*06fc*/ 	.word	0xffffffff


	//   ....[63]....
        /*0700*/ 	.word	0xffffffff


	//   ....[64]....
        /*0704*/ 	.word	0xffffffff


	//   ....[65]....
        /*0708*/ 	.word	0xffffffff


	//   ....[66]....
        /*070c*/ 	.word	0xffffffff


	//   ....[67]....
        /*0710*/ 	.word	0xffffffff


	//   ....[68]....
        /*0714*/ 	.word	0xffffffff


	//   ....[69]....
        /*0718*/ 	.word	0xffffffff


	//   ....[70]....
        /*071c*/ 	.word	0xffffffff


	//   ....[71]....
        /*0720*/ 	.word	0xffffffff


	//   ....[72]....
        /*0724*/ 	.word	0xffffffff


	//   ....[73]....
        /*0728*/ 	.word	0xffffffff


	//   ....[74]....
        /*072c*/ 	.word	0xffffffff


	//   ....[75]....
        /*0730*/ 	.word	0xffffffff


	//   ....[76]....
        /*0734*/ 	.word	0xffffffff


	//   ....[77]....
        /*0738*/ 	.word	0xffffffff


	//   ....[78]....
        /*073c*/ 	.word	0xffffffff


	//   ....[79]....
        /*0740*/ 	.word	0xffffffff


	//   ....[80]....
        /*0744*/ 	.word	0xffffffff


	//   ....[81]....
        /*0748*/ 	.word	0xffffffff


	//   ....[82]....
        /*074c*/ 	.word	0xffffffff


	//   ....[83]....
        /*0750*/ 	.word	0xffffffff


	//   ....[84]....
        /*0754*/ 	.word	0xffffffff


	//   ....[85]....
        /*0758*/ 	.word	0xffffffff


	//   ....[86]....
        /*075c*/ 	.word	0xffffffff


	//   ....[87]....
        /*0760*/ 	.word	0xffffffff


	//   ....[88]....
        /*0764*/ 	.word	0xffffffff


	//   ....[89]....
        /*0768*/ 	.word	0xffffffff


	//   ....[90]....
        /*076c*/ 	.word	0xffffffff


	//   ....[91]....
        /*0770*/ 	.word	0xffffffff


	//   ....[92]....
        /*0774*/ 	.word	0xffffffff


	//   ....[93]....
        /*0778*/ 	.word	0xffffffff


	//   ....[94]....
        /*077c*/ 	.word	0xffffffff


	//   ....[95]....
        /*0780*/ 	.word	0xffffffff


	//   ....[96]....
        /*0784*/ 	.word	0xffffffff


	//   ....[97]....
        /*0788*/ 	.word	0xffffffff


	//   ....[98]....
        /*078c*/ 	.word	0xffffffff


	//   ....[99]....
        /*0790*/ 	.word	0xffffffff


	//   ....[100]....
        /*0794*/ 	.word	0xffffffff


	//   ....[101]....
        /*0798*/ 	.word	0xffffffff


	//   ....[102]....
        /*079c*/ 	.word	0xffffffff


	//   ....[103]....
        /*07a0*/ 	.word	0xffffffff


	//   ....[104]....
        /*07a4*/ 	.word	0xffffffff


	//   ....[105]....
        /*07a8*/ 	.word	0xffffffff


	//   ....[106]....
        /*07ac*/ 	.word	0xffffffff


	//   ....[107]....
        /*07b0*/ 	.word	0xffffffff


	//   ....[108]....
        /*07b4*/ 	.word	0xffffffff


	//   ....[109]....
        /*07b8*/ 	.word	0xffffffff


	//   ....[110]....
        /*07bc*/ 	.word	0xffffffff


	//   ....[111]....
        /*07c0*/ 	.word	0xffffffff


	//   ....[112]....
        /*07c4*/ 	.word	0xffffffff


	//   ....[113]....
        /*07c8*/ 	.word	0xffffffff


	//   ....[114]....
        /*07cc*/ 	.word	0xffffffff


	//   ....[115]....
        /*07d0*/ 	.word	0xffffffff


	//   ....[116]....
        /*07d4*/ 	.word	0xffffffff


	//   ....[117]....
        /*07d8*/ 	.word	0xffffffff


	//   ....[118]....
        /*07dc*/ 	.word	0xffffffff


	//   ....[119]....
        /*07e0*/ 	.word	0xffffffff


	//   ....[120]....
        /*07e4*/ 	.word	0xffffffff


	//   ....[121]....
        /*07e8*/ 	.word	0xffffffff


	//   ....[122]....
        /*07ec*/ 	.word	0xffffffff


	//   ....[123]....
        /*07f0*/ 	.word	0xffffffff


	//   ....[124]....
        /*07f4*/ 	.word	0xffffffff


	//   ....[125]....
        /*07f8*/ 	.word	0xffffffff


	//   ....[126]....
        /*07fc*/ 	.word	0xffffffff


	//   ....[127]....
        /*0800*/ 	.word	0xffffffff


	//   ....[128]....
        /*0804*/ 	.word	0xffffffff


	//   ....[129]....
        /*0808*/ 	.word	0xffffffff


	//   ....[130]....
        /*080c*/ 	.word	0xffffffff


	//   ....[131]....
        /*0810*/ 	.word	0xffffffff


	//   ....[132]....
        /*0814*/ 	.word	0xffffffff


	//   ....[133]....
        /*0818*/ 	.word	0xffffffff


	//   ....[134]....
        /*081c*/ 	.word	0xffffffff


	//   ....[135]....
        /*0820*/ 	.word	0xffffffff


	//   ....[136]....
        /*0824*/ 	.word	0xffffffff


	//   ....[137]....
        /*0828*/ 	.word	0xffffffff


	//   ....[138]....
        /*082c*/ 	.word	0xffffffff


	//   ....[139]....
        /*0830*/ 	.word	0xffffffff


	//   ....[140]....
        /*0834*/ 	.word	0xffffffff


	//   ....[141]....
        /*0838*/ 	.word	0xffffffff


	//   ....[142]....
        /*083c*/ 	.word	0xffffffff


	//   ....[143]....
        /*0840*/ 	.word	0xffffffff


	//   ....[144]....
        /*0844*/ 	.word	0x0500000f


	//   ....[145]....
        /*0848*/ 	.word	0x0500000f


	//   ....[146]....
        /*084c*/ 	.word	0x0500000f


	//   ....[147]....
        /*0850*/ 	.word	0x0500000f


	//   ....[148]....
        /*0854*/ 	.word	0x0500000f


	//   ....[149]....
        /*0858*/ 	.word	0x0500000f


	//   ....[150]....
        /*085c*/ 	.word	0x0500000f


	//   ....[151]....
        /*0860*/ 	.word	0x0500000f


	//   ....[152]....
        /*0864*/ 	.word	0x0500000f


	//   ....[153]....
        /*0868*/ 	.word	0x0500000f


	//   ....[154]....
        /*086c*/ 	.word	0x0500000f


	//   ....[155]....
        /*0870*/ 	.word	0x0500000f


	//   ....[156]....
        /*0874*/ 	.word	0x0500000f


	//   ....[157]....
        /*0878*/ 	.word	0x0500000f


	//   ....[158]....
        /*087c*/ 	.word	0x0500000f


	//   ....[159]....
        /*0880*/ 	.word	0x0500000f


	//   ....[160]....
        /*0884*/ 	.word	0x0500000f


	//   ....[161]....
        /*0888*/ 	.word	0x0500000f


	//   ....[162]....
        /*088c*/ 	.word	0x0500000f


	//   ....[163]....
        /*0890*/ 	.word	0x0500000f


	//   ....[164]....
        /*0894*/ 	.word	0x0500000f


	//   ....[165]....
        /*0898*/ 	.word	0x0500000f


	//   ....[166]....
        /*089c*/ 	.word	0x0500000f


	//   ....[167]....
        /*08a0*/ 	.word	0x0500000f


	//   ....[168]....
        /*08a4*/ 	.word	0x0500000f


	//   ....[169]....
        /*08a8*/ 	.word	0x0500000f


	//   ....[170]....
        /*08ac*/ 	.word	0x0500000f


	//   ....[171]....
        /*08b0*/ 	.word	0x0500000f


	//   ....[172]....
        /*08b4*/ 	.word	0x0500000f


	//   ....[173]....
        /*08b8*/ 	.word	0x0500000f


	//   ....[174]....
        /*08bc*/ 	.word	0x0500000f


	//   ....[175]....
        /*08c0*/ 	.word	0x0500000f


	//   ....[176]....
        /*08c4*/ 	.word	0x0500000f


	//   ....[177]....
        /*08c8*/ 	.word	0x0500000f


	//   ....[178]....
        /*08cc*/ 	.word	0x0500000f


	//----- nvinfo : EIATTR_COOP_GROUP_INSTR_OFFSETS
	.align		4
.L_315:
        /*08d0*/ 	.byte	0x04, 0x28
        /*08d2*/ 	.short	(.L_317 - .L_316)


	//   ....[0]....
.L_316:
        /*08d4*/ 	.word	0x00000070


	//   ....[1]....
        /*08d8*/ 	.word	0x000001a0


	//   ....[2]....
        /*08dc*/ 	.word	0x000001f0


	//   ....[3]....
        /*08e0*/ 	.word	0x00000420


	//   ....[4]....
        /*08e4*/ 	.word	0x00000580


	//   ....[5]....
        /*08e8*/ 	.word	0x000006a0


	//   ....[6]....
        /*08ec*/ 	.word	0x00000800


	//   ....[7]....
        /*08f0*/ 	.word	0x00007130


	//   ....[8]....
        /*08f4*/ 	.word	0x00007820


	//   ....[9]....
        /*08f8*/ 	.word	0x00007830


	//   ....[10]....
        /*08fc*/ 	.word	0x00007840


	//   ....[11]....
        /*0900*/ 	.word	0x00007850


	//   ....[12]....
        /*0904*/ 	.word	0x00009500


	//   ....[13]....
        /*0908*/ 	.word	0x00009510


	//   ....[14]....
        /*090c*/ 	.word	0x00009520


	//   ....[15]....
        /*0910*/ 	.word	0x00009530


	//   ....[16]....
        /*0914*/ 	.word	0x0000bd60


	//   ....[17]....
        /*0918*/ 	.word	0x0000c3e0


	//   ....[18]....
        /*091c*/ 	.word	0x0000c3f0


	//   ....[19]....
        /*0920*/ 	.word	0x0000c410


	//   ....[20]....
        /*0924*/ 	.word	0x0000cb60


	//   ....[21]....
        /*0928*/ 	.word	0x0000cb80


	//   ....[22]....
        /*092c*/ 	.word	0x0000e320


	//   ....[23]....
        /*0930*/ 	.word	0x0000e340


	//   ....[24]....
        /*0934*/ 	.word	0x0000e9e0


	//   ....[25]....
        /*0938*/ 	.word	0x0000eaf0


	//   ....[26]....
        /*093c*/ 	.word	0x0000f2b0


	//   ....[27]....
        /*0940*/ 	.word	0x0000f3a0


	//   ....[28]....
        /*0944*/ 	.word	0x00010da0


	//   ....[29]....
        /*0948*/ 	.word	0x00010dd0


	//   ....[30]....
        /*094c*/ 	.word	0x00010e20


	//   ....[31]....
        /*0950*/ 	.word	0x00010f90


	//   ....[32]....
        /*0954*/ 	.word	0x00012500


	//   ....[33]....
        /*0958*/ 	.word	0x00012520


	//   ....[34]....
        /*095c*/ 	.word	0x00012660


	//   ....[35]....
        /*0960*/ 	.word	0x00012670


	//   ....[36]....
        /*0964*/ 	.word	0x00013330


	//   ....[37]....
        /*0968*/ 	.word	0x000133c0


	//   ....[38]....
        /*096c*/ 	.word	0x000133e0


	//   ....[39]....
        /*0970*/ 	.word	0x00013400


	//   ....[40]....
        /*0974*/ 	.word	0x00013420


	//   ....[41]....
        /*0978*/ 	.word	0x00013440


	//   ....[42]....
        /*097c*/ 	.word	0x00013460


	//   ....[43]....
        /*0980*/ 	.word	0x00013470


	//   ....[44]....
        /*0984*/ 	.word	0x00013480


	//   ....[45]....
        /*0988*/ 	.word	0x00013490


	//   ....[46]....
        /*098c*/ 	.word	0x000134a0


	//   ....[47]....
        /*0990*/ 	.word	0x000134b0


	//   ....[48]....
        /*0994*/ 	.word	0x000134c0


	//   ....[49]....
        /*0998*/ 	.word	0x000134d0


	//   ....[50]....
        /*099c*/ 	.word	0x000134e0


	//   ....[51]....
        /*09a0*/ 	.word	0x000134f0


	//   ....[52]....
        /*09a4*/ 	.word	0x00013500


	//   ....[53]....
        /*09a8*/ 	.word	0x00013510


	//   ....[54]....
        /*09ac*/ 	.word	0x00013520


	//   ....[55]....
        /*09b0*/ 	.word	0x00013530


	//   ....[56]....
        /*09b4*/ 	.word	0x00013540


	//   ....[57]....
        /*09b8*/ 	.word	0x00013550


	//   ....[58]....
        /*09bc*/ 	.word	0x00013560


	//   ....[59]....
        /*09c0*/ 	.word	0x00013570


	//   ....[60]....
        /*09c4*/ 	.word	0x00013580


	//   ....[61]....
        /*09c8*/ 	.word	0x00013590


	//   ....[62]....
        /*09cc*/ 	.word	0x000135a0


	//   ....[63]....
        /*09d0*/ 	.word	0x000135b0


	//   ....[64]....
        /*09d4*/ 	.word	0x000135c0


	//   ....[65]....
        /*09d8*/ 	.word	0x000135d0


	//   ....[66]....
        /*09dc*/ 	.word	0x000135e0


	//   ....[67]....
        /*09e0*/ 	.word	0x000135f0


	//   ....[68]....
        /*09e4*/ 	.word	0x00013600


	//   ....[69]....
        /*09e8*/ 	.word	0x00013610


	//   ....[70]....
        /*09ec*/ 	.word	0x00013620


	//   ....[71]....
        /*09f0*/ 	.word	0x00013630


	//   ....[72]....
        /*09f4*/ 	.word	0x00013640


	//   ....[73]....
        /*09f8*/ 	.word	0x00013650


	//   ....[74]....
        /*09fc*/ 	.word	0x00013660


	//   ....[75]....
        /*0a00*/ 	.word	0x00013670


	//   ....[76]....
        /*0a04*/ 	.word	0x00013680


	//   ....[77]....
        /*0a08*/ 	.word	0x00013690


	//   ....[78]....
        /*0a0c*/ 	.word	0x000136a0


	//   ....[79]....
        /*0a10*/ 	.word	0x000136b0


	//   ....[80]....
        /*0a14*/ 	.word	0x000136c0


	//   ....[81]....
        /*0a18*/ 	.word	0x000136d0


	//   ....[82]....
        /*0a1c*/ 	.word	0x000136e0


	//   ....[83]....
        /*0a20*/ 	.word	0x000136f0


	//   ....[84]....
        /*0a24*/ 	.word	0x00014030


	//   ....[85]....
        /*0a28*/ 	.word	0x00014040


	//   ....[86]....
        /*0a2c*/ 	.word	0x00014050


	//   ....[87]....
        /*0a30*/ 	.word	0x00014090


	//   ....[88]....
        /*0a34*/ 	.word	0x00014780


	//   ....[89]....
        /*0a38*/ 	.word	0x000147a0


	//   ....[90]....
        /*0a3c*/ 	.word	0x000148a0


	//   ....[91]....
        /*0a40*/ 	.word	0x000148c0


	//   ....[92]....
        /*0a44*/ 	.word	0x00014ca0


	//   ....[93]....
        /*0a48*/ 	.word	0x00014cd0


	//   ....[94]....
        /*0a4c*/ 	.word	0x00015140


	//   ....[95]....
        /*0a50*/ 	.word	0x00015150


	//   ....[96]....
        /*0a54*/ 	.word	0x00015d80


	//   ....[97]....
        /*0a58*/ 	.word	0x00015d90


	//   ....[98]....
        /*0a5c*/ 	.word	0x00015e90


	//   ....[99]....
        /*0a60*/ 	.word	0x00015eb0


	//   ....[100]....
        /*0a64*/ 	.word	0x00016030


	//   ....[101]....
        /*0a68*/ 	.word	0x00016230


	//   ....[102]....
        /*0a6c*/ 	.word	0x00016260


	//   ....[103]....
        /*0a70*/ 	.word	0x00016290


	//   ....[104]....
        /*0a74*/ 	.word	0x000162c0


	//   ....[105]....
        /*0a78*/ 	.word	0x000162f0


	//   ....[106]....
        /*0a7c*/ 	.word	0x00016320


	//   ....[107]....
        /*0a80*/ 	.word	0x000164b0


	//   ....[108]....
        /*0a84*/ 	.word	0x000164e0


	//   ....[109]....
        /*0a88*/ 	.word	0x00016510


	//   ....[110]....
        /*0a8c*/ 	.word	0x00016540


	//   ....[111]....
        /*0a90*/ 	.word	0x00016570


	//   ....[112]....
        /*0a94*/ 	.word	0x000165a0


	//   ....[113]....
        /*0a98*/ 	.word	0x00016630


	//   ....[114]....
        /*0a9c*/ 	.word	0x00016660


	//   ....[115]....
        /*0aa0*/ 	.word	0x00016670


	//   ....[116]....
        /*0aa4*/ 	.word	0x000166b0


	//   ....[117]....
        /*0aa8*/ 	.word	0x00017d50


	//   ....[118]....
        /*0aac*/ 	.word	0x00019c10


	//   ....[119]....
        /*0ab0*/ 	.word	0x0001aa70


	//   ....[120]....
        /*0ab4*/ 	.word	0x0001aaa0


	//   ....[121]....
        /*0ab8*/ 	.word	0x0001aac0


	//   ....[122]....
        /*0abc*/ 	.word	0x0001aad0


	//   ....[123]....
        /*0ac0*/ 	.word	0x0001abd0


	//   ....[124]....
        /*0ac4*/ 	.word	0x0001abe0


	//   ....[125]....
        /*0ac8*/ 	.word	0x0001c6f0


	//   ....[126]....
        /*0acc*/ 	.word	0x0001c720


	//   ....[127]....
        /*0ad0*/ 	.word	0x0001c780


	//   ....[128]....
        /*0ad4*/ 	.word	0x0001c7b0


	//   ....[129]....
        /*0ad8*/ 	.word	0x0001c7e0


	//   ....[130]....
        /*0adc*/ 	.word	0x0001c810


	//   ....[131]....
        /*0ae0*/ 	.word	0x0001c840


	//   ....[132]....
        /*0ae4*/ 	.word	0x0001c870


	//   ....[133]....
        /*0ae8*/ 	.word	0x0001ca10


	//   ....[134]....
        /*0aec*/ 	.word	0x0001ca40


	//   ....[135]....
        /*0af0*/ 	.word	0x0001ca70


	//   ....[136]....
        /*0af4*/ 	.word	0x0001caa0


	//   ....[137]....
        /*0af8*/ 	.word	0x0001cad0


	//   ....[138]....
        /*0afc*/ 	.word	0x0001cb00


	//   ....[139]....
        /*0b00*/ 	.word	0x0001cbc0


	//   ....[140]....
        /*0b04*/ 	.word	0x0001cbe0


	//   ....[141]....
        /*0b08*/ 	.word	0x0001cc00


	//   ....[142]....
        /*0b0c*/ 	.word	0x0001cc60


	//   ....[143]....
        /*0b10*/ 	.word	0x0001d690


	//   ....[144]....
        /*0b14*/ 	.word	0x0001db00


	//   ....[145]....
        /*0b18*/ 	.word	0x0001db90


	//   ....[146]....
        /*0b1c*/ 	.word	0x0001dbe0


	//   ....[147]....
        /*0b20*/ 	.word	0x0001dc30


	//   ....[148]....
        /*0b24*/ 	.word	0x0001dd00


	//   ....[149]....
        /*0b28*/ 	.word	0x0001dd90


	//   ....[150]....
        /*0b2c*/ 	.word	0x0001dde0


	//   ....[151]....
        /*0b30*/ 	.word	0x0001de30


	//   ....[152]....
        /*0b34*/ 	.word	0x0001e130


	//   ....[153]....
        /*0b38*/ 	.word	0x0001e410


	//   ....[154]....
        /*0b3c*/ 	.word	0x0001e5e0


	//   ....[155]....
        /*0b40*/ 	.word	0x0001e640


	//   ....[156]....
        /*0b44*/ 	.word	0x0001e6a0


	//   ....[157]....
        /*0b48*/ 	.word	0x0001e740


	//   ....[158]....
        /*0b4c*/ 	.word	0x0001e810


	//   ....[159]....
        /*0b50*/ 	.word	0x0001e8f0


	//   ....[160]....
        /*0b54*/ 	.word	0x0001ebc0


	//   ....[161]....
        /*0b58*/ 	.word	0x0001ec60


	//   ....[162]....
        /*0b5c*/ 	.word	0x0001ede0


	//   ....[163]....
        /*0b60*/ 	.word	0x0001ee50


	//   ....[164]....
        /*0b64*/ 	.word	0x0001eec0


	//   ....[165]....
        /*0b68*/ 	.word	0x0001ef30


	//   ....[166]....
        /*0b6c*/ 	.word	0x0001efa0


	//   ....[167]....
        /*0b70*/ 	.word	0x0001f020


	//   ....[168]....
        /*0b74*/ 	.word	0x0001f0b0


	//   ....[169]....
        /*0b78*/ 	.word	0x0001f150


	//   ....[170]....
        /*0b7c*/ 	.word	0x0001f1c0


	//   ....[171]....
        /*0b80*/ 	.word	0x0001f230


	//   ....[172]....
        /*0b84*/ 	.word	0x0001f2a0


	//   ....[173]....
        /*0b88*/ 	.word	0x0001f320


	//   ....[174]....
        /*0b8c*/ 	.word	0x0001f390


	//   ....[175]....
        /*0b90*/ 	.word	0x0001f440


	//   ....[176]....
        /*0b94*/ 	.word	0x0001f490


	//   ....[177]....
        /*0b98*/ 	.word	0x0001f520


	//   ....[178]....
        /*0b9c*/ 	.word	0x0001f650


	//----- nvinfo : EIATTR_REG_RECONFIG
	.align		4
.L_317:
        /*0ba0*/ 	.byte	0x01, 0x54
	.zero		2


	//----- nvinfo : EIATTR_SYSCALL_OFFSETS
	.align		4
        /*0ba4*/ 	.byte	0x04, 0x46
        /*0ba6*/ 	.short	(.L_319 - .L_318)


	//   ....[0]....
.L_318:
        /*0ba8*/ 	.word	0x00001d40


	//   ....[1]....
        /*0bac*/ 	.word	0x00001e90


	//   ....[2]....
        /*0bb0*/ 	.word	0x000072a0


	//   ....[3]....
        /*0bb4*/ 	.word	0x000075c0


	//   ....[4]....
        /*0bb8*/ 	.word	0x000196c0


	//   ....[5]....
        /*0bbc*/ 	.word	0x00019830


	//   ....[6]....
        /*0bc0*/ 	.word	0x00019980


	//   ....[7]....
        /*0bc4*/ 	.word	0x00019ac0


	//   ....[8]....
        /*0bc8*/ 	.word	0x0001a560


	//----- nvinfo : EIATTR_MBARRIER_INSTR_OFFSETS
	.align		4
.L_319:
        /*0bcc*/ 	.byte	0x04, 0x39
        /*0bce*/ 	.short	(.L_321 - .L_320)


	//   ....[0]....
.L_320:
        /*0bd0*/ 	.word	0x000002d0
        /*0bd4*/ 	.word	0x000000ff
        /*0bd8*/ 	.word	0x00019c00
        /*0bdc*/ 	.short	0x0100
        /*0bde*/ 	.byte	0x08
	.zero		1


	//   ....[1]....
        /*0be0*/ 	.word	0x000002e0
        /*0be4*/ 	.word	0x000000ff
        /*0be8*/ 	.word	0x00019c20
        /*0bec*/ 	.short	0x0100
        /*0bee*/ 	.byte	0x08
	.zero		1


	//   ....[2]....
        /*0bf0*/ 	.word	0x000003d0
        /*0bf4*/ 	.word	0x000000ff
        /*0bf8*/ 	.word	0x00019c30
        /*0bfc*/ 	.short	0x0100
        /*0bfe*/ 	.byte	0x08
	.zero		1


	//   ....[3]....
        /*0c00*/ 	.word	0x000003e0
        /*0c04*/ 	.word	0x000000ff
        /*0c08*/ 	.word	0x00019c40
        /*0c0c*/ 	.short	0x0100
        /*0c0e*/ 	.byte	0x08
	.zero		1


	//   ....[4]....
        /*0c10*/ 	.word	0x000003f0
        /*0c14*/ 	.word	0x000000ff
        /*0c18*/ 	.word	0x00019c38
        /*0c1c*/ 	.short	0x0100
        /*0c1e*/ 	.byte	0x08
	.zero		1


	//   ....[5]....
        /*0c20*/ 	.word	0x00000400
        /*0c24*/ 	.word	0x000000ff
        /*0c28*/ 	.word	0x00019c48
        /*0c2c*/ 	.short	0x0100
        /*0c2e*/ 	.byte	0x08
	.zero		1


	//   ....[6]....
        /*0c30*/ 	.word	0x00000530
        /*0c34*/ 	.word	0x000000ff
        /*0c38*/ 	.word	0x00019c50
        /*0c3c*/ 	.short	0x0100
        /*0c3e*/ 	.byte	0x08
	.zero		1


	//   ....[7]....
        /*0c40*/ 	.word	0x00000540
        /*0c44*/ 	.word	0x000000ff
        /*0c48*/ 	.word	0x00019c60
        /*0c4c*/ 	.short	0x0100
        /*0c4e*/ 	.byte	0x08
	.zero		1


	//   ....[8]....
        /*0c50*/ 	.word	0x00000550
        /*0c54*/ 	.word	0x000000ff
        /*0c58*/ 	.word	0x00019c58
        /*0c5c*/ 	.short	0x0100
        /*0c5e*/ 	.byte	0x08
	.zero		1


	//   ....[9]....
        /*0c60*/ 	.word	0x00000560
        /*0c64*/ 	.word	0x000000ff
        /*0c68*/ 	.word	0x00019c68
        /*0c6c*/ 	.short	0x0100
        /*0c6e*/ 	.byte	0x08
	.zero		1


	//   ....[10]....
        /*0c70*/ 	.word	0x00000650
        /*0c74*/ 	.word	0x000000ff
        /*0c78*/ 	.word	0x00019c70
        /*0c7c*/ 	.short	0x0100
        /*0c7e*/ 	.byte	0x06
	.zero		1


	//   ....[11]....
        /*0c80*/ 	.word	0x00000660
        /*0c84*/ 	.word	0x000000ff
        /*0c88*/ 	.word	0x00019c80
        /*0c8c*/ 	.short	0x0100
        /*0c8e*/ 	.byte	0x06
	.zero		1


	//   ....[12]....
        /*0c90*/ 	.word	0x00000670
        /*0c94*/ 	.word	0x000000ff
        /*0c98*/ 	.word	0x00019c78
        /*0c9c*/ 	.short	0x0100
        /*0c9e*/ 	.byte	0x06
	.zero		1


	//   ....[13]....
        /*0ca0*/ 	.word	0x00000680
        /*0ca4*/ 	.word	0x000000ff
        /*0ca8*/ 	.word	0x00019c88
        /*0cac*/ 	.short	0x0100
        /*0cae*/ 	.byte	0x06
	.zero		1


	//   ....[14]....
        /*0cb0*/ 	.word	0x000007b0
        /*0cb4*/ 	.word	0x000000ff
        /*0cb8*/ 	.word	0x00019c90
        /*0cbc*/ 	.short	0x0100
        /*0cbe*/ 	.byte	0x08
	.zero		1


	//   ....[15]....
        /*0cc0*/ 	.word	0x000007c0
        /*0cc4*/ 	.word	0x000000ff
        /*0cc8*/ 	.word	0x00019ca0
        /*0ccc*/ 	.short	0x0100
        /*0cce*/ 	.byte	0x08
	.zero		1


	//   ....[16]....
        /*0cd0*/ 	.word	0x000007d0
        /*0cd4*/ 	.word	0x000000ff
        /*0cd8*/ 	.word	0x00019c98
        /*0cdc*/ 	.short	0x0100
        /*0cde*/ 	.byte	0x08
	.zero		1


	//   ....[17]....
        /*0ce0*/ 	.word	0x000007e0
        /*0ce4*/ 	.word	0x000000ff
        /*0ce8*/ 	.word	0x00019ca8
        /*0cec*/ 	.short	0x0100
        /*0cee*/ 	.byte	0x08
	.zero		1


	//   ....[18]....
        /*0cf0*/ 	.word	0x00000910
        /*0cf4*/ 	.word	0x000000ff
        /*0cf8*/ 	.word	0x00019cb0
        /*0cfc*/ 	.short	0x0100
        /*0cfe*/ 	.byte	0x08
	.zero		1


	//   ....[19]....
        /*0d00*/ 	.word	0x00000920
        /*0d04*/ 	.word	0x000000ff
        /*0d08*/ 	.word	0x00019cc0
        /*0d0c*/ 	.short	0x0100
        /*0d0e*/ 	.byte	0x08
	.zero		1


	//   ....[20]....
        /*0d10*/ 	.word	0x00000930
        /*0d14*/ 	.word	0x000000ff
        /*0d18*/ 	.word	0x00019cb8
        /*0d1c*/ 	.short	0x0100
        /*0d1e*/ 	.byte	0x08
	.zero		1


	//   ....[21]....
        /*0d20*/ 	.word	0x00000940
        /*0d24*/ 	.word	0x000000ff
        /*0d28*/ 	.word	0x00019cc8
        /*0d2c*/ 	.short	0x0100
        /*0d2e*/ 	.byte	0x08
	.zero		1


	//   ....[22]....
        /*0d30*/ 	.word	0x00002b70
        /*0d34*/ 	.word	0x00000053
        /*0d38*/ 	.word	0x00019c90
        /*0d3c*/ 	.short	0x010a
        /*0d3e*/ 	.byte	0x3f
	.zero		1


	//   ....[23]....
        /*0d40*/ 	.word	0x00004390
        /*0d44*/ 	.word	0x00000053
        /*0d48*/ 	.word	0x00019c90
        /*0d4c*/ 	.short	0x010a
        /*0d4e*/ 	.byte	0x3f
	.zero		1


	//   ....[24]....
        /*0d50*/ 	.word	0x000063e0
        /*0d54*/ 	.word	0x00000053
        /*0d58*/ 	.word	0x00019c90
        /*0d5c*/ 	.short	0x010a
        /*0d5e*/ 	.byte	0x3f
	.zero		1


	//   ....[25]....
        /*0d60*/ 	.word	0x000065b0
        /*0d64*/ 	.word	0x00000008
        /*0d68*/ 	.word	0x00000000
        /*0d6c*/ 	.short	0x0101
        /*0d6e*/ 	.byte	0x3f
	.zero		1


	//   ....[26]....
        /*0d70*/ 	.word	0x000065f0
        /*0d74*/ 	.word	0x00000053
        /*0d78*/ 	.word	0x00019cb0
        /*0d7c*/ 	.short	0x010a
        /*0d7e*/ 	.byte	0x3f
	.zero		1


	//   ....[27]....
        /*0d80*/ 	.word	0x00006860
        /*0d84*/ 	.word	0x00000053
        /*0d88*/ 	.word	0x00000000
        /*0d8c*/ 	.short	0x0101
        /*0d8e*/ 	.byte	0x3f
	.zero		1


	//   ....[28]....
        /*0d90*/ 	.word	0x00007340
        /*0d94*/ 	.word	0x00000010
        /*0d98*/ 	.word	0x00019c00
        /*0d9c*/ 	.short	0x010a
        /*0d9e*/ 	.byte	0x3f
	.zero		1


	//   ....[29]....
        /*0da0*/ 	.word	0x00007390
        /*0da4*/ 	.word	0x00000010
        /*0da8*/ 	.word	0x00019c00
        /*0dac*/ 	.short	0x010a
        /*0dae*/ 	.byte	0x3f
	.zero		1


	//   ....[30]....
        /*0db0*/ 	.word	0x00007b80
        /*0db4*/ 	.word	0x00000010
        /*0db8*/ 	.word	0x00019c00
        /*0dbc*/ 	.short	0x010a
        /*0dbe*/ 	.byte	0x3f
	.zero		1


	//   ....[31]....
        /*0dc0*/ 	.word	0x00009830
        /*0dc4*/ 	.word	0x00000010
        /*0dc8*/ 	.word	0x00019c00
        /*0dcc*/ 	.short	0x010a
        /*0dce*/ 	.byte	0x3f
	.zero		1


	//   ....[32]....
        /*0dd0*/ 	.word	0x0000b9c0
        /*0dd4*/ 	.word	0x0000000a
        /*0dd8*/ 	.word	0x00019c30
        /*0ddc*/ 	.short	0x010a
        /*0dde*/ 	.byte	0x3f
	.zero		1


	//   ....[33]....
        /*0de0*/ 	.word	0x0000ba30
        /*0de4*/ 	.word	0x0000000a
        /*0de8*/ 	.word	0x00019c30
        /*0dec*/ 	.short	0x010a
        /*0dee*/ 	.byte	0x3f
	.zero		1


	//   ....[34]....
        /*0df0*/ 	.word	0x0000d2d0
        /*0df4*/ 	.word	0x00000029
        /*0df8*/ 	.word	0x00000000
        /*0dfc*/ 	.short	0x0101
        /*0dfe*/ 	.byte	0x3f
	.zero		1


	//   ....[35]....
        /*0e00*/ 	.word	0x0000ddd0
        /*0e04*/ 	.word	0x0000000f
        /*0e08*/ 	.word	0x00019c30
        /*0e0c*/ 	.short	0x010a
        /*0e0e*/ 	.byte	0x3f
	.zero		1


	//   ....[36]....
        /*0e10*/ 	.word	0x0000de40
        /*0e14*/ 	.word	0x0000000f
        /*0e18*/ 	.word	0x00019c30
        /*0e1c*/ 	.short	0x010a
        /*0e1e*/ 	.byte	0x3f
	.zero		1


	//   ....[37]....
        /*0e20*/ 	.word	0x0000e050
        /*0e24*/ 	.word	0x00000014
        /*0e28*/ 	.word	0x00019c50
        /*0e2c*/ 	.short	0x010a
        /*0e2e*/ 	.byte	0x3f
	.zero		1


	//   ....[38]....
        /*0e30*/ 	.word	0x0000e0a0
        /*0e34*/ 	.word	0x00000014
        /*0e38*/ 	.word	0x00019c50
        /*0e3c*/ 	.short	0x010a
        /*0e3e*/ 	.byte	0x3f
	.zero		1


	//   ....[39]....
        /*0e40*/ 	.word	0x0000f7d0
        /*0e44*/ 	.word	0x0000000f
        /*0e48*/ 	.word	0x00000000
        /*0e4c*/ 	.short	0x0101
        /*0e4e*/ 	.byte	0x3f
	.zero		1


	//   ....[40]....
        /*0e50*/ 	.word	0x0000fe20
        /*0e54*/ 	.word	0x00000014
        /*0e58*/ 	.word	0x00000000
        /*0e5c*/ 	.short	0x0101
        /*0e5e*/ 	.byte	0x3f
	.zero		1


	//   ....[41]....
        /*0e60*/ 	.word	0x00010560
        /*0e64*/ 	.word	0x00000000
        /*0e68*/ 	.word	0x00019c30
        /*0e6c*/ 	.short	0x010a
        /*0e6e*/ 	.byte	0x3f
	.zero		1


	//   ....[42]....
        /*0e70*/ 	.word	0x000105d0
        /*0e74*/ 	.word	0x00000000
        /*0e78*/ 	.word	0x00019c30
        /*0e7c*/ 	.short	0x010a
        /*0e7e*/ 	.byte	0x3f
	.zero		1


	//   ....[43]....
        /*0e80*/ 	.word	0x000107e0
        /*0e84*/ 	.word	0x0000000f
        /*0e88*/ 	.word	0x00019c50
        /*0e8c*/ 	.short	0x010a
        /*0e8e*/ 	.byte	0x3f
	.zero		1


	//   ....[44]....
        /*0e90*/ 	.word	0x00010830
        /*0e94*/ 	.word	0x0000000f
        /*0e98*/ 	.word	0x00019c50
        /*0e9c*/ 	.short	0x010a
        /*0e9e*/ 	.byte	0x3f
	.zero		1


	//   ....[45]....
        /*0ea0*/ 	.word	0x00011780
        /*0ea4*/ 	.word	0x00000052
        /*0ea8*/ 	.word	0x00000000
        /*0eac*/ 	.short	0x0101
        /*0eae*/ 	.byte	0x3f
	.zero		1


	//   ....[46]....
        /*0eb0*/ 	.word	0x00011c40
        /*0eb4*/ 	.word	0x0000000f
        /*0eb8*/ 	.word	0x00000000
        /*0ebc*/ 	.short	0x0101
        /*0ebe*/ 	.byte	0x3f
	.zero		1


	//   ....[47]....
        /*0ec0*/ 	.word	0x00012280
        /*0ec4*/ 	.word	0x0000000c
        /*0ec8*/ 	.word	0x00019c50
        /*0ecc*/ 	.short	0x010a
        /*0ece*/ 	.byte	0x3f
	.zero		1


	//   ....[48]....
        /*0ed0*/ 	.word	0x000122d0
        /*0ed4*/ 	.word	0x0000000c
        /*0ed8*/ 	.word	0x00019c50
        /*0edc*/ 	.short	0x010a
        /*0ede*/ 	.byte	0x3f
	.zero		1


	//   ....[49]....
        /*0ee0*/ 	.word	0x00012bc0
        /*0ee4*/ 	.word	0x0000000c
        /*0ee8*/ 	.word	0x00000000
        /*0eec*/ 	.short	0x0101
        /*0eee*/ 	.byte	0x3f
	.zero		1


	//   ....[50]....
        /*0ef0*/ 	.word	0x00014790
        /*0ef4*/ 	.word	0x00000000
        /*0ef8*/ 	.word	0x00000000
        /*0efc*/ 	.short	0x0101
        /*0efe*/ 	.byte	0x3f
	.zero		1


	//   ....[51]....
        /*0f00*/ 	.word	0x00014cc0
        /*0f04*/ 	.word	0x00000004
        /*0f08*/ 	.word	0x00000000
        /*0f0c*/ 	.short	0x0101
        /*0f0e*/ 	.byte	0x3f
	.zero		1


	//   ....[52]....
        /*0f10*/ 	.word	0x00017e30
        /*0f14*/ 	.word	0x00000012
        /*0f18*/ 	.word	0x00019c20
        /*0f1c*/ 	.short	0x010a
        /*0f1e*/ 	.byte	0x3f
	.zero		1


	//   ....[53]....
        /*0f20*/ 	.word	0x00017ec0
        /*0f24*/ 	.word	0x00000009
        /*0f28*/ 	.word	0x00019ca0
        /*0f2c*/ 	.short	0x010a
        /*0f2e*/ 	.byte	0x3f
	.zero		1


	//   ....[54]....
        /*0f30*/ 	.word	0x00018310
        /*0f34*/ 	.word	0x00000009
        /*0f38*/ 	.word	0x00019cc0
        /*0f3c*/ 	.short	0x010a
        /*0f3e*/ 	.byte	0x3f
	.zero		1


	//   ....[55]....
        /*0f40*/ 	.word	0x00018820
        /*0f44*/ 	.word	0x00000009
        /*0f48*/ 	.word	0x00019ca0
        /*0f4c*/ 	.short	0x010a
        /*0f4e*/ 	.byte	0x3f
	.zero		1


	//   ....[56]....
        /*0f50*/ 	.word	0x00018c60
        /*0f54*/ 	.word	0x00000009
        /*0f58*/ 	.word	0x00019cc0
        /*0f5c*/ 	.short	0x010a
        /*0f5e*/ 	.byte	0x3f
	.zero		1


	//   ....[57]....
        /*0f60*/ 	.word	0x00019e40
        /*0f64*/ 	.word	0x00000004
        /*0f68*/ 	.word	0x00019c80
        /*0f6c*/ 	.short	0x010a
        /*0f6e*/ 	.byte	0x3f
	.zero		1


	//   ....[58]....
        /*0f70*/ 	.word	0x0001a0a0
        /*0f74*/ 	.word	0x00000004
        /*0f78*/ 	.word	0x00019c40
        /*0f7c*/ 	.short	0x010a
        /*0f7e*/ 	.byte	0x3f
	.zero		1


	//   ....[59]....
        /*0f80*/ 	.word	0x0001acc0
        /*0f84*/ 	.word	0x00000012
        /*0f88*/ 	.word	0x00019c00
        /*0f8c*/ 	.short	0x0107
        /*0f8e*/ 	.byte	0x3f
	.zero		1


	//   ....[60]....
        /*0f90*/ 	.word	0x0001adc0
        /*0f94*/ 	.word	0x00000012
        /*0f98*/ 	.word	0x00019c00
        /*0f9c*/ 	.short	0x0101
        /*0f9e*/ 	.byte	0x3f
	.zero		1


	//   ....[61]....
        /*0fa0*/ 	.word	0x0001ade0
        /*0fa4*/ 	.word	0x00000012
        /*0fa8*/ 	.word	0x00019c20
        /*0fac*/ 	.short	0x010a
        /*0fae*/ 	.byte	0x3f
	.zero		1


	//   ....[62]....
        /*0fb0*/ 	.word	0x0001b0e0
        /*0fb4*/ 	.word	0x00000006
        /*0fb8*/ 	.word	0x00019c80
        /*0fbc*/ 	.short	0x010a
        /*0fbe*/ 	.byte	0x3f
	.zero		1


	//   ....[63]....
        /*0fc0*/ 	.word	0x0001b510
        /*0fc4*/ 	.word	0x00000006
        /*0fc8*/ 	.word	0x00019c40
        /*0fcc*/ 	.short	0x010a
        /*0fce*/ 	.byte	0x3f
	.zero		1


	//   ....[64]....
        /*0fd0*/ 	.word	0x0001b9c0
        /*0fd4*/ 	.word	0x00000003
        /*0fd8*/ 	.word	0x00019c70
        /*0fdc*/ 	.short	0x010a
        /*0fde*/ 	.byte	0x3f
	.zero		1


	//   ....[65]....
        /*0fe0*/ 	.word	0x0001ba30
        /*0fe4*/ 	.word	0x00000003
        /*0fe8*/ 	.word	0x00019c60
        /*0fec*/ 	.short	0x010a
        /*0fee*/ 	.byte	0x3f
	.zero		1


	//   ....[66]....
        /*0ff0*/ 	.word	0x0001bde0
        /*0ff4*/ 	.word	0x00000003
        /*0ff8*/ 	.word	0x00019c50
        /*0ffc*/ 	.short	0x0101
        /*0ffe*/ 	.byte	0x3f
	.zero		1


	//   ....[67]....
        /*1000*/ 	.word	0x0001be60
        /*1004*/ 	.word	0x00000003
        /*1008*/ 	.word	0x00000000
        /*100c*/ 	.short	0x0101
        /*100e*/ 	.byte	0x3f
	.zero		1


	//   ....[68]....
        /*1010*/ 	.word	0x0001c060
        /*1014*/ 	.word	0x00000003
        /*1018*/ 	.word	0x00019c70
        /*101c*/ 	.short	0x010a
        /*101e*/ 	.byte	0x3f
	.zero		1


	//   ....[69]....
        /*1020*/ 	.word	0x0001c0d0
        /*1024*/ 	.word	0x00000003
        /*1028*/ 	.word	0x00019c60
        /*102c*/ 	.short	0x010a
        /*102e*/ 	.byte	0x3f
	.zero		1


	//   ....[70]....
        /*1030*/ 	.word	0x0001c480
        /*1034*/ 	.word	0x00000003
        /*1038*/ 	.word	0x00019c50
        /*103c*/ 	.short	0x0101
        /*103e*/ 	.byte	0x3f
	.zero		1


	//   ....[71]....
        /*1040*/ 	.word	0x0001c4d0
        /*1044*/ 	.word	0x00000000
        /*1048*/ 	.word	0x00000000
        /*104c*/ 	.short	0x0101
        /*104e*/ 	.byte	0x3f
	.zero		1


	//   ....[72]....
        /*1050*/ 	.word	0x0001d610
        /*1054*/ 	.word	0x00000008
        /*1058*/ 	.word	0x00019c20
        /*105c*/ 	.short	0x010a
        /*105e*/ 	.byte	0x3f
	.zero		1


	//   ....[73]....
        /*1060*/ 	.word	0x0001d7a0
        /*1064*/ 	.word	0x00000006
        /*1068*/ 	.word	0x00000000
        /*106c*/ 	.short	0x010a
        /*106e*/ 	.byte	0x3f
	.zero		1


	//   ....[74]....
        /*1070*/ 	.word	0x0001d810
        /*1074*/ 	.word	0x00000007
        /*1078*/ 	.word	0x00000000
        /*107c*/ 	.short	0x010a
        /*107e*/ 	.byte	0x3f
	.zero		1


	//   ....[75]....
        /*1080*/ 	.word	0x0001d860
        /*1084*/ 	.word	0x00000002
        /*1088*/ 	.word	0x00019c60
        /*108c*/ 	.short	0x010a
        /*108e*/ 	.byte	0x3f
	.zero		1


	//   ....[76]....
        /*1090*/ 	.word	0x0001d8b0
        /*1094*/ 	.word	0x00000005
        /*1098*/ 	.word	0x00019c60
        /*109c*/ 	.short	0x010a
        /*109e*/ 	.byte	0x3f
	.zero		1


	//   ....[77]....
        /*10a0*/ 	.word	0x0001d8f0
        /*10a4*/ 	.word	0x00000002
        /*10a8*/ 	.word	0x00019c80
        /*10ac*/ 	.short	0x010a
        /*10ae*/ 	.byte	0x3f
	.zero		1


	//   ....[78]....
        /*10b0*/ 	.word	0x0001d910
        /*10b4*/ 	.word	0x00000005
        /*10b8*/ 	.word	0x00019c80
        /*10bc*/ 	.short	0x010a
        /*10be*/ 	.byte	0x3f
	.zero		1


	//   ....[79]....
        /*10c0*/ 	.word	0x0001d970
        /*10c4*/ 	.word	0x00000053
        /*10c8*/ 	.word	0x00019c90
        /*10cc*/ 	.short	0x010a
        /*10ce*/ 	.byte	0x3f
	.zero		1


	//   ....[80]....
        /*10d0*/ 	.word	0x0001d9c0
        /*10d4*/ 	.word	0x00000053
        /*10d8*/ 	.word	0x00019c90
        /*10dc*/ 	.short	0x010a
        /*10de*/ 	.byte	0x3f
	.zero		1


	//   ....[81]....
        /*10e0*/ 	.word	0x0001da10
        /*10e4*/ 	.word	0x00000053
        /*10e8*/ 	.word	0x00019c90
        /*10ec*/ 	.short	0x010a
        /*10ee*/ 	.byte	0x3f
	.zero		1


	//   ....[82]....
        /*10f0*/ 	.word	0x0001da60
        /*10f4*/ 	.word	0x00000053
        /*10f8*/ 	.word	0x00019cb0
        /*10fc*/ 	.short	0x010a
        /*10fe*/ 	.byte	0x3f
	.zero		1


	//   ....[83]....
        /*1100*/ 	.word	0x0001dc60
        /*1104*/ 	.word	0x00000010
        /*1108*/ 	.word	0x00019c00
        /*110c*/ 	.short	0x010a
        /*110e*/ 	.byte	0x3f
	.zero		1


	//   ....[84]....
        /*1110*/ 	.word	0x0001de70
        /*1114*/ 	.word	0x00000010
        /*1118*/ 	.word	0x00019c00
        /*111c*/ 	.short	0x010a
        /*111e*/ 	.byte	0x3f
	.zero		1


	//   ....[85]....
        /*1120*/ 	.word	0x0001dec0
        /*1124*/ 	.word	0x0000000a
        /*1128*/ 	.word	0x00019c30
        /*112c*/ 	.short	0x010a
        /*112e*/ 	.byte	0x3f
	.zero		1


	//   ....[86]....
        /*1130*/ 	.word	0x0001df10
        /*1134*/ 	.word	0x0000000f
        /*1138*/ 	.word	0x00019c30
        /*113c*/ 	.short	0x010a
        /*113e*/ 	.byte	0x3f
	.zero		1


	//   ....[87]....
        /*1140*/ 	.word	0x0001df60
        /*1144*/ 	.word	0x00000014
        /*1148*/ 	.word	0x00019c50
        /*114c*/ 	.short	0x010a
        /*114e*/ 	.byte	0x3f
	.zero		1


	//   ....[88]....
        /*1150*/ 	.word	0x0001dfb0
        /*1154*/ 	.word	0x00000000
        /*1158*/ 	.word	0x00019c30
        /*115c*/ 	.short	0x010a
        /*115e*/ 	.byte	0x3f
	.zero		1


	//   ....[89]....
        /*1160*/ 	.word	0x0001e000
        /*1164*/ 	.word	0x0000000f
        /*1168*/ 	.word	0x00019c50
        /*116c*/ 	.short	0x010a
        /*116e*/ 	.byte	0x3f
	.zero		1


	//   ....[90]....
        /*1170*/ 	.word	0x0001e050
        /*1174*/ 	.word	0x0000000c
        /*1178*/ 	.word	0x00019c50
        /*117c*/ 	.short	0x010a
        /*117e*/ 	.byte	0x3f
	.zero		1


	//   ....[91]....
        /*1180*/ 	.word	0x0001e1f0
        /*1184*/ 	.word	0x00000012
        /*1188*/ 	.word	0x00019c20
        /*118c*/ 	.short	0x010a
        /*118e*/ 	.byte	0x3f
	.zero		1


	//   ....[92]....
        /*1190*/ 	.word	0x0001e240
        /*1194*/ 	.word	0x00000009
        /*1198*/ 	.word	0x00019ca0
        /*119c*/ 	.short	0x010a
        /*119e*/ 	.byte	0x3f
	.zero		1


	//   ....[93]....
        /*11a0*/ 	.word	0x0001e290
        /*11a4*/ 	.word	0x00000009
        /*11a8*/ 	.word	0x00019cc0
        /*11ac*/ 	.short	0x010a
        /*11ae*/ 	.byte	0x3f
	.zero		1


	//   ....[94]....
        /*11b0*/ 	.word	0x0001e2e0
        /*11b4*/ 	.word	0x00000009
        /*11b8*/ 	.word	0x00019ca0
        /*11bc*/ 	.short	0x010a
        /*11be*/ 	.byte	0x3f
	.zero		1


	//   ....[95]....
        /*11c0*/ 	.word	0x0001e330
        /*11c4*/ 	.word	0x00000009
        /*11c8*/ 	.word	0x00019cc0
        /*11cc*/ 	.short	0x010a
        /*11ce*/ 	.byte	0x3f
	.zero		1


	//   ....[96]....
        /*11d0*/ 	.word	0x0001e4d0
        /*11d4*/ 	.word	0x00000004
        /*11d8*/ 	.word	0x00019c80
        /*11dc*/ 	.short	0x010a
        /*11de*/ 	.byte	0x3f
	.zero		1


	//   ....[97]....
        /*11e0*/ 	.word	0x0001e520
        /*11e4*/ 	.word	0x00000004
        /*11e8*/ 	.word	0x00019c40
        /*11ec*/ 	.short	0x010a
        /*11ee*/ 	.byte	0x3f
	.zero		1


	//   ....[98]....
        /*11f0*/ 	.word	0x0001e930
        /*11f4*/ 	.word	0x00000012
        /*11f8*/ 	.word	0x00019c20
        /*11fc*/ 	.short	0x010a
        /*11fe*/ 	.byte	0x3f
	.zero		1


	//   ....[99]....
        /*1200*/ 	.word	0x0001e980
        /*1204*/ 	.word	0x00000006
        /*1208*/ 	.word	0x00019c80
        /*120c*/ 	.short	0x010a
        /*120e*/ 	.byte	0x3f
	.zero		1


	//   ....[100]....
        /*1210*/ 	.word	0x0001e9d0
        /*1214*/ 	.word	0x00000006
        /*1218*/ 	.word	0x00019c40
        /*121c*/ 	.short	0x010a
        /*121e*/ 	.byte	0x3f
	.zero		1


	//   ....[101]....
        /*1220*/ 	.word	0x0001ea20
        /*1224*/ 	.word	0x00000003
        /*1228*/ 	.word	0x00019c70
        /*122c*/ 	.short	0x010a
        /*122e*/ 	.byte	0x3f
	.zero		1


	//   ....[102]....
        /*1230*/ 	.word	0x0001ea70
        /*1234*/ 	.word	0x00000003
        /*1238*/ 	.word	0x00019c60
        /*123c*/ 	.short	0x010a
        /*123e*/ 	.byte	0x3f
	.zero		1


	//   ....[103]....
        /*1240*/ 	.word	0x0001eac0
        /*1244*/ 	.word	0x00000003
        /*1248*/ 	.word	0x00019c70
        /*124c*/ 	.short	0x010a
        /*124e*/ 	.byte	0x3f
	.zero		1


	//   ....[104]....
        /*1250*/ 	.word	0x0001eb10
        /*1254*/ 	.word	0x00000003
        /*1258*/ 	.word	0x00019c60
        /*125c*/ 	.short	0x010a
        /*125e*/ 	.byte	0x3f
	.zero		1


	//   ....[105]....
        /*1260*/ 	.word	0x0001f570
        /*1264*/ 	.word	0x00000008
        /*1268*/ 	.word	0x00019c20
        /*126c*/ 	.short	0x010a
        /*126e*/ 	.byte	0x3f
	.zero		1


	//   ....[106]....
        /*1270*/ 	.word	0x0001f710
        /*1274*/ 	.word	0x00000006
        /*1278*/ 	.word	0x00000000
        /*127c*/ 	.short	0x010a
        /*127e*/ 	.byte	0x3f
	.zero		1


	//   ....[107]....
        /*1280*/ 	.word	0x0001f760
        /*1284*/ 	.word	0x00000007
        /*1288*/ 	.word	0x00000000
        /*128c*/ 	.short	0x010a
        /*128e*/ 	.byte	0x3f
	.zero		1


	//   ....[108]....
        /*1290*/ 	.word	0x0001f7b0
        /*1294*/ 	.word	0x00000002
        /*1298*/ 	.word	0x00019c60
        /*129c*/ 	.short	0x010a
        /*129e*/ 	.byte	0x3f
	.zero		1


	//   ....[109]....
        /*12a0*/ 	.word	0x0001f800
        /*12a4*/ 	.word	0x00000005
        /*12a8*/ 	.word	0x00019c60
        /*12ac*/ 	.short	0x010a
        /*12ae*/ 	.byte	0x3f
	.zero		1


	//   ....[110]....
        /*12b0*/ 	.word	0x0001f850
        /*12b4*/ 	.word	0x00000002
        /*12b8*/ 	.word	0x00019c80
        /*12bc*/ 	.short	0x010a
        /*12be*/ 	.byte	0x3f
	.zero		1


	//----- nvinfo : EIATTR_NUM_MBARRIERS
	.align		4
.L_321:
        /*12c0*/ 	.byte	0x03, 0x38
        /*12c2*/ 	.short	0x0016


	//----- nvinfo : EIATTR_EXIT_INSTR_OFFSETS
	.align		4
        /*12c4*/ 	.byte	0x04, 0x1c
        /*12c6*/ 	.short	(.L_323 - .L_322)


	//   ....[0]....
.L_322:
        /*12c8*/ 	.word	0x0001d960


	//----- nvinfo : EIATTR_MAX_THREADS
	.align		4
.L_323:
        /*12cc*/ 	.byte	0x04, 0x05
        /*12ce*/ 	.short	(.L_325 - .L_324)
.L_324:
        /*12d0*/ 	.word	0x00000200
        /*12d4*/ 	.word	0x00000001
        /*12d8*/ 	.word	0x00000001


	//----- nvinfo : EIATTR_CRS_STACK_SIZE
	.align		4
.L_325:
        /*12dc*/ 	.byte	0x04, 0x1e
        /*12de*/ 	.short	(.L_327 - .L_326)
.L_326:
        /*12e0*/ 	.word	0x00000000


	//----- nvinfo : EIATTR_CBANK_PARAM_SIZE
	.align		4
.L_327:
        /*12e4*/ 	.byte	0x03, 0x19
        /*12e6*/ 	.short	0x0af0


	//----- nvinfo : EIATTR_PARAM_CBANK
	.align		4
        /*12e8*/ 	.byte	0x04, 0x0a
        /*12ea*/ 	.short	(.L_329 - .L_328)
	.align		4
.L_328:
        /*12ec*/ 	.word	index@(.nv.constant0._ZN7cutlass13device_kernelIN5flash11enable_sm90INS1_16FlashAttnFwdSm90INS1_25CollectiveMainloopFwdSm90ILi2EN4cute5tupleIJNS5_1CILi1EEES8_S8_EEENS6_IJNS7_ILi192EEENS7_ILi128EEENS7_ILi96EEEEEELi96ENS_12float_e4m3_tEfNS_4arch4Sm90ELb1ELb0ELb0ELb1ELb0ELb1ELb0ELb1ELb1ELb1ELb1ELb0EEENS1_21CollectiveEpilogueFwdINS6_IJSA_SC_SB_EEES9_NS_10bfloat16_tESG_Li384ELb1ELb1ELb1ELb1EEENS1_36VarlenDynamicPersistentTileSchedulerILi192ELi128ELi384ELi128ELb1ELb1ELb1ELb1ELb1ELb1EEEEEEEEEvNT_6ParamsE)
        /*12f0*/ 	.short	0x0210
        /*12f2*/ 	.short	0x0af0


	//----- nvinfo : EIATTR_SW_WAR
	.align		4
.L_329:
        /*12f4*/ 	.byte	0x04, 0x36
        /*12f6*/ 	.short	(.L_331 - .L_330)
.L_330:
        /*12f8*/ 	.word	0x00000008
.L_331:


//--------------------- .nv.callgraph             --------------------------
	.section	.nv.callgraph,"",@"SHT_CUDA_CALLGRAPH"
	.align	4
	.sectionentsize	8
	.align		4
        /*0000*/ 	.word	0x00000000
	.align		4
        /*0004*/ 	.word	0xffffffff
	.align		4
        /*0008*/ 	.word	index@(_ZN7cutlass13device_kernelIN5flash11enable_sm90INS1_16FlashAttnFwdSm90INS1_25CollectiveMainloopFwdSm90ILi2EN4cute5tupleIJNS5_1CILi1EEES8_S8_EEENS6_IJNS7_ILi192EEENS7_ILi128EEENS7_ILi96EEEEEELi96ENS_12float_e4m3_tEfNS_4arch4Sm90ELb0ELb0ELb0ELb0ELb0ELb0ELb0ELb1ELb1ELb1ELb1ELb0EEENS1_21CollectiveEpilogueFwdINS6_IJSA_SC_SB_EEES9_NS_10bfloat16_tESG_Li384ELb0ELb1ELb1ELb1EEENS1_19SingleTileSchedulerILb0ELb1ELb1ELi192EEEEEEEEEvNT_6ParamsE)
	.align		4
        /*000c*/ 	.word	index@(__assertfail)
	.align		4
        /*0010*/ 	.word	index@(_ZN7cutlass13device_kernelIN5flash11enable_sm90INS1_16FlashAttnFwdSm90INS1_25CollectiveMainloopFwdSm90ILi2EN4cute5tupleIJNS5_1CILi1EEES8_S8_EEENS6_IJNS7_ILi192EEENS7_ILi128EEENS7_ILi96EEEEEELi96ENS_12float_e4m3_tEfNS_4arch4Sm90ELb0ELb0ELb0ELb1ELb0ELb0ELb0ELb1ELb1ELb1ELb1ELb0EEENS1_21CollectiveEpilogueFwdINS6_IJSA_SC_SB_EEES9_NS_10bfloat16_tESG_Li384ELb1ELb1ELb1ELb1EEENS1_36VarlenDynamicPersistentTileSchedulerILi192ELi128ELi384ELi128ELb1ELb1ELb1ELb0ELb1ELb1EEEEEEEEEvNT_6ParamsE)
	.align		4
        /*0014*/ 	.word	index@(__assertfail)
	.align		4
        /*0018*/ 	.word	index@(_ZN7cutlass13device_kernelIN5flash11enable_sm90INS1_16FlashAttnFwdSm90INS1_25CollectiveMainloopFwdSm90ILi2EN4cute5tupleIJNS5_1CILi1EEES8_S8_EEENS6_IJNS7_ILi192EEENS7_ILi128EEENS7_ILi96EEEEEELi96ENS_12float_e4m3_tEfNS_4arch4Sm90ELb0ELb0ELb0ELb1ELb0ELb1ELb0ELb1ELb1ELb1ELb1ELb0EEENS1_21CollectiveEpilogueFwdINS6_IJSA_SC_SB_EEES9_NS_10bfloat16_tESG_Li384ELb1ELb1ELb1ELb1EEENS1_36VarlenDynamicPersistentTileSchedulerILi192ELi128ELi384ELi128ELb1ELb1ELb1ELb0ELb1ELb1EEEEEEEEEvNT_6ParamsE)
	.align		4
        /*001c*/ 	.word	index@(__assertfail)
	.align		4
        /*0020*/ 	.word	index@(_ZN7cutlass13device_kernelIN5flash11enable_sm90INS1_16FlashAttnFwdSm90INS1_25CollectiveMainloopFwdSm90ILi2EN4cute5tupleIJNS5_1CILi1EEES8_S8_EEENS6_IJNS7_ILi192EEENS7_ILi128EEENS7_ILi96EEEEEELi96ENS_12float_e4m3_tEfNS_4arch4Sm90ELb0ELb1ELb0ELb0ELb0ELb0ELb0ELb1ELb1ELb1ELb1ELb0EEENS1_21CollectiveEpilogueFwdINS6_IJSA_SC_SB_EEES9_NS_10bfloat16_tESG_Li384ELb0ELb1ELb1ELb1EEENS1_19SingleTileSchedulerILb0ELb1ELb1ELi192EEEEEEEEEvNT_6ParamsE)
	.align		4
        /*0024*/ 	.word	index@(__assertfail)
	.align		4
        /*0028*/ 	.word	index@(_ZN7cutlass13device_kernelIN5flash11enable_sm90INS1_16FlashAttnFwdSm90INS1_25CollectiveMainloopFwdSm90ILi2EN4cute5tupleIJNS5_1CILi1EEES8_S8_EEENS6_IJNS7_ILi192EEENS7_ILi128EEENS7_ILi96EEEEEELi96ENS_12float_e4m3_tEfNS_4arch4Sm90ELb0ELb1ELb0ELb1ELb0ELb0ELb0ELb1ELb1ELb1ELb1ELb0EEENS1_21CollectiveEpilogueFwdINS6_IJSA_SC_SB_EEES9_NS_10bfloat16_tESG_Li384ELb1ELb1ELb1ELb1EEENS1_36VarlenDynamicPersistentTileSchedulerILi192ELi128ELi384ELi128ELb1ELb1ELb1ELb1ELb0ELb1EEEEEEEEEvNT_6ParamsE)
	.align		4
        /*002c*/ 	.word	index@(__assertfail)
	.align		4
        /*0030*/ 	.word	index@(_ZN7cutlass13device_kernelIN5flash11enable_sm90INS1_16FlashAttnFwdSm90INS1_25CollectiveMainloopFwdSm90ILi2EN4cute5tupleIJNS5_1CILi1EEES8_S8_EEENS6_IJNS7_ILi192EEENS7_ILi128EEENS7_ILi96EEEEEELi96ENS_12float_e4m3_tEfNS_4arch4Sm90ELb0ELb1ELb0ELb1ELb0ELb1ELb0ELb1ELb1ELb1ELb1ELb0EEENS1_21CollectiveEpilogueFwdINS6_IJSA_SC_SB_EEES9_NS_10bfloat16_tESG_Li384ELb1ELb1ELb1ELb1EEENS1_36VarlenDynamicPersistentTileSchedulerILi192ELi128ELi384ELi128ELb1ELb1ELb1ELb1ELb0ELb1EEEEEEEEEvNT_6ParamsE)
	.align		4
        /*0034*/ 	.word	index@(__assertfail)
	.align		4
        /*0038*/ 	.word	index@(_ZN7cutlass13device_kernelIN5flash11enable_sm90INS1_16FlashAttnFwdSm90INS1_25CollectiveMainloopFwdSm90ILi2EN4cute5tupleIJNS5_1CILi1EEES8_S8_EEENS6_IJNS7_ILi192EEENS7_ILi128EEENS7_ILi96EEEEEELi96ENS_12float_e4m3_tEfNS_4arch4Sm90ELb1ELb0ELb0ELb0ELb0ELb0ELb0ELb1ELb1ELb1ELb1ELb0EEENS1_21CollectiveEpilogueFwdINS6_IJSA_SC_SB_EEES9_NS_10bfloat16_tESG_Li384ELb0ELb1ELb1ELb1EEENS1_19SingleTileSchedulerILb0ELb1ELb1ELi192EEEEEEEEEvNT_6ParamsE)
	.align		4
        /*003c*/ 	.word	index@(__assertfail)
	.align		4
        /*0040*/ 	.word	index@(_ZN7cutlass13device_kernelIN5flash11enable_sm90INS1_16FlashAttnFwdSm90INS1_25CollectiveMainloopFwdSm90ILi2EN4cute5tupleIJNS5_1CILi1EEES8_S8_EEENS6_IJNS7_ILi192EEENS7_ILi128EEENS7_ILi96EEEEEELi96ENS_12float_e4m3_tEfNS_4arch4Sm90ELb1ELb0ELb0ELb1ELb0ELb0ELb0ELb1ELb1ELb1ELb1ELb0EEENS1_21CollectiveEpilogueFwdINS6_IJSA_SC_SB_EEES9_NS_10bfloat16_tESG_Li384ELb1ELb1ELb1ELb1EEENS1_36VarlenDynamicPersistentTileSchedulerILi192ELi128ELi384ELi128ELb1ELb1ELb1ELb1ELb1ELb1EEEEEEEEEvNT_6ParamsE)
	.align		4
        /*0044*/ 	.word	index@(__assertfail)
	.align		4
        /*0048*/ 	.word	index@(_ZN7cutlass13device_kernelIN5flash11enable_sm90INS1_16FlashAttnFwdSm90INS1_25CollectiveMainloopFwdSm90ILi2EN4cute5tupleIJNS5_1CILi1EEES8_S8_EEENS6_IJNS7_ILi192EEENS7_ILi128EEENS7_ILi96EEEEEELi96ENS_12float_e4m3_tEfNS_4arch4Sm90ELb1ELb0ELb0ELb1ELb0ELb1ELb0ELb1ELb1ELb1ELb1ELb0EEENS1_21CollectiveEpilogueFwdINS6_IJSA_SC_SB_EEES9_NS_10bfloat16_tESG_Li384ELb1ELb1ELb1ELb1EEENS1_36VarlenDynamicPersistentTileSchedulerILi192ELi128ELi384ELi128ELb1ELb1ELb1ELb1ELb1ELb1EEEEEEEEEvNT_6ParamsE)
	.align		4
        /*004c*/ 	.word	index@(__assertfail)
	.align		4
        /*0050*/ 	.word	0x00000000
	.align		4
        /*0054*/ 	.word	0xfffffffe
	.align		4
        /*0058*/ 	.word	0x00000000
	.align		4
        /*005c*/ 	.word	0xfffffffd
	.align		4
        /*0060*/ 	.word	0x00000000
	.align		4
        /*0064*/ 	.word	0xfffffffc


//--------------------- .nv.constant4             --------------------------
	.section	.nv.constant4,"a",@progbits
	.align	8
	.align		8
.nv.constant4:
        /*0000*/ 	.dword	__assertfail
	.align		8
        /*0008*/ 	.dword	__unnamed_1
	.align		8
        /*0010*/ 	.dword	__unnamed_2
	.align		8
        /*0018*/ 	.dword	__unnamed_3
	.align		8
        /*0020*/ 	.dword	__unnamed_4
	.align		8
        /*0028*/ 	.dword	__unnamed_5
	.align		8
        /*0030*/ 	.dword	__unnamed_6
	.align		8
        /*0038*/ 	.dword	_ZZN5flash28permute_output_fp8_VcolmajorIN4cute6TensorINS1_11ArrayEngineIfLm48EEENS1_6LayoutINS1_5tupleIJNS6_IJNS1_1CILi2EEES8_NS7_ILi12EEEEEENS7_ILi1EEESB_EEENS6_IJNS6_IJSB_S8_NS7_ILi4EEEEEENS7_ILi0EEESF_EEEEEEEEEvRT_E9upper_map
	.align		8
        /*0040*/ 	.dword	_ZN71_INTERNAL_f927cdb7_35_flash_fwd_hdim96_e4m3_split_sm90_cu_61719c98_50014cuda3std3__45__cpo5beginE
	.align		8
        /*0048*/ 	.dword	_ZN71_INTERNAL_f927cdb7_35_flash_fwd_hdim96_e4m3_split_sm90_cu_61719c98_50014cuda3std3__45__cpo3endE
	.align		8
        /*0050*/ 	.dword	_ZN71_INTERNAL_f927cdb7_35_flash_fwd_hdim96_e4m3_split_sm90_cu_61719c98_50014cuda3std3__45__cpo6cbeginE
	.align		8
        /*0058*/ 	.dword	_ZN71_INTERNAL_f927cdb7_35_flash_fwd_hdim96_e4m3_split_sm90_cu_61719c98_50014cuda3std3__45__cpo4cendE
	.align		8
        /*0060*/ 	.dword	_ZN71_INTERNAL_f927cdb7_35_flash_fwd_hdim96_e4m3_split_sm90_cu_61719c98_50014cuda3std3__473_GLOBAL__N__f927cdb7_35_flash_fwd_hdim96_e4m3_split_sm90_cu_61719c98_50016ignoreE
	.align		8
        /*0068*/ 	.dword	_ZN71_INTERNAL_f927cdb7_35_flash_fwd_hdim96_e4m3_split_sm90_cu_61719c98_50014cuda3std3__419piecewise_constructE
	.align		8
        /*0070*/ 	.dword	_ZN71_INTERNAL_f927cdb7_35_flash_fwd_hdim96_e4m3_split_sm90_cu_61719c98_50014cuda3std3__48in_placeE
	.align		8
        /*0078*/ 	.dword	_ZN71_INTERNAL_f927cdb7_35_flash_fwd_hdim96_e4m3_split_sm90_cu_61719c98_50014cuda3std6ranges3__45__cpo4swapE
	.align		8
        /*0080*/ 	.dword	_ZN71_INTERNAL_f927cdb7_35_flash_fwd_hdim96_e4m3_split_sm90_cu_61719c98_50014cuda3std6ranges3__45__cpo9iter_moveE
	.align		8
        /*0088*/ 	.dword	_ZN71_INTERNAL_f927cdb7_35_flash_fwd_hdim96_e4m3_split_sm90_cu_61719c98_50014cute7productE
	.align		8
        /*0090*/ 	.dword	_ZN71_INTERNAL_f927cdb7_35_flash_fwd_hdim96_e4m3_split_sm90_cu_61719c98_50014cute1_E
	.align		8
        /*0098*/ 	.dword	$str$23
	.align		8
        /*00a0*/ 	.dword	$str$24


//--------------------- .text._ZN7cutlass13device_kernelIN5flash11enable_sm90INS1_16FlashAttnFwdSm90INS1_25CollectiveMainloopFwdSm90ILi2EN4cute5tupleIJNS5_1CILi1EEES8_S8_EEENS6_IJNS7_ILi192EEENS7_ILi128EEENS7_ILi96EEEEEELi96ENS_12float_e4m3_tEfNS_4arch4Sm90ELb0ELb0ELb0ELb0ELb0ELb0ELb0ELb1ELb1ELb1ELb1ELb0EEENS1_21CollectiveEpilogueFwdINS6_IJSA_SC_SB_EEES9_NS_10bfloat16_tESG_Li384ELb0ELb1ELb1ELb1EEENS1_19SingleTileSchedulerILb0ELb1ELb1ELi192EEEEEEEEEvNT_6ParamsE --------------------------
	.section	.text._ZN7cutlass13device_kernelIN5flash11enable_sm90INS1_16FlashAttnFwdSm90INS1_25CollectiveMainloopFwdSm90ILi2EN4cute5tupleIJNS5_1CILi1EEES8_S8_EEENS6_IJNS7_ILi192EEENS7_ILi128EEENS7_ILi96EEEEEELi96ENS_12float_e4m3_tEfNS_4arch4Sm90ELb0ELb0ELb0ELb0ELb0ELb0ELb0ELb1ELb1ELb1ELb1ELb0EEENS1_21CollectiveEpilogueFwdINS6_IJSA_SC_SB_EEES9_NS_10bfloat16_tESG_Li384ELb0ELb1ELb1ELb1EEENS1_19SingleTileSchedulerILb0ELb1ELb1ELi192EEEEEEEEEvNT_6ParamsE,"ax",@progbits
	.align	128
.text._ZN7cutlass13device_kernelIN5flash11enable_sm90INS1_16FlashAttnFwdSm90INS1_25CollectiveMainloopFwdSm90ILi2EN4cute5tupleIJNS5_1CILi1EEES8_S8_EEENS6_IJNS7_ILi192EEENS7_ILi128EEENS7_ILi96EEEEEELi96ENS_12float_e4m3_tEfNS_4arch4Sm90ELb0ELb0ELb0ELb0ELb0ELb0ELb0ELb1ELb1ELb1ELb1ELb0EEENS1_21CollectiveEpilogueFwdINS6_IJSA_SC_SB_EEES9_NS_10bfloat16_tESG_Li384ELb0ELb1ELb1ELb1EEENS1_19SingleTileSchedulerILb0ELb1ELb1ELi192EEEEEEEEEvNT_6ParamsE:
        .type           _ZN7cutlass13device_kernelIN5flash11enable_sm90INS1_16FlashAttnFwdSm90INS1_25CollectiveMainloopFwdSm90ILi2EN4cute5tupleIJNS5_1CILi1EEES8_S8_EEENS6_IJNS7_ILi192EEENS7_ILi128EEENS7_ILi96EEEEEELi96ENS_12float_e4m3_tEfNS_4arch4Sm90ELb0ELb0ELb0ELb0ELb0ELb0ELb0ELb1ELb1ELb1ELb1ELb0EEENS1_21CollectiveEpilogueFwdINS6_IJSA_SC_SB_EEES9_NS_10bfloat16_tESG_Li384ELb0ELb1ELb1ELb1EEENS1_19SingleTileSchedulerILb0ELb1ELb1ELi192EEEEEEEEEvNT_6ParamsE,@function
        .size           _ZN7cutlass13device_kernelIN5flash11enable_sm90INS1_16FlashAttnFwdSm90INS1_25CollectiveMainloopFwdSm90ILi2EN4cute5tupleIJNS5_1CILi1EEES8_S8_EEENS6_IJNS7_ILi192EEENS7_ILi128EEENS7_ILi96EEEEEELi96ENS_12float_e4m3_tEfNS_4arch4Sm90ELb0ELb0ELb0ELb0ELb0ELb0ELb0ELb1ELb1ELb1ELb1ELb0EEENS1_21CollectiveEpilogueFwdINS6_IJSA_SC_SB_EEES9_NS_10bfloat16_tESG_Li384ELb0ELb1ELb1ELb1EEENS1_19SingleTileSchedulerILb0ELb1ELb1ELi192EEEEEEEEEvNT_6ParamsE,(.L_x_2276 - _ZN7cutlass13device_kernelIN5flash11enable_sm90INS1_16FlashAttnFwdSm90INS1_25CollectiveMainloopFwdSm90ILi2EN4cute5tupleIJNS5_1CILi1EEES8_S8_EEENS6_IJNS7_ILi192EEENS7_ILi128EEENS7_ILi96EEEEEELi96ENS_12float_e4m3_tEfNS_4arch4Sm90ELb0ELb0ELb0ELb0ELb0ELb0ELb0ELb1ELb1ELb1ELb1ELb0EEENS1_21CollectiveEpilogueFwdINS6_IJSA_SC_SB_EEES9_NS_10bfloat16_tESG_Li384ELb0ELb1ELb1ELb1EEENS1_19SingleTileSchedulerILb0ELb1ELb1ELi192EEEEEEEEEvNT_6ParamsE)
        .other          _ZN7cutlass13device_kernelIN5flash11enable_sm90INS1_16FlashAttnFwdSm90INS1_25CollectiveMainloopFwdSm90ILi2EN4cute5tupleIJNS5_1CILi1EEES8_S8_EEENS6_IJNS7_ILi192EEENS7_ILi128EEENS7_ILi96EEEEEELi96ENS_12float_e4m3_tEfNS_4arch4Sm90ELb0ELb0ELb0ELb0ELb0ELb0ELb0ELb1ELb1ELb1ELb1ELb0EEENS1_21CollectiveEpilogueFwdINS6_IJSA_SC_SB_EEES9_NS_10bfloat16_tESG_Li384ELb0ELb1ELb1ELb1EEENS1_19SingleTileSchedulerILb0ELb1ELb1ELi192EEEEEEEEEvNT_6ParamsE,@"STO_CUDA_ENTRY STV_DEFAULT"
_ZN7cutlass13device_kernelIN5flash11enable_sm90INS1_16FlashAttnFwdSm90INS1_25CollectiveMainloopFwdSm90ILi2EN4cute5tupleIJNS5_1CILi1EEES8_S8_EEENS6_IJNS7_ILi192EEENS7_ILi128EEENS7_ILi96EEEEEELi96ENS_12float_e4m3_tEfNS_4arch4Sm90ELb0ELb0ELb0ELb0ELb0ELb0ELb0ELb1ELb1ELb1ELb1ELb0EEENS1_21CollectiveEpilogueFwdINS6_IJSA_SC_SB_EEES9_NS_10bfloat16_tESG_Li384ELb0ELb1ELb1ELb1EEENS1_19SingleTileSchedulerILb0ELb1ELb1ELi192EEEEEEEEEvNT_6ParamsE:
[----:B------:R-:W0:Y:S01]  /*0000*/  LDC R1, c[0x0][0x28] ;  /* 0x00000a00ff017b82 */ /* 0x000e220000000800 */
[----:B------:R-:W1:Y:S01]  /*0010*/  S2R R28, SR_TID.X ;  /* 0x00000000001c7919 */ /* 0x000e620000002100 */
[----:B------:R-:W-:Y:S01]  /*0020*/  ELECT P0, URZ, PT ;  /* 0x00000000003f782f */ /* 0x000fe20003800000 */
[----:B------:R-:W-:Y:S01]  /*0030*/  BSSY B0, `(.L_x_0) ;  /* 0x000000e000007945 */ /* 0x000fe20003800000 */
[----:B-1----:R-:W-:-:S05]  /*0040*/  SHF.R.U32.HI R16, RZ, 0x5, R28 ;  /* 0x00000005ff107819 */ /* 0x002fca000001161c */
[----:B------:R-:W1:Y:S02]  /*0050*/  SHFL.IDX PT, R0, R16, RZ, 0x1f ;  /* 0x00001fff10007589 */ /* 0x000e6400000e0000 */
[----:B-1----:R-:W-:Y:S02]  /*0060*/  ISETP.EQ.AND P0, PT, R0, RZ, P0 ;  /* 0x000000ff0000720c */ /* 0x002fe40000702270 */
[----:B------:R-:W-:-:S11]  /*0070*/  SHF.R.U32.HI R0, RZ, 0x7, R28 ;  /* 0x00000007ff007819 */ /* 0x000fd6000001161c */
[----:B0-----:R-:W-:Y:S05]  /*0080*/  @!P0 BRA `(.L_x_1) ;  /* 0x0000000000208947 */ /* 0x001fea0003800000 */
[----:B------:R-:W-:Y:S02]  /*0090*/  ULDC.64 UR4, c[0x0][0x198] ;  /* 0x0000660000047ab9 */ /* 0x000fe40000000a00 */
[----:B------:R-:W-:Y:S02]  /*00a0*/  UIADD3 UR6, UP0, UR4, 0x370, URZ ;  /* 0x0000037004067890 */ /* 0x000fe4000ff1e03f */
[----:B------:R-:W-:Y:S02]  /*00b0*/  UIADD3 UR4, UP1, UR4, 0x470, URZ ;  /* 0x0000047004047890 */ /* 0x000fe4000ff3e03f */
[----:B------:R-:W-:Y:S02]  /*00c0*/  UIADD3.X UR7, URZ, UR5, URZ, UP0, !UPT ;  /* 0x000000053f077290 */ /* 0x000fe400087fe43f */
[----:B------:R-:W-:-:S07]  /*00d0*/  UIADD3.X UR5, URZ, UR5, URZ, UP1, !UPT ;  /* 0x000000053f057290 */ /* 0x000fce0008ffe43f */
[----:B------:R0:W-:Y:S02]  /*00e0*/  UTMACCTL.PF [UR6] ;  /* 0x00000000060079b9 */ /* 0x0001e40008040000 */
[----:B------:R0:W-:Y:S02]  /*00f0*/  UTMACCTL.PF [UR4] ;  /* 0x00000000040079b9 */ /* 0x0001e40008040000 */
[----:B0-----:R-:W-:Y:S01]  /*0100*/  NOP ;  /* 0x0000000000007918 */ /* 0x001fe20000000000 */
.L_x_1:
[----:B------:R-:W-:Y:S05]  /*0110*/  BSYNC B0 ;  /* 0x0000000000007941 */ /* 0x000fea0003800000 */
.L_x_0:
[----:B------:R-:W-:Y:S01]  /*0120*/  VOTEU.ANY UP0, P0 ;  /* 0x00000000003f7886 */ /* 0x000fe20000000100 */
[----:B------:R-:W0:Y:S01]  /*0130*/  SHFL.IDX PT, R0, R0, RZ, 0x1f ;  /* 0x00001fff00007589 */ /* 0x000e2200000e0000 */
[----:B------:R-:W-:Y:S01]  /*0140*/  UMOV UR4, 0x80 ;  /* 0x0000008000047882 */ /* 0x000fe20000000000 */
[----:B------:R-:W-:Y:S01]  /*0150*/  UMOV UR7, 0x180 ;  /* 0x0000018000077882 */ /* 0x000fe20000000000 */
[----:B------:R-:W-:Y:S01]  /*0160*/  VOTEU.ANY UP1, P0 ;  /* 0x00000000003f7886 */ /* 0x000fe20000020100 */
[----:B------:R-:W1:Y:S01]  /*0170*/  @UP0 S2UR UR8, SR_CgaCtaId ;  /* 0x00000000000809c3 */ /* 0x000e620000008800 */
[----:B------:R-:W2:Y:S01]  /*0180*/  SHFL.IDX PT, R2, R16, RZ, 0x1f ;  /* 0x00001fff10027589 */ /* 0x000ea200000e0000 */
[----:B------:R-:W-:Y:S01]  /*0190*/  @UP0 UMOV UR6, 0x400 ;  /* 0x0000040000060882 */ /* 0x000fe20000000000 */
[----:B------:R-:W-:-:S04]  /*01a0*/  @UP0 UIADD3 UR4, -UR4, 0x100000, URZ ;  /* 0x0010000004040890 */ /* 0x000fc8000fffe13f */
[----:B------:R-:W-:Y:S02]  /*01b0*/  @UP0 USHF.L.U32 UR5, UR4, 0xb, URZ ;  /* 0x0000000b04050899 */ /* 0x000fe4000800063f */
[----:B------:R-:W-:Y:S01]  /*01c0*/  @UP0 USHF.L.U32 UR4, UR4, 0x1, URZ ;  /* 0x0000000104040899 */ /* 0x000fe2000800063f */
[----:B------:R-:W-:Y:S01]  /*01d0*/  VOTEU.ANY UP2, P0 ;  /* 0x00000000003f7886 */ /* 0x000fe20000040100 */
[----:B0-----:R-:W-:Y:S01]  /*01e0*/  R2UR UR9, R0 ;  /* 0x00000000000972ca */ /* 0x001fe200000e0000 */
[----:B-1----:R-:W-:Y:S01]  /*01f0*/  @UP0 ULEA UR8, UR8, UR6, 0x18 ;  /* 0x0000000608080291 */ /* 0x002fe2000f8ec03f */
[----:B--2---:R-:W-:Y:S01]  /*0200*/  ISETP.NE.AND P1, PT, R2, RZ, PT ;  /* 0x000000ff0200720c */ /* 0x004fe20003f25270 */
[----:B------:R-:W-:-:S04]  /*0210*/  @UP0 UIADD3 UR6, -UR7, 0x100000, URZ ;  /* 0x0010000007060890 */ /* 0x000fc8000fffe13f */
[----:B------:R-:W-:Y:S02]  /*0220*/  @UP0 USHF.L.U32 UR7, UR6, 0xb, URZ ;  /* 0x0000000b06070899 */ /* 0x000fe4000800063f */
[----:B------:R-:W-:-:S04]  /*0230*/  @UP0 USHF.L.U32 UR6, UR6, 0x1, URZ ;  /* 0x0000000106060899 */ /* 0x000fc8000800063f */
[----:B------:R-:W-:Y:S01]  /*0240*/  UISETP.NE.AND UP0, UPT, UR9, URZ, UPT ;  /* 0x0000003f0900728c */ /* 0x000fe2000bf05270 */
[----:B------:R-:W0:Y:S02]  /*0250*/  FENCE.VIEW.ASYNC.S ;  /* 0x00000000000073c6 */ /* 0x000e240000000000 */
[----:B0-----:R0:W1:Y:S05]  /*0260*/  @UP1 SYNCS.EXCH.64 URZ, [UR8+0x17000], UR4 ;  /* 0x01700004083f15b2 */ /* 0x00106a0008000100 */
[----:B------:R0:W2:Y:S01]  /*0270*/  @UP2 SYNCS.EXCH.64 URZ, [UR8+0x17020], UR6 ;  /* 0x01702006083f25b2 */ /* 0x0000a20008000100 */
[----:B------:R-:W-:Y:S05]  /*0280*/  @P1 BRA `(.L_x_2) ;  /* 0x0000000000481947 */ /* 0x000fea0003800000 */
[----:B0-----:R-:W0:Y:S01]  /*0290*/  S2UR UR5, SR_CgaCtaId ;  /* 0x00000000000579c3 */ /* 0x001e220000008800 */
[----:B------:R-:W-:Y:S01]  /*02a0*/  UMOV UR4, 0x400 ;  /* 0x0000040000047882 */ /* 0x000fe20000000000 */
[----:B------:R-:W-:Y:S01]  /*02b0*/  UMOV UR6, 0x1 ;  /* 0x0000000100067882 */ /* 0x000fe20000000000 */
[----:B------:R-:W-:Y:S01]  /*02c0*/  UMOV UR7, 0x3 ;  /* 0x0000000300077882 */ /* 0x000fe20000000000 */
[----:B------:R-:W-:Y:S01]  /*02d0*/  ELECT P0, URZ, PT ;  /* 0x00000000003f782f */ /* 0x000fe20003800000 */
[----:B0-----:R-:W-:Y:S02]  /*02e0*/  ULEA UR8, UR5, UR4, 0x18 ;  /* 0x0000000405087291 */ /* 0x001fe4000f8ec03f */
[----:B------:R-:W-:-:S04]  /*02f0*/  UIADD3 UR4, -UR6, 0x100000, URZ ;  /* 0x0010000006047890 */ /* 0x000fc8000fffe13f */
[----:B------:R-:W-:Y:S02]  /*0300*/  USHF.L.U32 UR5, UR4, 0xb, URZ ;  /* 0x0000000b04057899 */ /* 0x000fe4000800063f */
[----:B------:R-:W-:Y:S02]  /*0310*/  USHF.L.U32 UR4, UR4, 0x1, URZ ;  /* 0x0000000104047899 */ /* 0x000fe4000800063f */
[----:B------:R-:W-:-:S04]  /*0320*/  UIADD3 UR6, -UR7, 0x100000, URZ ;  /* 0x0010000007067890 */ /* 0x000fc8000fffe13f */
[----:B------:R-:W-:Y:S02]  /*0330*/  USHF.L.U32 UR7, UR6, 0xb, URZ ;  /* 0x0000000b06077899 */ /* 0x000fe4000800063f */
[----:B------:R-:W-:Y:S01]  /*0340*/  USHF.L.U32 UR6, UR6, 0x1, URZ ;  /* 0x0000000106067899 */ /* 0x000fe2000800063f */
[----:B------:R-:W0:Y:S03]  /*0350*/  FENCE.VIEW.ASYNC.S ;  /* 0x00000000000073c6 */ /* 0x000e260000000000 */
[----:B0-----:R3:W4:Y:S08]  /*0360*/  SYNCS.EXCH.64 URZ, [UR8+0x17030], UR4 ;  /* 0x01703004083f75b2 */ /* 0x0017300008000100 */
[----:B------:R3:W0:Y:S01]  /*0370*/  SYNCS.EXCH.64 URZ, [UR8+0x17040], UR6 ;  /* 0x01704006083f75b2 */ /* 0x0006220008000100 */
[----:B------:R3:W0:Y:S01]  /*0380*/  SYNCS.EXCH.64 URZ, [UR8+0x17038], UR4 ;  /* 0x01703804083f75b2 */ /* 0x0006220008000100 */
[----:B------:R3:W0:Y:S02]  /*0390*/  SYNCS.EXCH.64 URZ, [UR8+0x17048], UR6 ;  /* 0x01704806083f75b2 */ /* 0x0006240008000100 */
[----:B---3--:R-:W-:Y:S01]  /*03a0*/  NOP ;  /* 0x0000000000007918 */ /* 0x008fe20000000000 */
.L_x_2:
[----:B------:R-:W3:Y:S01]  /*03b0*/  SHFL.IDX PT, R0, R16, RZ, 0x1f ;  /* 0x00001fff10007589 */ /* 0x000ee200000e0000 */
[----:B------:R-:W-:Y:S01]  /*03c0*/  NOP ;  /* 0x0000000000007918 */ /* 0x000fe20000000000 */
[----:B---3--:R-:W-:-:S13]  /*03d0*/  ISETP.NE.AND P0, PT, R0, RZ, PT ;  /* 0x000000ff0000720c */ /* 0x008fda0003f05270 */
        /* <DEDUP_REMOVED lines=14> */
[----:B0-----:R3:W0:Y:S08]  /*04c0*/  SYNCS.EXCH.64 URZ, [UR8+0x17050], UR4 ;  /* 0x01705004083f75b2 */ /* 0x0016300008000100 */
[----:B------:R3:W0:Y:S01]  /*04d0*/  SYNCS.EXCH.64 URZ, [UR8+0x17060], UR6 ;  /* 0x01706006083f75b2 */ /* 0x0006220008000100 */
[----:B------:R3:W0:Y:S01]  /*04e0*/  SYNCS.EXCH.64 URZ, [UR8+0x17058], UR4 ;  /* 0x01705804083f75b2 */ /* 0x0006220008000100 */
[----:B------:R3:W0:Y:S02]  /*04f0*/  SYNCS.EXCH.64 URZ, [UR8+0x17068], UR6 ;  /* 0x01706806083f75b2 */ /* 0x0006240008000100 */
[----:B---3--:R-:W-:Y:S01]  /*0500*/  NOP ;  /* 0x0000000000007918 */ /* 0x008fe20000000000 */
.L_x_3:
[----:B------:R-:W3:Y:S01]  /*0510*/  SHFL.IDX PT, R0, R16, RZ, 0x1f ;  /* 0x00001fff10007589 */ /* 0x000ee200000e0000 */
[----:B------:R-:W-:Y:S01]  /*0520*/  NOP ;  /* 0x0000000000007918 */ /* 0x000fe20000000000 */
[----:B---3--:R-:W-:-:S13]  /*0530*/  ISETP.NE.AND P0, PT, R0, RZ, PT ;  /* 0x000000ff0000720c */ /* 0x008fda0003f05270 */
[----:B------:R-:W-:Y:S05]  /*0540*/  @P0 BRA `(.L_x_4) ;  /* 0x0000000000380947 */ /* 0x000fea0003800000 */
[----:B0-----:R-:W0:Y:S01]  /*0550*/  S2UR UR5, SR_CgaCtaId ;  /* 0x00000000000579c3 */ /* 0x001e220000008800 */
[----:B------:R-:W-:Y:S01]  /*0560*/  UMOV UR4, 0x400 ;  /* 0x0000040000047882 */ /* 0x000fe20000000000 */
[----:B------:R-:W-:Y:S01]  /*0570*/  UMOV UR7, 0x1 ;  /* 0x0000000100077882 */ /* 0x000fe20000000000 */
[----:B------:R-:W-:Y:S01]  /*0580*/  ELECT P0, URZ, PT ;  /* 0x00000000003f782f */ /* 0x000fe20003800000 */
[----:B0-----:R-:W-:Y:S02]  /*0590*/  ULEA UR6, UR5, UR4, 0x18 ;  /* 0x0000000405067291 */ /* 0x001fe4000f8ec03f */
[----:B------:R-:W-:-:S04]  /*05a0*/  UIADD3 UR4, -UR7, 0x100000, URZ ;  /* 0x0010000007047890 */ /* 0x000fc8000fffe13f */
[----:B------:R-:W-:Y:S02]  /*05b0*/  USHF.L.U32 UR5, UR4, 0xb, URZ ;  /* 0x0000000b04057899 */ /* 0x000fe4000800063f */
[----:B------:R-:W-:Y:S01]  /*05c0*/  USHF.L.U32 UR4, UR4, 0x1, URZ ;  /* 0x0000000104047899 */ /* 0x000fe2000800063f */
[----:B------:R-:W0:Y:S11]  /*05d0*/  FENCE.VIEW.ASYNC.S ;  /* 0x00000000000073c6 */ /* 0x000e360000000000 */
[----:B0-----:R3:W0:Y:S01]  /*05e0*/  SYNCS.EXCH.64 URZ, [UR6+0x17070], UR4 ;  /* 0x01707004063f75b2 */ /* 0x0016220008000100 */
[----:B------:R3:W0:Y:S01]  /*05f0*/  SYNCS.EXCH.64 URZ, [UR6+0x17080], UR4 ;  /* 0x01708004063f75b2 */ /* 0x0006220008000100 */
[----:B------:R3:W0:Y:S01]  /*0600*/  SYNCS.EXCH.64 URZ, [UR6+0x17078], UR4 ;  /* 0x01707804063f75b2 */ /* 0x0006220008000100 */
[----:B------:R3:W0:Y:S02]  /*0610*/  SYNCS.EXCH.64 URZ, [UR6+0x17088], UR4 ;  /* 0x01708804063f75b2 */ /* 0x0006240008000100 */
[----:B---3--:R-:W-:Y:S01]  /*0620*/  NOP ;  /* 0x0000000000007918 */ /* 0x008fe20000000000 */
.L_x_4:
        /* <DEDUP_REMOVED lines=22> */
.L_x_5:
        /* <DEDUP_REMOVED lines=22> */
.L_x_6:
[----:B------:R-:W-:Y:S01]  /*08f0*/  PLOP3.LUT P0, PT, PT, PT, UP0, 0x80, 0x0 ;  /* 0x000000000000781c */ /* 0x000fe20003f0f008 */
[----:B------:R-:W-:Y:S01]  /*0900*/  UMOV UR41, 0x1 ;  /* 0x0000000100297882 */ /* 0x000fe20000000000 */
[----:B------:R-:W-:Y:S01]  /*0910*/  NOP ;  /* 0x0000000000007918 */ /* 0x000fe20000000000 */
[----:B------:R-:W-:Y:S01]  /*0920*/  USEL UR41, UR41, 0x2, !UP0 ;  /* 0x0000000229297887 */ /* 0x000fe2000c000000 */
[----:B------:R-:W-:Y:S01]  /*0930*/  BSSY B6, `(.L_x_7) ;  /* 0x0000a85000067945 */ /* 0x000fe20003800000 */
[----:B------:R-:W-:Y:S01]  /*0940*/  ULDC.64 UR44, c[0x0][0x208] ;  /* 0x00008200002c7ab9 */ /* 0x000fe20000000a00 */
[----:B------:R-:W-:Y:S01]  /*0950*/  LOP3.LUT R26, R28, 0x7f, RZ, 0xc0, !PT ;  /* 0x0000007f1c1a7812 */ /* 0x000fe200078ec0ff */
[----:B012-4-:R-:W-:Y:S06]  /*0960*/  BAR.SYNC.DEFER_BLOCKING 0x0 ;  /* 0x0000000000007b1d */ /* 0x017fec0000010000 */
[----:B------:R-:W-:Y:S05]  /*0970*/  @!P0 BRA `(.L_x_8) ;  /* 0x0000007000b48947 */ /* 0x000fea0003800000 */
.L_x_9:
[----:B------:R-:W-:-:S08]  /*0980*/  NOP ;  /* 0x0000000000007918 */ /* 0x000fd00000000000 */
[----:B------:R-:W0:Y:S02]  /*0990*/  USETMAXREG.TRY_ALLOC.CTAPOOL UP0, 0xa0 ;  /* 0x000000a0000079c8 */ /* 0x000e240008000600 */
[----:B0-----:R-:W-:-:S13]  /*09a0*/  PLOP3.LUT P0, PT, PT, PT, UP0, 0x80, 0x0 ;  /* 0x000000000000781c */ /* 0x001fda0003f0f008 */
[----:B------:R-:W-:Y:S05]  /*09b0*/  @!P0 BRA `(.L_x_9) ;  /* 0xfffffffc00f08947 */ /* 0x000fea000383ffff */
[----:B------:R-:W0:Y:S01]  /*09c0*/  S2UR UR6, SR_CTAID.Y ;  /* 0x00000000000679c3 */ /* 0x000e220000002600 */
[----:B------:R-:W-:Y:S02]  /*09d0*/  ULDC UR8, c[0x0][0xc50] ;  /* 0x0003140000087ab9 */ /* 0x000fe40000000800 */
[----:B------:R-:W-:-:S05]  /*09e0*/  UISETP.NE.AND UP0, UPT, UR8, 0x1, UPT ;  /* 0x000000010800788c */ /* 0x000fca000bf05270 */
[----:B------:R-:W1:Y:S06]  /*09f0*/  S2UR UR42, SR_CTAID.Z ;  /* 0x00000000002a79c3 */ /* 0x000e6c0000002700 */
[----:B------:R-:W-:Y:S01]  /*0a00*/  @UP0 ULDC UR4, c[0x0][0xc54] ;  /* 0x0003150000040ab9 */ /* 0x000fe20000000800 */
[----:B------:R-:W-:Y:S01]  /*0a10*/  @UP0 ULDC UR7, c[0x0][0xc58] ;  /* 0x0003160000070ab9 */ /* 0x000fe20000000800 */
[----:B0-----:R-:W-:Y:S02]  /*0a20*/  UIMAD.WIDE.U32 UR4, UR6, UR4, URZ ;  /* 0x00000004060472a5 */ /* 0x001fe4000f8e003f */
[----:B------:R-:W-:-:S02]  /*0a30*/  UMOV UR36, UR6 ;  /* 0x0000000600247c82 */ /* 0x000fc40008000000 */
[----:B------:R-:W-:Y:S01]  /*0a40*/  @UP0 USHF.R.U32.HI UR36, URZ, UR7, UR5 ;  /* 0x000000073f240299 */ /* 0x000fe20008011605 */
[----:B------:R-:W-:Y:S06]  /*0a50*/  BAR.ARV 0x8, 0x200 ;  /* 0x0208000000007b1d */ /* 0x000fec0000002000 */
[----:B-1----:R-:W-:Y:S01]  /*0a60*/  ISETP.LE.AND P0, PT, RZ, UR42, PT ;  /* 0x0000002aff007c0c */ /* 0x002fe2000bf03270 */
[----:B------:R-:W-:-:S04]  /*0a70*/  UIADD3 UR4, -UR36, URZ, URZ ;  /* 0x0000003f24047290 */ /* 0x000fc8000fffe13f */
[----:B------:R-:W-:-:S08]  /*0a80*/  UIMAD UR8, UR8, UR4, UR6 ;  /* 0x00000004080872a4 */ /* 0x000fd0000f8e0206 */
[----:B------:R-:W-:Y:S05]  /*0a90*/  @!P0 BRA `(.L_x_10) ;  /* 0x000000a400b88947 */ /* 0x000fea0003800000 */
[----:B------:R-:W-:Y:S01]  /*0aa0*/  ULDC.64 UR4, c[0x0][0x990] ;  /* 0x0002640000047ab9 */ /* 0x000fe20000000a00 */
[----:B------:R-:W-:Y:S01]  /*0ab0*/  ULDC.64 UR6, c[0x0][0x998] ;  /* 0x0002660000067ab9 */ /* 0x000fe20000000a00 */
[----:B------:R-:W-:Y:S01]  /*0ac0*/  UISETP.NE.U32.AND UP0, UPT, UR4, URZ, UPT ;  /* 0x0000003f0400728c */ /* 0x000fe2000bf05070 */
[----:B------:R-:W-:Y:S01]  /*0ad0*/  IMAD.MOV.U32 R0, RZ, RZ, 0x3f800000 ;  /* 0x3f800000ff007424 */ /* 0x000fe200078e00ff */
[----:B------:R-:W-:Y:S01]  /*0ae0*/  UISETP.NE.U32.AND UP1, UPT, UR6, URZ, UPT ;  /* 0x0000003f0600728c */ /* 0x000fe2000bf25070 */
[----:B------:R-:W-:Y:S01]  /*0af0*/  IMAD.MOV.U32 R5, RZ, RZ, 0x3f800000 ;  /* 0x3f800000ff057424 */ /* 0x000fe200078e00ff */
[----:B------:R-:W-:Y:S02]  /*0b00*/  UISETP.NE.AND.EX UP0, UPT, UR5, URZ, UPT, UP0 ;  /* 0x0000003f0500728c */ /* 0x000fe4000bf05300 */
[----:B------:R-:W-:Y:S02]  /*0b10*/  UISETP.NE.AND.EX UP1, UPT, UR7, URZ, UPT, UP1 ;  /* 0x0000003f0700728c */ /* 0x000fe4000bf25310 */
[----:B------:R-:W-:-:S02]  /*0b20*/  USHF.R.S32.HI UR43, URZ, 0x1f, UR42 ;  /* 0x0000001f3f2b7899 */ /* 0x000fc4000801142a */
[----:B------:R-:W-:Y:S01]  /*0b30*/  PLOP3.LUT P0, PT, PT, PT, UP0, 0x80, 0x0 ;  /* 0x000000000000781c */ /* 0x000fe20003f0f008 */
[----:B------:R-:W-:Y:S01]  /*0b40*/  ULDC UR39, c[0x0][0x424] ;  /* 0x0001090000277ab9 */ /* 0x000fe20000000800 */
[----:B------:R-:W-:-:S03]  /*0b50*/  PLOP3.LUT P1, PT, PT, PT, UP1, 0x80, 0x0 ;  /* 0x000000000000781c */ /* 0x000fc60003f2f018 */
[----:B------:R-:W-:Y:S02]  /*0b60*/  @UP0 ULDC.64 UR12, c[0x0][0x9a8] ;  /* 0x00026a00000c0ab9 */ /* 0x000fe40000000a00 */
[----:B------:R-:W-:Y:S01]  /*0b70*/  @UP1 ULDC.64 UR16, c[0x0][0x9b8] ;  /* 0x00026e0000101ab9 */ /* 0x000fe20000000a00 */
[----:B------:R-:W-:Y:S02]  /*0b80*/  @UP0 UIMAD UR9, UR43, UR12, URZ ;  /* 0x0000000c2b0902a4 */ /* 0x000fe4000f8e023f */
[----:B------:R-:W-:Y:S02]  /*0b90*/  @UP1 UIMAD UR15, UR43, UR16, URZ ;  /* 0x000000102b0f12a4 */ /* 0x000fe4000f8e023f */
[----:B------:R-:W-:Y:S02]  /*0ba0*/  @UP0 UIMAD UR14, UR42, UR13, UR9 ;  /* 0x0000000d2a0e02a4 */ /* 0x000fe4000f8e0209 */
[----:B------:R-:W-:Y:S02]  /*0bb0*/  @UP0 UIMAD.WIDE.U32 UR10, UR42, UR12, URZ ;  /* 0x0000000c2a0a02a5 */ /* 0x000fe4000f8e003f */
[----:B------:R-:W-:-:S02]  /*0bc0*/  @UP0 USHF.R.S32.HI UR9, URZ, 0x1f, UR36 ;  /* 0x0000001f3f090899 */ /* 0x000fc40008011424 */
[----:B------:R-:W-:Y:S02]  /*0bd0*/  @UP1 UIMAD.WIDE.U32 UR12, UR42, UR16, URZ ;  /* 0x000000102a0c12a5 */ /* 0x000fe4000f8e003f */
[----:B------:R-:W-:Y:S02]  /*0be0*/  @UP1 UIMAD UR15, UR42, UR17, UR15 ;  /* 0x000000112a0f12a4 */ /* 0x000fe4000f8e020f */
[----:B------:R-:W-:Y:S01]  /*0bf0*/  @UP1 USHF.R.S32.HI UR20, URZ, 0x1f, UR36 ;  /* 0x0000001f3f141899 */ /* 0x000fe20008011424 */
[----:B------:R-:W-:Y:S01]  /*0c00*/  @UP0 ULDC.64 UR16, c[0x0][0x9b0] ;  /* 0x00026c0000100ab9 */ /* 0x000fe20000000a00 */
[----:B------:R-:W-:Y:S01]  /*0c10*/  @UP1 ULDC.64 UR18, c[0x0][0x9c0] ;  /* 0x0002700000121ab9 */ /* 0x000fe20000000a00 */
[----:B------:R-:W-:Y:S02]  /*0c20*/  @UP0 UIMAD UR9, UR9, UR16, URZ ;  /* 0x00000010090902a4 */ /* 0x000fe4000f8e023f */
[----:B------:R-:W-:Y:S02]  /*0c30*/  @UP0 UIADD3 UR11, UR11, UR14, URZ ;  /* 0x0000000e0b0b0290 */ /* 0x000fe4000fffe03f */
[----:B------:R-:W-:-:S02]  /*0c40*/  @UP1 UIMAD UR14, UR20, UR18, URZ ;  /* 0x00000012140e12a4 */ /* 0x000fc4000f8e023f */
[----:B------:R-:W-:Y:S02]  /*0c50*/  @UP1 UIADD3 UR13, UR13, UR15, URZ ;  /* 0x0000000f0d0d1290 */ /* 0x000fe4000fffe03f */
[----:B------:R-:W-:Y:S02]  /*0c60*/  @UP0 UIMAD UR9, UR36, UR17, UR9 ;  /* 0x00000011240902a4 */ /* 0x000fe4000f8e0209 */
[----:B------:R-:W-:Y:S02]  /*0c70*/  @UP0 UIMAD.WIDE.U32 UR10, UR36, UR16, UR10 ;  /* 0x00000010240a02a5 */ /* 0x000fe4000f8e000a */
[----:B------:R-:W-:Y:S02]  /*0c80*/  @UP1 UIMAD UR14, UR36, UR19, UR14 ;  /* 0x00000013240e12a4 */ /* 0x000fe4000f8e020e */
[----:B------:R-:W-:Y:S02]  /*0c90*/  @UP1 UIMAD.WIDE.U32 UR12, UR36, UR18, UR12 ;  /* 0x00000012240c12a5 */ /* 0x000fe4000f8e000c */
[----:B------:R-:W-:-:S02]  /*0ca0*/  @UP0 UIADD3 UR11, UR11, UR9, URZ ;  /* 0x000000090b0b0290 */ /* 0x000fc4000fffe03f */
[----:B------:R-:W-:Y:S02]  /*0cb0*/  @UP1 UIADD3 UR9, UR13, UR14, URZ ;  /* 0x0000000e0d091290 */ /* 0x000fe4000fffe03f */
[----:B------:R-:W-:Y:S02]  /*0cc0*/  @UP1 ULEA UR6, UP3, UR12, UR6, 0x2 ;  /* 0x000000060c061291 */ /* 0x000fe4000f86103f */
[----:B------:R-:W-:Y:S02]  /*0cd0*/  @UP0 ULEA UR4, UP2, UR10, UR4, 0x2 ;  /* 0x000000040a040291 */ /* 0x000fe4000f84103f */
[----:B------:R-:W-:Y:S02]  /*0ce0*/  @UP1 ULEA.HI.X UR7, UR12, UR7, UR9, 0x2, UP3 ;  /* 0x000000070c071291 */ /* 0x000fe400098f1409 */
[----:B------:R-:W-:Y:S01]  /*0cf0*/  IMAD.U32 R6, RZ, RZ, UR6 ;  /* 0x00000006ff067e24 */ /* 0x000fe2000f8e00ff */
[----:B------:R-:W-:Y:S01]  /*0d00*/  @UP0 ULEA.HI.X UR5, UR10, UR5, UR11, 0x2, UP2 ;  /* 0x000000050a050291 */ /* 0x000fe200090f140b */
[----:B------:R-:W-:-:S02]  /*0d10*/  IMAD.U32 R2, RZ, RZ, UR4 ;  /* 0x00000004ff027e24 */ /* 0x000fc4000f8e00ff */
[----:B------:R-:W-:-:S03]  /*0d20*/  IMAD.U32 R7, RZ, RZ, UR7 ;  /* 0x00000007ff077e24 */ /* 0x000fc6000f8e00ff */
[----:B------:R-:W-:Y:S01]  /*0d30*/  IMAD.U32 R3, RZ, RZ, UR5 ;  /* 0x00000005ff037e24 */ /* 0x000fe2000f8e00ff */
[----:B------:R-:W-:Y:S01]  /*0d40*/  ULDC.64 UR4, c[0x0][0x418] ;  /* 0x0001060000047ab9 */ /* 0x000fe20000000a00 */
[----:B------:R0:W5:Y:S01]  /*0d50*/  @P1 LDG.E R0, desc[UR44][R6.64] ;  /* 0x0000002c06001981 */ /* 0x000162000c1e1900 */
[----:B------:R-:W-:-:S03]  /*0d60*/  UISETP.NE.U32.AND UP0, UPT, UR4, URZ, UPT ;  /* 0x0000003f0400728c */ /* 0x000fc6000bf05070 */
[----:B------:R-:W-:Y:S01]  /*0d70*/  ULDC UR4, c[0x0][0x2f0] ;  /* 0x0000bc0000047ab9 */ /* 0x000fe20000000800 */
[----:B------:R-:W-:Y:S01]  /*0d80*/  UISETP.NE.AND.EX UP0, UPT, UR5, URZ, UPT, UP0 ;  /* 0x0000003f0500728c */ /* 0x000fe2000bf05300 */
[----:B------:R0:W5:Y:S03]  /*0d90*/  @P0 LDG.E R5, desc[UR44][R2.64] ;  /* 0x0000002c02050981 */ /* 0x000166000c1e1900 */
[----:B------:R-:W-:-:S04]  /*0da0*/  USEL UR39, UR39, 0x1, UP0 ;  /* 0x0000000127277887 */ /* 0x000fc80008000000 */
[----:B------:R-:W-:-:S04]  /*0db0*/  UIMAD UR39, UR39, UR4, URZ ;  /* 0x00000004272772a4 */ /* 0x000fc8000f8e023f */
[----:B------:R-:W-:Y:S02]  /*0dc0*/  UISETP.GE.AND UP0, UPT, UR39, 0x1, UPT ;  /* 0x000000012700788c */ /* 0x000fe4000bf06270 */
[----:B------:R-:W-:-:S04]  /*0dd0*/  UIADD3 UR4, UR39, 0x7f, URZ ;  /* 0x0000007f27047890 */ /* 0x000fc8000fffe03f */
[----:B------:R-:W-:Y:S01]  /*0de0*/  PLOP3.LUT P0, PT, PT, PT, UP0, 0x80, 0x0 ;  /* 0x000000000000781c */ /* 0x000fe20003f0f008 */
[----:B------:R-:W-:-:S04]  /*0df0*/  USHF.R.S32.HI UR5, URZ, 0x1f, UR4 ;  /* 0x0000001f3f057899 */ /* 0x000fc80008011404 */
[----:B------:R-:W-:Y:S02]  /*0e00*/  ULEA.HI UR5, UR5, UR4, URZ, 0x7 ;  /* 0x0000000405057291 */ /* 0x000fe4000f8f383f */
[----:B------:R-:W-:Y:S01]  /*0e10*/  ULOP3.LUT UR37, UR8, 0xffff, URZ, 0xc0, !UPT ;  /* 0x0000ffff08257892 */ /* 0x000fe2000f8ec03f */
[----:B------:R-:W-:Y:S01]  /*0e20*/  UMOV UR4, URZ ;  /* 0x0000003f00047c82 */ /* 0x000fe20008000000 */
[----:B------:R-:W-:-:S04]  /*0e30*/  USHF.R.S32.HI UR6, URZ, 0x7, UR5 ;  /* 0x000000073f067899 */ /* 0x000fc80008011405 */
[----:B0-----:R-:W-:Y:S08]  /*0e40*/  @!P0 BRA `(.L_x_11) ;  /* 0x0000000000908947 */ /* 0x001ff00003800000 */
[----:B------:R-:W-:Y:S01]  /*0e50*/  USHF.R.U32.HI UR8, URZ, 0x10, UR8 ;  /* 0x000000103f087899 */ /* 0x000fe20008011608 */
[----:B------:R-:W-:-:S03]  /*0e60*/  UMOV UR4, URZ ;  /* 0x0000003f00047c82 */ /* 0x000fc60008000000 */
[----:B------:R-:W-:-:S11]  /*0e70*/  UISETP.NE.AND UP0, UPT, UR8, URZ, UPT ;  /* 0x0000003f0800728c */ /* 0x000fd6000bf05270 */
[----:B------:R-:W-:Y:S02]  /*0e80*/  @!UP0 ULDC UR8, c[0x0][0x9f0] ;  /* 0x00027c0000088ab9 */ /* 0x000fe40000000800 */
[----:B------:R-:W-:Y:S01]  /*0e90*/  IMAD.U32 R4, RZ, RZ, UR8 ;  /* 0x00000008ff047e24 */ /* 0x000fe2000f8e00ff */
[----:B------:R-:W-:-:S04]  /*0ea0*/  UIADD3 UR7, UR6, -0x1, UR8 ;  /* 0xffffffff06077890 */ /* 0x000fc8000fffe008 */
[-C--:B------:R-:W-:Y:S02]  /*0eb0*/  IABS R2, R4.reuse ;  /* 0x0000000400027213 */ /* 0x080fe40000000000 */
[----:B------:R-:W-:Y:S01]  /*0ec0*/  IMAD.U32 R6, RZ, RZ, UR7 ;  /* 0x00000007ff067e24 */ /* 0x000fe2000f8e00ff */
[----:B------:R-:W-:Y:S01]  /*0ed0*/  IABS R7, R4 ;  /* 0x0000000400077213 */ /* 0x000fe20000000000 */
[----:B------:R-:W-:Y:S01]  /*0ee0*/  ULOP3.LUT UR7, UR7, UR8, URZ, 0x3c, !UPT ;  /* 0x0000000807077292 */ /* 0x000fe2000f8e3c3f */
[----:B------:R-:W-:Y:S02]  /*0ef0*/  R2UR UR11, R2 ;  /* 0x00000000020b72ca */ /* 0x000fe400000e0000 */
[----:B------:R-:W-:-:S05]  /*0f00*/  IABS R6, R6 ;  /* 0x0000000600067213 */ /* 0x000fca0000000000 */
[----:B------:R-:W-:-:S05]  /*0f10*/  IMAD.MOV.U32 R4, RZ, RZ, R6 ;  /* 0x000000ffff047224 */ /* 0x000fca00078e0006 */
[----:B------:R-:W-:Y:S01]  /*0f20*/  R2UR UR10, R4 ;  /* 0x00000000040a72ca */ /* 0x000fe200000e0000 */
[----:B------:R-:W0:Y:S08]  /*0f30*/  I2F.RP R2, UR11 ;  /* 0x0000000b00027d06 */ /* 0x000e300008209400 */
[----:B0-----:R-:W0:Y:S02]  /*0f40*/  MUFU.RCP R2, R2 ;  /* 0x0000000200027308 */ /* 0x001e240000001000 */
[----:B0-----:R-:W-:-:S02]  /*0f50*/  VIADD R3, R2, 0xffffffe ;  /* 0x0ffffffe02037836 */ /* 0x001fc40000000000 */
[----:B------:R-:W-:-:S04]  /*0f60*/  IMAD.MOV R2, RZ, RZ, -R7 ;  /* 0x000000ffff027224 */ /* 0x000fc800078e0a07 */
[----:B------:R-:W0:Y:S02]  /*0f70*/  F2I.FTZ.U32.TRUNC.NTZ R3, R3 ;  /* 0x0000000300037305 */ /* 0x000e24000021f000 */
[----:B0-----:R-:W-:-:S13]  /*0f80*/  R2UR UR5, R3 ;  /* 0x00000000030572ca */ /* 0x001fda00000e0000 */
[----:B------:R-:W-:-:S04]  /*0f90*/  UIADD3 UR9, URZ, -UR5, URZ ;  /* 0x800000053f097290 */ /* 0x000fc8000fffe03f */
[----:B------:R-:W-:-:S04]  /*0fa0*/  UIMAD UR9, UR9, UR11, URZ ;  /* 0x0000000b090972a4 */ /* 0x000fc8000f8e023f */
[----:B------:R-:W-:-:S03]  /*0fb0*/  UIMAD.WIDE.U32 UR4, UR5, UR9, UR4 ;  /* 0x00000009050472a5 */ /* 0x000fc6000f8e0004 */
[----:B------:R-:W-:Y:S01]  /*0fc0*/  R2UR UR9, R2 ;  /* 0x00000000020972ca */ /* 0x000fe200000e0000 */
[----:B------:R-:W-:-:S12]  /*0fd0*/  UIMAD.WIDE.U32 UR4, UR5, UR10, URZ ;  /* 0x0000000a050472a5 */ /* 0x000fd8000f8e003f */
[----:B------:R-:W-:-:S04]  /*0fe0*/  UIMAD UR4, UR5, UR9, UR10 ;  /* 0x00000009050472a4 */ /* 0x000fc8000f8e020a */
[----:B------:R-:W-:-:S11]  /*0ff0*/  UISETP.GT.U32.AND UP1, UPT, UR11, UR4, UPT ;  /* 0x000000040b00728c */ /* 0x000fd6000bf24070 */
[----:B------:R-:W-:Y:S02]  /*1000*/  @!UP1 UIADD3 UR4, UR4, -UR11, URZ ;  /* 0x8000000b04049290 */ /* 0x000fe4000fffe03f */
[----:B------:R-:W-:Y:S02]  /*1010*/  @!UP1 UIADD3 UR5, UR5, 0x1, URZ ;  /* 0x0000000105059890 */ /* 0x000fe4000fffe03f */
[----:B------:R-:W-:Y:S02]  /*1020*/  UISETP.GE.U32.AND UP0, UPT, UR4, UR11, UPT ;  /* 0x0000000b0400728c */ /* 0x000fe4000bf06070 */
[----:B------:R-:W-:-:S09]  /*1030*/  UISETP.GE.AND UP1, UPT, UR7, URZ, UPT ;  /* 0x0000003f0700728c */ /* 0x000fd2000bf26270 */
[----:B------:R-:W-:Y:S02]  /*1040*/  @UP0 UIADD3 UR5, UR5, 0x1, URZ ;  /* 0x0000000105050890 */ /* 0x000fe4000fffe03f */
[----:B------:R-:W-:-:S05]  /*1050*/  UISETP.NE.AND UP0, UPT, UR8, URZ, UPT ;  /* 0x0000003f0800728c */ /* 0x000fca000bf05270 */
[----:B------:R-:W-:Y:S02]  /*1060*/  UMOV UR4, UR5 ;  /* 0x0000000500047c82 */ /* 0x000fe40008000000 */
[----:B------:R-:W-:-:S04]  /*1070*/  @!UP1 UIADD3 UR4, -UR4, URZ, URZ ;  /* 0x0000003f04049290 */ /* 0x000fc8000fffe13f */
[----:B------:R-:W-:-:S12]  /*1080*/  @!UP0 ULOP3.LUT UR4, URZ, UR8, URZ, 0x33, !UPT ;  /* 0x000000083f048292 */ /* 0x000fd8000f8e333f */
.L_x_11:
[----:B------:R-:W-:Y:S01]  /*1090*/  UIMAD UR37, UR37, UR4, URZ ;  /* 0x00000004252572a4 */ /* 0x000fe2000f8e023f */
[----:B------:R-:W-:Y:S02]  /*10a0*/  IMAD.U32 R2, RZ, RZ, UR6 ;  /* 0x00000006ff027e24 */ /* 0x000fe4000f8e00ff */
[----:B-----5:R-:W-:Y:S01]  /*10b0*/  FMUL.FTZ R0, R5, R0 ;  /* 0x0000000005007220 */ /* 0x020fe20000410000 */
[----:B------:R-:W-:Y:S01]  /*10c0*/  IMAD.U32 R3, RZ, RZ, UR4 ;  /* 0x00000004ff037e24 */ /* 0x000fe2000f8e00ff */
[----:B------:R-:W-:Y:S01]  /*10d0*/  ULDC UR4, c[0x0][0x988] ;  /* 0x0002620000047ab9 */ /* 0x000fe20000000800 */
[----:B------:R-:W-:Y:S02]  /*10e0*/  VIADD R16, R28, 0xffffff80 ;  /* 0xffffff801c107836 */ /* 0x000fe40000000000 */
[----:B------:R-:W-:Y:S01]  /*10f0*/  FMUL.FTZ R0, R0, UR4 ;  /* 0x0000000400007c20 */ /* 0x000fe20008410000 */
[----:B------:R-:W-:Y:S01]  /*1100*/  PLOP3.LUT P0, PT, PT, PT, PT, 0x80, 0x0 ;  /* 0x000000000000781c */ /* 0x000fe20003f0f070 */
[----:B------:R-:W-:Y:S01]  /*1110*/  IMAD.MOV.U32 R13, RZ, RZ, RZ ;  /* 0x000000ffff0d7224 */ /* 0x000fe200078e00ff */
[----:B------:R-:W-:-:S02]  /*1120*/  VIADDMNMX R2, R3, UR37, R2, PT ;  /* 0x0000002503027c46 */ /* 0x000fc4000b800102 */
[----:B------:R-:W-:Y:S02]  /*1130*/  CS2R R94, SRZ ;  /* 0x00000000005e7805 */ /* 0x000fe4000001ff00 */
[----:B------:R-:W-:Y:S01]  /*1140*/  R2UR UR46, R0 ;  /* 0x00000000002e72ca */ /* 0x000fe200000e0000 */
[----:B------:R-:W-:Y:S01]  /*1150*/  IMAD.MOV.U32 R0, RZ, RZ, RZ ;  /* 0x000000ffff007224 */ /* 0x000fe200078e00ff */
[----:B------:R-:W-:Y:S02]  /*1160*/  R2UR UR40, R2 ;  /* 0x00000000022872ca */ /* 0x000fe400000e0000 */
[----:B------:R-:W-:Y:S02]  /*1170*/  CS2R R2, SRZ ;  /* 0x0000000000027805 */ /* 0x000fe4000001ff00 */
[----:B------:R-:W-:Y:S02]  /*1180*/  CS2R R90, SRZ ;  /* 0x00000000005a7805 */ /* 0x000fe4000001ff00 */
[----:B------:R-:W-:-:S02]  /*1190*/  CS2R R4, SRZ ;  /* 0x0000000000047805 */ /* 0x000fc4000001ff00 */
[----:B------:R-:W-:Y:S02]  /*11a0*/  CS2R R8, SRZ ;  /* 0x0000000000087805 */ /* 0x000fe4000001ff00 */
[----:B------:R-:W-:Y:S02]  /*11b0*/  CS2R R14, SRZ ;  /* 0x00000000000e7805 */ /* 0x000fe4000001ff00 */
[----:B------:R-:W-:Y:S02]  /*11c0*/  CS2R R102, SRZ ;  /* 0x0000000000667805 */ /* 0x000fe4000001ff00 */
[----:B------:R-:W-:Y:S02]  /*11d0*/  CS2R R98, SRZ ;  /* 0x0000000000627805 */ /* 0x000fe4000001ff00 */
[----:B------:R-:W-:Y:S02]  /*11e0*/  CS2R R10, SRZ ;  /* 0x00000000000a7805 */ /* 0x000fe4000001ff00 */
[----:B------:R-:W-:-:S02]  /*11f0*/  CS2R R18, SRZ ;  /* 0x0000000000127805 */ /* 0x000fc4000001ff00 */
[----:B------:R-:W-:Y:S02]  /*1200*/  CS2R R110, SRZ ;  /* 0x00000000006e7805 */ /* 0x000fe4000001ff00 */
[----:B------:R-:W-:Y:S02]  /*1210*/  CS2R R106, SRZ ;  /* 0x00000000006a7805 */ /* 0x000fe4000001ff00 */
[----:B------:R-:W-:Y:S01]  /*1220*/  CS2R R20, SRZ ;  /* 0x0000000000147805 */ /* 0x000fe2000001ff00 */
[----:B------:R-:W-:Y:S01]  /*1230*/  UISETP.GT.AND UP0, UPT, UR40, UR37, UPT ;  /* 0x000000252800728c */ /* 0x000fe2000bf04270 */
[----:B------:R-:W-:Y:S01]  /*1240*/  IMAD.MOV.U32 R58, RZ, RZ, RZ ;  /* 0x000000ffff3a7224 */ /* 0x000fe200078e00ff */
[----:B------:R-:W-:Y:S01]  /*1250*/  CS2R R118, SRZ ;  /* 0x0000000000767805 */ /* 0x000fe2000001ff00 */
[----:B------:R-:W-:Y:S01]  /*1260*/  IMAD.MOV.U32 R17, RZ, RZ, RZ ;  /* 0x000000ffff117224 */ /* 0x000fe200078e00ff */
[----:B------:R-:W-:Y:S02]  /*1270*/  CS2R R114, SRZ ;  /* 0x0000000000727805 */ /* 0x000fe4000001ff00 */
[----:B------:R-:W-:-:S02]  /*1280*/  CS2R R22, SRZ ;  /* 0x0000000000167805 */ /* 0x000fc4000001ff00 */
[----:B------:R-:W-:Y:S01]  /*1290*/  PLOP3.LUT P1, PT, PT, PT, UP0, 0x80, 0x0 ;  /* 0x000000000000781c */ /* 0x000fe20003f2f008 */
[----:B------:R-:W-:Y:S01]  /*12a0*/  IMAD.MOV.U32 R124, RZ, RZ, RZ ;  /* 0x000000ffff7c7224 */ /* 0x000fe200078e00ff */
[----:B------:R-:W-:Y:S01]  /*12b0*/  CS2R R126, SRZ ;  /* 0x00000000007e7805 */ /* 0x000fe2000001ff00 */
[----:B------:R-:W-:Y:S01]  /*12c0*/  IMAD.MOV.U32 R47, RZ, RZ, RZ ;  /* 0x000000ffff2f7224 */ /* 0x000fe200078e00ff */
[----:B------:R-:W-:Y:S01]  /*12d0*/  CS2R R122, SRZ ;  /* 0x00000000007a7805 */ /* 0x000fe2000001ff00 */
[----:B------:R-:W-:Y:S01]  /*12e0*/  IMAD.MOV.U32 R24, RZ, RZ, RZ ;  /* 0x000000ffff187224 */ /* 0x000fe200078e00ff */
[----:B------:R-:W-:Y:S01]  /*12f0*/  CS2R R134, SRZ ;  /* 0x0000000000867805 */ /* 0x000fe2000001ff00 */
[----:B------:R-:W-:Y:S01]  /*1300*/  IMAD.MOV.U32 R132, RZ, RZ, RZ ;  /* 0x000000ffff847224 */ /* 0x000fe200078e00ff */
[----:B------:R-:W-:Y:S01]  /*1310*/  CS2R R130, SRZ ;  /* 0x0000000000827805 */ /* 0x000fe2000001ff00 */
[----:B------:R-:W-:Y:S02]  /*1320*/  IMAD.MOV.U32 R51, RZ, RZ, RZ ;  /* 0x000000ffff337224 */ /* 0x000fe400078e00ff */
[----:B------:R-:W-:-:S02]  /*1330*/  IMAD.MOV.U32 R28, RZ, RZ, RZ ;  /* 0x000000ffff1c7224 */ /* 0x000fc400078e00ff */
[----:B------:R-:W-:Y:S05]  /*1340*/  @!P1 BRA `(.L_x_12) ;  /* 0x0000004800689947 */ /* 0x000fea0003800000 */
[----:B------:R-:W-:Y:S01]  /*1350*/  SHF.R.S32.HI R3, RZ, 0x1f, R16 ;  /* 0x0000001fff037819 */ /* 0x000fe20000011410 */
[----:B------:R-:W0:Y:S01]  /*1360*/  S2UR UR7, SR_CgaCtaId ;  /* 0x00000000000779c3 */ /* 0x000e220000008800 */
[----:B------:R-:W-:Y:S02]  /*1370*/  UMOV UR38, 0x400 ;  /* 0x0000040000267882 */ /* 0x000fe40000000000 */
[----:B------:R-:W-:-:S04]  /*1380*/  LEA.HI R17, R3, R16, RZ, 0x7 ;  /* 0x0000001003117211 */ /* 0x000fc800078f38ff */
[----:B------:R-:W-:-:S06]  /*1390*/  SHF.R.S32.HI R0, RZ, 0x7, R17 ;  /* 0x00000007ff007819 */ /* 0x000fcc0000011411 */
[----:B------:R-:W1:Y:S01]  /*13a0*/  SHFL.IDX PT, R0, R0, RZ, 0x1f ;  /* 0x00001fff00007589 */ /* 0x000e6200000e0000 */
[----:B0-----:R-:W-:Y:S01]  /*13b0*/  ULEA UR38, UR7, UR38, 0x18 ;  /* 0x0000002607267291 */ /* 0x001fe2000f8ec03f */
[----:B-1----:R-:W-:-:S13]  /*13c0*/  R2UR UR6, R0 ;  /* 0x00000000000672ca */ /* 0x002fda00000e0000 */
[----:B------:R-:W-:Y:S02]  /*13d0*/  UIMAD.WIDE UR4, UR6, 0x55555556, URZ ;  /* 0x55555556060478a5 */ /* 0x000fe4000f8e023f */
[----:B------:R-:W-:Y:S02]  /*13e0*/  UIADD3 UR4, UR38, 0xc400, URZ ;  /* 0x0000c40026047890 */ /* 0x000fe4000fffe03f */
[----:B------:R-:W-:Y:S02]  /*13f0*/  ULEA.HI UR5, UR5, UR5, URZ, 0x1 ;  /* 0x0000000505057291 */ /* 0x000fe4000f8f083f */
[----:B------:R-:W-:Y:S02]  /*1400*/  ULOP3.LUT UP0, URZ, UR4, 0x3ff, URZ, 0xc0, !UPT ;  /* 0x000003ff043f7892 */ /* 0x000fe4000f80c03f */
[----:B------:R-:W-:-:S04]  /*1410*/  UIMAD UR5, UR5, -0x3, UR6 ;  /* 0xfffffffd050578a4 */ /* 0x000fc8000f8e0206 */
[----:B------:R-:W-:Y:S01]  /*1420*/  PLOP3.LUT P0, PT, PT, PT, UP0, 0x80, 0x0 ;  /* 0x000000000000781c */ /* 0x000fe20003f0f008 */
[----:B------:R-:W-:-:S04]  /*1430*/  ULEA UR5, UR5, UR4, 0xb ;  /* 0x0000000405057291 */ /* 0x000fc8000f8e583f */
[----:B------:R-:W-:-:S04]  /*1440*/  USHF.R.U32.HI UR5, URZ, 0x4, UR5 ;  /* 0x000000043f057899 */ /* 0x000fc80008011605 */
[----:B------:R-:W-:-:S04]  /*1450*/  ULOP3.LUT UR47, UR5, 0x3fff, URZ, 0xc0, !UPT ;  /* 0x00003fff052f7892 */ /* 0x000fc8000f8ec03f */
[----:B------:R-:W-:Y:S08]  /*1460*/  @!P0 BRA `(.L_x_13) ;  /* 0x0000000000408947 */ /* 0x000ff00003800000 */
[----:B------:R-:W-:Y:S01]  /*1470*/  MOV R0, 0x0 ;  /* 0x0000000000007802 */ /* 0x000fe20000000f00 */
[----:B------:R-:W-:Y:S01]  /*1480*/  ULDC.64 UR4, c[0x4][0x98] ;  /* 0x0100260000047ab9 */ /* 0x000fe20000000a00 */
[----:B------:R-:W-:Y:S01]  /*1490*/  ULDC.64 UR6, c[0x4][0x30] ;  /* 0x01000c0000067ab9 */ /* 0x000fe20000000a00 */
[----:B------:R-:W-:Y:S01]  /*14a0*/  IMAD.U32 R4, RZ, RZ, UR4 ;  /* 0x00000004ff047e24 */ /* 0x000fe2000f8e00ff */
[----:B------:R0:W1:Y:S01]  /*14b0*/  LDC.64 R2, c[0x4][R0] ;  /* 0x0100000000027b82 */ /* 0x0000620000000a00 */
[----:B------:R-:W-:Y:S01]  /*14c0*/  IMAD.U32 R5, RZ, RZ, UR5 ;  /* 0x00000005ff057e24 */ /* 0x000fe2000f8e00ff */
[----:B------:R-:W-:Y:S01]  /*14d0*/  ULDC.64 UR4, c[0x4][0xa0] ;  /* 0x0100280000047ab9 */ /* 0x000fe20000000a00 */
[----:B------:R-:W-:Y:S02]  /*14e0*/  IMAD.U32 R10, RZ, RZ, UR6 ;  /* 0x00000006ff0a7e24 */ /* 0x000fe4000f8e00ff */
[----:B------:R-:W-:Y:S02]  /*14f0*/  IMAD.U32 R6, RZ, RZ, UR4 ;  /* 0x00000004ff067e24 */ /* 0x000fe4000f8e00ff */
[----:B------:R-:W-:-:S02]  /*1500*/  IMAD.U32 R7, RZ, RZ, UR5 ;  /* 0x00000005ff077e24 */ /* 0x000fc4000f8e00ff */
[----:B------:R-:W-:Y:S02]  /*1510*/  IMAD.U32 R11, RZ, RZ, UR7 ;  /* 0x00000007ff0b7e24 */ /* 0x000fe4000f8e00ff */
[----:B------:R-:W-:Y:S02]  /*1520*/  IMAD.MOV.U32 R8, RZ, RZ, 0x70 ;  /* 0x00000070ff087424 */ /* 0x000fe400078e00ff */
[----:B------:R-:W-:Y:S02]  /*1530*/  IMAD.MOV.U32 R12, RZ, RZ, 0x1 ;  /* 0x00000001ff0c7424 */ /* 0x000fe400078e00ff */
[----:B0-----:R-:W-:-:S07]  /*1540*/  IMAD.MOV.U32 R13, RZ, RZ, RZ ;  /* 0x000000ffff0d7224 */ /* 0x001fce00078e00ff */
[----:B------:R-:W-:-:S07]  /*1550*/  LEPC R20, `(.L_x_13) ;  /* 0x000000001014794e */ /* 0x000fce0000000000 */
[----:B-1----:R-:W-:Y:S05]  /*1560*/  CALL.ABS.NOINC R2 ;  /* 0x0000000002007343 */ /* 0x002fea0003c00000 */
.L_x_13:
[----:B------:R-:W-:-:S04]  /*1570*/  SHF.L.U32 R0, RZ, 0x1f, RZ ;  /* 0x0000001fff007819 */ /* 0x000fc800000006ff */
[----:B------:R-:W0:Y:S02]  /*1580*/  SYNCS.PHASECHK.TRANS64.TRYWAIT P0, [UR38+0x17000], R0 ;  /* 0x01700000ff0075a7 */ /* 0x000e240008000166 */
[----:B0-----:R-:W-:Y:S05]  /*1590*/  @!P0 BRA `(.L_x_14) ;  /* 0x0000009c00008947 */ /* 0x001fea0003800000 */
.L_x_99:
[----:B------:R-:W-:-:S06]  /*15a0*/  ULOP3.LUT UR4, UR41, 0x1, URZ, 0xfc, !UPT ;  /* 0x0000000129047892 */ /* 0x000fcc000f8efc3f */
[----:B------:R-:W-:-:S05]  /*15b0*/  IMAD.U32 R2, RZ, RZ, UR4 ;  /* 0x00000004ff027e24 */ /* 0x000fca000f8e00ff */
[----:B------:R-:W-:-:S13]  /*15c0*/  ISETP.NE.AND P0, PT, R2, 0x3, PT ;  /* 0x000000030200780c */ /* 0x000fda0003f05270 */
[----:B------:R-:W-:Y:S05]  /*15d0*/  @!P0 BRA `(.L_x_15) ;  /* 0x0000000000048947 */ /* 0x000fea0003800000 */
[----:B------:R-:W-:Y:S01]  /*15e0*/  BPT.TRAP 0x1 ;  /* 0x000000040000795c */ /* 0x000fe20000300000 */
.L_x_15:
[----:B------:R1:W2:Y:S01]  /*15f0*/  SYNCS.PHASECHK.TRANS64.TRYWAIT P2, [UR38+0x17030], R0 ;  /* 0x01703000ff0075a7 */ /* 0x0002a20008040166 */
[----:B------:R-:W-:Y:S05]  /*1600*/  @!P0 BRA `(.L_x_16) ;  /* 0x0000000000048947 */ /* 0x000fea0003800000 */
[----:B------:R-:W-:Y:S01]  /*1610*/  BPT.TRAP 0x1 ;  /* 0x000000040000795c */ /* 0x000fe20000300000 */
.L_x_16:
[----:B------:R-:W-:Y:S01]  /*1620*/  ISETP.NE.AND P1, PT, R26, RZ, PT ;  /* 0x000000ff1a00720c */ /* 0x000fe20003f25270 */
[----:B------:R-:W-:Y:S01]  /*1630*/  IMAD.U32 R2, RZ, RZ, UR47 ;  /* 0x0000002fff027e24 */ /* 0x000fe2000f8e00ff */
[----:B--2---:R-:W-:Y:S11]  /*1640*/  @P2 BRA `(.L_x_17) ;  /* 0x0000000000082947 */ /* 0x004ff60003800000 */
[----:B------:R-:W2:Y:S02]  /*1650*/  SYNCS.PHASECHK.TRANS64.TRYWAIT P2, [UR38+0x17030], R0 ;  /* 0x01703000ff0075a7 */ /* 0x000ea40008040166 */
[----:B--2---:R-:W-:Y:S05]  /*1660*/  @!P2 BRA `(.L_x_18) ;  /* 0x0000009800e4a947 */ /* 0x004fea0003800000 */
.L_x_17:
[----:B------:R-:W-:Y:S05]  /*1670*/  WARPSYNC.ALL ;  /* 0x0000000000007948 */ /* 0x000fea0003800000 */
[----:B01----:R-:W-:Y:S01]  /*1680*/  IMAD.MOV.U32 R0, RZ, RZ, RZ ;  /* 0x000000ffff007224 */ /* 0x003fe200078e00ff */
[----:B------:R-:W-:Y:S01]  /*1690*/  LOP3.LUT R2, R2, 0x10000, RZ, 0xfc, !PT ;  /* 0x0001000002027812 */ /* 0x000fe200078efcff */
[----:B------:R-:W-:Y:S02]  /*16a0*/  IMAD.MOV.U32 R89, RZ, RZ, RZ ;  /* 0x000000ffff597224 */ /* 0x000fe400078e00ff */
[----:B------:R-:W-:Y:S01]  /*16b0*/  IMAD.MOV.U32 R3, RZ, RZ, -0x3ffffff0 ;  /* 0xc0000010ff037424 */ /* 0x000fe200078e00ff */
[----:B------:R-:W-:Y:S01]  /*16c0*/  UIADD3 UR4, UR38, 0x10c00, URZ ;  /* 0x00010c0026047890 */ /* 0x000fe2000fffe03f */
[----:B------:R-:W-:Y:S01]  /*16d0*/  R2UR UR8, R2 ;  /* 0x00000000020872ca */ /* 0x000fe200000e0000 */
[----:B------:R-:W-:-:S02]  /*16e0*/  WARPGROUP.ARRIVE ;  /* 0x00000000000079c5 */ /* 0x000fc40000000000 */
[----:B------:R-:W-:Y:S01]  /*16f0*/  R2UR UR9, R3 ;  /* 0x00000000030972ca */ /* 0x000fe200000e0000 */
[----:B------:R-:W-:Y:S01]  /*1700*/  USHF.R.U32.HI UR4, URZ, 0x4, UR4 ;  /* 0x000000043f047899 */ /* 0x000fe20008011604 */
[----:B------:R-:W-:Y:S01]  /*1710*/  R2UR UR12, R2 ;  /* 0x00000000020c72ca */ /* 0x000fe200000e0000 */
[----:B------:R-:W-:Y:S01]  /*1720*/  UMOV UR11, 0xc0000010 ;  /* 0xc0000010000b7882 */ /* 0x000fe20000000000 */
[----:B------:R-:W-:Y:S01]  /*1730*/  UMOV UR13, 0xc0000010 ;  /* 0xc0000010000d7882 */ /* 0x000fe20000000000 */
[----:B------:R-:W-:Y:S01]  /*1740*/  ULOP3.LUT UR4, UR4, 0x3fff, URZ, 0xc0, !UPT ;  /* 0x00003fff04047892 */ /* 0x000fe2000f8ec03f */
[----:B------:R-:W-:Y:S01]  /*1750*/  LOP3.LUT R17, R17, 0xffffff80, RZ, 0xc0, !PT ;  /* 0xffffff8011117812 */ /* 0x000fe200078ec0ff */
[----:B------:R-:W-:Y:S01]  /*1760*/  UMOV UR15, 0xc0000010 ;  /* 0xc0000010000f7882 */ /* 0x000fe20000000000 */
[----:B------:R-:W-:Y:S01]  /*1770*/  IMAD.MOV.U32 R5, RZ, RZ, -0x2 ;  /* 0xfffffffeff057424 */ /* 0x000fe200078e00ff */
[----:B------:R-:W-:Y:S01]  /*1780*/  ULOP3.LUT UR20, UR4, 0x10000, URZ, 0xfc, !UPT ;  /* 0x0001000004147892 */ /* 0x000fe2000f8efc3f */
[----:B------:R-:W-:Y:S01]  /*1790*/  P2R R8, PR, RZ, 0x2 ;  /* 0x00000002ff087803 */ /* 0x000fe20000000000 */
[----:B------:R-:W-:Y:S01]  /*17a0*/  IMAD.IADD R17, R16, 0x1, -R17 ;  /* 0x0000000110117824 */ /* 0x000fe200078e0a11 */
[----:B------:R-:W-:Y:S01]  /*17b0*/  P2R R6, PR, RZ, 0x1 ;  /* 0x00000001ff067803 */ /* 0x000fe20000000000 */
[----:B------:R-:W-:Y:S01]  /*17c0*/  UIADD3 UR14, UR20, 0x200, URZ ;  /* 0x00000200140e7890 */ /* 0x000fe2000fffe03f */
[----:B------:R-:W-:Y:S01]  /*17d0*/  IMAD.U32 R23, RZ, RZ, UR46 ;  /* 0x0000002eff177e24 */ /* 0x000fe2000f8e00ff */
[----:B------:R-:W0:Y:S01]  /*17e0*/  S2UR UR7, SR_CgaCtaId ;  /* 0x00000000000779c3 */ /* 0x000e220000008800 */
[----:B------:R-:W-:Y:S01]  /*17f0*/  UMOV UR10, UR20 ;  /* 0x00000014000a7c82 */ /* 0x000fe20008000000 */
[----:B------:R-:W-:Y:S01]  /*1800*/  SHF.R.S32.HI R4, RZ, 0x1f, R17 ;  /* 0x0000001fff047819 */ /* 0x000fe20000011411 */
[----:B------:R-:W-:Y:S01]  /*1810*/  QGMMA.64x128x32.F32.E4M3.E4M3 R24, gdesc[UR8], RZ, !UPT, gsb0 ;  /* 0x01e00000081879f3 */ /* 0x000fe2000c0008ff */
[----:B------:R-:W-:Y:S01]  /*1820*/  UIADD3 UR8, UR12, 0x180, URZ ;  /* 0x000001800c087890 */ /* 0x000fe2000fffe03f */
[--C-:B------:R-:W-:Y:S01]  /*1830*/  IMAD.MOV.U32 R88, RZ, RZ, R89.reuse ;  /* 0x000000ffff587224 */ /* 0x100fe200078e0059 */
[----:B------:R-:W-:Y:S01]  /*1840*/  UIADD3 UR10, UR20, 0x100, URZ ;  /* 0x00000100140a7890 */ /* 0x000fe2000fffe03f */
[----:B------:R-:W-:Y:S01]  /*1850*/  LEA.HI R4, R4, R17, RZ, 0x2 ;  /* 0x0000001104047211 */ /* 0x000fe200078f10ff */
[----:B------:R-:W-:Y:S01]  /*1860*/  UMOV UR9, 0xc0000010 ;  /* 0xc000001000097882 */ /* 0x000fe20000000000 */
[----:B------:R-:W-:Y:S01]  /*1870*/  UMOV UR11, 0xc0000010 ;  /* 0xc0000010000b7882 */ /* 0x000fe20000000000 */
[----:B------:R-:W-:Y:S01]  /*1880*/  UIADD3 UR12, UR12, 0x300, URZ ;  /* 0x000003000c0c7890 */ /* 0x000fe2000fffe03f */
[----:B------:R-:W-:Y:S01]  /*1890*/  LOP3.LUT R4, R4, 0x7ffffffc, RZ, 0xc0, !PT ;  /* 0x7ffffffc04047812 */ /* 0x000fe200078ec0ff */
[----:B------:R-:W-:Y:S01]  /*18a0*/  UMOV UR4, URZ ;  /* 0x0000003f00047c82 */ /* 0x000fe20008000000 */
[----:B------:R-:W-:-:S02]  /*18b0*/  IMAD.MOV.U32 R91, RZ, RZ, R89 ;  /* 0x000000ffff5b7224 */ /* 0x000fc400078e0059 */
[--C-:B------:R-:W-:Y:S02]  /*18c0*/  IMAD.MOV.U32 R90, RZ, RZ, R89.reuse ;  /* 0x000000ffff5a7224 */ /* 0x100fe400078e0059 */
[----:B------:R-:W-:Y:S02]  /*18d0*/  IMAD.IADD R4, R17, 0x1, -R4 ;  /* 0x0000000111047824 */ /* 0x000fe400078e0a04 */
[----:B------:R-:W-:Y:S02]  /*18e0*/  IMAD.MOV.U32 R93, RZ, RZ, R89 ;  /* 0x000000ffff5d7224 */ /* 0x000fe400078e0059 */
[----:B------:R-:W-:Y:S02]  /*18f0*/  IMAD R4, R4, R5, 0x80 ;  /* 0x0000008004047424 */ /* 0x000fe400078e0205 */
[----:B------:R-:W-:Y:S01]  /*1900*/  IMAD.U32 R5, RZ, RZ, UR40 ;  /* 0x00000028ff057e24 */ /* 0x000fe2000f8e00ff */
[----:B------:R-:W-:Y:S01]  /*1910*/  UIADD3 UR40, UR40, -0x2, URZ ;  /* 0xfffffffe28287890 */ /* 0x000fe2000fffe03f */
[----:B------:R-:W-:-:S02]  /*1920*/  VIADD R4, R4, UR39 ;  /* 0x0000002704047c36 */ /* 0x000fc40008000000 */
[--C-:B------:R-:W-:Y:S01]  /*1930*/  IMAD.MOV.U32 R92, RZ, RZ, R89.reuse ;  /* 0x000000ffff5c7224 */ /* 0x100fe200078e0059 */
[----:B------:R-:W-:Y:S01]  /*1940*/  UISETP.GE.AND UP0, UPT, UR40, UR37, UPT ;  /* 0x000000252800728c */ /* 0x000fe2000bf06270 */
[----:B------:R-:W-:Y:S02]  /*1950*/  IMAD R5, R5, -0x80, R4 ;  /* 0xffffff8005057824 */ /* 0x000fe400078e0204 */
[--C-:B------:R-:W-:Y:S02]  /*1960*/  IMAD.MOV.U32 R95, RZ, RZ, R89.reuse ;  /* 0x000000ffff5f7224 */ /* 0x100fe400078e0059 */
[--C-:B------:R-:W-:Y:S01]  /*1970*/  IMAD.MOV.U32 R94, RZ, RZ, R89.reuse ;  /* 0x000000ffff5e7224 */ /* 0x100fe200078e0059 */
[C---:B------:R-:W-:Y:S01]  /*1980*/  ISETP.GT.AND P4, PT, R5.reuse, RZ, PT ;  /* 0x000000ff0500720c */ /* 0x040fe20003f84270 */
[--C-:B------:R-:W-:Y:S01]  /*1990*/  IMAD.MOV.U32 R97, RZ, RZ, R89.reuse ;  /* 0x000000ffff617224 */ /* 0x100fe200078e0059 */
[C---:B------:R-:W-:Y:S01]  /*19a0*/  ISETP.GT.AND P3, PT, R5.reuse, 0x1, PT ;  /* 0x000000010500780c */ /* 0x040fe20003f64270 */
        /* <DEDUP_REMOVED lines=9> */
[----:B------:R-:W-:Y:S01]  /*1a40*/  ISETP.GT.AND P0, PT, R5, 0x60, PT ;  /* 0x000000600500780c */ /* 0x000fe20003f04270 */
[----:B------:R-:W-:-:S02]  /*1a50*/  IMAD.MOV.U32 R103, RZ, RZ, R89 ;  /* 0x000000ffff677224 */ /* 0x000fc400078e0059 */
[--C-:B------:R-:W-:Y:S02]  /*1a60*/  IMAD.MOV.U32 R102, RZ, RZ, R89.reuse ;  /* 0x000000ffff667224 */ /* 0x100fe400078e0059 */
[--C-:B------:R-:W-:Y:S02]  /*1a70*/  IMAD.MOV.U32 R105, RZ, RZ, R89.reuse ;  /* 0x000000ffff697224 */ /* 0x100fe400078e0059 */
[--C-:B------:R-:W-:Y:S02]  /*1a80*/  IMAD.MOV.U32 R104, RZ, RZ, R89.reuse ;  /* 0x000000ffff687224 */ /* 0x100fe400078e0059 */
[--C-:B------:R-:W-:Y:S02]  /*1a90*/  IMAD.MOV.U32 R107, RZ, RZ, R89.reuse ;  /* 0x000000ffff6b7224 */ /* 0x100fe400078e0059 */
[--C-:B------:R-:W-:Y:S02]  /*1aa0*/  IMAD.MOV.U32 R106, RZ, RZ, R89.reuse ;  /* 0x000000ffff6a7224 */ /* 0x100fe400078e0059 */
        /* <DEDUP_REMOVED lines=27> */
[----:B------:R-:W-:Y:S01]  /*1c60*/  IMAD.MOV.U32 R134, RZ, RZ, R89 ;  /* 0x000000ffff867224 */ /* 0x000fe200078e0059 */
[----:B------:R-:W-:Y:S02]  /*1c70*/  WARPGROUP.DEPBAR.LE gsb0, 0x0 ;  /* 0x00008000000079c5 */ /* 0x000fe40000010000 */
[----:B------:R-:W-:-:S06]  /*1c80*/  WARPGROUP.ARRIVE ;  /* 0x00000000000079c5 */ /* 0x000fcc0000000000 */
[----:B------:R-:W-:Y:S03]  /*1c90*/  QGMMA.64x128x32.F32.E4M3.E4M3 R24, gdesc[UR8], R24, gsb0 ;  /* 0x01e00000081879f3 */ /* 0x000fe60008000818 */
[----:B------:R-:W-:Y:S02]  /*1ca0*/  WARPGROUP.DEPBAR.LE gsb0, 0x0 ;  /* 0x00008000000079c5 */ /* 0x000fe40000010000 */
[----:B------:R-:W-:-:S07]  /*1cb0*/  WARPGROUP.ARRIVE ;  /* 0x00000000000079c5 */ /* 0x000fce0000000000 */
[----:B------:R-:W-:Y:S03]  /*1cc0*/  QGMMA.64x128x32.F32.E4M3.E4M3 R24, gdesc[UR12], R24, gsb0 ;  /* 0x01e000000c1879f3 */ /* 0x000fe60008000818 */
[----:B------:R-:W-:Y:S02]  /*1cd0*/  WARPGROUP.DEPBAR.LE gsb0, 0x0 ;  /* 0x00008000000079c5 */ /* 0x000fe40000010000 */
[----:B------:R-:W-:Y:S02]  /*1ce0*/  FSEL R26, R26, -INF , P4 ;  /* 0xff8000001a1a7808 */ /* 0x000fe40002000000 */
[----:B------:R-:W-:Y:S02]  /*1cf0*/  FSEL R27, R27, -INF , P3 ;  /* 0xff8000001b1b7808 */ /* 0x000fe40001800000 */
[----:B------:R-:W-:Y:S02]  /*1d00*/  FSEL R30, R30, -INF , P2 ;  /* 0xff8000001e1e7808 */ /* 0x000fe40001000000 */
[----:B------:R-:W-:-:S02]  /*1d10*/  FMNMX.FTZ R7, R26, R27, !PT ;  /* 0x0000001b1a077209 */ /* 0x000fc40007810000 */
[----:B------:R-:W-:Y:S02]  /*1d20*/  FSEL R31, R31, -INF , P6 ;  /* 0xff8000001f1f7808 */ /* 0x000fe40003000000 */
[----:B------:R-:W-:Y:S02]  /*1d30*/  FMNMX.FTZ R4, R30, R7, !PT ;  /* 0x000000071e047209 */ /* 0x000fe40007810000 */
[----:B------:R-:W-:Y:S02]  /*1d40*/  FSEL R24, R24, -INF , P4 ;  /* 0xff80000018187808 */ /* 0x000fe40002000000 */
[----:B------:R-:W-:Y:S02]  /*1d50*/  ISETP.GT.AND P4, PT, R5, 0x11, PT ;  /* 0x000000110500780c */ /* 0x000fe40003f84270 */
[----:B------:R-:W-:Y:S02]  /*1d60*/  FSEL R34, R34, -INF , P5 ;  /* 0xff80000022227808 */ /* 0x000fe40002800000 */
[----:B------:R-:W-:-:S02]  /*1d70*/  FMNMX.FTZ R7, R31, R4, !PT ;  /* 0x000000041f077209 */ /* 0x000fc40007810000 */
[----:B------:R-:W-:Y:S02]  /*1d80*/  FSEL R25, R25, -INF , P3 ;  /* 0xff80000019197808 */ /* 0x000fe40001800000 */
[----:B------:R-:W-:Y:S02]  /*1d90*/  ISETP.GT.AND P3, PT, R5, 0x18, PT ;  /* 0x000000180500780c */ /* 0x000fe40003f64270 */
[----:B------:R-:W-:Y:S02]  /*1da0*/  FSEL R35, R35, -INF , P4 ;  /* 0xff80000023237808 */ /* 0x000fe40002000000 */
[----:B------:R-:W-:Y:S02]  /*1db0*/  FMNMX.FTZ R4, R34, R7, !PT ;  /* 0x0000000722047209 */ /* 0x000fe40007810000 */
[----:B------:R-:W-:Y:S02]  /*1dc0*/  FSEL R28, R28, -INF , P2 ;  /* 0xff8000001c1c7808 */ /* 0x000fe40001000000 */
[----:B------:R-:W-:-:S02]  /*1dd0*/  ISETP.GT.AND P2, PT, R5, 0x19, PT ;  /* 0x000000190500780c */ /* 0x000fc40003f44270 */
        /* <DEDUP_REMOVED lines=63> */
[----:B------:R-:W-:Y:S02]  /*21d0*/  FMNMX.FTZ R7, R67, R4, !PT ;  /* 0x0000000443077209 */ /* 0x000fe40007810000 */
[----:B------:R-:W-:Y:S02]  /*21e0*/  FSEL R71, R71, -INF , P1 ;  /* 0xff80000047477808 */ /* 0x000fe40000800000 */
[----:B------:R-:W-:-:S02]  /*21f0*/  FMNMX.FTZ R4, R70, R7, !PT ;  /* 0x0000000746047209 */ /* 0x000fc40007810000 */
[----:B------:R-:W-:Y:S02]  /*2200*/  ISETP.GT.AND P1, PT, R5, 0x61, PT ;  /* 0x000000610500780c */ /* 0x000fe40003f24270 */
[----:B------:R-:W-:Y:S02]  /*2210*/  FSEL R74, R74, -INF , P0 ;  /* 0xff8000004a4a7808 */ /* 0x000fe40000000000 */
[----:B------:R-:W-:Y:S02]  /*2220*/  FMNMX.FTZ R7, R71, R4, !PT ;  /* 0x0000000447077209 */ /* 0x000fe40007810000 */
        /* <DEDUP_REMOVED lines=8> */
[----:B------:R-:W-:-:S02]  /*22b0*/  FSEL R79, R79, -INF , P2 ;  /* 0xff8000004f4f7808 */ /* 0x000fc40001000000 */
[----:B------:R-:W-:Y:S02]  /*22c0*/  FMNMX.FTZ R4, R78, R7, !PT ;  /* 0x000000074e047209 */ /* 0x000fe40007810000 */
[----:B------:R-:W-:Y:S02]  /*22d0*/  ISETP.GT.AND P3, PT, R5, 0x70, PT ;  /* 0x000000700500780c */ /* 0x000fe40003f64270 */
[----:B------:R-:W-:Y:S02]  /*22e0*/  FSEL R64, R64, -INF , P4 ;  /* 0xff80000040407808 */ /* 0x000fe40002000000 */
[----:B------:R-:W-:Y:S02]  /*22f0*/  FSEL R82, R82, -INF , P3 ;  /* 0xff80000052527808 */ /* 0x000fe40001800000 */
[----:B------:R-:W-:Y:S02]  /*2300*/  FMNMX.FTZ R7, R79, R4, !PT ;  /* 0x000000044f077209 */ /* 0x000fe40007810000 */
[----:B------:R-:W-:-:S02]  /*2310*/  ISETP.GT.AND P4, PT, R5, 0x71, PT ;  /* 0x000000710500780c */ /* 0x000fc40003f84270 */
[----:B------:R-:W-:Y:S02]  /*2320*/  FSEL R61, R61, -INF , P5 ;  /* 0xff8000003d3d7808 */ /* 0x000fe40002800000 */
[----:B------:R-:W-:Y:S02]  /*2330*/  FSEL R83, R83, -INF , P4 ;  /* 0xff80000053537808 */ /* 0x000fe40002000000 */
[----:B------:R-:W-:Y:S02]  /*2340*/  FMNMX.FTZ R4, R82, R7, !PT ;  /* 0x0000000752047209 */ /* 0x000fe40007810000 */
[----:B------:R-:W-:Y:S02]  /*2350*/  ISETP.GT.AND P5, PT, R5, 0x78, PT ;  /* 0x000000780500780c */ /* 0x000fe40003fa4270 */
[----:B------:R-:W-:Y:S02]  /*2360*/  FSEL R60, R60, -INF , P6 ;  /* 0xff8000003c3c7808 */ /* 0x000fe40003000000 */
[----:B------:R-:W-:-:S02]  /*2370*/  FSEL R86, R86, -INF , P5 ;  /* 0xff80000056567808 */ /* 0x000fc40002800000 */
[----:B------:R-:W-:Y:S02]  /*2380*/  FMNMX.FTZ R7, R83, R4, !PT ;  /* 0x0000000453077209 */ /* 0x000fe40007810000 */
[----:B------:R-:W-:Y:S02]  /*2390*/  ISETP.GT.AND P6, PT, R5, 0x79, PT ;  /* 0x000000790500780c */ /* 0x000fe40003fc4270 */
[----:B------:R-:W-:Y:S02]  /*23a0*/  FMNMX.FTZ R4, R86, R7, !PT ;  /* 0x0000000756047209 */ /* 0x000fe40007810000 */
[----:B------:R-:W-:Y:S02]  /*23b0*/  FSEL R87, R87, -INF , P6 ;  /* 0xff80000057577808 */ /* 0x000fe40003000000 */
[----:B------:R-:W-:Y:S02]  /*23c0*/  P2R R10, PR, RZ, 0x4 ;  /* 0x00000004ff0a7803 */ /* 0x000fe40000000000 */
[----:B------:R-:W-:-:S02]  /*23d0*/  FMNMX.FTZ R7, R87, R4, !PT ;  /* 0x0000000457077209 */ /* 0x000fc40007810000 */
[----:B------:R-:W-:Y:S02]  /*23e0*/  P2R R12, PR, RZ, 0x2 ;  /* 0x00000002ff0c7803 */ /* 0x000fe40000000000 */
[----:B------:R-:W-:Y:S01]  /*23f0*/  P2R R11, PR, RZ, 0x1 ;  /* 0x00000001ff0b7803 */ /* 0x000fe20000000000 */
[----:B------:R-:W1:Y:S01]  /*2400*/  SHFL.BFLY PT, R4, R7, 0x2, 0x1f ;  /* 0x0c401f0007047f89 */ /* 0x000e6200000e0000 */
[C---:B------:R-:W-:Y:S02]  /*2410*/  ISETP.GT.AND P0, PT, R5.reuse, 0x59, PT ;  /* 0x000000590500780c */ /* 0x040fe40003f04270 */
[----:B------:R-:W-:Y:S02]  /*2420*/  ISETP.GT.AND P1, PT, R5, 0x60, PT ;  /* 0x000000600500780c */ /* 0x000fe40003f24270 */
[----:B------:R-:W-:Y:S02]  /*2430*/  FMNMX.FTZ R5, R24, R25, !PT ;  /* 0x0000001918057209 */ /* 0x000fe40007810000 */
[----:B------:R-:W-:-:S02]  /*2440*/  FSEL R72, R72, -INF , P1 ;  /* 0xff80000048487808 */ /* 0x000fc40000800000 */
[----:B------:R-:W-:Y:S02]  /*2450*/  ISETP.NE.AND P1, PT, R12, RZ, PT ;  /* 0x000000ff0c00720c */ /* 0x000fe40003f25270 */
[----:B------:R-:W-:Y:S02]  /*2460*/  FSEL R69, R69, -INF , P0 ;  /* 0xff80000045457808 */ /* 0x000fe40000000000 */
[----:B------:R-:W-:Y:S02]  /*2470*/  ISETP.NE.AND P0, PT, R11, RZ, PT ;  /* 0x000000ff0b00720c */ /* 0x000fe40003f05270 */
[----:B------:R-:W-:Y:S02]  /*2480*/  FSEL R73, R73, -INF , P1 ;  /* 0xff80000049497808 */ /* 0x000fe40000800000 */
[----:B------:R-:W-:Y:S02]  /*2490*/  FSEL R76, R76, -INF , P0 ;  /* 0xff8000004c4c7808 */ /* 0x000fe40000000000 */
[----:B------:R-:W-:-:S02]  /*24a0*/  FSEL R80, R80, -INF , P3 ;  /* 0xff80000050507808 */ /* 0x000fc40001800000 */
[----:B------:R-:W-:Y:S02]  /*24b0*/  ISETP.NE.AND P0, PT, R6, RZ, PT ;  /* 0x000000ff0600720c */ /* 0x000fe40003f05270 */
[----:B------:R-:W-:Y:S02]  /*24c0*/  FSEL R81, R81, -INF , P4 ;  /* 0xff80000051517808 */ /* 0x000fe40002000000 */
[----:B-1----:R-:W-:Y:S02]  /*24d0*/  FMNMX.FTZ R9, R7, R4, !PT ;  /* 0x0000000407097209 */ /* 0x002fe40007810000 */
[----:B------:R-:W-:Y:S02]  /*24e0*/  FSEL R84, R84, -INF , P5 ;  /* 0xff80000054547808 */ /* 0x000fe40002800000 */
[----:B------:R-:W-:Y:S01]  /*24f0*/  FSEL R85, R85, -INF , P6 ;  /* 0xff80000055557808 */ /* 0x000fe20003000000 */
[----:B------:R-:W1:Y:S01]  /*2500*/  SHFL.BFLY PT, R4, R9, 0x1, 0x1f ;  /* 0x0c201f0009047f89 */ /* 0x000e6200000e0000 */
[----:B------:R-:W-:-:S02]  /*2510*/  ISETP.NE.AND P1, PT, R8, RZ, PT ;  /* 0x000000ff0800720c */ /* 0x000fc40003f25270 */
[----:B-1----:R-:W-:-:S04]  /*2520*/  FMNMX.FTZ R4, R9, R4, !PT ;  /* 0x0000000409047209 */ /* 0x002fc80007810000 */
[C---:B------:R-:W-:Y:S01]  /*2530*/  FSETP.NEU.FTZ.AND P2, PT, R4.reuse, -INF , PT ;  /* 0xff8000000400780b */ /* 0x040fe20003f5d000 */
[----:B------:R-:W-:-:S05]  /*2540*/  FFMA.FTZ R23, R4, R23, -8 ;  /* 0xc100000004177423 */ /* 0x000fca0000010017 */
[----:B------:R-:W-:Y:S02]  /*2550*/  FSEL R23, R23, RZ, P2 ;  /* 0x000000ff17177208 */ /* 0x000fe40001000000 */
[----:B------:R-:W-:Y:S02]  /*2560*/  ISETP.NE.AND P2, PT, R10, RZ, PT ;  /* 0x000000ff0a00720c */ /* 0x000fe40003f45270 */
[----:B------:R-:W-:Y:S01]  /*2570*/  FMNMX.FTZ R10, R28, R5, !PT ;  /* 0x000000051c0a7209 */ /* 0x000fe20007810000 */
[--C-:B------:R-:W-:Y:S01]  /*2580*/  FFMA.FTZ R6, R26, UR46, -R23.reuse ;  /* 0x0000002e1a067c23 */ /* 0x100fe20008010817 */
[----:B------:R-:W-:Y:S01]  /*2590*/  FSEL R77, R77, -INF , P2 ;  /* 0xff8000004d4d7808 */ /* 0x000fe20001000000 */
[--C-:B------:R-:W-:Y:S01]  /*25a0*/  FFMA.FTZ R21, R55, UR46, -R23.reuse ;  /* 0x0000002e37157c23 */ /* 0x100fe20008010817 */
[----:B------:R-:W-:Y:S01]  /*25b0*/  FMNMX.FTZ R5, R29, R10, !PT ;  /* 0x0000000a1d057209 */ /* 0x000fe20007810000 */
[--C-:B------:R-:W-:Y:S01]  /*25c0*/  FFMA.FTZ R7, R27, UR46, -R23.reuse ;  /* 0x0000002e1b077c23 */ /* 0x100fe20008010817 */
[--C-:B------:R-:W-:Y:S01]  /*25d0*/  FFMA.FTZ R8, R30, UR46, -R23.reuse ;  /* 0x0000002e1e087c23 */ /* 0x100fe20008010817 */
[----:B------:R-:W-:Y:S01]  /*25e0*/  MUFU.EX2 R6, R6 ;  /* 0x0000000600067308 */ /* 0x000fe20000000800 */
[----:B------:R-:W-:Y:S01]  /*25f0*/  FMNMX.FTZ R12, R32, R5, !PT ;  /* 0x00000005200c7209 */ /* 0x000fe20007810000 */
[--C-:B------:R-:W-:Y:S01]  /*2600*/  FFMA.FTZ R9, R31, UR46, -R23.reuse ;  /* 0x0000002e1f097c23 */ /* 0x100fe20008010817 */
[--C-:B------:R-:W-:Y:S01]  /*2610*/  FFMA.FTZ R10, R34, UR46, -R23.reuse ;  /* 0x0000002e220a7c23 */ /* 0x100fe20008010817 */
        /* <DEDUP_REMOVED lines=20> */
[----:B------:R-:W1:Y:S01]  /*2760*/  MUFU.EX2 R9, R9 ;  /* 0x0000000900097308 */ /* 0x000e620000000800 */
[----:B------:R-:W-:Y:S01]  /*2770*/  FMNMX.FTZ R14, R44, R5, !PT ;  /* 0x000000052c0e7209 */ /* 0x000fe20007810000 */
[--C-:B------:R-:W-:Y:S01]  /*2780*/  FFMA.FTZ R43, R75, UR46, -R23.reuse ;  /* 0x0000002e4b2b7c23 */ /* 0x100fe20008010817 */
[----:B------:R-:W-:-:S02]  /*2790*/  FFMA.FTZ R51, R83, UR46, -R23 ;  /* 0x0000002e53337c23 */ /* 0x000fc40008010817 */
[----:B------:R-:W-:Y:S01]  /*27a0*/  FMNMX.FTZ R5, R45, R14, !PT ;  /* 0x0000000e2d057209 */ /* 0x000fe20007810000 */
[--C-:B------:R-:W-:Y:S01]  /*27b0*/  FFMA.FTZ R14, R42, UR46, -R23.reuse ;  /* 0x0000002e2a0e7c23 */ /* 0x100fe20008010817 */
[----:B------:R-:W-:Y:S01]  /*27c0*/  FFMA.FTZ R42, R78, UR46, -R23 ;  /* 0x0000002e4e2a7c23 */ /* 0x000fe20008010817 */
[----:B------:R-:W2:Y:S01]  /*27d0*/  MUFU.EX2 R10, R10 ;  /* 0x0000000a000a7308 */ /* 0x000ea20000000800 */
[----:B------:R-:W-:-:S04]  /*27e0*/  FMNMX.FTZ R16, R48, R5, !PT ;  /* 0x0000000530107209 */ /* 0x000fc80007810000 */
[----:B------:R-:W-:-:S03]  /*27f0*/  FMNMX.FTZ R5, R49, R16, !PT ;  /* 0x0000001031057209 */ /* 0x000fc60007810000 */
[----:B------:R-:W-:Y:S01]  /*2800*/  MUFU.EX2 R11, R11 ;  /* 0x0000000b000b7308 */ /* 0x000fe20000000800 */
[----:B------:R-:W-:Y:S02]  /*2810*/  FMNMX.FTZ R16, R52, R5, !PT ;  /* 0x0000000534107209 */ /* 0x000fe40007810000 */
[----:B-1----:R-:W-:Y:S02]  /*2820*/  F2FP.SATFINITE.E4M3.F32.PACK_AB_MERGE_C R137, R9, R8, RZ ;  /* 0x000000080989723e */ /* 0x002fe400048070ff */
[----:B------:R-:W-:Y:S01]  /*2830*/  FMNMX.FTZ R5, R53, R16, !PT ;  /* 0x0000001035057209 */ /* 0x000fe20007810000 */
[----:B------:R-:W-:Y:S01]  /*2840*/  FFMA.FTZ R16, R46, UR46, -R23 ;  /* 0x0000002e2e107c23 */ /* 0x000fe20008010817 */
[----:B------:R-:W-:Y:S01]  /*2850*/  F2FP.SATFINITE.E4M3.F32.PACK_AB_MERGE_C R137, R7, R6, R137 ;  /* 0x000000060789723e */ /* 0x000fe20004807089 */
[----:B------:R-:W-:Y:S01]  /*2860*/  MUFU.EX2 R12, R12 ;  /* 0x0000000c000c7308 */ /* 0x000fe20000000800 */
[----:B------:R-:W-:Y:S01]  /*2870*/  FMNMX.FTZ R18, R56, R5, !PT ;  /* 0x0000000538127209 */ /* 0x000fe20007810000 */
[----:B------:R-:W-:-:S03]  /*2880*/  FFMA.FTZ R46, R82, UR46, -R23 ;  /* 0x0000002e522e7c23 */ /* 0x000fc60008010817 */
[----:B------:R-:W-:-:S03]  /*2890*/  FMNMX.FTZ R5, R57, R18, !PT ;  /* 0x0000001239057209 */ /* 0x000fc60007810000 */
[----:B------:R-:W-:Y:S01]  /*28a0*/  MUFU.EX2 R13, R13 ;  /* 0x0000000d000d7308 */ /* 0x000fe20000000800 */
[----:B------:R-:W-:-:S04]  /*28b0*/  FMNMX.FTZ R18, R60, R5, !PT ;  /* 0x000000053c127209 */ /* 0x000fc80007810000 */
[----:B------:R-:W-:Y:S01]  /*28c0*/  FMNMX.FTZ R5, R61, R18, !PT ;  /* 0x000000123d057209 */ /* 0x000fe20007810000 */
[----:B------:R-:W-:Y:S02]  /*28d0*/  FFMA.FTZ R18, R50, UR46, -R23 ;  /* 0x0000002e32127c23 */ /* 0x000fe40008010817 */
[----:B------:R-:W-:Y:S01]  /*28e0*/  MUFU.EX2 R14, R14 ;  /* 0x0000000e000e7308 */ /* 0x000fe20000000800 */
[----:B------:R-:W-:-:S04]  /*28f0*/  FMNMX.FTZ R20, R64, R5, !PT ;  /* 0x0000000540147209 */ /* 0x000fc80007810000 */
[----:B------:R-:W-:-:S03]  /*2900*/  FMNMX.FTZ R5, R65, R20, !PT ;  /* 0x0000001441057209 */ /* 0x000fc60007810000 */
[----:B------:R-:W-:Y:S01]  /*2910*/  MUFU.EX2 R15, R15 ;  /* 0x0000000f000f7308 */ /* 0x000fe20000000800 */
[----:B------:R-:W-:-:S04]  /*2920*/  FMNMX.FTZ R20, R68, R5, !PT ;  /* 0x0000000544147209 */ /* 0x000fc80007810000 */
[----:B------:R-:W-:Y:S01]  /*2930*/  FMNMX.FTZ R5, R69, R20, !PT ;  /* 0x0000001445057209 */ /* 0x000fe20007810000 */
[----:B------:R-:W-:Y:S01]  /*2940*/  FFMA.FTZ R20, R54, UR46, -R23 ;  /* 0x0000002e36147c23 */ /* 0x000fe20008010817 */
[----:B------:R-:W-:Y:S01]  /*2950*/  IMAD.U32 R54, RZ, RZ, UR46 ;  /* 0x0000002eff367e24 */ /* 0x000fe2000f8e00ff */
[----:B------:R-:W-:Y:S01]  /*2960*/  MUFU.EX2 R16, R16 ;  /* 0x0000001000107308 */ /* 0x000fe20000000800 */
[----:B------:R-:W-:-:S04]  /*2970*/  FMNMX.FTZ R22, R72, R5, !PT ;  /* 0x0000000548167209 */ /* 0x000fc80007810000 */
        /* <DEDUP_REMOVED lines=11> */
[--C-:B------:R-:W-:Y:S02]  /*2a30*/  FFMA.FTZ R26, R62, UR46, -R23.reuse ;  /* 0x0000002e3e1a7c23 */ /* 0x100fe40008010817 */
[----:B------:R-:W-:Y:S02]  /*2a40*/  MUFU.EX2 R20, R20 ;  /* 0x0000001400147308 */ /* 0x000fe40000000800 */
[----:B------:R-:W1:Y:S06]  /*2a50*/  SHFL.BFLY PT, R38, R5, 0x2, 0x1f ;  /* 0x0c401f0005267f89 */ /* 0x000e6c00000e0000 */
[----:B------:R-:W-:Y:S08]  /*2a60*/  MUFU.EX2 R21, R21 ;  /* 0x0000001500157308 */ /* 0x000ff00000000800 */
[----:B------:R-:W-:Y:S08]  /*2a70*/  MUFU.EX2 R22, R22 ;  /* 0x0000001600167308 */ /* 0x000ff00000000800 */
[----:B------:R-:W-:Y:S01]  /*2a80*/  MUFU.EX2 R27, R27 ;  /* 0x0000001b001b7308 */ /* 0x000fe20000000800 */
[----:B-1----:R-:W-:Y:S01]  /*2a90*/  FMNMX.FTZ R50, R5, R38, !PT ;  /* 0x0000002605327209 */ /* 0x002fe20007810000 */
[----:B------:R-:W-:-:S04]  /*2aa0*/  FFMA.FTZ R38, R74, UR46, -R23 ;  /* 0x0000002e4a267c23 */ /* 0x000fc80008010817 */
[----:B------:R-:W1:Y:S02]  /*2ab0*/  SHFL.BFLY PT, R5, R50, 0x1, 0x1f ;  /* 0x0c201f0032057f89 */ /* 0x000e6400000e0000 */
[----:B------:R-:W-:Y:S08]  /*2ac0*/  MUFU.EX2 R26, R26 ;  /* 0x0000001a001a7308 */ /* 0x000ff00000000800 */
[----:B------:R-:W-:Y:S08]  /*2ad0*/  MUFU.EX2 R31, R31 ;  /* 0x0000001f001f7308 */ /* 0x000ff00000000800 */
[----:B------:R-:W-:Y:S01]  /*2ae0*/  MUFU.EX2 R30, R30 ;  /* 0x0000001e001e7308 */ /* 0x000fe20000000800 */
[----:B-1----:R-:W-:-:S07]  /*2af0*/  FMNMX.FTZ R5, R50, R5, !PT ;  /* 0x0000000532057209 */ /* 0x002fce0007810000 */
[----:B------:R-:W-:Y:S01]  /*2b00*/  MUFU.EX2 R35, R35 ;  /* 0x0000002300237308 */ /* 0x000fe20000000800 */
[--C-:B------:R-:W-:Y:S01]  /*2b10*/  FFMA.FTZ R50, R86, UR46, -R23.reuse ;  /* 0x0000002e56327c23 */ /* 0x100fe20008010817 */
[----:B------:R-:W-:Y:S01]  /*2b20*/  FFMA.FTZ R23, R87, UR46, -R23 ;  /* 0x0000002e57177c23 */ /* 0x000fe20008010817 */
[C---:B------:R-:W-:Y:S01]  /*2b30*/  FSETP.NEU.FTZ.AND P2, PT, R5.reuse, -INF , PT ;  /* 0xff8000000500780b */ /* 0x040fe20003f5d000 */
[----:B------:R-:W-:-:S04]  /*2b40*/  FFMA.FTZ R54, R5, R54, -8 ;  /* 0xc100000005367423 */ /* 0x000fc80000010036 */
[----:B------:R-:W-:Y:S01]  /*2b50*/  MUFU.EX2 R34, R34 ;  /* 0x0000002200227308 */ /* 0x000fe20000000800 */
[----:B------:R-:W-:Y:S02]  /*2b60*/  FSEL R55, R54, RZ, P2 ;  /* 0x000000ff36377208 */ /* 0x000fe40001000000 */
[----:B------:R-:W-:-:S03]  /*2b70*/  PLOP3.LUT P2, PT, PT, PT, UP0, 0x80, 0x0 ;  /* 0x000000000000781c */ /* 0x000fc60003f4f008 */
[--C-:B------:R-:W-:Y:S01]  /*2b80*/  FFMA.FTZ R24, R24, UR46, -R55.reuse ;  /* 0x0000002e18187c23 */ /* 0x100fe20008010837 */
[--C-:B------:R-:W-:Y:S01]  /*2b90*/  FFMA.FTZ R25, R25, UR46, -R55.reuse ;  /* 0x0000002e19197c23 */ /* 0x100fe20008010837 */
[--C-:B------:R-:W-:Y:S01]  /*2ba0*/  FFMA.FTZ R54, R28, UR46, -R55.reuse ;  /* 0x0000002e1c367c23 */ /* 0x100fe20008010837 */
[--C-:B------:R-:W-:Y:S01]  /*2bb0*/  FFMA.FTZ R58, R29, UR46, -R55.reuse ;  /* 0x0000002e1d3a7c23 */ /* 0x100fe20008010837 */
[--C-:B------:R-:W-:Y:S01]  /*2bc0*/  FFMA.FTZ R28, R32, UR46, -R55.reuse ;  /* 0x0000002e201c7c23 */ /* 0x100fe20008010837 */
[--C-:B------:R-:W-:Y:S01]  /*2bd0*/  FFMA.FTZ R37, R37, UR46, -R55.reuse ;  /* 0x0000002e25257c23 */ /* 0x100fe20008010837 */
[----:B------:R-:W-:Y:S01]  /*2be0*/  MUFU.EX2 R24, R24 ;  /* 0x0000001800187308 */ /* 0x000fe20000000800 */
[--C-:B------:R-:W-:Y:S01]  /*2bf0*/  FFMA.FTZ R29, R33, UR46, -R55.reuse ;  /* 0x0000002e211d7c23 */ /* 0x100fe20008010837 */
[--C-:B------:R-:W-:Y:S01]  /*2c00*/  FFMA.FTZ R45, R45, UR46, -R55.reuse ;  /* 0x0000002e2d2d7c23 */ /* 0x100fe20008010837 */
[--C-:B------:R-:W-:Y:S01]  /*2c10*/  FFMA.FTZ R36, R36, UR46, -R55.reuse ;  /* 0x0000002e24247c23 */ /* 0x100fe20008010837 */
[--C-:B------:R-:W-:Y:S01]  /*2c20*/  FFMA.FTZ R32, R40, UR46, -R55.reuse ;  /* 0x0000002e28207c23 */ /* 0x100fe20008010837 */
[--C-:B------:R-:W-:Y:S01]  /*2c30*/  FFMA.FTZ R40, R56, UR46, -R55.reuse ;  /* 0x0000002e38287c23 */ /* 0x100fe20008010837 */
[--C-:B------:R-:W-:Y:S01]  /*2c40*/  FFMA.FTZ R33, R41, UR46, -R55.reuse ;  /* 0x0000002e29217c23 */ /* 0x100fe20008010837 */
[--C-:B------:R-:W-:Y:S01]  /*2c50*/  FFMA.FTZ R41, R57, UR46, -R55.reuse ;  /* 0x0000002e39297c23 */ /* 0x100fe20008010837 */
[----:B------:R-:W1:Y:S01]  /*2c60*/  MUFU.EX2 R25, R25 ;  /* 0x0000001900197308 */ /* 0x000e620000000800 */
[--C-:B------:R-:W-:Y:S01]  /*2c70*/  FFMA.FTZ R44, R44, UR46, -R55.reuse ;  /* 0x0000002e2c2c7c23 */ /* 0x100fe20008010837 */
[--C-:B------:R-:W-:Y:S01]  /*2c80*/  FFMA.FTZ R52, R52, UR46, -R55.reuse ;  /* 0x0000002e34347c23 */ /* 0x100fe20008010837 */
[--C-:B------:R-:W-:Y:S01]  /*2c90*/  FFMA.FTZ R53, R53, UR46, -R55.reuse ;  /* 0x0000002e35357c23 */ /* 0x100fe20008010837 */
[--C-:B------:R-:W-:Y:S01]  /*2ca0*/  FFMA.FTZ R60, R60, UR46, -R55.reuse ;  /* 0x0000002e3c3c7c23 */ /* 0x100fe20008010837 */
[--C-:B------:R-:W-:Y:S01]  /*2cb0*/  FFMA.FTZ R61, R61, UR46, -R55.reuse ;  /* 0x0000002e3d3d7c23 */ /* 0x100fe20008010837 */
[--C-:B------:R-:W-:Y:S01]  /*2cc0*/  FFMA.FTZ R65, R65, UR46, -R55.reuse ;  /* 0x0000002e41417c23 */ /* 0x100fe20008010837 */
[--C-:B------:R-:W-:Y:S01]  /*2cd0*/  FFMA.FTZ R68, R68, UR46, -R55.reuse ;  /* 0x0000002e44447c23 */ /* 0x100fe20008010837 */
[----:B------:R-:W3:Y:S01]  /*2ce0*/  MUFU.EX2 R54, R54 ;  /* 0x0000003600367308 */ /* 0x000ee20000000800 */
[--C-:B------:R-:W-:Y:S01]  /*2cf0*/  FFMA.FTZ R69, R69, UR46, -R55.reuse ;  /* 0x0000002e45457c23 */ /* 0x100fe20008010837 */
[--C-:B------:R-:W-:Y:S01]  /*2d00*/  FFMA.FTZ R72, R72, UR46, -R55.reuse ;  /* 0x0000002e48487c23 */ /* 0x100fe20008010837 */
[--C-:B------:R-:W-:Y:S01]  /*2d10*/  FFMA.FTZ R73, R73, UR46, -R55.reuse ;  /* 0x0000002e49497c23 */ /* 0x100fe20008010837 */
[--C-:B------:R-:W-:Y:S01]  /*2d20*/  FFMA.FTZ R76, R76, UR46, -R55.reuse ;  /* 0x0000002e4c4c7c23 */ /* 0x100fe20008010837 */
[--C-:B------:R-:W-:Y:S01]  /*2d30*/  FFMA.FTZ R77, R77, UR46, -R55.reuse ;  /* 0x0000002e4d4d7c23 */ /* 0x100fe20008010837 */
[--C-:B------:R-:W-:Y:S01]  /*2d40*/  FFMA.FTZ R80, R80, UR46, -R55.reuse ;  /* 0x0000002e50507c23 */ /* 0x100fe20008010837 */
[--C-:B------:R-:W-:Y:S01]  /*2d50*/  FFMA.FTZ R81, R81, UR46, -R55.reuse ;  /* 0x0000002e51517c23 */ /* 0x100fe20008010837 */
[----:B------:R-:W4:Y:S01]  /*2d60*/  MUFU.EX2 R59, R58 ;  /* 0x0000003a003b7308 */ /* 0x000f220000000800 */
[----:B------:R-:W-:-:S07]  /*2d70*/  FFMA.FTZ R84, R84, UR46, -R55 ;  /* 0x0000002e54547c23 */ /* 0x000fce0008010837 */
[----:B------:R-:W5:Y:S08]  /*2d80*/  MUFU.EX2 R28, R28 ;  /* 0x0000001c001c7308 */ /* 0x000f700000000800 */
[----:B------:R0:W-:Y:S08]  /*2d90*/  MUFU.EX2 R63, R37 ;  /* 0x00000025003f7308 */ /* 0x0001f00000000800 */
[----:B------:R-:W5:Y:S01]  /*2da0*/  MUFU.EX2 R29, R29 ;  /* 0x0000001d001d7308 */ /* 0x000f620000000800 */
[----:B0-----:R-:W-:Y:S01]  /*2db0*/  FFMA.FTZ R37, R49, UR46, -R55 ;  /* 0x0000002e31257c23 */ /* 0x001fe20008010837 */
[----:B------:R-:W-:-:S04]  /*2dc0*/  FADD.FTZ R49, R6, R7 ;  /* 0x0000000706317221 */ /* 0x000fc80000010000 */
[----:B------:R-:W-:Y:S01]  /*2dd0*/  FADD.FTZ R56, R8, R49 ;  /* 0x0000003108387221 */ /* 0x000fe20000010000 */
[----:B------:R-:W-:Y:S01]  /*2de0*/  IMAD.U32 R49, RZ, RZ, UR38 ;  /* 0x00000026ff317e24 */ /* 0x000fe2000f8e00ff */
[----:B------:R1:W-:Y:S02]  /*2df0*/  MUFU.EX2 R67, R45 ;  /* 0x0000002d00437308 */ /* 0x0003e40000000800 */
[----:B------:R-:W-:-:S04]  /*2e00*/  FADD.FTZ R57, R9, R56 ;  /* 0x0000003809397221 */ /* 0x000fc80000010000 */
[----:B--2---:R-:W-:Y:S02]  /*2e10*/  FADD.FTZ R56, R10, R57 ;  /* 0x000000390a387221 */ /* 0x004fe40000010000 */
[----:B------:R0:W2:Y:S01]  /*2e20*/  MUFU.EX2 R62, R36 ;  /* 0x00000024003e7308 */ /* 0x0000a20000000800 */
[----:B-1----:R-:W-:Y:S01]  /*2e30*/  FADD.FTZ R45, R24, R25 ;  /* 0x00000019182d7221 */ /* 0x002fe20000010000 */
[----:B------:R-:W-:-:S04]  /*2e40*/  FADD.FTZ R57, R11, R56 ;  /* 0x000000380b397221 */ /* 0x000fc80000010000 */
[----:B------:R-:W-:Y:S02]  /*2e50*/  FADD.FTZ R56, R12, R57 ;  /* 0x000000390c387221 */ /* 0x000fe40000010000 */
[----:B------:R-:W1:Y:S01]  /*2e60*/  MUFU.EX2 R32, R32 ;  /* 0x0000002000207308 */ /* 0x000e620000000800 */
[----:B0-----:R-:W-:Y:S01]  /*2e70*/  FFMA.FTZ R36, R48, UR46, -R55 ;  /* 0x0000002e30247c23 */ /* 0x001fe20008010837 */
[----:B---3--:R-:W-:Y:S01]  /*2e80*/  FADD.FTZ R48, R54, R45 ;  /* 0x0000002d36307221 */ /* 0x008fe20000010000 */
[----:B------:R-:W-:Y:S02]  /*2e90*/  @!P1 VIADD R45, R49, 0x17040 ;  /* 0x00017040312d9836 */ /* 0x000fe40000000000 */
[----:B------:R-:W-:Y:S01]  /*2ea0*/  FADD.FTZ R57, R13, R56 ;  /* 0x000000380d397221 */ /* 0x000fe20000010000 */
[C---:B----4-:R-:W-:Y:S01]  /*2eb0*/  F2FP.SATFINITE.E4M3.F32.PACK_AB_MERGE_C R54, R59.reuse, R54, RZ ;  /* 0x000000363b36723e */ /* 0x050fe200048070ff */
[----:B------:R-:W-:Y:S01]  /*2ec0*/  FADD.FTZ R49, R59, R48 ;  /* 0x000000303b317221 */ /* 0x000fe20000010000 */
[----:B------:R-:W0:Y:S01]  /*2ed0*/  MUFU.EX2 R33, R33 ;  /* 0x0000002100217308 */ /* 0x000e220000000800 */
[----:B------:R-:W-:-:S02]  /*2ee0*/  FADD.FTZ R56, R14, R57 ;  /* 0x000000390e387221 */ /* 0x000fc40000010000 */
[----:B-----5:R-:W-:Y:S01]  /*2ef0*/  FADD.FTZ R48, R28, R49 ;  /* 0x000000311c307221 */ /* 0x020fe20000010000 */
[----:B------:R-:W-:Y:S01]  /*2f00*/  @!P1 PRMT R45, RZ, 0x654, R45 ;  /* 0x00000654ff2d9816 */ /* 0x000fe2000000002d */
[----:B------:R-:W-:Y:S02]  /*2f10*/  FADD.FTZ R57, R15, R56 ;  /* 0x000000380f397221 */ /* 0x000fe40000010000 */
[----:B------:R-:W-:Y:S01]  /*2f20*/  FADD.FTZ R49, R29, R48 ;  /* 0x000000301d317221 */ /* 0x000fe20000010000 */
[----:B------:R3:W-:Y:S01]  /*2f30*/  @!P1 SYNCS.ARRIVE.TRANS64.RED.A1T0 RZ, [R45+URZ], RZ ;  /* 0x000000ff2dff99a7 */ /* 0x0007e2000810043f */
[----:B------:R4:W5:Y:S01]  /*2f40*/  MUFU.EX2 R58, R44 ;  /* 0x0000002c003a7308 */ /* 0x0009620000000800 */
[----:B------:R-:W-:Y:S01]  /*2f50*/  FADD.FTZ R56, R16, R57 ;  /* 0x0000003910387221 */ /* 0x000fe20000010000 */
[----:B--2---:R-:W-:Y:S01]  /*2f60*/  FADD.FTZ R48, R62, R49 ;  /* 0x000000313e307221 */ /* 0x004fe20000010000 */
[C---:B------:R-:W-:Y:S02]  /*2f70*/  F2FP.SATFINITE.E4M3.F32.PACK_AB_MERGE_C R16, R17.reuse, R16, RZ ;  /* 0x000000101110723e */ /* 0x040fe400048070ff */
[----:B------:R-:W-:Y:S01]  /*2f80*/  FADD.FTZ R57, R17, R56 ;  /* 0x0000003811397221 */ /* 0x000fe20000010000 */
[C---:B------:R-:W-:Y:S01]  /*2f90*/  FADD.FTZ R49, R63.reuse, R48 ;  /* 0x000000303f317221 */ /* 0x040fe20000010000 */
[----:B------:R-:W-:Y:S01]  /*2fa0*/  F2FP.SATFINITE.E4M3.F32.PACK_AB_MERGE_C R62, R63, R62, RZ ;  /* 0x0000003e3f3e723e */ /* 0x000fe200048070ff */
[----:B------:R-:W2:Y:S01]  /*2fb0*/  MUFU.EX2 R36, R36 ;  /* 0x0000002400247308 */ /* 0x000ea20000000800 */
[----:B------:R-:W-:Y:S01]  /*2fc0*/  FADD.FTZ R56, R18, R57 ;  /* 0x0000003912387221 */ /* 0x000fe20000010000 */
[----:B-1----:R-:W-:Y:S01]  /*2fd0*/  FADD.FTZ R48, R32, R49 ;  /* 0x0000003120307221 */ /* 0x002fe20000010000 */
[--C-:B----4-:R-:W-:Y:S01]  /*2fe0*/  FFMA.FTZ R44, R64, UR46, -R55.reuse ;  /* 0x0000002e402c7c23 */ /* 0x110fe20008010837 */
[----:B------:R-:W-:Y:S01]  /*2ff0*/  FFMA.FTZ R55, R85, UR46, -R55 ;  /* 0x0000002e55377c23 */ /* 0x000fe20008010837 */
[----:B------:R-:W-:Y:S01]  /*3000*/  F2FP.SATFINITE.E4M3.F32.PACK_AB_MERGE_C R141, R15, R14, R16 ;  /* 0x0000000e0f8d723e */ /* 0x000fe20004807010 */
[----:B0-----:R-:W-:Y:S01]  /*3010*/  FADD.FTZ R49, R33, R48 ;  /* 0x0000003021317221 */ /* 0x001fe20000010000 */
[----:B------:R-:W-:Y:S01]  /*3020*/  F2FP.SATFINITE.E4M3.F32.PACK_AB_MERGE_C R136, R25, R24, R54 ;  /* 0x000000181988723e */ /* 0x000fe20004807036 */
[----:B------:R-:W0:Y:S01]  /*3030*/  MUFU.EX2 R37, R37 ;  /* 0x0000002500257308 */ /* 0x000e220000000800 */
[----:B------:R-:W-:Y:S01]  /*3040*/  F2FP.SATFINITE.E4M3.F32.PACK_AB_MERGE_C R138, R29, R28, R62 ;  /* 0x0000001c1d8a723e */ /* 0x000fe2000480703e */
[----:B-----5:R-:W-:Y:S01]  /*3050*/  FADD.FTZ R48, R58, R49 ;  /* 0x000000313a307221 */ /* 0x020fe20000010000 */
[----:B------:R-:W-:-:S03]  /*3060*/  F2FP.SATFINITE.E4M3.F32.PACK_AB_MERGE_C R58, R67, R58, RZ ;  /* 0x0000003a433a723e */ /* 0x000fc600048070ff */
[----:B------:R-:W-:Y:S01]  /*3070*/  FADD.FTZ R49, R67, R48 ;  /* 0x0000003043317221 */ /* 0x000fe20000010000 */
[----:B------:R-:W-:Y:S01]  /*3080*/  F2FP.SATFINITE.E4M3.F32.PACK_AB_MERGE_C R140, R33, R32, R58 ;  /* 0x00000020218c723e */ /* 0x000fe2000480703a */
[----:B------:R-:W1:Y:S02]  /*3090*/  MUFU.EX2 R52, R52 ;  /* 0x0000003400347308 */ /* 0x000e640000000800 */
[----:B--2---:R-:W-:Y:S01]  /*30a0*/  FADD.FTZ R48, R36, R49 ;  /* 0x0000003124307221 */ /* 0x004fe20000010000 */
[----:B------:R-:W-:Y:S01]  /*30b0*/  FADD.FTZ R49, R19, R56 ;  /* 0x0000003813317221 */ /* 0x000fe20000010000 */
[----:B------:R-:W-:-:S03]  /*30c0*/  F2FP.SATFINITE.E4M3.F32.PACK_AB_MERGE_C R56, R13, R12, RZ ;  /* 0x0000000c0d38723e */ /* 0x000fc600048070ff */
[----:B------:R-:W-:Y:S01]  /*30d0*/  FADD.FTZ R12, R20, R49 ;  /* 0x00000031140c7221 */ /* 0x000fe20000010000 */
[----:B------:R-:W2:Y:S01]  /*30e0*/  MUFU.EX2 R53, R53 ;  /* 0x0000003500357308 */ /* 0x000ea20000000800 */
[----:B0-----:R-:W-:Y:S01]  /*30f0*/  FADD.FTZ R9, R37, R48 ;  /* 0x0000003025097221 */ /* 0x001fe20000010000 */
[C---:B------:R-:W-:Y:S01]  /*3100*/  F2FP.SATFINITE.E4M3.F32.PACK_AB_MERGE_C R20, R21.reuse, R20, RZ ;  /* 0x000000141514723e */ /* 0x040fe200048070ff */
[----:B------:R-:W-:Y:S01]  /*3110*/  FADD.FTZ R21, R21, R12 ;  /* 0x0000000c15157221 */ /* 0x000fe20000010000 */
[----:B------:R-:W-:Y:S02]  /*3120*/  F2FP.SATFINITE.E4M3.F32.PACK_AB_MERGE_C R139, R11, R10, R56 ;  /* 0x0000000a0b8b723e */ /* 0x000fe40004807038 */
[----:B------:R-:W-:Y:S01]  /*3130*/  F2FP.SATFINITE.E4M3.F32.PACK_AB_MERGE_C R143, R19, R18, R20 ;  /* 0x00000012138f723e */ /* 0x000fe20004807014 */
[----:B------:R-:W-:Y:S01]  /*3140*/  FADD.FTZ R12, R22, R21 ;  /* 0x00000015160c7221 */ /* 0x000fe20000010000 */
[----:B------:R-:W0:Y:S01]  /*3150*/  MUFU.EX2 R40, R40 ;  /* 0x0000002800287308 */ /* 0x000e220000000800 */
[----:B-1----:R-:W-:-:S02]  /*3160*/  FADD.FTZ R8, R52, R9 ;  /* 0x0000000934087221 */ /* 0x002fc40000010000 */
[----:B------:R-:W-:-:S05]  /*3170*/  FADD.FTZ R13, R27, R12 ;  /* 0x0000000c1b0d7221 */ /* 0x000fca0000010000 */
[----:B------:R-:W1:Y:S01]  /*3180*/  MUFU.EX2 R41, R41 ;  /* 0x0000002900297308 */ /* 0x000e620000000800 */
[C---:B--2---:R-:W-:Y:S01]  /*3190*/  FADD.FTZ R9, R53.reuse, R8 ;  /* 0x0000000835097221 */ /* 0x044fe20000010000 */
[----:B------:R-:W-:-:S04]  /*31a0*/  F2FP.SATFINITE.E4M3.F32.PACK_AB_MERGE_C R52, R53, R52, RZ ;  /* 0x000000343534723e */ /* 0x000fc800048070ff */
[----:B------:R-:W-:Y:S02]  /*31b0*/  F2FP.SATFINITE.E4M3.F32.PACK_AB_MERGE_C R142, R37, R36, R52 ;  /* 0x00000024258e723e */ /* 0x000fe40004807034 */
[----:B------:R-:W2:Y:S01]  /*31c0*/  MUFU.EX2 R60, R60 ;  /* 0x0000003c003c7308 */ /* 0x000ea20000000800 */
[----:B0-----:R-:W-:-:S07]  /*31d0*/  FADD.FTZ R8, R40, R9 ;  /* 0x0000000928087221 */ /* 0x001fce0000010000 */
[----:B------:R-:W0:Y:S01]  /*31e0*/  MUFU.EX2 R61, R61 ;  /* 0x0000003d003d7308 */ /* 0x000e220000000800 */
[----:B-1----:R-:W-:Y:S01]  /*31f0*/  FADD.FTZ R9, R41, R8 ;  /* 0x0000000829097221 */ /* 0x002fe20000010000 */
[----:B------:R-:W-:Y:S01]  /*3200*/  FADD.FTZ R8, R26, R13 ;  /* 0x0000000d1a087221 */ /* 0x000fe20000010000 */
[----:B------:R-:W-:-:S03]  /*3210*/  F2FP.SATFINITE.E4M3.F32.PACK_AB_MERGE_C R26, R31, R26, RZ ;  /* 0x0000001a1f1a723e */ /* 0x000fc600048070ff */
[----:B------:R-:W-:Y:S01]  /*3220*/  FADD.FTZ R31, R31, R8 ;  /* 0x000000081f1f7221 */ /* 0x000fe20000010000 */
[----:B------:R-:W-:Y:S01]  /*3230*/  F2FP.SATFINITE.E4M3.F32.PACK_AB_MERGE_C R145, R27, R22, R26 ;  /* 0x000000161b91723e */ /* 0x000fe2000480701a */
[----:B------:R-:W1:Y:S01]  /*3240*/  MUFU.EX2 R44, R44 ;  /* 0x0000002c002c7308 */ /* 0x000e620000000800 */
[----:B--2---:R-:W-:Y:S01]  /*3250*/  FADD.FTZ R6, R60, R9 ;  /* 0x000000093c067221 */ /* 0x004fe20000010000 */
[----:B------:R-:W-:-:S04]  /*3260*/  FADD.FTZ R8, R30, R31 ;  /* 0x0000001f1e087221 */ /* 0x000fc80000010000 */
[----:B------:R-:W-:Y:S02]  /*3270*/  FADD.FTZ R9, R35, R8 ;  /* 0x0000000823097221 */ /* 0x000fe40000010000 */
[----:B---3--:R-:W2:Y:S01]  /*3280*/  MUFU.EX2 R45, R65 ;  /* 0x00000041002d7308 */ /* 0x008ea20000000800 */
[C---:B0-----:R-:W-:Y:S01]  /*3290*/  F2FP.SATFINITE.E4M3.F32.PACK_AB_MERGE_C R60, R61.reuse, R60, RZ ;  /* 0x0000003c3d3c723e */ /* 0x041fe200048070ff */
[----:B------:R-:W-:Y:S01]  /*32a0*/  FADD.FTZ R61, R61, R6 ;  /* 0x000000063d3d7221 */ /* 0x000fe20000010000 */
[----:B------:R-:W-:Y:S02]  /*32b0*/  FADD.FTZ R8, R34, R9 ;  /* 0x0000000922087221 */ /* 0x000fe40000010000 */
[----:B------:R-:W-:-:S03]  /*32c0*/  F2FP.SATFINITE.E4M3.F32.PACK_AB_MERGE_C R144, R41, R40, R60 ;  /* 0x000000282990723e */ /* 0x000fc6000480703c */
[----:B------:R-:W0:Y:S01]  /*32d0*/  MUFU.EX2 R68, R68 ;  /* 0x0000004400447308 */ /* 0x000e220000000800 */
[----:B-1----:R-:W-:-:S07]  /*32e0*/  FADD.FTZ R6, R44, R61 ;  /* 0x0000003d2c067221 */ /* 0x002fce0000010000 */
[----:B------:R-:W1:Y:S01]  /*32f0*/  MUFU.EX2 R39, R39 ;  /* 0x0000002700277308 */ /* 0x000e620000000800 */
[----:B--2---:R-:W-:-:S07]  /*3300*/  FADD.FTZ R7, R45, R6 ;  /* 0x000000062d077221 */ /* 0x004fce0000010000 */
[----:B------:R-:W2:Y:S01]  /*3310*/  MUFU.EX2 R69, R69 ;  /* 0x0000004500457308 */ /* 0x000ea20000000800 */
[----:B0-----:R-:W-:-:S07]  /*3320*/  FADD.FTZ R6, R68, R7 ;  /* 0x0000000744067221 */ /* 0x001fce0000010000 */
[----:B------:R-:W-:Y:S01]  /*3330*/  MUFU.EX2 R42, R42 ;  /* 0x0000002a002a7308 */ /* 0x000fe20000000800 */
[C---:B-1----:R-:W-:Y:S01]  /*3340*/  F2FP.SATFINITE.E4M3.F32.PACK_AB_MERGE_C R34, R39.reuse, R34, RZ ;  /* 0x000000222722723e */ /* 0x042fe200048070ff */
[----:B------:R-:W-:-:S03]  /*3350*/  FADD.FTZ R39, R39, R8 ;  /* 0x0000000827277221 */ /* 0x000fc60000010000 */
[----:B------:R-:W-:-:S03]  /*3360*/  F2FP.SATFINITE.E4M3.F32.PACK_AB_MERGE_C R147, R35, R30, R34 ;  /* 0x0000001e2393723e */ /* 0x000fc60004807022 */
[----:B------:R-:W0:Y:S01]  /*3370*/  MUFU.EX2 R47, R47 ;  /* 0x0000002f002f7308 */ /* 0x000e220000000800 */
[C---:B--2---:R-:W-:Y:S01]  /*3380*/  F2FP.SATFINITE.E4M3.F32.PACK_AB_MERGE_C R68, R69.reuse, R68, RZ ;  /* 0x000000444544723e */ /* 0x044fe200048070ff */
[----:B------:R-:W-:-:S03]  /*3390*/  FADD.FTZ R69, R69, R6 ;  /* 0x0000000645457221 */ /* 0x000fc60000010000 */
[----:B------:R-:W-:-:S03]  /*33a0*/  F2FP.SATFINITE.E4M3.F32.PACK_AB_MERGE_C R146, R45, R44, R68 ;  /* 0x0000002c2d92723e */ /* 0x000fc60004807044 */
[----:B------:R-:W1:Y:S08]  /*33b0*/  MUFU.EX2 R38, R38 ;  /* 0x0000002600267308 */ /* 0x000e700000000800 */
[----:B------:R-:W2:Y:S01]  /*33c0*/  MUFU.EX2 R72, R72 ;  /* 0x0000004800487308 */ /* 0x000ea20000000800 */
[----:B0-----:R-:W-:-:S07]  /*33d0*/  F2FP.SATFINITE.E4M3.F32.PACK_AB_MERGE_C R7, R47, R42, RZ ;  /* 0x0000002a2f07723e */ /* 0x001fce00048070ff */
[----:B------:R-:W0:Y:S01]  /*33e0*/  MUFU.EX2 R43, R43 ;  /* 0x0000002b002b7308 */ /* 0x000e220000000800 */
[----:B-1----:R-:W-:-:S07]  /*33f0*/  FADD.FTZ R8, R38, R39 ;  /* 0x0000002726087221 */ /* 0x002fce0000010000 */
[----:B------:R-:W1:Y:S01]  /*3400*/  MUFU.EX2 R73, R73 ;  /* 0x0000004900497308 */ /* 0x000e620000000800 */
[----:B--2---:R-:W-:-:S07]  /*3410*/  FADD.FTZ R6, R72, R69 ;  /* 0x0000004548067221 */ /* 0x004fce0000010000 */
[----:B------:R-:W2:Y:S01]  /*3420*/  MUFU.EX2 R76, R76 ;  /* 0x0000004c004c7308 */ /* 0x000ea20000000800 */
[C---:B0-----:R-:W-:Y:S01]  /*3430*/  F2FP.SATFINITE.E4M3.F32.PACK_AB_MERGE_C R149, R43.reuse, R38, R7 ;  /* 0x000000262b95723e */ /* 0x041fe20004807007 */
[----:B------:R-:W-:-:S04]  /*3440*/  FADD.FTZ R43, R43, R8 ;  /* 0x000000082b2b7221 */ /* 0x000fc80000010000 */
[----:B------:R-:W-:Y:S02]  /*3450*/  FADD.FTZ R42, R42, R43 ;  /* 0x0000002b2a2a7221 */ /* 0x000fe40000010000 */
[----:B------:R-:W0:Y:S01]  /*3460*/  MUFU.EX2 R77, R77 ;  /* 0x0000004d004d7308 */ /* 0x000e220000000800 */
[----:B-1----:R-:W-:Y:S01]  /*3470*/  FADD.FTZ R7, R73, R6 ;  /* 0x0000000649077221 */ /* 0x002fe20000010000 */
[----:B------:R-:W-:-:S06]  /*3480*/  FADD.FTZ R47, R47, R42 ;  /* 0x0000002a2f2f7221 */ /* 0x000fcc0000010000 */
[----:B------:R-:W-:Y:S01]  /*3490*/  MUFU.EX2 R50, R50 ;  /* 0x0000003200327308 */ /* 0x000fe20000000800 */
[----:B--2---:R-:W-:-:S07]  /*34a0*/  FADD.FTZ R6, R76, R7 ;  /* 0x000000074c067221 */ /* 0x004fce0000010000 */
[----:B------:R-:W1:Y:S01]  /*34b0*/  MUFU.EX2 R23, R23 ;  /* 0x0000001700177308 */ /* 0x000e620000000800 */
[C---:B0-----:R-:W-:Y:S01]  /*34c0*/  F2FP.SATFINITE.E4M3.F32.PACK_AB_MERGE_C R76, R77.reuse, R76, RZ ;  /* 0x0000004c4d4c723e */ /* 0x041fe200048070ff */
[----:B------:R-:W-:-:S03]  /*34d0*/  FADD.FTZ R77, R77, R6 ;  /* 0x000000064d4d7221 */ /* 0x000fc60000010000 */
[----:B------:R-:W-:-:S03]  /*34e0*/  F2FP.SATFINITE.E4M3.F32.PACK_AB_MERGE_C R148, R73, R72, R76 ;  /* 0x000000484994723e */ /* 0x000fc6000480704c */
[----:B------:R-:W0:Y:S08]  /*34f0*/  MUFU.EX2 R46, R46 ;  /* 0x0000002e002e7308 */ /* 0x000e300000000800 */
[----:B------:R-:W2:Y:S01]  /*3500*/  MUFU.EX2 R80, R80 ;  /* 0x0000005000507308 */ /* 0x000ea20000000800 */
[----:B-1----:R-:W-:-:S07]  /*3510*/  F2FP.SATFINITE.E4M3.F32.PACK_AB_MERGE_C R7, R23, R50, RZ ;  /* 0x000000321707723e */ /* 0x002fce00048070ff */
[----:B------:R-:W1:Y:S01]  /*3520*/  MUFU.EX2 R51, R51 ;  /* 0x0000003300337308 */ /* 0x000e620000000800 */
[----:B0-----:R-:W-:-:S07]  /*3530*/  FADD.FTZ R8, R46, R47 ;  /* 0x0000002f2e087221 */ /* 0x001fce0000010000 */
[----:B------:R-:W0:Y:S01]  /*3540*/  MUFU.EX2 R81, R81 ;  /* 0x0000005100517308 */ /* 0x000e220000000800 */
[----:B--2---:R-:W-:-:S07]  /*3550*/  FADD.FTZ R6, R80, R77 ;  /* 0x0000004d50067221 */ /* 0x004fce0000010000 */
[----:B------:R-:W2:Y:S01]  /*3560*/  MUFU.EX2 R84, R84 ;  /* 0x0000005400547308 */ /* 0x000ea20000000800 */
[C---:B-1----:R-:W-:Y:S01]  /*3570*/  F2FP.SATFINITE.E4M3.F32.PACK_AB_MERGE_C R151, R51.reuse, R46, R7 ;  /* 0x0000002e3397723e */ /* 0x042fe20004807007 */
[----:B------:R-:W-:-:S04]  /*3580*/  FADD.FTZ R51, R51, R8 ;  /* 0x0000000833337221 */ /* 0x000fc80000010000 */
[----:B------:R-:W-:Y:S02]  /*3590*/  FADD.FTZ R50, R50, R51 ;  /* 0x0000003332327221 */ /* 0x000fe40000010000 */
[----:B------:R-:W1:Y:S01]  /*35a0*/  MUFU.EX2 R55, R55 ;  /* 0x0000003700377308 */ /* 0x000e620000000800 */
[----:B0-----:R-:W-:Y:S01]  /*35b0*/  FADD.FTZ R7, R81, R6 ;  /* 0x0000000651077221 */ /* 0x001fe20000010000 */
[----:B------:R-:W-:-:S03]  /*35c0*/  FADD.FTZ R9, R23, R50 ;  /* 0x0000003217097221 */ /* 0x000fc60000010000 */
[----:B--2---:R-:W-:Y:S01]  /*35d0*/  FADD.FTZ R8, R84, R7 ;  /* 0x0000000754087221 */ /* 0x004fe20000010000 */
[----:B-1----:R-:W-:-:S03]  /*35e0*/  F2FP.SATFINITE.E4M3.F32.PACK_AB_MERGE_C R6, R55, R84, RZ ;  /* 0x000000543706723e */ /* 0x002fc600048070ff */
[----:B------:R-:W-:Y:S01]  /*35f0*/  FADD.FTZ R8, R55, R8 ;  /* 0x0000000837087221 */ /* 0x000fe20000010000 */
[----:B------:R-:W-:Y:S01]  /*3600*/  F2FP.SATFINITE.E4M3.F32.PACK_AB_MERGE_C R150, R81, R80, R6 ;  /* 0x000000505196723e */ /* 0x000fe20004807006 */
[----:B------:R-:W-:Y:S06]  /*3610*/  @!P2 BRA `(.L_x_19) ;  /* 0x0000001c0060a947 */ /* 0x000fec0003800000 */
[----:B------:R-:W-:Y:S01]  /*3620*/  IMAD.MOV.U32 R7, RZ, RZ, R4 ;  /* 0x000000ffff077224 */ /* 0x000fe200078e0004 */
[----:B------:R-:W-:Y:S01]  /*3630*/  CS2R R134, SRZ ;  /* 0x0000000000867805 */ /* 0x000fe2000001ff00 */
[----:B------:R-:W-:Y:S01]  /*3640*/  IMAD.MOV.U32 R6, RZ, RZ, R5 ;  /* 0x000000ffff067224 */ /* 0x000fe200078e0005 */
[----:B------:R-:W-:Y:S02]  /*3650*/  CS2R R132, SRZ ;  /* 0x0000000000847805 */ /* 0x000fe4000001ff00 */
[----:B------:R-:W-:Y:S02]  /*3660*/  CS2R R130, SRZ ;  /* 0x0000000000827805 */ /* 0x000fe4000001ff00 */
        /* <DEDUP_REMOVED lines=20> */
[----:B------:R-:W-:Y:S01]  /*37b0*/  CS2R R88, SRZ ;  /* 0x0000000000587805 */ /* 0x000fe2000001ff00 */
[----:B------:R-:W-:Y:S01]  /*37c0*/  UMOV UR5, URZ ;  /* 0x0000003f00057c82 */ /* 0x000fe20008000000 */
[----:B------:R-:W-:-:S05]  /*37d0*/  UMOV UR6, URZ ;  /* 0x0000003f00067c82 */ /* 0x000fca0008000000 */
.L_x_29:
[----:B------:R-:W-:-:S04]  /*37e0*/  UISETP.NE.AND UP0, UPT, UR6, 0x1, UPT ;  /* 0x000000010600788c */ /* 0x000fc8000bf05270 */
[----:B------:R-:W-:-:S04]  /*37f0*/  USEL UR4, URZ, 0x1, UP0 ;  /* 0x000000013f047887 */ /* 0x000fc80008000000 */
[----:B------:R-:W-:Y:S01]  /*3800*/  ULOP3.LUT UR4, UR5, UR4, URZ, 0x3c, !UPT ;  /* 0x0000000405047292 */ /* 0x000fe2000f8e3c3f */
[----:B------:R-:W-:Y:S11]  /*3810*/  @!P0 BRA `(.L_x_20) ;  /* 0x0000000000048947 */ /* 0x000ff60003800000 */
[----:B------:R-:W-:Y:S01]  /*3820*/  BPT.TRAP 0x1 ;  /* 0x000000040000795c */ /* 0x000fe20000300000 */
.L_x_20:
[----:B------:R-:W-:Y:S01]  /*3830*/  UIADD3 UR10, UR6, 0x1, URZ ;  /* 0x00000001060a7890 */ /* 0x000fe2000fffe03f */
[----:B------:R-:W-:-:S03]  /*3840*/  IMAD.U32 R4, RZ, RZ, UR4 ;  /* 0x00000004ff047e24 */ /* 0x000fc6000f8e00ff */
[----:B------:R-:W-:Y:S02]  /*3850*/  UISETP.NE.AND UP0, UPT, UR10, 0x2, UPT ;  /* 0x000000020a00788c */ /* 0x000fe4000bf05270 */
[----:B------:R-:W-:Y:S02]  /*3860*/  SHF.L.U32 R4, R4, 0x1f, RZ ;  /* 0x0000001f04047819 */ /* 0x000fe400000006ff */
[----:B------:R-:W-:-:S04]  /*3870*/  USEL UR10, UR10, URZ, UP0 ;  /* 0x0000003f0a0a7287 */ /* 0x000fc80008000000 */
[----:B------:R-:W-:Y:S02]  /*3880*/  ULEA UR21, UR10, UR38, 0x3 ;  /* 0x000000260a157291 */ /* 0x000fe4000f8e183f */
[----:B------:R-:W-:-:S07]  /*3890*/  IMAD.U32 R0, RZ, RZ, UR10 ;  /* 0x0000000aff007e24 */ /* 0x000fce000f8e00ff */
[----:B------:R0:W1:Y:S01]  /*38a0*/  SYNCS.PHASECHK.TRANS64.TRYWAIT P2, [UR21+0x17030], R4 ;  /* 0x01703004ff0075a7 */ /* 0x0000620008040155 */
[----:B------:R-:W-:Y:S05]  /*38b0*/  @!P0 BRA `(.L_x_21) ;  /* 0x0000000000048947 */ /* 0x000fea0003800000 */
[----:B------:R-:W-:Y:S01]  /*38c0*/  BPT.TRAP 0x1 ;  /* 0x000000040000795c */ /* 0x000fe20000300000 */
.L_x_21:
[----:B-1----:R-:W-:Y:S05]  /*38d0*/  @P2 BRA `(.L_x_22) ;  /* 0x0000000000082947 */ /* 0x002fea0003800000 */
[----:B------:R-:W1:Y:S02]  /*38e0*/  SYNCS.PHASECHK.TRANS64.TRYWAIT P2, [UR21+0x17030], R4 ;  /* 0x01703004ff0075a7 */ /* 0x000e640008040155 */
[----:B-1----:R-:W-:Y:S05]  /*38f0*/  @!P2 BRA `(.L_x_23) ;  /* 0x000000780058a947 */ /* 0x002fea0003800000 */
.L_x_22:
[----:B------:R-:W-:Y:S01]  /*3900*/  R2UR UR18, R0 ;  /* 0x00000000001272ca */ /* 0x000fe200000e0000 */
[----:B------:R-:W-:Y:S01]  /*3910*/  WARPGROUP.ARRIVE ;  /* 0x00000000000079c5 */ /* 0x000fe20000000000 */
[----:B------:R-:W-:Y:S01]  /*3920*/  R2UR UR16, R2 ;  /* 0x00000000021072ca */ /* 0x000fe200000e0000 */
[----:B------:R-:W-:Y:S01]  /*3930*/  UMOV UR19, 0xc0000010 ;  /* 0xc000001000137882 */ /* 0x000fe20000000000 */
[----:B------:R-:W-:Y:S01]  /*3940*/  R2UR UR17, R3 ;  /* 0x00000000031172ca */ /* 0x000fe200000e0000 */
[----:B------:R-:W-:Y:S01]  /*3950*/  UMOV UR11, 0xc0000010 ;  /* 0xc0000010000b7882 */ /* 0x000fe20000000000 */
[----:B------:R-:W-:-:S07]  /*3960*/  UMOV UR15, 0xc0000010 ;  /* 0xc0000010000f7882 */ /* 0x000fce0000000000 */
[----:B------:R-:W-:-:S04]  /*3970*/  UIMAD UR18, UR18, 0x300, UR20 ;  /* 0x00000300121278a4 */ /* 0x000fc8000f8e0214 */
[----:B------:R-:W-:Y:S02]  /*3980*/  UIADD3 UR10, UR18, 0x100, URZ ;  /* 0x00000100120a7890 */ /* 0x000fe4000fffe03f */
[----:B------:R-:W-:-:S03]  /*3990*/  UIADD3 UR14, UR18, 0x200, URZ ;  /* 0x00000200120e7890 */ /* 0x000fc6000fffe03f */
[----:B------:R-:W-:Y:S03]  /*39a0*/  QGMMA.64x128x32.F32.E4M3.E4M3 R24, gdesc[UR16], RZ, !UPT, gsb0 ;  /* 0x01e00000101879f3 */ /* 0x000fe6000c0008ff */
[----:B------:R-:W-:Y:S02]  /*39b0*/  WARPGROUP.DEPBAR.LE gsb0, 0x0 ;  /* 0x00008000000079c5 */ /* 0x000fe40000010000 */
[----:B------:R-:W-:-:S07]  /*39c0*/  WARPGROUP.ARRIVE ;  /* 0x00000000000079c5 */ /* 0x000fce0000000000 */
[----:B------:R-:W-:Y:S03]  /*39d0*/  QGMMA.64x128x32.F32.E4M3.E4M3 R24, gdesc[UR8], R24, gsb0 ;  /* 0x01e00000081879f3 */ /* 0x000fe60008000818 */
[----:B------:R-:W-:Y:S02]  /*39e0*/  WARPGROUP.DEPBAR.LE gsb0, 0x0 ;  /* 0x00008000000079c5 */ /* 0x000fe40000010000 */
[----:B------:R-:W-:-:S07]  /*39f0*/  WARPGROUP.ARRIVE ;  /* 0x00000000000079c5 */ /* 0x000fce0000000000 */
[----:B------:R-:W-:Y:S03]  /*3a00*/  QGMMA.64x128x32.F32.E4M3.E4M3 R24, gdesc[UR12], R24, gsb0 ;  /* 0x01e000000c1879f3 */ /* 0x000fe60008000818 */
[----:B------:R-:W-:Y:S02]  /*3a10*/  WARPGROUP.DEPBAR.LE gsb0, 0x0 ;  /* 0x00008000000079c5 */ /* 0x000fe40000010000 */
[----:B------:R-:W-:Y:S05]  /*3a20*/  @!P0 BRA `(.L_x_24) ;  /* 0x0000000000048947 */ /* 0x000fea0003800000 */
[----:B------:R-:W-:Y:S01]  /*3a30*/  BPT.TRAP 0x1 ;  /* 0x000000040000795c */ /* 0x000fe20000300000 */
.L_x_24:
[----:B------:R-:W-:Y:S01]  /*3a40*/  ULEA UR14, UR6, UR38, 0x3 ;  /* 0x00000026060e7291 */ /* 0x000fe2000f8e183f */
[----:B01----:R-:W-:-:S05]  /*3a50*/  IMAD.U32 R4, RZ, RZ, UR5 ;  /* 0x00000005ff047e24 */ /* 0x003fca000f8e00ff */
[----:B------:R-:W-:-:S04]  /*3a60*/  SHF.L.U32 R4, R4, 0x1f, RZ ;  /* 0x0000001f04047819 */ /* 0x000fc800000006ff */
[----:B------:R0:W1:Y:S01]  /*3a70*/  SYNCS.PHASECHK.TRANS64.TRYWAIT P2, [UR14+0x17050], R4 ;  /* 0x01705004ff0075a7 */ /* 0x000062000804014e */
[----:B------:R-:W-:Y:S05]  /*3a80*/  @!P0 BRA `(.L_x_25) ;  /* 0x0000000000048947 */ /* 0x000fea0003800000 */
[----:B------:R-:W-:Y:S01]  /*3a90*/  BPT.TRAP 0x1 ;  /* 0x000000040000795c */ /* 0x000fe20000300000 */
.L_x_25:
[----:B------:R-:W-:Y:S02]  /*3aa0*/  FMNMX.FTZ R10, R24, R6, !PT ;  /* 0x00000006180a7209 */ /* 0x000fe40007810000 */
[----:B------:R-:W-:Y:S02]  /*3ab0*/  FMNMX.FTZ R12, R26, R7, !PT ;  /* 0x000000071a0c7209 */ /* 0x000fe40007810000 */
[----:B------:R-:W-:Y:S02]  /*3ac0*/  FMNMX.FTZ R5, R25, R10, !PT ;  /* 0x0000000a19057209 */ /* 0x000fe40007810000 */
[----:B------:R-:W-:Y:S02]  /*3ad0*/  FMNMX.FTZ R11, R27, R12, !PT ;  /* 0x0000000c1b0b7209 */ /* 0x000fe40007810000 */
[----:B------:R-:W-:Y:S02]  /*3ae0*/  FMNMX.FTZ R10, R28, R5, !PT ;  /* 0x000000051c0a7209 */ /* 0x000fe40007810000 */
[----:B------:R-:W-:-:S02]  /*3af0*/  FMNMX.FTZ R12, R30, R11, !PT ;  /* 0x0000000b1e0c7209 */ /* 0x000fc40007810000 */
        /* <DEDUP_REMOVED lines=56> */
[----:B------:R-:W-:Y:S01]  /*3e80*/  FMNMX.FTZ R10, R85, R10, !PT ;  /* 0x0000000a550a7209 */ /* 0x000fe20007810000 */
[----:B-1----:R-:W-:Y:S06]  /*3e90*/  @P2 BRA `(.L_x_26) ;  /* 0x0000000000082947 */ /* 0x002fec0003800000 */
[----:B------:R-:W1:Y:S02]  /*3ea0*/  SYNCS.PHASECHK.TRANS64.TRYWAIT P2, [UR14+0x17050], R4 ;  /* 0x01705004ff0075a7 */ /* 0x000e64000804014e */
[----:B-1----:R-:W-:Y:S05]  /*3eb0*/  @!P2 BRA `(.L_x_27) ;  /* 0x000000740000a947 */ /* 0x002fea0003800000 */
.L_x_26:
[----:B------:R-:W-:Y:S01]  /*3ec0*/  UIADD3 UR5, UR38, 0x400, URZ ;  /* 0x0000040026057890 */ /* 0x000fe2000fffe03f */
[----:B------:R-:W-:Y:S01]  /*3ed0*/  WARPGROUP.ARRIVE ;  /* 0x00000000000079c5 */ /* 0x000fe20000000000 */
[----:B------:R-:W-:Y:S01]  /*3ee0*/  UMOV UR11, 0x40000040 ;  /* 0x40000040000b7882 */ /* 0x000fe20000000000 */
[----:B-1----:R-:W1:Y:S01]  /*3ef0*/  SHFL.BFLY PT, R5, R10, 0x2, 0x1f ;  /* 0x0c401f000a057f89 */ /* 0x002e6200000e0000 */
[----:B------:R-:W-:Y:S01]  /*3f00*/  USHF.R.U32.HI UR5, URZ, 0x4, UR5 ;  /* 0x000000043f057899 */ /* 0x000fe20008011605 */
[----:B------:R-:W-:Y:S01]  /*3f10*/  FMNMX.FTZ R12, R87, R12, !PT ;  /* 0x0000000c570c7209 */ /* 0x000fe20007810000 */
[----:B------:R-:W-:Y:S02]  /*3f20*/  IMAD.U32 R16, RZ, RZ, UR46 ;  /* 0x0000002eff107e24 */ /* 0x000fe4000f8e00ff */
[----:B------:R-:W-:Y:S02]  /*3f30*/  ULOP3.LUT UR5, UR5, 0x3fff, URZ, 0xc0, !UPT ;  /* 0x00003fff05057892 */ /* 0x000fe4000f8ec03f */
[----:B------:R-:W2:Y:S02]  /*3f40*/  SHFL.BFLY PT, R13, R12, 0x2, 0x1f ;  /* 0x0c401f000c0d7f89 */ /* 0x000ea400000e0000 */
[----:B------:R-:W-:-:S04]  /*3f50*/  ULOP3.LUT UR5, UR5, 0x10000, URZ, 0xfc, !UPT ;  /* 0x0001000005057892 */ /* 0x000fc8000f8efc3f */
[----:B------:R-:W-:-:S07]  /*3f60*/  UIMAD UR6, UR6, 0x300, UR5 ;  /* 0x00000300060678a4 */ /* 0x000fce000f8e0205 */
[----:B------:R-:W-:Y:S02]  /*3f70*/  UMOV UR10, UR6 ;  /* 0x00000006000a7c82 */ /* 0x000fe40008000000 */
[----:B------:R-:W-:Y:S01]  /*3f80*/  QGMMA.64x96x32.F32.E4M3.E4M3 R88, R136, gdesc[UR8], R88, gsb0 ;  /* 0x0160000888587df3 */ /* 0x000fe20008000858 */
[----:B------:R-:W-:Y:S01]  /*3f90*/  UIADD3 UR10, UR6, 0x2, URZ ;  /* 0x00000002060a7890 */ /* 0x000fe2000fffe03f */
[----:B-1----:R-:W-:Y:S01]  /*3fa0*/  FMNMX.FTZ R11, R10, R5, !PT ;  /* 0x000000050a0b7209 */ /* 0x002fe20007810000 */
[----:B------:R-:W-:-:S04]  /*3fb0*/  UMOV UR11, 0x40000040 ;  /* 0x40000040000b7882 */ /* 0x000fc80000000000 */
[----:B0-----:R-:W0:Y:S01]  /*3fc0*/  SHFL.BFLY PT, R4, R11, 0x1, 0x1f ;  /* 0x0c201f000b047f89 */ /* 0x001e2200000e0000 */
[----:B--2---:R-:W-:-:S05]  /*3fd0*/  FMNMX.FTZ R13, R12, R13, !PT ;  /* 0x0000000d0c0d7209 */ /* 0x004fca0007810000 */
[----:B------:R-:W1:Y:S01]  /*3fe0*/  SHFL.BFLY PT, R14, R13, 0x1, 0x1f ;  /* 0x0c201f000d0e7f89 */ /* 0x000e6200000e0000 */
[----:B0-----:R-:W-:-:S05]  /*3ff0*/  FMNMX.FTZ R5, R11, R4, !PT ;  /* 0x000000040b057209 */ /* 0x001fca0007810000 */
[C---:B------:R-:W-:Y:S01]  /*4000*/  FFMA.FTZ R10, R5.reuse, R16, -8 ;  /* 0xc1000000050a7423 */ /* 0x040fe20000010010 */
[----:B------:R-:W-:-:S01]  /*4010*/  FADD.FTZ R6, -R5, R6 ;  /* 0x0000000605067221 */ /* 0x000fc20000010100 */
[----:B-1----:R-:W-:Y:S02]  /*4020*/  FMNMX.FTZ R4, R13, R14, !PT ;  /* 0x0000000e0d047209 */ /* 0x002fe40007810000 */
[----:B------:R-:W-:-:S01]  /*4030*/  FFMA.FTZ R17, R36, UR46, -R10 ;  /* 0x0000002e24117c23 */ /* 0x000fc2000801080a */
[--C-:B------:R-:W-:Y:S01]  /*4040*/  FFMA.FTZ R36, R61, UR46, -R10.reuse ;  /* 0x0000002e3d247c23 */ /* 0x100fe2000801080a */
[----:B------:R-:W-:Y:S02]  /*4050*/  IMAD.U32 R61, RZ, RZ, UR46 ;  /* 0x0000002eff3d7e24 */ /* 0x000fe4000f8e00ff */
[--C-:B------:R-:W-:Y:S01]  /*4060*/  FFMA.FTZ R16, R33, UR46, -R10.reuse ;  /* 0x0000002e21107c23 */ /* 0x100fe2000801080a */
[----:B------:R-:W-:Y:S01]  /*4070*/  FMUL.FTZ R14, R6, UR46 ;  /* 0x0000002e060e7c20 */ /* 0x000fe20008410000 */
[----:B------:R-:W-:Y:S01]  /*4080*/  FFMA.FTZ R33, R60, UR46, -R10 ;  /* 0x0000002e3c217c23 */ /* 0x000fe2000801080a */
[----:B------:R-:W-:-:S01]  /*4090*/  FADD.FTZ R6, -R4, R7 ;  /* 0x0000000704067221 */ /* 0x000fc20000010100 */
[----:B------:R-:W-:Y:S01]  /*40a0*/  FFMA.FTZ R60, R4, R61, -8 ;  /* 0xc1000000043c7423 */ /* 0x000fe2000001003d */
[----:B------:R-:W-:-:S01]  /*40b0*/  FFMA.FTZ R12, R24, UR46, -R10 ;  /* 0x0000002e180c7c23 */ /* 0x000fc2000801080a */
[----:B------:R-:W-:Y:S01]  /*40c0*/  FFMA.FTZ R11, R25, UR46, -R10 ;  /* 0x0000002e190b7c23 */ /* 0x000fe2000801080a */
[----:B------:R-:W-:Y:S01]  /*40d0*/  FMUL.FTZ R6, R6, UR46 ;  /* 0x0000002e06067c20 */ /* 0x000fe20008410000 */
[--C-:B------:R-:W-:Y:S01]  /*40e0*/  FFMA.FTZ R61, R26, UR46, -R60.reuse ;  /* 0x0000002e1a3d7c23 */ /* 0x100fe2000801083c */
[----:B------:R-:W-:-:S01]  /*40f0*/  FFMA.FTZ R26, R27, UR46, -R60 ;  /* 0x0000002e1b1a7c23 */ /* 0x000fc2000801083c */
[----:B------:R-:W-:Y:S01]  /*4100*/  MUFU.EX2 R7, R14 ;  /* 0x0000000e00077308 */ /* 0x000fe20000000800 */
[----:B------:R-:W-:-:S01]  /*4110*/  FFMA.FTZ R13, R28, UR46, -R10 ;  /* 0x0000002e1c0d7c23 */ /* 0x000fc2000801080a */
[--C-:B------:R-:W-:Y:S01]  /*4120*/  FFMA.FTZ R27, R30, UR46, -R60.reuse ;  /* 0x0000002e1e1b7c23 */ /* 0x100fe2000801083c */
[----:B------:R-:W-:-:S01]  /*4130*/  FFMA.FTZ R30, R31, UR46, -R60 ;  /* 0x0000002e1f1e7c23 */ /* 0x000fc2000801083c */
[--C-:B------:R-:W-:Y:S01]  /*4140*/  FFMA.FTZ R29, R29, UR46, -R10.reuse ;  /* 0x0000002e1d1d7c23 */ /* 0x100fe2000801080a */
[----:B------:R-:W-:-:S01]  /*4150*/  FFMA.FTZ R15, R32, UR46, -R10 ;  /* 0x0000002e200f7c23 */ /* 0x000fc2000801080a */
[--C-:B------:R-:W-:Y:S01]  /*4160*/  FFMA.FTZ R31, R34, UR46, -R60.reuse ;  /* 0x0000002e221f7c23 */ /* 0x100fe2000801083c */
[----:B------:R-:W-:-:S01]  /*4170*/  FFMA.FTZ R34, R35, UR46, -R60 ;  /* 0x0000002e23227c23 */ /* 0x000fc2000801083c */
[----:B------:R-:W0:Y:S01]  /*4180*/  MUFU.EX2 R12, R12 ;  /* 0x0000000c000c7308 */ /* 0x000e220000000800 */
[----:B------:R-:W-:-:S01]  /*4190*/  FFMA.FTZ R35, R38, UR46, -R60 ;  /* 0x0000002e26237c23 */ /* 0x000fc2000801083c */
[--C-:B------:R-:W-:Y:S01]  /*41a0*/  FFMA.FTZ R38, R39, UR46, -R60.reuse ;  /* 0x0000002e27267c23 */ /* 0x100fe2000801083c */
[----:B------:R-:W-:-:S01]  /*41b0*/  FFMA.FTZ R39, R42, UR46, -R60 ;  /* 0x0000002e2a277c23 */ /* 0x000fc2000801083c */
[--C-:B------:R-:W-:Y:S01]  /*41c0*/  FFMA.FTZ R42, R43, UR46, -R60.reuse ;  /* 0x0000002e2b2a7c23 */ /* 0x100fe2000801083c */
[----:B------:R-:W-:-:S01]  /*41d0*/  FFMA.FTZ R43, R46, UR46, -R60 ;  /* 0x0000002e2e2b7c23 */ /* 0x000fc2000801083c */
[--C-:B------:R-:W-:Y:S01]  /*41e0*/  FFMA.FTZ R46, R47, UR46, -R60.reuse ;  /* 0x0000002e2f2e7c23 */ /* 0x100fe2000801083c */
[----:B------:R-:W-:-:S01]  /*41f0*/  FFMA.FTZ R47, R50, UR46, -R60 ;  /* 0x0000002e322f7c23 */ /* 0x000fc2000801083c */
[----:B------:R-:W-:Y:S01]  /*4200*/  MUFU.EX2 R6, R6 ;  /* 0x0000000600067308 */ /* 0x000fe20000000800 */
[----:B------:R-:W-:-:S01]  /*4210*/  FFMA.FTZ R50, R51, UR46, -R60 ;  /* 0x0000002e33327c23 */ /* 0x000fc2000801083c */
[----:B------:R-:W-:Y:S01]  /*4220*/  FFMA.FTZ R18, R37, UR46, -R10 ;  /* 0x0000002e25127c23 */ /* 0x000fe2000801080a */
[----:B------:R-:W-:-:S01]  /*4230*/  FFMA.FTZ R51, R54, UR46, -R60 ;  /* 0x0000002e36337c23 */ /* 0x000fc2000801083c */
[----:B------:R-:W-:Y:S01]  /*4240*/  FFMA.FTZ R37, R64, UR46, -R10 ;  /* 0x0000002e40257c23 */ /* 0x000fe2000801080a */
[----:B------:R-:W-:-:S01]  /*4250*/  FFMA.FTZ R54, R55, UR46, -R60 ;  /* 0x0000002e37367c23 */ /* 0x000fc2000801083c */
[--C-:B------:R-:W-:Y:S01]  /*4260*/  FFMA.FTZ R55, R58, UR46, -R60.reuse ;  /* 0x0000002e3a377c23 */ /* 0x100fe2000801083c */
[----:B------:R-:W-:-:S01]  /*4270*/  FFMA.FTZ R58, R59, UR46, -R60 ;  /* 0x0000002e3b3a7c23 */ /* 0x000fc2000801083c */
[----:B------:R-:W1:Y:S01]  /*4280*/  MUFU.EX2 R61, R61 ;  /* 0x0000003d003d7308 */ /* 0x000e620000000800 */
[----:B0-----:R-:W-:-:S01]  /*4290*/  FFMA.FTZ R8, R7, R8, R12 ;  /* 0x0000000807087223 */ /* 0x001fc2000001000c */
        /* <DEDUP_REMOVED lines=14> */
[----:B------:R-:W2:Y:S01]  /*4380*/  MUFU.EX2 R26, R26 ;  /* 0x0000001a001a7308 */ /* 0x000ea20000000800 */
[----:B-1----:R-:W-:-:S01]  /*4390*/  FFMA.FTZ R9, R6, R9, R61 ;  /* 0x0000000906097223 */ /* 0x002fc2000001003d */
[--C-:B------:R-:W-:Y:S01]  /*43a0*/  FFMA.FTZ R44, R69, UR46, -R10.reuse ;  /* 0x0000002e452c7c23 */ /* 0x100fe2000801080a */
[----:B------:R-:W-:-:S01]  /*43b0*/  FFMA.FTZ R45, R72, UR46, -R10 ;  /* 0x0000002e482d7c23 */ /* 0x000fc2000801080a */
[--C-:B------:R-:W-:Y:S01]  /*43c0*/  FFMA.FTZ R48, R73, UR46, -R10.reuse ;  /* 0x0000002e49307c23 */ /* 0x100fe2000801080a */
[----:B------:R-:W-:-:S01]  /*43d0*/  FFMA.FTZ R49, R76, UR46, -R10 ;  /* 0x0000002e4c317c23 */ /* 0x000fc2000801080a */
[--C-:B------:R-:W-:Y:S01]  /*43e0*/  FFMA.FTZ R52, R77, UR46, -R10.reuse ;  /* 0x0000002e4d347c23 */ /* 0x100fe2000801080a */
[----:B------:R-:W-:-:S01]  /*43f0*/  FFMA.FTZ R53, R80, UR46, -R10 ;  /* 0x0000002e50357c23 */ /* 0x000fc2000801080a */
[----:B------:R-:W1:Y:S01]  /*4400*/  MUFU.EX2 R13, R13 ;  /* 0x0000000d000d7308 */ /* 0x000e620000000800 */
[----:B0-----:R-:W-:-:S01]  /*4410*/  FADD.FTZ R8, R11, R8 ;  /* 0x000000080b087221 */ /* 0x001fc20000010000 */
[----:B------:R-:W-:Y:S01]  /*4420*/  FFMA.FTZ R57, R84, UR46, -R10 ;  /* 0x0000002e54397c23 */ /* 0x000fe2000801080a */
[----:B------:R-:W-:-:S05]  /*4430*/  FFMA.FTZ R86, R86, UR46, -R60 ;  /* 0x0000002e56567c23 */ /* 0x000fca000801083c */
[----:B------:R-:W0:Y:S01]  /*4440*/  MUFU.EX2 R27, R27 ;  /* 0x0000001b001b7308 */ /* 0x000e220000000800 */
[----:B------:R-:W-:Y:S02]  /*4450*/  WARPGROUP.DEPBAR.LE gsb0, 0x0 ;  /* 0x00008000000079c5 */ /* 0x000fe40000010000 */
[----:B------:R-:W-:Y:S01]  /*4460*/  WARPGROUP.ARRIVE ;  /* 0x00000000000079c5 */ /* 0x000fe20000000000 */
[----:B--2---:R-:W-:-:S04]  /*4470*/  FADD.FTZ R64, R26, R9 ;  /* 0x000000091a407221 */ /* 0x004fc80000010000 */
[----:B------:R2:W3:Y:S01]  /*4480*/  MUFU.EX2 R14, R29 ;  /* 0x0000001d000e7308 */ /* 0x0004e20000000800 */
[----:B------:R-:W-:Y:S01]  /*4490*/  QGMMA.64x96x32.F32.E4M3.E4M3 R88, R140, gdesc[UR8], R88, gsb0 ;  /* 0x016000088c587df3 */ /* 0x000fe20008000858 */
[----:B------:R-:W-:Y:S01]  /*44a0*/  UIADD3 UR10, UR6, 0x4, URZ ;  /* 0x00000004060a7890 */ /* 0x000fe2000fffe03f */
[----:B-1----:R-:W-:Y:S01]  /*44b0*/  FADD.FTZ R9, R13, R8 ;  /* 0x000000080d097221 */ /* 0x002fe20000010000 */
[----:B------:R-:W-:Y:S01]  /*44c0*/  UMOV UR11, 0x40000040 ;  /* 0x40000040000b7882 */ /* 0x000fe20000000000 */
[----:B------:R-:W-:-:S03]  /*44d0*/  UIADD3 UR6, UR6, 0x6, URZ ;  /* 0x0000000606067890 */ /* 0x000fc6000fffe03f */
[----:B------:R-:W1:Y:S01]  /*44e0*/  MUFU.EX2 R30, R30 ;  /* 0x0000001e001e7308 */ /* 0x000e620000000800 */
[----:B0-----:R-:W-:-:S01]  /*44f0*/  FADD.FTZ R63, R27, R64 ;  /* 0x000000401b3f7221 */ /* 0x001fc20000010000 */
[--C-:B--2---:R-:W-:Y:S01]  /*4500*/  FFMA.FTZ R29, R56, UR46, -R10.reuse ;  /* 0x0000002e381d7c23 */ /* 0x104fe2000801080a */
[----:B------:R-:W-:-:S01]  /*4510*/  FFMA.FTZ R56, R81, UR46, -R10 ;  /* 0x0000002e51387c23 */ /* 0x000fc2000801080a */
[----:B------:R-:W-:-:S04]  /*4520*/  FFMA.FTZ R10, R85, UR46, -R10 ;  /* 0x0000002e550a7c23 */ /* 0x000fc8000801080a */
[----:B------:R-:W0:Y:S01]  /*4530*/  MUFU.EX2 R15, R15 ;  /* 0x0000000f000f7308 */ /* 0x000e220000000800 */
[----:B---3--:R-:W-:-:S07]  /*4540*/  FADD.FTZ R8, R14, R9 ;  /* 0x000000090e087221 */ /* 0x008fce0000010000 */
[----:B------:R-:W2:Y:S01]  /*4550*/  MUFU.EX2 R31, R31 ;  /* 0x0000001f001f7308 */ /* 0x000ea20000000800 */
[----:B-1----:R-:W-:-:S01]  /*4560*/  FADD.FTZ R64, R30, R63 ;  /* 0x0000003f1e407221 */ /* 0x002fc20000010000 */
[----:B------:R-:W-:-:S06]  /*4570*/  FFMA.FTZ R63, R66, UR46, -R60 ;  /* 0x0000002e423f7c23 */ /* 0x000fcc000801083c */
[----:B------:R-:W1:Y:S01]  /*4580*/  MUFU.EX2 R16, R16 ;  /* 0x0000001000107308 */ /* 0x000e620000000800 */
[----:B0-----:R-:W-:-:S07]  /*4590*/  FADD.FTZ R9, R15, R8 ;  /* 0x000000080f097221 */ /* 0x001fce0000010000 */
[----:B------:R-:W0:Y:S01]  /*45a0*/  MUFU.EX2 R34, R34 ;  /* 0x0000002200227308 */ /* 0x000e220000000800 */
[----:B--2---:R-:W-:-:S01]  /*45b0*/  FADD.FTZ R65, R31, R64 ;  /* 0x000000401f417221 */ /* 0x004fc20000010000 */
[----:B------:R-:W-:-:S06]  /*45c0*/  FFMA.FTZ R64, R67, UR46, -R60 ;  /* 0x0000002e43407c23 */ /* 0x000fcc000801083c */
[----:B------:R-:W2:Y:S01]  /*45d0*/  MUFU.EX2 R17, R17 ;  /* 0x0000001100117308 */ /* 0x000ea20000000800 */
[----:B-1----:R-:W-:-:S07]  /*45e0*/  FADD.FTZ R8, R16, R9 ;  /* 0x0000000910087221 */ /* 0x002fce0000010000 */
[----:B------:R-:W1:Y:S01]  /*45f0*/  MUFU.EX2 R35, R35 ;  /* 0x0000002300237308 */ /* 0x000e620000000800 */
[----:B0-----:R-:W-:-:S07]  /*4600*/  FADD.FTZ R66, R34, R65 ;  /* 0x0000004122427221 */ /* 0x001fce0000010000 */
[----:B------:R-:W0:Y:S01]  /*4610*/  MUFU.EX2 R18, R18 ;  /* 0x0000001200127308 */ /* 0x000e220000000800 */
[----:B--2---:R-:W-:-:S07]  /*4620*/  FADD.FTZ R9, R17, R8 ;  /* 0x0000000811097221 */ /* 0x004fce0000010000 */
[----:B------:R-:W2:Y:S01]  /*4630*/  MUFU.EX2 R38, R38 ;  /* 0x0000002600267308 */ /* 0x000ea20000000800 */
[----:B-1----:R-:W-:-:S07]  /*4640*/  FADD.FTZ R65, R35, R66 ;  /* 0x0000004223417221 */ /* 0x002fce0000010000 */
        /* <DEDUP_REMOVED lines=8> */
[----:B0-----:R-:W-:-:S01]  /*46d0*/  FADD.FTZ R67, R39, R66 ;  /* 0x0000004227437221 */ /* 0x001fc20000010000 */
[----:B------:R-:W-:Y:S01]  /*46e0*/  FFMA.FTZ R66, R71, UR46, -R60 ;  /* 0x0000002e47427c23 */ /* 0x000fe2000801083c */
[----:B------:R-:W-:Y:S02]  /*46f0*/  WARPGROUP.DEPBAR.LE gsb0, 0x0 ;  /* 0x00008000000079c5 */ /* 0x000fe40000010000 */
[----:B------:R-:W-:-:S03]  /*4700*/  WARPGROUP.ARRIVE ;  /* 0x00000000000079c5 */ /* 0x000fc60000000000 */
[----:B------:R-:W0:Y:S01]  /*4710*/  MUFU.EX2 R21, R21 ;  /* 0x0000001500157308 */ /* 0x000e220000000800 */
[----:B--2---:R-:W-:-:S02]  /*4720*/  FADD.FTZ R8, R20, R9 ;  /* 0x0000000914087221 */ /* 0x004fc40000010000 */
[----:B------:R-:W-:Y:S01]  /*4730*/  QGMMA.64x96x32.F32.E4M3.E4M3 R88, R144, gdesc[UR8], R88, gsb0 ;  /* 0x0160000890587df3 */ /* 0x000fe20008000858 */
[----:B------:R-:W-:Y:S01]  /*4740*/  UMOV UR10, UR6 ;  /* 0x00000006000a7c82 */ /* 0x000fe20008000000 */
[----:B------:R-:W-:-:S03]  /*4750*/  UMOV UR11, 0x40000040 ;  /* 0x40000040000b7882 */ /* 0x000fc60000000000 */
        /* <DEDUP_REMOVED lines=9> */
[----:B0-----:R-:W-:-:S01]  /*47f0*/  FADD.FTZ R68, R46, R67 ;  /* 0x000000432e447221 */ /* 0x001fc20000010000 */
[----:B------:R-:W-:-:S06]  /*4800*/  FFMA.FTZ R67, R74, UR46, -R60 ;  /* 0x0000002e4a437c23 */ /* 0x000fcc000801083c */
[----:B------:R-:W0:Y:S01]  /*4810*/  MUFU.EX2 R24, R24 ;  /* 0x0000001800187308 */ /* 0x000e220000000800 */
[----:B--2---:R-:W-:-:S07]  /*4820*/  FADD.FTZ R9, R23, R8 ;  /* 0x0000000817097221 */ /* 0x004fce0000010000 */
[----:B------:R-:W2:Y:S01]  /*4830*/  MUFU.EX2 R50, R50 ;  /* 0x0000003200327308 */ /* 0x000ea20000000800 */
[----:B-1----:R-:W-:-:S01]  /*4840*/  FADD.FTZ R69, R47, R68 ;  /* 0x000000442f457221 */ /* 0x002fc20000010000 */
[----:B------:R-:W-:Y:S01]  /*4850*/  FFMA.FTZ R68, R75, UR46, -R60 ;  /* 0x0000002e4b447c23 */ /* 0x000fe2000801083c */
[----:B------:R-:W-:-:S05]  /*4860*/  IMAD.U32 R75, RZ, RZ, UR21 ;  /* 0x00000015ff4b7e24 */ /* 0x000fca000f8e00ff */
        /* <DEDUP_REMOVED lines=9> */
[----:B--2---:R-:W-:-:S07]  /*4900*/  FADD.FTZ R8, R28, R9 ;  /* 0x000000091c087221 */ /* 0x004fce0000010000 */
[----:B------:R-:W2:Y:S01]  /*4910*/  MUFU.EX2 R55, R55 ;  /* 0x0000003700377308 */ /* 0x000ea20000000800 */
[----:B-1----:R-:W-:-:S01]  /*4920*/  FADD.FTZ R70, R54, R69 ;  /* 0x0000004536467221 */ /* 0x002fc20000010000 */
[----:B------:R-:W-:-:S06]  /*4930*/  FFMA.FTZ R69, R78, UR46, -R60 ;  /* 0x0000002e4e457c23 */ /* 0x000fcc000801083c */
[----:B------:R-:W1:Y:S01]  /*4940*/  MUFU.EX2 R32, R32 ;  /* 0x0000002000207308 */ /* 0x000e620000000800 */
[----:B0-----:R-:W-:-:S01]  /*4950*/  FADD.FTZ R9, R29, R8 ;  /* 0x000000081d097221 */ /* 0x001fc20000010000 */
[----:B------:R-:W-:Y:S02]  /*4960*/  WARPGROUP.DEPBAR.LE gsb0, 0x0 ;  /* 0x00008000000079c5 */ /* 0x000fe40000010000 */
[----:B------:R-:W-:-:S04]  /*4970*/  WARPGROUP.ARRIVE ;  /* 0x00000000000079c5 */ /* 0x000fc80000000000 */
[----:B------:R-:W0:Y:S01]  /*4980*/  MUFU.EX2 R58, R58 ;  /* 0x0000003a003a7308 */ /* 0x000e220000000800 */
[----:B--2---:R-:W-:-:S01]  /*4990*/  FADD.FTZ R71, R55, R70 ;  /* 0x0000004637477221 */ /* 0x004fc20000010000 */
[----:B------:R-:W-:Y:S01]  /*49a0*/  FFMA.FTZ R70, R79, UR46, -R60 ;  /* 0x0000002e4f467c23 */ /* 0x000fe2000801083c */
[----:B------:R-:W-:Y:S05]  /*49b0*/  QGMMA.64x96x32.F32.E4M3.E4M3 R88, R148, gdesc[UR8], R88, gsb0 ;  /* 0x0160000894587df3 */ /* 0x000fea0008000858 */
        /* <DEDUP_REMOVED lines=17> */
[--C-:B------:R-:W-:Y:S01]  /*4ad0*/  FFMA.FTZ R72, R83, UR46, -R60.reuse ;  /* 0x0000002e53487c23 */ /* 0x100fe2000801083c */
[----:B------:R-:W-:-:S05]  /*4ae0*/  FFMA.FTZ R60, R87, UR46, -R60 ;  /* 0x0000002e573c7c23 */ /* 0x000fca000801083c */
        /* <DEDUP_REMOVED lines=12> */
[----:B------:R-:W-:-:S06]  /*4bb0*/  WARPGROUP.DEPBAR.LE gsb0, 0x0 ;  /* 0x00008000000079c5 */ /* 0x000fcc0000010000 */
[----:B------:R-:W0:Y:S01]  /*4bc0*/  MUFU.EX2 R48, R48 ;  /* 0x0000003000307308 */ /* 0x000e220000000800 */
[----:B--2---:R-:W-:-:S01]  /*4bd0*/  FADD.FTZ R9, R45, R8 ;  /* 0x000000082d097221 */ /* 0x004fc20000010000 */
[----:B------:R-:W-:-:S05]  /*4be0*/  @!P1 VIADD R8, R75, 0x17040 ;  /* 0x000170404b089836 */ /* 0x000fca0000000000 */
[----:B------:R-:W-:Y:S01]  /*4bf0*/  @!P1 PRMT R8, RZ, 0x654, R8 ;  /* 0x00000654ff089816 */ /* 0x000fe20000000008 */
[----:B------:R-:W2:Y:S01]  /*4c00*/  MUFU.EX2 R68, R68 ;  /* 0x0000004400447308 */ /* 0x000ea20000000800 */
[----:B-1----:R-:W-:-:S02]  /*4c10*/  FADD.FTZ R73, R67, R74 ;  /* 0x0000004a43497221 */ /* 0x002fc40000010000 */
[----:B------:R1:W-:Y:S05]  /*4c20*/  @!P1 SYNCS.ARRIVE.TRANS64.RED.A1T0 RZ, [R8+URZ], RZ ;  /* 0x000000ff08ff99a7 */ /* 0x0003ea000810043f */
[----:B------:R-:W3:Y:S01]  /*4c30*/  MUFU.EX2 R49, R49 ;  /* 0x0000003100317308 */ /* 0x000ee20000000800 */
[----:B0-----:R-:W-:-:S07]  /*4c40*/  FADD.FTZ R74, R48, R9 ;  /* 0x00000009304a7221 */ /* 0x001fce0000010000 */
[----:B------:R-:W0:Y:S01]  /*4c50*/  MUFU.EX2 R69, R69 ;  /* 0x0000004500457308 */ /* 0x000e220000000800 */
[----:B--2---:R-:W-:-:S07]  /*4c60*/  FADD.FTZ R76, R68, R73 ;  /* 0x00000049444c7221 */ /* 0x004fce0000010000 */
[----:B------:R-:W1:Y:S01]  /*4c70*/  MUFU.EX2 R52, R52 ;  /* 0x0000003400347308 */ /* 0x000e620000000800 */
[----:B---3--:R-:W-:-:S07]  /*4c80*/  FADD.FTZ R9, R49, R74 ;  /* 0x0000004a31097221 */ /* 0x008fce0000010000 */
[----:B------:R-:W2:Y:S01]  /*4c90*/  MUFU.EX2 R70, R70 ;  /* 0x0000004600467308 */ /* 0x000ea20000000800 */
[----:B0-----:R-:W-:-:S07]  /*4ca0*/  FADD.FTZ R73, R69, R76 ;  /* 0x0000004c45497221 */ /* 0x001fce0000010000 */
[----:B------:R-:W0:Y:S01]  /*4cb0*/  MUFU.EX2 R53, R53 ;  /* 0x0000003500357308 */ /* 0x000e220000000800 */
[----:B-1----:R-:W-:-:S07]  /*4cc0*/  FADD.FTZ R8, R52, R9 ;  /* 0x0000000934087221 */ /* 0x002fce0000010000 */
[----:B------:R-:W1:Y:S01]  /*4cd0*/  MUFU.EX2 R71, R71 ;  /* 0x0000004700477308 */ /* 0x000e620000000800 */
[----:B--2---:R-:W-:-:S07]  /*4ce0*/  FADD.FTZ R74, R70, R73 ;  /* 0x00000049464a7221 */ /* 0x004fce0000010000 */
        /* <DEDUP_REMOVED lines=11> */
[----:B--2---:R-:W-:-:S01]  /*4da0*/  FADD.FTZ R73, R86, R73 ;  /* 0x0000004956497221 */ /* 0x004fc20000010000 */
[----:B0-----:R-:W-:-:S03]  /*4db0*/  FADD.FTZ R8, R10, R9 ;  /* 0x000000090a087221 */ /* 0x001fc60000010000 */
[----:B-1----:R-:W-:Y:S01]  /*4dc0*/  FADD.FTZ R9, R60, R73 ;  /* 0x000000493c097221 */ /* 0x002fe20000010000 */
[----:B------:R-:W-:Y:S06]  /*4dd0*/  @!P0 BRA `(.L_x_28) ;  /* 0x0000000000048947 */ /* 0x000fec0003800000 */
[----:B------:R-:W-:Y:S01]  /*4de0*/  BPT.TRAP 0x1 ;  /* 0x000000040000795c */ /* 0x000fe20000300000 */
.L_x_28:
[----:B------:R-:W-:Y:S01]  /*4df0*/  UISETP.GT.AND UP0, UPT, UR40, UR37, UPT ;  /* 0x000000252800728c */ /* 0x000fe2000bf04270 */
[----:B------:R-:W-:Y:S01]  /*4e00*/  F2FP.SATFINITE.E4M3.F32.PACK_AB_MERGE_C R13, R14, R13, RZ ;  /* 0x0000000d0e0d723e */ /* 0x000fe200048070ff */
[----:B------:R-:W-:Y:S01]  /*4e10*/  UIADD3 UR5, UR14, 0x17060, URZ ;  /* 0x000170600e057890 */ /* 0x000fe2000fffe03f */
[----:B------:R-:W-:Y:S01]  /*4e20*/  F2FP.SATFINITE.E4M3.F32.PACK_AB_MERGE_C R27, R30, R27, RZ ;  /* 0x0000001b1e1b723e */ /* 0x000fe200048070ff */
[----:B------:R-:W-:Y:S01]  /*4e30*/  UIADD3 UR40, UR40, -0x1, URZ ;  /* 0xffffffff28287890 */ /* 0x000fe2000fffe03f */
[----:B------:R-:W-:Y:S01]  /*4e40*/  F2FP.SATFINITE.E4M3.F32.PACK_AB_MERGE_C R17, R18, R17, RZ ;  /* 0x000000111211723e */ /* 0x000fe200048070ff */
[----:B------:R-:W-:Y:S01]  /*4e50*/  UPRMT UR5, UR7, 0x654, UR5 ;  /* 0x0000065407057896 */ /* 0x000fe20008000005 */
[----:B------:R-:W-:Y:S01]  /*4e60*/  PLOP3.LUT P2, PT, PT, PT, UP0, 0x80, 0x0 ;  /* 0x000000000000781c */ /* 0x000fe20003f4f008 */
[----:B------:R-:W-:Y:S01]  /*4e70*/  FMUL.FTZ R88, R88, R7 ;  /* 0x0000000758587220 */ /* 0x000fe20000410000 */
[----:B------:R-:W-:Y:S01]  /*4e80*/  F2FP.SATFINITE.E4M3.F32.PACK_AB_MERGE_C R35, R38, R35, RZ ;  /* 0x000000232623723e */ /* 0x000fe200048070ff */
[----:B------:R-:W-:Y:S01]  /*4e90*/  FMUL.FTZ R89, R89, R7 ;  /* 0x0000000759597220 */ /* 0x000fe20000410000 */
[----:B------:R-:W-:Y:S01]  /*4ea0*/  F2FP.SATFINITE.E4M3.F32.PACK_AB_MERGE_C R21, R22, R21, RZ ;  /* 0x000000151615723e */ /* 0x000fe200048070ff */
[----:B------:R-:W-:Y:S01]  /*4eb0*/  FMUL.FTZ R92, R92, R7 ;  /* 0x000000075c5c7220 */ /* 0x000fe20000410000 */
[----:B------:R-:W-:Y:S01]  /*4ec0*/  F2FP.SATFINITE.E4M3.F32.PACK_AB_MERGE_C R43, R46, R43, RZ ;  /* 0x0000002b2e2b723e */ /* 0x000fe200048070ff */
[----:B------:R-:W-:Y:S01]  /*4ed0*/  FMUL.FTZ R93, R93, R7 ;  /* 0x000000075d5d7220 */ /* 0x000fe20000410000 */
[----:B------:R-:W-:Y:S01]  /*4ee0*/  F2FP.SATFINITE.E4M3.F32.PACK_AB_MERGE_C R25, R28, R25, RZ ;  /* 0x000000191c19723e */ /* 0x000fe200048070ff */
[----:B------:R-:W-:Y:S01]  /*4ef0*/  SYNCS.ARRIVE.TRANS64.RED.A1T0 RZ, [UR5], RZ ;  /* 0x000000ffffff79a7 */ /* 0x000fe20008100405 */
[----:B------:R-:W-:Y:S01]  /*4f00*/  F2FP.SATFINITE.E4M3.F32.PACK_AB_MERGE_C R51, R54, R51, RZ ;  /* 0x000000333633723e */ /* 0x000fe200048070ff */
[----:B------:R-:W-:Y:S01]  /*4f10*/  UMOV UR5, UR4 ;  /* 0x0000000400057c82 */ /* 0x000fe20008000000 */
[----:B------:R-:W-:Y:S01]  /*4f20*/  F2FP.SATFINITE.E4M3.F32.PACK_AB_MERGE_C R33, R36, R33, RZ ;  /* 0x000000212421723e */ /* 0x000fe200048070ff */
        /* <DEDUP_REMOVED lines=12> */
[-C--:B------:R-:W-:Y:S01]  /*4ff0*/  FMUL.FTZ R108, R108, R7.reuse ;  /* 0x000000076c6c7220 */ /* 0x080fe20000410000 */
[----:B------:R-:W-:Y:S01]  /*5000*/  F2FP.SATFINITE.E4M3.F32.PACK_AB_MERGE_C R14, R60, R86, RZ ;  /* 0x000000563c0e723e */ /* 0x000fe200048070ff */
[-C--:B------:R-:W-:Y:S01]  /*5010*/  FMUL.FTZ R109, R109, R7.reuse ;  /* 0x000000076d6d7220 */ /* 0x080fe20000410000 */
[----:B------:R-:W-:Y:S01]  /*5020*/  R2UR UR6, R0 ;  /* 0x00000000000672ca */ /* 0x000fe200000e0000 */
[-C--:B------:R-:W-:Y:S01]  /*5030*/  FMUL.FTZ R112, R112, R7.reuse ;  /* 0x0000000770707220 */ /* 0x080fe20000410000 */
        /* <DEDUP_REMOVED lines=10> */
[----:B------:R-:W-:Y:S01]  /*50e0*/  FMUL.FTZ R133, R133, R7 ;  /* 0x0000000785857220 */ /* 0x000fe20000410000 */
        /* <DEDUP_REMOVED lines=24> */
[----:B------:R-:W-:Y:S01]  /*5270*/  F2FP.SATFINITE.E4M3.F32.PACK_AB_MERGE_C R136, R11, R12, R13 ;  /* 0x0000000c0b88723e */ /* 0x000fe2000480700d */
[----:B------:R-:W-:Y:S01]  /*5280*/  IMAD.MOV.U32 R7, RZ, RZ, R4 ;  /* 0x000000ffff077224 */ /* 0x000fe200078e0004 */
[----:B------:R-:W-:Y:S01]  /*5290*/  F2FP.SATFINITE.E4M3.F32.PACK_AB_MERGE_C R137, R26, R61, R27 ;  /* 0x0000003d1a89723e */ /* 0x000fe2000480701b */
[----:B------:R-:W-:Y:S01]  /*52a0*/  IMAD.MOV.U32 R6, RZ, RZ, R5 ;  /* 0x000000ffff067224 */ /* 0x000fe200078e0005 */
[----:B------:R-:W-:-:S02]  /*52b0*/  F2FP.SATFINITE.E4M3.F32.PACK_AB_MERGE_C R138, R16, R15, R17 ;  /* 0x0000000f108a723e */ /* 0x000fc40004807011 */
[----:B------:R-:W-:Y:S02]  /*52c0*/  F2FP.SATFINITE.E4M3.F32.PACK_AB_MERGE_C R139, R34, R31, R35 ;  /* 0x0000001f228b723e */ /* 0x000fe40004807023 */
[----:B------:R-:W-:Y:S02]  /*52d0*/  F2FP.SATFINITE.E4M3.F32.PACK_AB_MERGE_C R140, R20, R19, R21 ;  /* 0x00000013148c723e */ /* 0x000fe40004807015 */
[----:B------:R-:W-:Y:S02]  /*52e0*/  F2FP.SATFINITE.E4M3.F32.PACK_AB_MERGE_C R141, R42, R39, R43 ;  /* 0x000000272a8d723e */ /* 0x000fe4000480702b */
[----:B------:R-:W-:Y:S02]  /*52f0*/  F2FP.SATFINITE.E4M3.F32.PACK_AB_MERGE_C R142, R24, R23, R25 ;  /* 0x00000017188e723e */ /* 0x000fe40004807019 */
[----:B------:R-:W-:Y:S02]  /*5300*/  F2FP.SATFINITE.E4M3.F32.PACK_AB_MERGE_C R143, R50, R47, R51 ;  /* 0x0000002f328f723e */ /* 0x000fe40004807033 */
[----:B------:R-:W-:-:S02]  /*5310*/  F2FP.SATFINITE.E4M3.F32.PACK_AB_MERGE_C R144, R32, R29, R33 ;  /* 0x0000001d2090723e */ /* 0x000fc40004807021 */
[----:B------:R-:W-:Y:S02]  /*5320*/  F2FP.SATFINITE.E4M3.F32.PACK_AB_MERGE_C R145, R58, R55, R59 ;  /* 0x000000373a91723e */ /* 0x000fe4000480703b */
[----:B------:R-:W-:Y:S02]  /*5330*/  F2FP.SATFINITE.E4M3.F32.PACK_AB_MERGE_C R146, R40, R37, R41 ;  /* 0x000000252892723e */ /* 0x000fe40004807029 */
[----:B------:R-:W-:Y:S02]  /*5340*/  F2FP.SATFINITE.E4M3.F32.PACK_AB_MERGE_C R147, R64, R63, R65 ;  /* 0x0000003f4093723e */ /* 0x000fe40004807041 */
[----:B------:R-:W-:Y:S02]  /*5350*/  F2FP.SATFINITE.E4M3.F32.PACK_AB_MERGE_C R148, R48, R45, R49 ;  /* 0x0000002d3094723e */ /* 0x000fe40004807031 */
[----:B------:R-:W-:Y:S02]  /*5360*/  F2FP.SATFINITE.E4M3.F32.PACK_AB_MERGE_C R149, R68, R67, R69 ;  /* 0x000000434495723e */ /* 0x000fe40004807045 */
[----:B------:R-:W-:-:S02]  /*5370*/  F2FP.SATFINITE.E4M3.F32.PACK_AB_MERGE_C R150, R56, R53, R10 ;  /* 0x000000353896723e */ /* 0x000fc4000480700a */
[----:B------:R-:W-:Y:S01]  /*5380*/  F2FP.SATFINITE.E4M3.F32.PACK_AB_MERGE_C R151, R72, R71, R14 ;  /* 0x000000474897723e */ /* 0x000fe2000480700e */
[----:B------:R-:W-:Y:S06]  /*5390*/  @P2 BRA `(.L_x_29) ;  /* 0xffffffe400102947 */ /* 0x000fec000383ffff */
.L_x_19:
[----:B------:R-:W-:Y:S06]  /*53a0*/  BAR.ARV 0x8, 0x200 ;  /* 0x0208000000007b1d */ /* 0x000fec0000002000 */
[----:B------:R-:W-:Y:S05]  /*53b0*/  @!P0 BRA `(.L_x_30) ;  /* 0x0000000000048947 */ /* 0x000fea0003800000 */
[----:B------:R-:W-:Y:S01]  /*53c0*/  BPT.TRAP 0x1 ;  /* 0x000000040000795c */ /* 0x000fe20000300000 */
.L_x_30:
[----:B------:R-:W-:Y:S01]  /*53d0*/  R2UR UR16, R0 ;  /* 0x00000000001072ca */ /* 0x000fe200000e0000 */
[----:B------:R-:W-:-:S05]  /*53e0*/  IMAD.U32 R2, RZ, RZ, UR4 ;  /* 0x00000004ff027e24 */ /* 0x000fca000f8e00ff */
[----:B------:R-:W-:-:S07]  /*53f0*/  SHF.L.U32 R2, R2, 0x1f, RZ ;  /* 0x0000001f02027819 */ /* 0x000fce00000006ff */
[----:B------:R-:W-:-:S09]  /*5400*/  ULEA UR16, UR16, UR38, 0x3 ;  /* 0x0000002610107291 */ /* 0x000fd2000f8e183f */
[----:B------:R0:W1:Y:S01]  /*5410*/  SYNCS.PHASECHK.TRANS64.TRYWAIT P1, [UR16+0x17050], R2 ;  /* 0x01705002ff0075a7 */ /* 0x0000620008020150 */
[----:B------:R-:W-:Y:S05]  /*5420*/  @!P0 BRA `(.L_x_31) ;  /* 0x0000000000048947 */ /* 0x000fea0003800000 */
[----:B------:R-:W-:Y:S01]  /*5430*/  BPT.TRAP 0x1 ;  /* 0x000000040000795c */ /* 0x000fe20000300000 */
.L_x_31:
[----:B-1----:R-:W-:Y:S05]  /*5440*/  @P1 BRA `(.L_x_32) ;  /* 0x0000000000081947 */ /* 0x002fea0003800000 */
[----:B------:R-:W1:Y:S02]  /*5450*/  SYNCS.PHASECHK.TRANS64.TRYWAIT P1, [UR16+0x17050], R2 ;  /* 0x01705002ff0075a7 */ /* 0x000e640008020150 */
[----:B-1----:R-:W-:Y:S05]  /*5460*/  @!P1 BRA `(.L_x_33) ;  /* 0x0000005c00ac9947 */ /* 0x002fea0003800000 */
.L_x_32:
[----:B------:R-:W-:Y:S01]  /*5470*/  ULDC.64 UR10, c[0x0][0x9a0] ;  /* 0x00026800000a7ab9 */ /* 0x000fe20000000a00 */
[----:B------:R-:W-:Y:S01]  /*5480*/  UIADD3 UR38, UR38, 0x400, URZ ;  /* 0x0000040026267890 */ /* 0x000fe2000fffe03f */
[----:B------:R-:W-:Y:S01]  /*5490*/  R2UR UR15, R0 ;  /* 0x00000000000f72ca */ /* 0x000fe200000e0000 */
[----:B------:R-:W-:Y:S01]  /*54a0*/  UISETP.NE.U32.AND UP0, UPT, UR10, URZ, UPT ;  /* 0x0000003f0a00728c */ /* 0x000fe2000bf05070 */
[----:B------:R-:W-:Y:S01]  /*54b0*/  WARPGROUP.ARRIVE ;  /* 0x00000000000079c5 */ /* 0x000fe20000000000 */
[----:B------:R-:W-:Y:S01]  /*54c0*/  USHF.R.U32.HI UR38, URZ, 0x4, UR38 ;  /* 0x000000043f267899 */ /* 0x000fe20008011626 */
[----:B------:R-:W-:Y:S01]  /*54d0*/  IMAD.MOV.U32 R6, RZ, RZ, 0x3f800000 ;  /* 0x3f800000ff067424 */ /* 0x000fe200078e00ff */
[----:B------:R-:W-:Y:S02]  /*54e0*/  UISETP.NE.AND.EX UP0, UPT, UR11, URZ, UPT, UP0 ;  /* 0x0000003f0b00728c */ /* 0x000fe4000bf05300 */
[----:B------:R-:W-:-:S04]  /*54f0*/  ULOP3.LUT UR38, UR38, 0x3fff, URZ, 0xc0, !UPT ;  /* 0x00003fff26267892 */ /* 0x000fc8000f8ec03f */
[----:B------:R-:W-:Y:S01]  /*5500*/  ULOP3.LUT UR38, UR38, 0x10000, URZ, 0xfc, !UPT ;  /* 0x0001000026267892 */ /* 0x000fe2000f8efc3f */
[----:B------:R-:W-:-:S04]  /*5510*/  PLOP3.LUT P1, PT, PT, PT, UP0, 0x80, 0x0 ;  /* 0x000000000000781c */ /* 0x000fc80003f2f008 */
[----:B------:R-:W-:Y:S01]  /*5520*/  @UP0 ULDC.64 UR8, c[0x0][0x9c8] ;  /* 0x0002720000080ab9 */ /* 0x000fe20000000a00 */
[----:B------:R-:W-:Y:S02]  /*5530*/  @UP0 USHF.R.S32.HI UR14, URZ, 0x1f, UR36 ;  /* 0x0000001f3f0e0899 */ /* 0x000fe40008011424 */
[----:B------:R-:W-:Y:S02]  /*5540*/  @UP0 UIMAD UR6, UR43, UR8, URZ ;  /* 0x000000082b0602a4 */ /* 0x000fe4000f8e023f */
[----:B------:R-:W-:Y:S02]  /*5550*/  @UP0 UIMAD.WIDE.U32 UR4, UR42, UR8, URZ ;  /* 0x000000082a0402a5 */ /* 0x000fe4000f8e003f */
[----:B------:R-:W-:Y:S02]  /*5560*/  @UP0 UIMAD UR8, UR42, UR9, UR6 ;  /* 0x000000092a0802a4 */ /* 0x000fe4000f8e0206 */
[----:B------:R-:W-:Y:S01]  /*5570*/  UIMAD UR6, UR15, 0x300, UR38 ;  /* 0x000003000f0678a4 */ /* 0x000fe2000f8e0226 */
[----:B------:R-:W-:-:S02]  /*5580*/  @UP0 ULDC.64 UR12, c[0x0][0x9d0] ;  /* 0x00027400000c0ab9 */ /* 0x000fc40000000a00 */
[----:B------:R-:W-:Y:S01]  /*5590*/  UMOV UR15, 0x40000040 ;  /* 0x40000040000f7882 */ /* 0x000fe20000000000 */
[----:B------:R-:W-:Y:S02]  /*55a0*/  @UP0 UIMAD UR9, UR14, UR12, URZ ;  /* 0x0000000c0e0902a4 */ /* 0x000fe4000f8e023f */
[----:B------:R-:W-:Y:S01]  /*55b0*/  @UP0 UIADD3 UR5, UR5, UR8, URZ ;  /* 0x0000000805050290 */ /* 0x000fe2000fffe03f */
[----:B------:R-:W-:Y:S01]  /*55c0*/  UMOV UR14, UR6 ;  /* 0x00000006000e7c82 */ /* 0x000fe20008000000 */
[----:B------:R-:W-:Y:S02]  /*55d0*/  @UP0 UIMAD UR9, UR36, UR13, UR9 ;  /* 0x0000000d240902a4 */ /* 0x000fe4000f8e0209 */
[----:B------:R-:W-:Y:S01]  /*55e0*/  QGMMA.64x96x32.F32.E4M3.E4M3 R88, R136, gdesc[UR12], R88, gsb0 ;  /* 0x0160000c88587df3 */ /* 0x000fe20008000858 */
[----:B------:R-:W-:-:S04]  /*55f0*/  @UP0 UIMAD.WIDE.U32 UR4, UR36, UR12, UR4 ;  /* 0x0000000c240402a5 */ /* 0x000fc8000f8e0004 */
[----:B------:R-:W-:Y:S02]  /*5600*/  @UP0 UIADD3 UR5, UR5, UR9, URZ ;  /* 0x0000000905050290 */ /* 0x000fe4000fffe03f */
[----:B------:R-:W-:-:S04]  /*5610*/  @UP0 ULEA UR8, UP1, UR4, UR10, 0x2 ;  /* 0x0000000a04080291 */ /* 0x000fc8000f82103f */
[----:B------:R-:W-:Y:S02]  /*5620*/  @UP0 ULEA.HI.X UR9, UR4, UR11, UR5, 0x2, UP1 ;  /* 0x0000000b04090291 */ /* 0x000fe400088f1405 */
[----:B01----:R-:W-:-:S04]  /*5630*/  IMAD.U32 R2, RZ, RZ, UR8 ;  /* 0x00000008ff027e24 */ /* 0x003fc8000f8e00ff */
[----:B------:R-:W-:-:S05]  /*5640*/  IMAD.U32 R3, RZ, RZ, UR9 ;  /* 0x00000009ff037e24 */ /* 0x000fca000f8e00ff */
[----:B------:R0:W2:Y:S01]  /*5650*/  @P1 LDG.E R6, desc[UR44][R2.64] ;  /* 0x0000002c02061981 */ /* 0x0000a2000c1e1900 */
[----:B------:R-:W-:Y:S01]  /*5660*/  UIADD3 UR4, UR6, 0x2, URZ ;  /* 0x0000000206047890 */ /* 0x000fe2000fffe03f */
[----:B------:R-:W-:-:S06]  /*5670*/  UMOV UR11, 0x40000040 ;  /* 0x40000040000b7882 */ /* 0x000fcc0000000000 */
[----:B------:R-:W-:Y:S01]  /*5680*/  UMOV UR10, UR4 ;  /* 0x00000004000a7c82 */ /* 0x000fe20008000000 */
[----:B------:R-:W-:Y:S02]  /*5690*/  WARPGROUP.DEPBAR.LE gsb0, 0x0 ;  /* 0x00008000000079c5 */ /* 0x000fe40000010000 */
[----:B------:R-:W-:-:S06]  /*56a0*/  WARPGROUP.ARRIVE ;  /* 0x00000000000079c5 */ /* 0x000fcc0000000000 */
[----:B------:R-:W-:Y:S01]  /*56b0*/  QGMMA.64x96x32.F32.E4M3.E4M3 R88, R140, gdesc[UR8], R88, gsb0 ;  /* 0x016000088c587df3 */ /* 0x000fe20008000858 */
[----:B------:R-:W-:Y:S01]  /*56c0*/  UIADD3 UR4, UR6, 0x4, URZ ;  /* 0x0000000406047890 */ /* 0x000fe2000fffe03f */
[----:B------:R-:W-:-:S06]  /*56d0*/  UMOV UR11, 0x40000040 ;  /* 0x40000040000b7882 */ /* 0x000fcc0000000000 */
[----:B------:R-:W-:Y:S01]  /*56e0*/  UMOV UR10, UR4 ;  /* 0x00000004000a7c82 */ /* 0x000fe20008000000 */
[----:B------:R-:W1:Y:S01]  /*56f0*/  SHFL.BFLY PT, R7, R8, 0x2, 0x1f ;  /* 0x0c401f0008077f89 */ /* 0x000e6200000e0000 */
[----:B------:R-:W-:-:S03]  /*5700*/  UIADD3 UR6, UR6, 0x6, URZ ;  /* 0x0000000606067890 */ /* 0x000fc6000fffe03f */
[----:B------:R-:W3:Y:S01]  /*5710*/  SHFL.BFLY PT, R10, R9, 0x2, 0x1f ;  /* 0x0c401f00090a7f89 */ /* 0x000ee200000e0000 */
[----:B------:R-:W-:Y:S02]  /*5720*/  WARPGROUP.DEPBAR.LE gsb0, 0x0 ;  /* 0x00008000000079c5 */ /* 0x000fe40000010000 */
[----:B------:R-:W-:-:S06]  /*5730*/  WARPGROUP.ARRIVE ;  /* 0x00000000000079c5 */ /* 0x000fcc0000000000 */
[----:B------:R-:W-:Y:S01]  /*5740*/  QGMMA.64x96x32.F32.E4M3.E4M3 R88, R144, gdesc[UR8], R88, gsb0 ;  /* 0x0160000890587df3 */ /* 0x000fe20008000858 */
[----:B------:R-:W-:Y:S01]  /*5750*/  UMOV UR10, UR6 ;  /* 0x00000006000a7c82 */ /* 0x000fe20008000000 */
[----:B------:R-:W-:Y:S01]  /*5760*/  UMOV UR11, 0x40000040 ;  /* 0x40000040000b7882 */ /* 0x000fe20000000000 */
[----:B-1----:R-:W-:Y:S01]  /*5770*/  FADD.FTZ R7, R7, R8 ;  /* 0x0000000807077221 */ /* 0x002fe20000010000 */
[----:B---3--:R-:W-:-:S04]  /*5780*/  FADD.FTZ R10, R10, R9 ;  /* 0x000000090a0a7221 */ /* 0x008fc80000010000 */
[----:B------:R-:W1:Y:S04]  /*5790*/  SHFL.BFLY PT, R0, R7, 0x1, 0x1f ;  /* 0x0c201f0007007f89 */ /* 0x000e6800000e0000 */
[----:B0-----:R-:W0:Y:S01]  /*57a0*/  SHFL.BFLY PT, R3, R10, 0x1, 0x1f ;  /* 0x0c201f000a037f89 */ /* 0x001e2200000e0000 */
[----:B-1----:R-:W-:Y:S01]  /*57b0*/  FADD.FTZ R11, R7, R0 ;  /* 0x00000000070b7221 */ /* 0x002fe20000010000 */
[----:B0-----:R-:W-:-:S04]  /*57c0*/  FADD.FTZ R12, R10, R3 ;  /* 0x000000030a0c7221 */ /* 0x001fc80000010000 */
[C---:B------:R-:W-:Y:S01]  /*57d0*/  FSETP.NE.FTZ.AND P1, PT, R11.reuse, RZ, PT ;  /* 0x000000ff0b00720b */ /* 0x040fe20003f35000 */
[----:B------:R-:W-:Y:S01]  /*57e0*/  FMUL.FTZ R13, R11, 0.00390625 ;  /* 0x3b8000000b0d7820 */ /* 0x000fe20000410000 */
[----:B------:R-:W-:Y:S01]  /*57f0*/  FMUL.FTZ R14, R12, 0.00390625 ;  /* 0x3b8000000c0e7820 */ /* 0x000fe20000410000 */
[----:B------:R-:W-:-:S03]  /*5800*/  IMAD.MOV.U32 R3, RZ, RZ, RZ ;  /* 0x000000ffff037224 */ /* 0x000fc600078e00ff */
[----:B------:R-:W-:Y:S02]  /*5810*/  FSETP.NE.FTZ.AND P2, PT, R13, RZ, PT ;  /* 0x000000ff0d00720b */ /* 0x000fe40003f55000 */
[----:B------:R-:W-:Y:S01]  /*5820*/  FSETP.NE.FTZ.AND P3, PT, R14, RZ, PT ;  /* 0x000000ff0e00720b */ /* 0x000fe20003f75000 */
[----:B------:R-:W-:Y:S02]  /*5830*/  WARPGROUP.DEPBAR.LE gsb0, 0x0 ;  /* 0x00008000000079c5 */ /* 0x000fe40000010000 */
[----:B------:R-:W-:-:S06]  /*5840*/  WARPGROUP.ARRIVE ;  /* 0x00000000000079c5 */ /* 0x000fcc0000000000 */
[----:B------:R-:W-:Y:S01]  /*5850*/  QGMMA.64x96x32.F32.E4M3.E4M3 R88, R148, gdesc[UR8], R88, gsb0 ;  /* 0x0160000894587df3 */ /* 0x000fe20008000858 */
[----:B------:R-:W-:Y:S01]  /*5860*/  @P1 MUFU.RCP R3, R11 ;  /* 0x0000000b00031308 */ /* 0x000fe20000001000 */
[----:B------:R-:W-:Y:S01]  /*5870*/  FSETP.NE.FTZ.AND P1, PT, R12, RZ, PT ;  /* 0x000000ff0c00720b */ /* 0x000fe20003f35000 */
[----:B------:R-:W-:-:S06]  /*5880*/  IMAD.MOV.U32 R9, RZ, RZ, RZ ;  /* 0x000000ffff097224 */ /* 0x000fcc00078e00ff */
[----:B------:R-:W0:Y:S08]  /*5890*/  @P2 MUFU.LG2 R7, R13 ;  /* 0x0000000d00072308 */ /* 0x000e300000000c00 */
[----:B------:R-:W1:Y:S08]  /*58a0*/  @P3 MUFU.LG2 R10, R14 ;  /* 0x0000000e000a3308 */ /* 0x000e700000000c00 */
[----:B------:R-:W3:Y:S01]  /*58b0*/  @P1 MUFU.RCP R9, R12 ;  /* 0x0000000c00091308 */ /* 0x000ee20000001000 */
[----:B------:R-:W-:-:S02]  /*58c0*/  IMAD.U32 R8, RZ, RZ, UR46 ;  /* 0x0000002eff087e24 */ /* 0x000fc4000f8e00ff */
[----:B------:R-:W-:Y:S02]  /*58d0*/  IMAD.U32 R16, RZ, RZ, UR46 ;  /* 0x0000002eff107e24 */ /* 0x000fe4000f8e00ff */
[----:B0-----:R-:W-:Y:S01]  /*58e0*/  @P2 FMUL.FTZ R7, R7, 0.69314718246459960938 ;  /* 0x3f31721807072820 */ /* 0x001fe20000410000 */
[----:B------:R-:W-:Y:S01]  /*58f0*/  @P2 FMUL.FTZ R8, R8, 0.69314718246459960938 ;  /* 0x3f31721808082820 */ /* 0x000fe20000410000 */
[----:B------:R-:W-:Y:S01]  /*5900*/  @P3 FMUL.FTZ R16, R16, 0.69314718246459960938 ;  /* 0x3f31721810103820 */ /* 0x000fe20000410000 */
[----:B-1----:R-:W-:Y:S01]  /*5910*/  @P3 FMUL.FTZ R11, R10, 0.69314718246459960938 ;  /* 0x3f3172180a0b3820 */ /* 0x002fe20000410000 */
[----:B------:R-:W-:Y:S02]  /*5920*/  IMAD.MOV.U32 R2, RZ, RZ, -0x800000 ;  /* 0xff800000ff027424 */ /* 0x000fe400078e00ff */
[----:B--2---:R-:W-:Y:S01]  /*5930*/  FMUL.FTZ R28, R3, R6 ;  /* 0x00000006031c7220 */ /* 0x004fe20000410000 */
[----:B------:R-:W-:Y:S02]  /*5940*/  IMAD.MOV.U32 R0, RZ, RZ, -0x800000 ;  /* 0xff800000ff007424 */ /* 0x000fe400078e00ff */
[----:B------:R-:W-:Y:S01]  /*5950*/  @P2 FFMA.FTZ R2, R8, R5, R7 ;  /* 0x0000000508022223 */ /* 0x000fe20000010007 */
[----:B------:R-:W-:Y:S01]  /*5960*/  @P3 FFMA.FTZ R0, R16, R4, R11 ;  /* 0x0000000410003223 */ /* 0x000fe2000001000b */
[----:B---3--:R-:W-:Y:S01]  /*5970*/  FMUL.FTZ R6, R9, R6 ;  /* 0x0000000609067220 */ /* 0x008fe20000410000 */
[----:B------:R-:W-:-:S02]  /*5980*/  WARPGROUP.DEPBAR.LE gsb0, 0x0 ;  /* 0x00008000000079c5 */ /* 0x000fc40000010000 */
[----:B------:R-:W-:Y:S05]  /*5990*/  @!P0 BRA `(.L_x_34) ;  /* 0x0000000000048947 */ /* 0x000fea0003800000 */
[----:B------:R-:W-:Y:S01]  /*59a0*/  BPT.TRAP 0x1 ;  /* 0x000000040000795c */ /* 0x000fe20000300000 */
.L_x_34:
[----:B------:R-:W-:Y:S01]  /*59b0*/  UIADD3 UR4, UR16, 0x17060, URZ ;  /* 0x0001706010047890 */ /* 0x000fe2000fffe03f */
[-C--:B------:R-:W-:Y:S01]  /*59c0*/  FMUL.FTZ R3, R88, R28.reuse ;  /* 0x0000001c58037220 */ /* 0x080fe20000410000 */
[-C--:B------:R-:W-:Y:S01]  /*59d0*/  FMUL.FTZ R4, R93, R28.reuse ;  /* 0x0000001c5d047220 */ /* 0x080fe20000410000 */
[-C--:B------:R-:W-:Y:S01]  /*59e0*/  FMUL.FTZ R5, R96, R28.reuse ;  /* 0x0000001c60057220 */ /* 0x080fe20000410000 */
[----:B------:R-:W-:Y:S01]  /*59f0*/  UPRMT UR4, UR7, 0x654, UR4 ;  /* 0x0000065407047896 */ /* 0x000fe20008000004 */
        /* <DEDUP_REMOVED lines=8> */
[----:B------:R-:W-:Y:S01]  /*5a80*/  SYNCS.ARRIVE.TRANS64.RED.A1T0 RZ, [UR4], RZ ;  /* 0x000000ffffff79a7 */ /* 0x000fe20008100404 */
        /* <DEDUP_REMOVED lines=31> */
[----:B------:R-:W-:Y:S01]  /*5c80*/  PLOP3.LUT P0, PT, PT, PT, PT, 0x8, 0x0 ;  /* 0x000000000000781c */ /* 0x000fe20003f0e170 */
[-C--:B------:R-:W-:Y:S01]  /*5c90*/  FMUL.FTZ R118, R118, R6.reuse ;  /* 0x0000000676767220 */ /* 0x080fe20000410000 */
[-C--:B------:R-:W-:Y:S01]  /*5ca0*/  FMUL.FTZ R115, R115, R6.reuse ;  /* 0x0000000673737220 */ /* 0x080fe20000410000 */
[-C--:B------:R-:W-:Y:S01]  /*5cb0*/  FMUL.FTZ R126, R126, R6.reuse ;  /* 0x000000067e7e7220 */ /* 0x080fe20000410000 */
[-C--:B------:R-:W-:Y:S01]  /*5cc0*/  FMUL.FTZ R123, R123, R6.reuse ;  /* 0x000000067b7b7220 */ /* 0x080fe20000410000 */
[-C--:B------:R-:W-:Y:S01]  /*5cd0*/  FMUL.FTZ R134, R134, R6.reuse ;  /* 0x0000000686867220 */ /* 0x080fe20000410000 */
[----:B------:R-:W-:-:S07]  /*5ce0*/  FMUL.FTZ R131, R131, R6 ;  /* 0x0000000683837220 */ /* 0x000fce0000410000 */
.L_x_12:
[----:B------:R-:W-:Y:S05]  /*5cf0*/  @P0 BRA `(.L_x_35) ;  /* 0x0000001800ec0947 */ /* 0x000fea0003800000 */
[----:B------:R-:W0:Y:S01]  /*5d00*/  S2R R25, SR_TID.X ;  /* 0x0000000000197919 */ /* 0x000e220000002100 */
[----:B------:R-:W-:Y:S01]  /*5d10*/  ULDC.64 UR4, c[0x4][0x38] ;  /* 0x01000e0000047ab9 */ /* 0x000fe20000000a00 */
[----:B------:R-:W1:Y:S01]  /*5d20*/  LDC R46, c[0x0][0xbe8] ;  /* 0x0002fa00ff2e7b82 */ /* 0x000e620000000800 */
[----:B------:R-:W-:Y:S01]  /*5d30*/  ULDC.64 UR8, c[0x0][0xbd0] ;  /* 0x0002f40000087ab9 */ /* 0x000fe20000000a00 */
[----:B------:R-:W2:Y:S01]  /*5d40*/  S2R R45, SR_CTAID.X ;  /* 0x00000000002d7919 */ /* 0x000ea20000002500 */
[----:B------:R-:W-:Y:S01]  /*5d50*/  USHF.R.S32.HI UR7, URZ, 0x1f, UR36 ;  /* 0x0000001f3f077899 */ /* 0x000fe20008011424 */
[----:B------:R-:W-:-:S04]  /*5d60*/  ULDC.64 UR10, c[0x0][0xb38] ;  /* 0x0002ce00000a7ab9 */ /* 0x000fc80000000a00 */
[----:B------:R-:W3:Y:S01]  /*5d70*/  LDC R74, c[0x0][0xc50] ;  /* 0x00031400ff4a7b82 */ /* 0x000ee20000000800 */
[----:B0-----:R-:W-:-:S05]  /*5d80*/  IMAD.SHL.U32 R6, R25, 0x4, RZ ;  /* 0x0000000419067824 */ /* 0x001fca00078e00ff */
[----:B------:R-:W-:Y:S02]  /*5d90*/  LOP3.LUT R6, R6, 0xc, RZ, 0xc0, !PT ;  /* 0x0000000c06067812 */ /* 0x000fe400078ec0ff */
[----:B------:R-:W-:Y:S02]  /*5da0*/  BAR.SYNC.DEFER_BLOCKING 0x1, 0x180 ;  /* 0x0046000000007b1d */ /* 0x000fe40000010000 */
[----:B------:R-:W-:-:S05]  /*5db0*/  IADD3 R6, P0, R6, UR4, RZ ;  /* 0x0000000406067c10 */ /* 0x000fca000ff1e0ff */
[----:B------:R-:W-:-:S05]  /*5dc0*/  IMAD.X R7, RZ, RZ, UR5, P0 ;  /* 0x00000005ff077e24 */ /* 0x000fca00080e06ff */
[----:B------:R0:W4:Y:S01]  /*5dd0*/  LDG.E.CONSTANT R12, desc[UR44][R6.64] ;  /* 0x0000002c060c7981 */ /* 0x000122000c1e9900 */
[C---:B------:R-:W-:Y:S01]  /*5de0*/  LOP3.LUT P0, R16, R25.reuse, 0x3, RZ, 0xc0, !PT ;  /* 0x0000000319107812 */ /* 0x040fe2000780c0ff */
[----:B------:R-:W-:Y:S01]  /*5df0*/  VIADD R25, R25, 0xffffff80 ;  /* 0xffffff8019197836 */ /* 0x000fe20000000000 */
[----:B-1----:R-:W-:Y:S01]  /*5e00*/  ISETP.NE.AND P2, PT, R46, 0x1, PT ;  /* 0x000000012e00780c */ /* 0x002fe20003f45270 */
[----:B------:R-:W-:Y:S01]  /*5e10*/  UIMAD.WIDE.U32 UR4, UR36, UR8, URZ ;  /* 0x00000008240472a5 */ /* 0x000fe2000f8e003f */
[----:B------:R-:W-:Y:S01]  /*5e20*/  ISETP.EQ.OR P0, PT, R16, 0x3, !P0 ;  /* 0x000000031000780c */ /* 0x000fe20004702670 */
[----:B------:R-:W-:Y:S01]  /*5e30*/  UIMAD UR6, UR7, UR8, URZ ;  /* 0x00000008070672a4 */ /* 0x000fe2000f8e023f */
[----:B------:R-:W-:Y:S01]  /*5e40*/  BSSY B0, `(.L_x_36) ;  /* 0x0000144000007945 */ /* 0x000fe20003800000 */
[----:B------:R-:W-:Y:S01]  /*5e50*/  UIMAD UR8, UR7, UR10, URZ ;  /* 0x0000000a070872a4 */ /* 0x000fe2000f8e023f */
[----:B------:R-:W-:Y:S01]  /*5e60*/  SEL R83, R13, R4, P0 ;  /* 0x000000040d537207 */ /* 0x000fe20000000000 */
[----:B------:R-:W-:Y:S01]  /*5e70*/  IMAD.U32 R26, RZ, RZ, UR4 ;  /* 0x00000004ff1a7e24 */ /* 0x000fe2000f8e00ff */
[----:B------:R-:W-:Y:S01]  /*5e80*/  SEL R13, R4, R13, P0 ;  /* 0x0000000d040d7207 */ /* 0x000fe20000000000 */
[----:B------:R-:W-:Y:S01]  /*5e90*/  UIMAD UR9, UR36, UR9, UR6 ;  /* 0x00000009240972a4 */ /* 0x000fe2000f8e0206 */
[----:B------:R-:W-:Y:S01]  /*5ea0*/  SHF.R.S32.HI R4, RZ, 0x1f, R25 ;  /* 0x0000001fff047819 */ /* 0x000fe20000011419 */
[----:B------:R-:W-:Y:S01]  /*5eb0*/  IMAD.U32 R27, RZ, RZ, UR5 ;  /* 0x00000005ff1b7e24 */ /* 0x000fe2000f8e00ff */
[----:B------:R-:W-:Y:S01]  /*5ec0*/  SEL R81, R3, R8, P0 ;  /* 0x0000000803517207 */ /* 0x000fe20000000000 */
[----:B------:R-:W1:Y:S01]  /*5ed0*/  @P2 LDC R72, c[0x0][0xbec] ;  /* 0x0002fb00ff482b82 */ /* 0x000e620000000800 */
[----:B0-----:R-:W-:Y:S01]  /*5ee0*/  LEA.HI R6, R4, R25, RZ, 0x7 ;  /* 0x0000001904067211 */ /* 0x001fe200078f38ff */
[----:B------:R-:W-:Y:S01]  /*5ef0*/  UIADD3 UR9, UR5, UR9, URZ ;  /* 0x0000000905097290 */ /* 0x000fe2000fffe03f */
[----:B------:R-:W-:Y:S01]  /*5f00*/  SEL R3, R8, R3, P0 ;  /* 0x0000000308037207 */ /* 0x000fe20000000000 */
[----:B------:R-:W-:Y:S01]  /*5f10*/  UIMAD.WIDE.U32 UR6, UR36, UR10, URZ ;  /* 0x0000000a240672a5 */ /* 0x000fe2000f8e003f */
[----:B------:R-:W-:Y:S01]  /*5f20*/  LOP3.LUT R8, R6, 0xffffff80, RZ, 0xc0, !PT ;  /* 0xffffff8006087812 */ /* 0x000fe200078ec0ff */
[----:B------:R-:W-:Y:S01]  /*5f30*/  UIMAD UR8, UR36, UR11, UR8 ;  /* 0x0000000b240872a4 */ /* 0x000fe2000f8e0208 */
[----:B------:R-:W-:Y:S01]  /*5f40*/  SEL R53, R132, R23, P0 ;  /* 0x0000001784357207 */ /* 0x000fe20000000000 */
[----:B------:R-:W3:Y:S01]  /*5f50*/  S2UR UR4, SR_CTAID.Y ;  /* 0x00000000000479c3 */ /* 0x000ee20000002600 */
[----:B------:R-:W-:Y:S01]  /*5f60*/  SEL R71, R23, R132, P0 ;  /* 0x0000008417477207 */ /* 0x000fe20000000000 */
[----:B------:R-:W-:Y:S01]  /*5f70*/  IMAD.IADD R40, R25, 0x1, -R8 ;  /* 0x0000000119287824 */ /* 0x000fe200078e0a08 */
[----:B------:R-:W-:Y:S01]  /*5f80*/  SEL R55, R15, R10, P0 ;  /* 0x0000000a0f377207 */ /* 0x000fe20000000000 */
[----:B------:R-:W-:Y:S01]  /*5f90*/  IMAD.U32 R27, RZ, RZ, UR9 ;  /* 0x00000009ff1b7e24 */ /* 0x000fe2000f8e00ff */
[----:B------:R-:W-:Y:S01]  /*5fa0*/  SEL R15, R10, R15, P0 ;  /* 0x0000000f0a0f7207 */ /* 0x000fe20000000000 */
[----:B------:R-:W-:Y:S01]  /*5fb0*/  UIADD3 UR8, UR7, UR8, URZ ;  /* 0x0000000807087290 */ /* 0x000fe2000fffe03f */
[----:B------:R-:W-:Y:S01]  /*5fc0*/  SHF.R.S32.HI R23, RZ, 0x1f, R40 ;  /* 0x0000001fff177819 */ /* 0x000fe20000011428 */
[----:B------:R-:W0:Y:S01]  /*5fd0*/  @P2 LDC R76, c[0x0][0xbec] ;  /* 0x0002fb00ff4c2b82 */ /* 0x000e220000000800 */
[----:B------:R-:W-:Y:S01]  /*5fe0*/  SEL R43, R58, R19, P0 ;  /* 0x000000133a2b7207 */ /* 0x000fe20000000000 */
[----:B------:R-:W-:Y:S01]  /*5ff0*/  IMAD.U32 R35, RZ, RZ, UR7 ;  /* 0x00000007ff237e24 */ /* 0x000fe2000f8e00ff */
[----:B------:R-:W-:Y:S01]  /*6000*/  LEA.HI R10, R23, R40, RZ, 0x2 ;  /* 0x00000028170a7211 */ /* 0x000fe200078f10ff */
[----:B------:R-:W-:Y:S01]  /*6010*/  IMAD.U32 R34, RZ, RZ, UR6 ;  /* 0x00000006ff227e24 */ /* 0x000fe2000f8e00ff */
[----:B------:R-:W-:Y:S01]  /*6020*/  SEL R58, R19, R58, P0 ;  /* 0x0000003a133a7207 */ /* 0x000fe20000000000 */
[----:B------:R-:W-:Y:S01]  /*6030*/  IMAD.U32 R35, RZ, RZ, UR8 ;  /* 0x00000008ff237e24 */ /* 0x000fe2000f8e00ff */
[----:B------:R-:W-:Y:S01]  /*6040*/  SHF.R.S32.HI R19, RZ, 0x7, R6 ;  /* 0x00000007ff137819 */ /* 0x000fe20000011406 */
[----:B------:R-:W-:Y:S01]  /*6050*/  ULDC.64 UR6, c[0x0][0xb48] ;  /* 0x0002d20000067ab9 */ /* 0x000fe20000000a00 */
[----:B------:R-:W-:Y:S01]  /*6060*/  LEA.HI R4, R4, R25, RZ, 0x2 ;  /* 0x0000001904047211 */ /* 0x000fe200078f10ff */
[----:B------:R-:W-:Y:S01]  /*6070*/  ULDC.64 UR8, c[0x0][0xb28] ;  /* 0x0002ca0000087ab9 */ /* 0x000fe20000000a00 */
[----:B------:R-:W-:-:S02]  /*6080*/  SHF.R.S32.HI R6, RZ, 0x2, R10 ;  /* 0x00000002ff067819 */ /* 0x000fc4000001140a */
[----:B------:R-:W-:Y:S02]  /*6090*/  SHF.R.S32.HI R7, RZ, 0x1f, R10 ;  /* 0x0000001fff077819 */ /* 0x000fe4000001140a */
[----:B------:R-:W-:Y:S01]  /*60a0*/  LOP3.LUT R8, R4, 0xfffffffc, RZ, 0xc0, !PT ;  /* 0xfffffffc04087812 */ /* 0x000fe200078ec0ff */
[----:B------:R-:W-:Y:S01]  /*60b0*/  IMAD.HI R4, R19, 0x55555556, RZ ;  /* 0x5555555613047827 */ /* 0x000fe200078e02ff */
[----:B------:R-:W-:Y:S02]  /*60c0*/  LEA.HI R7, R7, R6, RZ, 0x3 ;  /* 0x0000000607077211 */ /* 0x000fe400078f18ff */
[----:B------:R-:W-:Y:S01]  /*60d0*/  SEL R57, R5, R14, P0 ;  /* 0x0000000e05397207 */ /* 0x000fe20000000000 */
[----:B------:R-:W-:Y:S01]  /*60e0*/  IMAD.IADD R8, R25, 0x1, -R8 ;  /* 0x0000000119087824 */ /* 0x000fe200078e0a08 */
[----:B------:R-:W-:Y:S02]  /*60f0*/  SEL R5, R14, R5, P0 ;  /* 0x000000050e057207 */ /* 0x000fe40000000000 */
[----:B------:R-:W-:-:S02]  /*6100*/  SEL R65, R9, R20, P0 ;  /* 0x0000001409417207 */ /* 0x000fc40000000000 */
[----:B------:R-:W-:Y:S02]  /*6110*/  SEL R14, R20, R9, P0 ;  /* 0x00000009140e7207 */ /* 0x000fe40000000000 */
[----:B------:R-:W-:Y:S02]  /*6120*/  LOP3.LUT R9, R7, 0xfffffff8, RZ, 0xc0, !PT ;  /* 0xfffffff807097812 */ /* 0x000fe400078ec0ff */
[----:B------:R-:W-:Y:S02]  /*6130*/  LEA.HI R7, R23, R40, RZ, 0x5 ;  /* 0x0000002817077211 */ /* 0x000fe400078f28ff */
[----:B------:R-:W-:Y:S01]  /*6140*/  SEL R61, R135, R134, P0 ;  /* 0x00000086873d7207 */ /* 0x000fe20000000000 */
[----:B------:R-:W-:Y:S01]  /*6150*/  IMAD.IADD R6, R6, 0x1, -R9 ;  /* 0x0000000106067824 */ /* 0x000fe200078e0a09 */
[----:B------:R-:W-:Y:S02]  /*6160*/  LEA.HI R4, R4, R4, RZ, 0x1 ;  /* 0x0000000404047211 */ /* 0x000fe400078f08ff */
[----:B------:R-:W-:-:S02]  /*6170*/  SHF.R.S32.HI R7, RZ, 0x5, R7 ;  /* 0x00000005ff077819 */ /* 0x000fc40000011407 */
[----:B------:R-:W-:Y:S01]  /*6180*/  LEA.HI R9, R8, R8, RZ, 0x1 ;  /* 0x0000000808097211 */ /* 0x000fe200078f08ff */
[----:B------:R-:W-:Y:S01]  /*6190*/  IMAD R4, R4, -0x3, R19 ;  /* 0xfffffffd04047824 */ /* 0x000fe200078e0213 */
[----:B------:R-:W-:Y:S01]  /*61a0*/  SEL R33, R134, R135, P0 ;  /* 0x0000008786217207 */ /* 0x000fe20000000000 */
[----:B------:R-:W-:Y:S01]  /*61b0*/  IMAD R7, R7, 0x10, R6 ;  /* 0x0000001007077824 */ /* 0x000fe200078e0206 */
[----:B------:R-:W-:Y:S02]  /*61c0*/  LOP3.LUT R9, R9, 0x1ffffffe, RZ, 0xc0, !PT ;  /* 0x1ffffffe09097812 */ /* 0x000fe400078ec0ff */
[----:B------:R-:W-:Y:S01]  /*61d0*/  SEL R49, R124, R21, P0 ;  /* 0x000000157c317207 */ /* 0x000fe20000000000 */
[----:B------:R-:W-:Y:S01]  /*61e0*/  IMAD R4, R4, 0x40, R7 ;  /* 0x0000004004047824 */ /* 0x000fe200078e0207 */
[----:B------:R-:W-:Y:S01]  /*61f0*/  SEL R75, R21, R124, P0 ;  /* 0x0000007c154b7207 */ /* 0x000fe20000000000 */
[----:B------:R-:W-:Y:S01]  /*6200*/  IMAD.IADD R9, R8, 0x1, -R9 ;  /* 0x0000000108097824 */ /* 0x000fe200078e0a09 */
[----:B------:R-:W-:Y:S01]  /*6210*/  SEL R31, R98, R99, P0 ;  /* 0x00000063621f7207 */ /* 0x000fe20000000000 */
[--C-:B--2---:R-:W-:Y:S01]  /*6220*/  IMAD R54, R45, 0xc0, R4.reuse ;  /* 0x000000c02d367824 */ /* 0x104fe200078e0204 */
[----:B------:R-:W-:Y:S01]  /*6230*/  SEL R21, R114, R115, P0 ;  /* 0x0000007372157207 */ /* 0x000fe20000000000 */
[----:B------:R-:W-:Y:S01]  /*6240*/  IMAD R9, R9, 0x8, R4 ;  /* 0x0000000809097824 */ /* 0x000fe200078e0204 */
[----:B------:R-:W-:-:S02]  /*6250*/  SEL R77, R47, R24, P0 ;  /* 0x000000182f4d7207 */ /* 0x000fc40000000000 */
[----:B------:R-:W-:Y:S01]  /*6260*/  SEL R47, R24, R47, P0 ;  /* 0x0000002f182f7207 */ /* 0x000fe20000000000 */
[----:B------:R-:W-:Y:S01]  /*6270*/  IMAD R45, R45, 0xc0, R9 ;  /* 0x000000c02d2d7824 */ /* 0x000fe200078e0209 */
[----:B------:R-:W-:Y:S02]  /*6280*/  SEL R59, R18, R11, P0 ;  /* 0x0000000b123b7207 */ /* 0x000fe40000000000 */
[----:B------:R-:W-:Y:S01]  /*6290*/  SEL R18, R11, R18, P0 ;  /* 0x000000120b127207 */ /* 0x000fe20000000000 */
[----:B0-----:R-:W-:Y:S01]  /*62a0*/  @P2 IMAD.HI.U32 R76, R45, R76, RZ ;  /* 0x0000004c2d4c2227 */ /* 0x001fe200078e00ff */
[----:B------:R-:W-:Y:S02]  /*62b0*/  SEL R69, R94, R95, P0 ;  /* 0x0000005f5e457207 */ /* 0x000fe40000000000 */
[----:B------:R-:W-:Y:S02]  /*62c0*/  SEL R73, R51, R28, P0 ;  /* 0x0000001c33497207 */ /* 0x000fe40000000000 */
[----:B------:R-:W-:-:S02]  /*62d0*/  SEL R51, R28, R51, P0 ;  /* 0x000000331c337207 */ /* 0x000fc40000000000 */
[----:B------:R-:W-:Y:S02]  /*62e0*/  SEL R79, R17, R22, P0 ;  /* 0x00000016114f7207 */ /* 0x000fe40000000000 */
[----:B------:R-:W-:Y:S02]  /*62f0*/  SEL R67, R102, R103, P0 ;  /* 0x0000006766437207 */ /* 0x000fe40000000000 */
[----:B------:R-:W-:Y:S02]  /*6300*/  LOP3.LUT R7, R10, 0x7ffffffc, RZ, 0xc0, !PT ;  /* 0x7ffffffc0a077812 */ /* 0x000fe400078ec0ff */
[----:B------:R-:W-:Y:S02]  /*6310*/  SEL R17, R22, R17, P0 ;  /* 0x0000001116117207 */ /* 0x000fe40000000000 */
[----:B------:R-:W-:Y:S02]  /*6320*/  SEL R29, R90, R91, P0 ;  /* 0x0000005b5a1d7207 */ /* 0x000fe40000000000 */
[----:B------:R-:W-:-:S02]  /*6330*/  SEL R11, R106, R107, P0 ;  /* 0x0000006b6a0b7207 */ /* 0x000fc40000000000 */
[----:B------:R-:W-:Y:S02]  /*6340*/  SEL R63, R110, R111, P0 ;  /* 0x0000006f6e3f7207 */ /* 0x000fe40000000000 */
[----:B------:R-:W-:Y:S02]  /*6350*/  SEL R41, R118, R119, P0 ;  /* 0x0000007776297207 */ /* 0x000fe40000000000 */
[----:B------:R-:W-:Y:S02]  /*6360*/  SEL R37, R122, R123, P0 ;  /* 0x0000007b7a257207 */ /* 0x000fe40000000000 */
        /* <DEDUP_REMOVED lines=13> */
[C---:B------:R-:W-:Y:S01]  /*6440*/  LOP3.LUT P1, RZ, R40.reuse, 0x3, RZ, 0xc0, !PT ;  /* 0x0000000328ff7812 */ /* 0x040fe2000782c0ff */
[----:B------:R-:W-:Y:S01]  /*6450*/  IMAD.IADD R40, R40, 0x1, -R7 ;  /* 0x0000000128287824 */ /* 0x000fe200078e0a07 */
[----:B----4-:R-:W-:Y:S01]  /*6460*/  LOP3.LUT R44, R12, 0x2, RZ, 0x3c, !PT ;  /* 0x000000020c2c7812 */ /* 0x010fe200078e3cff */
[----:B------:R-:W-:Y:S04]  /*6470*/  SHFL.IDX PT, R60, R33, R12, 0x1c1f ;  /* 0x001c1f0c213c7589 */ /* 0x000fe800000e0000 */
[----:B------:R-:W0:Y:S04]  /*6480*/  SHFL.IDX PT, R61, R61, R44, 0x1c1f ;  /* 0x001c1f2c3d3d7589 */ /* 0x000e2800000e0000 */
[----:B------:R2:W-:Y:S04]  /*6490*/  SHFL.IDX PT, R24, R31, R12, 0x1c1f ;  /* 0x001c1f0c1f187589 */ /* 0x0005e800000e0000 */
[----:B------:R-:W-:Y:S04]  /*64a0*/  SHFL.IDX PT, R9, R21, R12, 0x1c1f ;  /* 0x001c1f0c15097589 */ /* 0x000fe800000e0000 */
[----:B------:R-:W-:Y:S01]  /*64b0*/  SHFL.IDX PT, R20, R81, R12, 0x1c1f ;  /* 0x001c1f0c51147589 */ /* 0x000fe200000e0000 */
[----:B--2---:R-:W2:Y:S03]  /*64c0*/  LDC.64 R30, c[0x0][0xbd8] ;  /* 0x0002f600ff1e7b82 */ /* 0x004ea60000000a00 */
[----:B------:R0:W-:Y:S04]  /*64d0*/  SHFL.IDX PT, R21, R3, R44, 0x1c1f ;  /* 0x001c1f2c03157589 */ /* 0x0001e800000e0000 */
[----:B------:R-:W-:Y:S04]  /*64e0*/  SHFL.IDX PT, R19, R83, R12, 0x1c1f ;  /* 0x001c1f0c53137589 */ /* 0x000fe800000e0000 */
[----:B------:R-:W4:Y:S01]  /*64f0*/  SHFL.IDX PT, R62, R13, R44, 0x1c1f ;  /* 0x001c1f2c0d3e7589 */ /* 0x000f2200000e0000 */
[----:B0-----:R-:W-:-:S03]  /*6500*/  SEL R3, R61, R60, P0 ;  /* 0x0000003c3d037207 */ /* 0x001fc60000000000 */
[----:B------:R-:W-:Y:S04]  /*6510*/  SHFL.IDX PT, R57, R57, R12, 0x1c1f ;  /* 0x001c1f0c39397589 */ /* 0x000fe800000e0000 */
[----:B------:R0:W5:Y:S04]  /*6520*/  SHFL.IDX PT, R66, R5, R44, 0x1c1f ;  /* 0x001c1f2c05427589 */ /* 0x00016800000e0000 */
[----:B------:R-:W-:Y:S04]  /*6530*/  SHFL.IDX PT, R59, R59, R12, 0x1c1f ;  /* 0x001c1f0c3b3b7589 */ /* 0x000fe800000e0000 */
[----:B------:R5:W-:Y:S01]  /*6540*/  SHFL.IDX PT, R68, R18, R44, 0x1c1f ;  /* 0x001c1f2c12447589 */ /* 0x000be200000e0000 */
[----:B0-----:R-:W-:-:S03]  /*6550*/  SEL R5, R60, R61, P0 ;  /* 0x0000003d3c057207 */ /* 0x001fc60000000000 */
[----:B------:R-:W-:Y:S01]  /*6560*/  SHFL.IDX PT, R55, R55, R12, 0x1c1f ;  /* 0x001c1f0c37377589 */ /* 0x000fe200000e0000 */
[----:B------:R-:W0:Y:S03]  /*6570*/  LDC.64 R60, c[0x0][0xb40] ;  /* 0x0002d000ff3c7b82 */ /* 0x000e260000000a00 */
[----:B------:R-:W3:Y:S01]  /*6580*/  SHFL.IDX PT, R64, R15, R44, 0x1c1f ;  /* 0x001c1f2c0f407589 */ /* 0x000ee200000e0000 */
[----:B----4-:R-:W-:-:S03]  /*6590*/  SEL R13, R19, R62, P0 ;  /* 0x0000003e130d7207 */ /* 0x010fc60000000000 */
[----:B------:R4:W-:Y:S04]  /*65a0*/  SHFL.IDX PT, R28, R69, R12, 0x1c1f ;  /* 0x001c1f0c451c7589 */ /* 0x0009e800000e0000 */
[----:B------:R-:W-:Y:S01]  /*65b0*/  SHFL.IDX PT, R16, R67, R12, 0x1c1f ;  /* 0x001c1f0c43107589 */ /* 0x000fe200000e0000 */
[----:B-----5:R-:W-:-:S03]  /*65c0*/  SEL R18, R57, R66, P0 ;  /* 0x0000004239127207 */ /* 0x020fc60000000000 */
[----:B------:R-:W-:Y:S01]  /*65d0*/  SHFL.IDX PT, R8, R41, R12, 0x1c1f ;  /* 0x001c1f0c29087589 */ /* 0x000fe200000e0000 */
[----:B----4-:R-:W4:Y:S03]  /*65e0*/  @P2 LDC R69, c[0x0][0xbf0] ;  /* 0x0002fc00ff452b82 */ /* 0x010f260000000800 */
[----:B------:R-:W-:Y:S04]  /*65f0*/  SHFL.IDX PT, R7, R37, R12, 0x1c1f ;  /* 0x001c1f0c25077589 */ /* 0x000fe800000e0000 */
[----:B------:R-:W-:Y:S01]  /*6600*/  SHFL.IDX PT, R4, R39, R12, 0x1c1f ;  /* 0x001c1f0c27047589 */ /* 0x000fe200000e0000 */
[----:B0-----:R-:W-:-:S03]  /*6610*/  IMAD.WIDE.U32 R34, R60, UR42, R34 ;  /* 0x0000002a3c227c25 */ /* 0x001fc6000f8e0022 */
[----:B------:R-:W-:Y:S01]  /*6620*/  SHFL.IDX PT, R6, R25, R12, 0x1c1f ;  /* 0x001c1f0c19067589 */ /* 0x000fe200000e0000 */
[----:B---3--:R-:W-:-:S03]  /*6630*/  SEL R15, R64, R55, P0 ;  /* 0x00000037400f7207 */ /* 0x008fc60000000000 */
[----:B------:R-:W-:Y:S04]  /*6640*/  SHFL.IDX PT, R67, R17, R44, 0x1c1f ;  /* 0x001c1f2c11437589 */ /* 0x000fe800000e0000 */
[----:B------:R0:W-:Y:S04]  /*6650*/  SHFL.IDX PT, R70, R14, R44, 0x1c1f ;  /* 0x001c1f2c0e467589 */ /* 0x0001e800000e0000 */
[----:B------:R-:W-:Y:S04]  /*6660*/  SHFL.IDX PT, R58, R58, R44, 0x1c1f ;  /* 0x001c1f2c3a3a7589 */ /* 0x000fe800000e0000 */
[----:B------:R-:W-:Y:S01]  /*6670*/  SHFL.IDX PT, R50, R75, R44, 0x1c1f ;  /* 0x001c1f2c4b327589 */ /* 0x000fe200000e0000 */
[----:B0-----:R-:W-:Y:S01]  /*6680*/  SEL R14, R66, R57, P0 ;  /* 0x00000039420e7207 */ /* 0x001fe20000000000 */
[----:B------:R-:W-:-:S02]  /*6690*/  IMAD R57, RZ, RZ, -UR36 ;  /* 0x80000024ff397e24 */ /* 0x000fc4000f8e02ff */
[----:B------:R-:W-:Y:S04]  /*66a0*/  SHFL.IDX PT, R47, R47, R44, 0x1c1f ;  /* 0x001c1f2c2f2f7589 */ /* 0x000fe800000e0000 */
[----:B------:R0:W-:Y:S04]  /*66b0*/  SHFL.IDX PT, R56, R71, R44, 0x1c1f ;  /* 0x001c1f2c47387589 */ /* 0x0001e800000e0000 */
[----:B------:R-:W-:Y:S04]  /*66c0*/  SHFL.IDX PT, R51, R51, R44, 0x1c1f ;  /* 0x001c1f2c33337589 */ /* 0x000fe800000e0000 */
[----:B------:R-:W-:Y:S01]  /*66d0*/  SHFL.IDX PT, R41, R95, R44, 0x1c1f ;  /* 0x001c1f2c5f297589 */ /* 0x000fe200000e0000 */
[----:B0-----:R-:W0:Y:S03]  /*66e0*/  @P2 LDC R71, c[0x0][0xbf0] ;  /* 0x0002fc00ff472b82 */ /* 0x001e260000000800 */
[----:B------:R-:W-:Y:S04]  /*66f0*/  SHFL.IDX PT, R38, R91, R44, 0x1c1f ;  /* 0x001c1f2c5b267589 */ /* 0x000fe800000e0000 */
        /* <DEDUP_REMOVED lines=8> */
[----:B------:R2:W-:Y:S04]  /*6780*/  SHFL.IDX PT, R23, R23, R44, 0x1c1f ;  /* 0x001c1f2c17177589 */ /* 0x0005e800000e0000 */
[----:B------:R-:W3:Y:S04]  /*6790*/  SHFL.IDX PT, R65, R65, R12, 0x1c1f ;  /* 0x001c1f0c41417589 */ /* 0x000ee800000e0000 */
[----:B------:R-:W5:Y:S01]  /*67a0*/  SHFL.IDX PT, R42, R79, R12, 0x1c1f ;  /* 0x001c1f0c4f2a7589 */ /* 0x000f6200000e0000 */
[----:B--2---:R-:W-:-:S03]  /*67b0*/  IMAD R44, R30, UR43, RZ ;  /* 0x0000002b1e2c7c24 */ /* 0x004fc6000f8e02ff */
[----:B------:R-:W-:Y:S01]  /*67c0*/  SHFL.IDX PT, R43, R43, R12, 0x1c1f ;  /* 0x001c1f0c2b2b7589 */ /* 0x000fe200000e0000 */
[----:B------:R-:W-:-:S03]  /*67d0*/  IMAD R31, R31, UR42, R44 ;  /* 0x0000002a1f1f7c24 */ /* 0x000fc6000f8e022c */
[----:B------:R-:W2:Y:S01]  /*67e0*/  SHFL.IDX PT, R48, R77, R12, 0x1c1f ;  /* 0x001c1f0c4d307589 */ /* 0x000ea200000e0000 */
[----:B-1----:R-:W-:-:S03]  /*67f0*/  @P2 IMAD.HI.U32 R44, R45, R72, RZ ;  /* 0x000000482d2c2227 */ /* 0x002fc600078e00ff */
[----:B------:R-:W1:Y:S04]  /*6800*/  SHFL.IDX PT, R49, R49, R12, 0x1c1f ;  /* 0x001c1f0c31317589 */ /* 0x000e6800000e0000 */
[----:B------:R-:W1:Y:S04]  /*6810*/  SHFL.IDX PT, R52, R73, R12, 0x1c1f ;  /* 0x001c1f0c49347589 */ /* 0x000e6800000e0000 */
[----:B------:R-:W1:Y:S04]  /*6820*/  SHFL.IDX PT, R53, R53, R12, 0x1c1f ;  /* 0x001c1f0c35357589 */ /* 0x000e6800000e0000 */
[----:B------:R-:W-:Y:S04]  /*6830*/  SHFL.IDX PT, R29, R29, R12, 0x1c1f ;  /* 0x001c1f0c1d1d7589 */ /* 0x000fe800000e0000 */
[----:B------:R-:W-:Y:S04]  /*6840*/  SHFL.IDX PT, R11, R11, R12, 0x1c1f ;  /* 0x001c1f0c0b0b7589 */ /* 0x000fe800000e0000 */
[----:B------:R4:W-:Y:S02]  /*6850*/  SHFL.IDX PT, R10, R63, R12, 0x1c1f ;  /* 0x001c1f0c3f0a7589 */ /* 0x0009e400000e0000 */
[----:B----4-:R-:W-:-:S02]  /*6860*/  SEL R12, R20, R21, P0 ;  /* 0x00000015140c7207 */ /* 0x010fc40000000000 */
[----:B------:R-:W-:Y:S02]  /*6870*/  SEL R20, R21, R20, P0 ;  /* 0x0000001415147207 */ /* 0x000fe40000000000 */
[----:B------:R-:W-:Y:S01]  /*6880*/  SEL R21, R62, R19, P0 ;  /* 0x000000133e157207 */ /* 0x000fe20000000000 */
[----:B------:R-:W-:Y:S01]  /*6890*/  IMAD.WIDE.U32 R62, R30, UR42, R26 ;  /* 0x0000002a1e3e7c25 */ /* 0x000fe2000f8e001a */
[----:B------:R-:W-:Y:S02]  /*68a0*/  SEL R27, R59, R68, P0 ;  /* 0x000000443b1b7207 */ /* 0x000fe40000000000 */
[----:B------:R-:W-:Y:S01]  /*68b0*/  SEL R19, R55, R64, P0 ;  /* 0x0000004037137207 */ /* 0x000fe20000000000 */
[----:B------:R-:W-:Y:S01]  /*68c0*/  IMAD.IADD R63, R63, 0x1, R31 ;  /* 0x000000013f3f7824 */ /* 0x000fe200078e021f */
[----:B------:R-:W-:Y:S01]  /*68d0*/  SEL R31, R68, R59, P0 ;  /* 0x0000003b441f7207 */ /* 0x000fe20000000000 */
[----:B------:R-:W-:Y:S01]  /*68e0*/  IMAD R59, R74, R57, UR4 ;  /* 0x000000044a3b7e24 */ /* 0x000fe2000f8e0239 */
[----:B------:R-:W-:Y:S01]  /*68f0*/  ULDC.64 UR4, c[0x0][0xbe0] ;  /* 0x0002f80000047ab9 */ /* 0x000fe20000000a00 */
[----:B------:R-:W-:Y:S01]  /*6900*/  IMAD R64, R60, UR43, RZ ;  /* 0x0000002b3c407c24 */ /* 0x000fe2000f8e02ff */
[----:B---3--:R-:W-:Y:S01]  /*6910*/  SEL R26, R65, R70, P0 ;  /* 0x00000046411a7207 */ /* 0x008fe20000000000 */
[----:B------:R-:W-:Y:S01]  /*6920*/  IMAD.MOV.U32 R55, RZ, RZ, R45 ;  /* 0x000000ffff377224 */ /* 0x000fe200078e002d */
[----:B------:R-:W-:Y:S01]  /*6930*/  @P2 SHF.R.U32.HI R55, RZ, R69, R44 ;  /* 0x00000045ff372219 */ /* 0x000fe2000001162c */
[----:B------:R-:W-:Y:S01]  /*6940*/  IMAD R61, R61, UR42, R64 ;  /* 0x0000002a3d3d7c24 */ /* 0x000fe2000f8e0240 */
[----:B------:R-:W-:Y:S01]  /*6950*/  SHF.R.S32.HI R44, RZ, 0x1f, R59 ;  /* 0x0000001fff2c7819 */ /* 0x000fe2000001143b */
[----:B------:R-:W-:Y:S01]  /*6960*/  IMAD.MOV.U32 R60, RZ, RZ, R34 ;  /* 0x000000ffff3c7224 */ /* 0x000fe200078e0022 */
[----:B------:R-:W-:Y:S01]  /*6970*/  SEL R30, R70, R65, P0 ;  /* 0x00000041461e7207 */ /* 0x000fe20000000000 */
[----:B------:R-:W-:-:S02]  /*6980*/  IMAD.IADD R61, R35, 0x1, R61 ;  /* 0x00000001233d7824 */ /* 0x000fc400078e023d */
[C---:B------:R-:W-:Y:S02]  /*6990*/  IMAD R35, R44.reuse, UR4, RZ ;  /* 0x000000042c237c24 */ /* 0x040fe4000f8e02ff */
[----:B------:R-:W-:Y:S01]  /*69a0*/  IMAD.MOV.U32 R57, RZ, RZ, R45 ;  /* 0x000000ffff397224 */ /* 0x000fe200078e002d */
[----:B0-----:R-:W-:Y:S01]  /*69b0*/  @P2 SHF.R.U32.HI R57, RZ, R71, R76 ;  /* 0x00000047ff392219 */ /* 0x001fe2000001164c */
[C---:B------:R-:W-:Y:S02]  /*69c0*/  IMAD R64, R59.reuse, UR5, R35 ;  /* 0x000000053b407c24 */ /* 0x040fe4000f8e0223 */
[----:B------:R-:W-:Y:S02]  /*69d0*/  IMAD R44, R44, UR6, RZ ;  /* 0x000000062c2c7c24 */ /* 0x000fe4000f8e02ff */
[----:B------:R-:W-:Y:S01]  /*69e0*/  IMAD.WIDE.U32 R34, R59, UR4, R62 ;  /* 0x000000043b227c25 */ /* 0x000fe2000f8e003e */
[----:B------:R-:W-:-:S03]  /*69f0*/  ULDC.64 UR4, c[0x0][0xb30] ;  /* 0x0002cc0000047ab9 */ /* 0x000fc60000000a00 */
[----:B------:R-:W-:Y:S01]  /*6a00*/  IMAD R63, R59, UR7, R44 ;  /* 0x000000073b3f7c24 */ /* 0x000fe2000f8e022c */
[----:B------:R-:W-:Y:S01]  /*6a10*/  IADD3 R34, P2, R55, R34, RZ ;  /* 0x0000002237227210 */ /* 0x000fe20007f5e0ff */
[----:B------:R-:W-:Y:S01]  /*6a20*/  IMAD.WIDE.U32 R60, R59, UR6, R60 ;  /* 0x000000063b3c7c25 */ /* 0x000fe2000f8e003c */
[----:B------:R-:W-:Y:S01]  /*6a30*/  SHF.R.S32.HI R59, RZ, 0x1f, R55 ;  /* 0x0000001fff3b7819 */ /* 0x000fe20000011437 */
[----:B------:R-:W-:Y:S01]  /*6a40*/  ULDC.64 UR6, c[0x0][0xbc8] ;  /* 0x0002f20000067ab9 */ /* 0x000fe20000000a00 */
[----:B------:R-:W-:Y:S01]  /*6a50*/  SHF.R.S32.HI R44, RZ, 0x1f, R57 ;  /* 0x0000001fff2c7819 */ /* 0x000fe20000011439 */
[----:B------:R-:W-:Y:S01]  /*6a60*/  IMAD.MOV R55, RZ, RZ, -R55 ;  /* 0x000000ffff377224 */ /* 0x000fe200078e0a37 */
[----:B------:R-:W-:Y:S01]  /*6a70*/  IADD3.X R35, R59, R35, R64, P2, !PT ;  /* 0x000000233b237210 */ /* 0x000fe200017fe440 */
[----:B------:R-:W-:Y:S02]  /*6a80*/  IMAD.MOV R62, RZ, RZ, -R57 ;  /* 0x000000ffff3e7224 */ /* 0x000fe400078e0a39 */
[----:B------:R-:W-:-:S02]  /*6a90*/  IMAD R44, R44, UR4, RZ ;  /* 0x000000042c2c7c24 */ /* 0x000fc4000f8e02ff */
[C---:B------:R-:W-:Y:S02]  /*6aa0*/  IMAD R55, R46.reuse, R55, R45 ;  /* 0x000000372e377224 */ /* 0x040fe400078e022d */
[----:B------:R-:W-:Y:S02]  /*6ab0*/  IMAD.IADD R61, R61, 0x1, R63 ;  /* 0x000000013d3d7824 */ /* 0x000fe400078e023f */
[----:B------:R-:W-:Y:S02]  /*6ac0*/  IMAD R59, R46, R62, R45 ;  /* 0x0000003e2e3b7224 */ /* 0x000fe400078e022d */
[C---:B------:R-:W-:Y:S01]  /*6ad0*/  IMAD R63, R57.reuse, UR5, R44 ;  /* 0x00000005393f7c24 */ /* 0x040fe2000f8e022c */
[----:B------:R-:W-:Y:S01]  /*6ae0*/  SHF.R.S32.HI R44, RZ, 0x1f, R55 ;  /* 0x0000001fff2c7819 */ /* 0x000fe20000011437 */
[----:B------:R-:W-:Y:S01]  /*6af0*/  IMAD.WIDE.U32 R60, R57, UR4, R60 ;  /* 0x00000004393c7c25 */ /* 0x000fe2000f8e003c */
[----:B------:R-:W-:Y:S01]  /*6b00*/  SHF.R.S32.HI R45, RZ, 0x1f, R59 ;  /* 0x0000001fff2d7819 */ /* 0x000fe2000001143b */
[----:B------:R-:W0:Y:S01]  /*6b10*/  S2UR UR5, SR_CgaCtaId ;  /* 0x00000000000579c3 */ /* 0x000e220000008800 */
[----:B------:R-:W-:Y:S01]  /*6b20*/  UMOV UR4, 0x400 ;  /* 0x0000040000047882 */ /* 0x000fe20000000000 */
[----:B------:R-:W-:-:S02]  /*6b30*/  IMAD R44, R44, UR6, RZ ;  /* 0x000000062c2c7c24 */ /* 0x000fc4000f8e02ff */
[----:B------:R-:W-:Y:S02]  /*6b40*/  IMAD R62, R45, UR8, RZ ;  /* 0x000000082d3e7c24 */ /* 0x000fe4000f8e02ff */
[----:B------:R-:W-:Y:S02]  /*6b50*/  IMAD R57, R55, UR7, R44 ;  /* 0x0000000737397c24 */ /* 0x000fe4000f8e022c */
[----:B------:R-:W-:Y:S02]  /*6b60*/  IMAD.IADD R61, R61, 0x1, R63 ;  /* 0x000000013d3d7824 */ /* 0x000fe400078e023f */
[----:B------:R-:W-:Y:S01]  /*6b70*/  IMAD.WIDE.U32 R44, R55, UR6, R34 ;  /* 0x00000006372c7c25 */ /* 0x000fe2000f8e0022 */
[----:B------:R-:W-:Y:S01]  /*6b80*/  ULDC.64 UR6, c[0x0][0xba8] ;  /* 0x0002ea0000067ab9 */ /* 0x000fe20000000a00 */
[----:B-----5:R-:W-:Y:S02]  /*6b90*/  SEL R34, R42, R67, P0 ;  /* 0x000000432a227207 */ /* 0x020fe40000000000 */
[C---:B------:R-:W-:Y:S01]  /*6ba0*/  IMAD R35, R59.reuse, UR9, R62 ;  /* 0x000000093b237c24 */ /* 0x040fe2000f8e023e */
[----:B------:R-:W-:Y:S01]  /*6bb0*/  LEA R55, P2, R44, UR6, 0x2 ;  /* 0x000000062c377c11 */ /* 0x000fe2000f8410ff */
[----:B------:R-:W-:Y:S01]  /*6bc0*/  IMAD.WIDE.U32 R60, R59, UR8, R60 ;  /* 0x000000083b3c7c25 */ /* 0x000fe2000f8e003c */
[----:B------:R-:W-:Y:S01]  /*6bd0*/  ULDC.64 UR8, c[0x0][0xb00] ;  /* 0x0002c00000087ab9 */ /* 0x000fe20000000a00 */
[----:B------:R-:W-:Y:S01]  /*6be0*/  ULDC UR6, c[0x0][0xa88] ;  /* 0x0002a20000067ab9 */ /* 0x000fe20000000800 */
[----:B------:R-:W-:Y:S01]  /*6bf0*/  SEL R42, R67, R42, P0 ;  /* 0x0000002a432a7207 */ /* 0x000fe20000000000 */
[----:B------:R-:W-:Y:S01]  /*6c00*/  IMAD.IADD R45, R45, 0x1, R57 ;  /* 0x000000012d2d7824 */ /* 0x000fe200078e0239 */
[----:B------:R-:W-:Y:S01]  /*6c10*/  LEA R66, P3, R60, UR8, 0x2 ;  /* 0x000000083c427c11 */ /* 0x000fe2000f8610ff */
[----:B------:R-:W-:Y:S01]  /*6c20*/  IMAD.IADD R35, R61, 0x1, R35 ;  /* 0x000000013d237824 */ /* 0x000fe200078e0223 */
[----:B------:R-:W-:Y:S01]  /*6c30*/  SHFL.IDX PT, R62, R55, 0x1, 0x1c1f ;  /* 0x003c1f00373e7f89 */ /* 0x000fe200000e0000 */
[----:B0-----:R-:W-:Y:S01]  /*6c40*/  ULEA UR4, UR5, UR4, 0x18 ;  /* 0x0000000405047291 */ /* 0x001fe2000f8ec03f */
[----:B------:R-:W-:Y:S01]  /*6c50*/  LEA.HI.X R57, R44, UR7, R45, 0x2, P2 ;  /* 0x000000072c397c11 */ /* 0x000fe200090f142d */
[----:B------:R-:W-:Y:S01]  /*6c60*/  IMAD R65, R46, UR6, RZ ;  /* 0x000000062e417c24 */ /* 0x000fe2000f8e02ff */
[----:B------:R-:W-:Y:S01]  /*6c70*/  LEA.HI.X R68, R60, UR9, R35, 0x2, P3 ;  /* 0x000000093c447c11 */ /* 0x000fe200098f1423 */
[C---:B------:R-:W-:Y:S01]  /*6c80*/  VIADD R64, R54.reuse, 0x8 ;  /* 0x0000000836407836 */ /* 0x040fe20000000000 */
[----:B------:R0:W-:Y:S01]  /*6c90*/  SHFL.IDX PT, R60, R55, RZ, 0x1c1f ;  /* 0x001c1fff373c7589 */ /* 0x0001e200000e0000 */
[----:B------:R-:W-:Y:S01]  /*6ca0*/  UIADD3 UR4, UR4, 0x17020, URZ ;  /* 0x0001702004047890 */ /* 0x000fe2000fffe03f */
[----:B------:R-:W-:-:S02]  /*6cb0*/  ISETP.GE.OR P2, PT, R54, R65, P1 ;  /* 0x000000413600720c */ /* 0x000fc40000f46670 */
[----:B------:R-:W3:Y:S01]  /*6cc0*/  SHFL.IDX PT, R61, R57, RZ, 0x1c1f ;  /* 0x001c1fff393d7589 */ /* 0x000ee200000e0000 */
[-C--:B------:R-:W-:Y:S01]  /*6cd0*/  ISETP.GE.OR P1, PT, R64, R65.reuse, P1 ;  /* 0x000000414000720c */ /* 0x080fe20000f26670 */
[----:B------:R-:W-:Y:S01]  /*6ce0*/  UPRMT UR4, URZ, 0x654, UR4 ;  /* 0x000006543f047896 */ /* 0x000fe20008000004 */
[----:B------:R-:W-:Y:S01]  /*6cf0*/  ISETP.GE.AND P3, PT, R54, R65, PT ;  /* 0x000000413600720c */ /* 0x000fe20003f66270 */
[----:B------:R-:W4:Y:S01]  /*6d00*/  SHFL.IDX PT, R63, R57, 0x1, 0x1c1f ;  /* 0x003c1f00393f7f89 */ /* 0x000f2200000e0000 */
[----:B--2---:R-:W-:Y:S01]  /*6d10*/  SEL R46, R48, R47, P0 ;  /* 0x0000002f302e7207 */ /* 0x004fe20000000000 */
[----:B0-----:R-:W-:Y:S01]  /*6d20*/  IMAD.SHL.U32 R55, R40, 0x2, RZ ;  /* 0x0000000228377824 */ /* 0x001fe200078e00ff */
[----:B------:R-:W-:Y:S01]  /*6d30*/  SEL R48, R47, R48, P0 ;  /* 0x000000302f307207 */ /* 0x000fe20000000000 */
[----:B------:R0:W2:Y:S01]  /*6d40*/  SHFL.IDX PT, R44, R66, RZ, 0x1c1f ;  /* 0x001c1fff422c7589 */ /* 0x0000a200000e0000 */
[----:B-1----:R-:W-:Y:S02]  /*6d50*/  SEL R47, R49, R50, P0 ;  /* 0x00000032312f7207 */ /* 0x002fe40000000000 */
[----:B------:R-:W-:Y:S01]  /*6d60*/  SYNCS.ARRIVE.TRANS64.RED.A1T0 RZ, [UR4], RZ ;  /* 0x000000ffffff79a7 */ /* 0x000fe20008100404 */
[----:B------:R-:W-:Y:S01]  /*6d70*/  SEL R49, R50, R49, P0 ;  /* 0x0000003132317207 */ /* 0x000fe20000000000 */
[----:B------:R0:W1:Y:S01]  /*6d80*/  SHFL.IDX PT, R45, R68, RZ, 0x1c1f ;  /* 0x001c1fff442d7589 */ /* 0x00006200000e0000 */
[----:B------:R-:W-:-:S02]  /*6d90*/  SEL R50, R52, R51, P0 ;  /* 0x0000003334327207 */ /* 0x000fc40000000000 */
[----:B------:R-:W-:Y:S02]  /*6da0*/  SEL R52, R51, R52, P0 ;  /* 0x0000003433347207 */ /* 0x000fe40000000000 */
[----:B------:R-:W-:Y:S02]  /*6db0*/  SEL R35, R43, R58, P0 ;  /* 0x0000003a2b237207 */ /* 0x000fe40000000000 */
[----:B------:R-:W-:Y:S02]  /*6dc0*/  SEL R51, R53, R56, P0 ;  /* 0x0000003835337207 */ /* 0x000fe40000000000 */
[----:B------:R-:W-:Y:S01]  /*6dd0*/  SEL R43, R58, R43, P0 ;  /* 0x0000002b3a2b7207 */ /* 0x000fe20000000000 */
[----:B---3--:R0:W-:Y:S01]  /*6de0*/  @!P2 ST.E desc[UR44][R60.64], R2 ;  /* 0x000000023c00a985 */ /* 0x0081e2000c10192c */
[----:B------:R-:W-:-:S03]  /*6df0*/  SEL R53, R56, R53, P0 ;  /* 0x0000003538357207 */ /* 0x000fc60000000000 */
[----:B----4-:R0:W-:Y:S01]  /*6e00*/  @!P1 ST.E desc[UR44][R62.64], R0 ;  /* 0x000000003e009985 */ /* 0x0101e2000c10192c */
[----:B------:R-:W-:Y:S05]  /*6e10*/  @P3 BRA `(.L_x_37) ;  /* 0x0000000400183947 */ /* 0x000fea0003800000 */
[C---:B0-----:R-:W-:Y:S01]  /*6e20*/  VIADD R0, R55.reuse, 0x8 ;  /* 0x0000000837007836 */ /* 0x041fe20000000000 */
[----:B------:R-:W-:Y:S01]  /*6e30*/  ULDC UR4, c[0x0][0xac8] ;  /* 0x0002b20000047ab9 */ /* 0x000fe20000000800 */
[C---:B------:R-:W-:Y:S01]  /*6e40*/  VIADD R40, R55.reuse, 0x10 ;  /* 0x0000001037287836 */ /* 0x040fe20000000000 */
[C---:B------:R-:W-:Y:S01]  /*6e50*/  ISETP.GE.AND P1, PT, R55.reuse, UR4, PT ;  /* 0x0000000437007c0c */ /* 0x040fe2000bf26270 */
[C---:B------:R-:W-:Y:S01]  /*6e60*/  VIADD R54, R55.reuse, 0x18 ;  /* 0x0000001837367836 */ /* 0x040fe20000000000 */
[----:B------:R-:W-:Y:S01]  /*6e70*/  ISETP.GE.AND P2, PT, R0, UR4, PT ;  /* 0x0000000400007c0c */ /* 0x000fe2000bf46270 */
[C---:B------:R-:W-:Y:S01]  /*6e80*/  VIADD R60, R55.reuse, 0x20 ;  /* 0x00000020373c7836 */ /* 0x040fe20000000000 */
[----:B------:R-:W-:Y:S01]  /*6e90*/  ISETP.GE.AND P3, PT, R40, UR4, PT ;  /* 0x0000000428007c0c */ /* 0x000fe2000bf66270 */
[----:B------:R-:W-:Y:S01]  /*6ea0*/  VIADD R62, R55, 0x28 ;  /* 0x00000028373e7836 */ /* 0x000fe20000000000 */
[----:B------:R-:W-:Y:S02]  /*6eb0*/  ISETP.GE.AND P4, PT, R54, UR4, PT ;  /* 0x0000000436007c0c */ /* 0x000fe4000bf86270 */
[----:B------:R-:W-:-:S02]  /*6ec0*/  ISETP.GE.AND P5, PT, R60, UR4, PT ;  /* 0x000000043c007c0c */ /* 0x000fc4000bfa6270 */
[----:B------:R-:W-:-:S03]  /*6ed0*/  ISETP.GE.AND P6, PT, R62, UR4, PT ;  /* 0x000000043e007c0c */ /* 0x000fc6000bfc6270 */
[--C-:B-12---:R-:W-:Y:S02]  /*6ee0*/  @!P1 IMAD.WIDE R56, R55, 0x4, R44.reuse ;  /* 0x0000000437389825 */ /* 0x106fe400078e022c */
[----:B------:R-:W-:Y:S02]  /*6ef0*/  @!P2 LEA.HI R0, R0, R0, RZ, 0x1 ;  /* 0x000000000000a211 */ /* 0x000fe400078f08ff */
[----:B------:R-:W-:Y:S01]  /*6f00*/  @!P3 LEA.HI R40, R40, R40, RZ, 0x1 ;  /* 0x000000282828b211 */ /* 0x000fe200078f08ff */
[----:B------:R0:W-:Y:S01]  /*6f10*/  @!P1 ST.E.64 desc[UR44][R56.64], R12 ;  /* 0x0000000c38009985 */ /* 0x0001e2000c101b2c */
[----:B------:R-:W-:Y:S02]  /*6f20*/  @!P2 LOP3.LUT R59, R0, 0xfffffffe, RZ, 0xc0, !PT ;  /* 0xfffffffe003ba812 */ /* 0x000fe400078ec0ff */
[----:B------:R-:W-:Y:S02]  /*6f30*/  @!P4 LEA.HI R54, R54, R54, RZ, 0x1 ;  /* 0x000000363636c211 */ /* 0x000fe400078f08ff */
[----:B------:R-:W-:Y:S01]  /*6f40*/  @!P3 LOP3.LUT R61, R40, 0xfffffffe, RZ, 0xc0, !PT ;  /* 0xfffffffe283db812 */ /* 0x000fe200078ec0ff */
[----:B------:R-:W-:Y:S01]  /*6f50*/  @!P2 IMAD.WIDE R58, R59, 0x4, R44 ;  /* 0x000000043b3aa825 */ /* 0x000fe200078e022c */
[----:B------:R-:W-:-:S02]  /*6f60*/  @!P5 LEA.HI R0, R60, R60, RZ, 0x1 ;  /* 0x0000003c3c00d211 */ /* 0x000fc400078f08ff */
[----:B------:R-:W-:Y:S01]  /*6f70*/  @!P6 LEA.HI R40, R62, R62, RZ, 0x1 ;  /* 0x0000003e3e28e211 */ /* 0x000fe200078f08ff */
[--C-:B------:R-:W-:Y:S01]  /*6f80*/  @!P3 IMAD.WIDE R60, R61, 0x4, R44.reuse ;  /* 0x000000043d3cb825 */ /* 0x100fe200078e022c */
[----:B------:R-:W-:Y:S01]  /*6f90*/  @!P4 LOP3.LUT R63, R54, 0xfffffffe, RZ, 0xc0, !PT ;  /* 0xfffffffe363fc812 */ /* 0x000fe200078ec0ff */
[----:B------:R1:W-:Y:S01]  /*6fa0*/  @!P2 ST.E.64 desc[UR44][R58.64], R20 ;  /* 0x000000143a00a985 */ /* 0x0003e2000c101b2c */
[----:B------:R-:W-:Y:S01]  /*6fb0*/  @!P5 LOP3.LUT R67, R0, 0xfffffffe, RZ, 0xc0, !PT ;  /* 0xfffffffe0043d812 */ /* 0x000fe200078ec0ff */
[----:B------:R-:W-:Y:S01]  /*6fc0*/  VIADD R0, R55, 0x30 ;  /* 0x0000003037007836 */ /* 0x000fe20000000000 */
[----:B0-----:R-:W-:Y:S01]  /*6fd0*/  @!P6 LOP3.LUT R57, R40, 0xfffffffe, RZ, 0xc0, !PT ;  /* 0xfffffffe2839e812 */ /* 0x001fe200078ec0ff */
[--C-:B------:R-:W-:Y:S01]  /*6fe0*/  @!P4 IMAD.WIDE R62, R63, 0x4, R44.reuse ;  /* 0x000000043f3ec825 */ /* 0x100fe200078e022c */
[----:B------:R0:W-:Y:S02]  /*6ff0*/  @!P3 ST.E.64 desc[UR44][R60.64], R18 ;  /* 0x000000123c00b985 */ /* 0x0001e4000c101b2c */
[----:B------:R-:W-:Y:S01]  /*7000*/  ISETP.GE.AND P1, PT, R0, UR4, PT ;  /* 0x0000000400007c0c */ /* 0x000fe2000bf26270 */
[----:B------:R-:W-:Y:S01]  /*7010*/  VIADD R40, R55, 0x38 ;  /* 0x0000003837287836 */ /* 0x000fe20000000000 */
[----:B------:R-:W-:Y:S01]  /*7020*/  @!P4 ST.E.64 desc[UR44][R62.64], R14 ;  /* 0x0000000e3e00c985 */ /* 0x000fe2000c101b2c */
[----:B------:R-:W-:-:S03]  /*7030*/  @!P5 IMAD.WIDE R12, R67, 0x4, R44 ;  /* 0x00000004430cd825 */ /* 0x000fc600078e022c */
[----:B------:R-:W-:Y:S01]  /*7040*/  ISETP.GE.AND P2, PT, R40, UR4, PT ;  /* 0x0000000428007c0c */ /* 0x000fe2000bf46270 */
[----:B------:R-:W-:Y:S01]  /*7050*/  VIADD R54, R55, 0x40 ;  /* 0x0000004037367836 */ /* 0x000fe20000000000 */
[----:B------:R2:W-:Y:S01]  /*7060*/  @!P5 ST.E.64 desc[UR44][R12.64], R26 ;  /* 0x0000001a0c00d985 */ /* 0x0005e2000c101b2c */
[----:B-1----:R-:W-:-:S03]  /*7070*/  @!P6 IMAD.WIDE R20, R57, 0x4, R44 ;  /* 0x000000043914e825 */ /* 0x002fc600078e022c */
[----:B------:R-:W-:Y:S01]  /*7080*/  ISETP.GE.AND P3, PT, R54, UR4, PT ;  /* 0x0000000436007c0c */ /* 0x000fe2000bf66270 */
[C---:B------:R-:W-:Y:S01]  /*7090*/  VIADD R56, R55.reuse, 0x48 ;  /* 0x0000004837387836 */ /* 0x040fe20000000000 */
[----:B------:R1:W-:Y:S01]  /*70a0*/  @!P6 ST.E.64 desc[UR44][R20.64], R30 ;  /* 0x0000001e1400e985 */ /* 0x0003e2000c101b2c */
[C---:B0-----:R-:W-:Y:S01]  /*70b0*/  VIADD R18, R55.reuse, 0x50 ;  /* 0x0000005037127836 */ /* 0x041fe20000000000 */
[----:B------:R-:W-:Y:S01]  /*70c0*/  @!P1 LEA.HI R0, R0, R0, RZ, 0x1 ;  /* 0x0000000000009211 */ /* 0x000fe200078f08ff */
[----:B------:R-:W-:Y:S01]  /*70d0*/  VIADD R19, R55, 0x58 ;  /* 0x0000005837137836 */ /* 0x000fe20000000000 */
[----:B------:R-:W-:Y:S02]  /*70e0*/  ISETP.GE.AND P4, PT, R56, UR4, PT ;  /* 0x0000000438007c0c */ /* 0x000fe4000bf86270 */
[----:B------:R-:W-:Y:S02]  /*70f0*/  ISETP.GE.AND P5, PT, R18, UR4, PT ;  /* 0x0000000412007c0c */ /* 0x000fe4000bfa6270 */
[----:B------:R-:W-:-:S02]  /*7100*/  ISETP.GE.AND P6, PT, R19, UR4, PT ;  /* 0x0000000413007c0c */ /* 0x000fc4000bfc6270 */
[----:B------:R-:W-:Y:S02]  /*7110*/  @!P2 LEA.HI R40, R40, R40, RZ, 0x1 ;  /* 0x000000282828a211 */ /* 0x000fe400078f08ff */
[----:B------:R-:W-:Y:S02]  /*7120*/  @!P3 LEA.HI R54, R54, R54, RZ, 0x1 ;  /* 0x000000363636b211 */ /* 0x000fe400078f08ff */
[----:B--2---:R-:W-:Y:S02]  /*7130*/  @!P1 LOP3.LUT R13, R0, 0xfffffffe, RZ, 0xc0, !PT ;  /* 0xfffffffe000d9812 */ /* 0x004fe400078ec0ff */
[----:B------:R-:W-:Y:S02]  /*7140*/  @!P2 LOP3.LUT R15, R40, 0xfffffffe, RZ, 0xc0, !PT ;  /* 0xfffffffe280fa812 */ /* 0x000fe400078ec0ff */
[----:B------:R-:W-:Y:S02]  /*7150*/  @!P4 LEA.HI R56, R56, R56, RZ, 0x1 ;  /* 0x000000383838c211 */ /* 0x000fe400078f08ff */
[----:B------:R-:W-:Y:S01]  /*7160*/  @!P5 LEA.HI R18, R18, R18, RZ, 0x1 ;  /* 0x000000121212d211 */ /* 0x000fe200078f08ff */
[----:B------:R-:W-:Y:S01]  /*7170*/  @!P2 IMAD.WIDE R14, R15, 0x4, R44 ;  /* 0x000000040f0ea825 */ /* 0x000fe200078e022c */
[----:B------:R-:W-:-:S02]  /*7180*/  @!P6 LEA.HI R12, R19, R19, RZ, 0x1 ;  /* 0x00000013130ce211 */ /* 0x000fc400078f08ff */
[----:B------:R-:W-:Y:S02]  /*7190*/  @!P3 LOP3.LUT R19, R54, 0xfffffffe, RZ, 0xc0, !PT ;  /* 0xfffffffe3613b812 */ /* 0x000fe400078ec0ff */
[----:B-1----:R-:W-:Y:S02]  /*71a0*/  @!P4 LOP3.LUT R21, R56, 0xfffffffe, RZ, 0xc0, !PT ;  /* 0xfffffffe3815c812 */ /* 0x002fe400078ec0ff */
[----:B------:R-:W-:Y:S01]  /*71b0*/  @!P5 LOP3.LUT R27, R18, 0xfffffffe, RZ, 0xc0, !PT ;  /* 0xfffffffe121bd812 */ /* 0x000fe200078ec0ff */
[----:B------:R-:W-:Y:S01]  /*71c0*/  @!P3 IMAD.WIDE R18, R19, 0x4, R44 ;  /* 0x000000041312b825 */ /* 0x000fe200078e022c */
[----:B------:R-:W-:-:S03]  /*71d0*/  @!P6 LOP3.LUT R31, R12, 0xfffffffe, RZ, 0xc0, !PT ;  /* 0xfffffffe0c1fe812 */ /* 0x000fc600078ec0ff */
[----:B------:R-:W-:-:S04]  /*71e0*/  @!P1 IMAD.WIDE R12, R13, 0x4, R44 ;  /* 0x000000040d0c9825 */ /* 0x000fc800078e022c */
[--C-:B------:R-:W-:Y:S01]  /*71f0*/  @!P4 IMAD.WIDE R20, R21, 0x4, R44.reuse ;  /* 0x000000041514c825 */ /* 0x100fe200078e022c */
[----:B------:R3:W-:Y:S03]  /*7200*/  @!P1 ST.E.64 desc[UR44][R12.64], R34 ;  /* 0x000000220c009985 */ /* 0x0007e6000c101b2c */
[--C-:B------:R-:W-:Y:S01]  /*7210*/  @!P5 IMAD.WIDE R26, R27, 0x4, R44.reuse ;  /* 0x000000041b1ad825 */ /* 0x100fe200078e022c */
[----:B------:R3:W-:Y:S03]  /*7220*/  @!P2 ST.E.64 desc[UR44][R14.64], R42 ;  /* 0x0000002a0e00a985 */ /* 0x0007e6000c101b2c */
[----:B------:R-:W-:Y:S01]  /*7230*/  @!P6 IMAD.WIDE R44, R31, 0x4, R44 ;  /* 0x000000041f2ce825 */ /* 0x000fe200078e022c */
[----:B------:R3:W-:Y:S04]  /*7240*/  @!P3 ST.E.64 desc[UR44][R18.64], R46 ;  /* 0x0000002e1200b985 */ /* 0x0007e8000c101b2c */
[----:B------:R3:W-:Y:S04]  /*7250*/  @!P4 ST.E.64 desc[UR44][R20.64], R48 ;  /* 0x000000301400c985 */ /* 0x0007e8000c101b2c */
[----:B------:R3:W-:Y:S04]  /*7260*/  @!P5 ST.E.64 desc[UR44][R26.64], R50 ;  /* 0x000000321a00d985 */ /* 0x0007e8000c101b2c */
[----:B------:R3:W-:Y:S02]  /*7270*/  @!P6 ST.E.64 desc[UR44][R44.64], R52 ;  /* 0x000000342c00e985 */ /* 0x0007e4000c101b2c */
.L_x_37:
[----:B------:R-:W-:Y:S05]  /*7280*/  BSYNC B0 ;  /* 0x0000000000007941 */ /* 0x000fea0003800000 */
.L_x_36:
[----:B------:R-:W-:Y:S01]  /*7290*/  ISETP.GE.AND P1, PT, R64, R65, PT ;  /* 0x000000414000720c */ /* 0x000fe20003f26270 */
[----:B---3--:R3:W4:Y:S01]  /*72a0*/  SHFL.IDX PT, R13, R68, 0x1, 0x1c1f ;  /* 0x003c1f00440d7f89 */ /* 0x00872200000e0000 */
[----:B------:R-:W-:Y:S02]  /*72b0*/  SEL R14, R29, R38, P0 ;  /* 0x000000261d0e7207 */ /* 0x000fe40000000000 */
[----:B------:R-:W-:Y:S01]  /*72c0*/  SEL R18, R38, R29, P0 ;  /* 0x0000001d26127207 */ /* 0x000fe20000000000 */
[----:B------:R3:W0:Y:S01]  /*72d0*/  SHFL.IDX PT, R12, R66, 0x1, 0x1c1f ;  /* 0x003c1f00420c7f89 */ /* 0x00062200000e0000 */
        /* <DEDUP_REMOVED lines=19> */
[----:B0-----:R-:W-:Y:S01]  /*7410*/  SEL R2, R23, R6, P0 ;  /* 0x0000000617027207 */ /* 0x001fe20000000000 */
[----:B---34-:R-:W-:Y:S06]  /*7420*/  @P1 BRA `(.L_x_10) ;  /* 0x0000003c00541947 */ /* 0x018fec0003800000 */
[C---:B------:R-:W-:Y:S01]  /*7430*/  VIADD R0, R55.reuse, 0x8 ;  /* 0x0000000837007836 */ /* 0x040fe20000000000 */
        /* <DEDUP_REMOVED lines=8> */
[----:B------:R-:W-:-:S04]  /*74c0*/  ISETP.GE.AND P3, PT, R10, UR4, PT ;  /* 0x000000040a007c0c */ /* 0x000fc8000bf66270 */
[----:B------:R-:W-:-:S03]  /*74d0*/  ISETP.GE.AND P6, PT, R22, UR4, PT ;  /* 0x0000000416007c0c */ /* 0x000fc6000bfc6270 */
[----:B------:R-:W-:Y:S02]  /*74e0*/  @!P0 IMAD.WIDE R6, R55, 0x4, R12 ;  /* 0x0000000437068825 */ /* 0x000fe400078e020c */
[----:B------:R-:W-:-:S03]  /*74f0*/  @!P1 LEA.HI R0, R0, R0, RZ, 0x1 ;  /* 0x0000000000009211 */ /* 0x000fc600078f08ff */
[----:B------:R0:W-:Y:S01]  /*7500*/  @!P0 ST.E.64 desc[UR44][R6.64], R14 ;  /* 0x0000000e06008985 */ /* 0x0001e2000c101b2c */
[----:B------:R-:W-:Y:S02]  /*7510*/  @!P1 LOP3.LUT R9, R0, 0xfffffffe, RZ, 0xc0, !PT ;  /* 0xfffffffe00099812 */ /* 0x000fe400078ec0ff */
[----:B------:R-:W-:Y:S02]  /*7520*/  @!P2 LEA.HI R0, R8, R8, RZ, 0x1 ;  /* 0x000000080800a211 */ /* 0x000fe400078f08ff */
[----:B------:R-:W-:Y:S01]  /*7530*/  @!P3 LEA.HI R10, R10, R10, RZ, 0x1 ;  /* 0x0000000a0a0ab211 */ /* 0x000fe200078f08ff */
[--C-:B------:R-:W-:Y:S01]  /*7540*/  @!P1 IMAD.WIDE R8, R9, 0x4, R12.reuse ;  /* 0x0000000409089825 */ /* 0x100fe200078e020c */
[----:B------:R-:W-:Y:S02]  /*7550*/  @!P2 LOP3.LUT R11, R0, 0xfffffffe, RZ, 0xc0, !PT ;  /* 0xfffffffe000ba812 */ /* 0x000fe400078ec0ff */
[----:B------:R-:W-:Y:S01]  /*7560*/  @!P3 LOP3.LUT R17, R10, 0xfffffffe, RZ, 0xc0, !PT ;  /* 0xfffffffe0a11b812 */ /* 0x000fe200078ec0ff */
[----:B------:R-:W-:Y:S01]  /*7570*/  VIADD R0, R55, 0x28 ;  /* 0x0000002837007836 */ /* 0x000fe20000000000 */
[----:B------:R3:W-:Y:S01]  /*7580*/  @!P1 ST.E.64 desc[UR44][R8.64], R18 ;  /* 0x0000001208009985 */ /* 0x0007e2000c101b2c */
[----:B------:R-:W-:Y:S01]  /*7590*/  @!P2 IMAD.WIDE R10, R11, 0x4, R12 ;  /* 0x000000040b0aa825 */ /* 0x000fe200078e020c */
[----:B------:R-:W-:-:S02]  /*75a0*/  ISETP.GE.AND P0, PT, R16, UR4, PT ;  /* 0x0000000410007c0c */ /* 0x000fc4000bf06270 */
[----:B------:R-:W-:Y:S01]  /*75b0*/  ISETP.GE.AND P1, PT, R0, UR4, PT ;  /* 0x0000000400007c0c */ /* 0x000fe2000bf26270 */
[----:B0-----:R-:W-:Y:S01]  /*75c0*/  VIADD R14, R55, 0x30 ;  /* 0x00000030370e7836 */ /* 0x001fe20000000000 */
[----:B------:R0:W-:Y:S01]  /*75d0*/  @!P2 ST.E.64 desc[UR44][R10.64], R20 ;  /* 0x000000140a00a985 */ /* 0x0001e2000c101b2c */
[----:B------:R-:W-:Y:S01]  /*75e0*/  @!P3 IMAD.WIDE R6, R17, 0x4, R12 ;  /* 0x000000041106b825 */ /* 0x000fe200078e020c */
[----:B------:R-:W-:Y:S02]  /*75f0*/  @!P6 LEA.HI R22, R22, R22, RZ, 0x1 ;  /* 0x000000161616e211 */ /* 0x000fe400078f08ff */
[----:B------:R-:W-:Y:S01]  /*7600*/  ISETP.GE.AND P2, PT, R14, UR4, PT ;  /* 0x000000040e007c0c */ /* 0x000fe2000bf46270 */
[C---:B------:R-:W-:Y:S01]  /*7610*/  VIADD R17, R55.reuse, 0x38 ;  /* 0x0000003837117836 */ /* 0x040fe20000000000 */
[----:B------:R4:W-:Y:S01]  /*7620*/  @!P3 ST.E.64 desc[UR44][R6.64], R26 ;  /* 0x0000001a0600b985 */ /* 0x0009e2000c101b2c */
[C---:B---3--:R-:W-:Y:S02]  /*7630*/  VIADD R18, R55.reuse, 0x40 ;  /* 0x0000004037127836 */ /* 0x048fe40000000000 */
[----:B------:R-:W-:Y:S01]  /*7640*/  @!P0 LEA.HI R16, R16, R16, RZ, 0x1 ;  /* 0x0000001010108211 */ /* 0x000fe200078f08ff */
[----:B------:R-:W-:Y:S01]  /*7650*/  VIADD R19, R55, 0x48 ;  /* 0x0000004837137836 */ /* 0x000fe20000000000 */
[----:B------:R-:W-:Y:S01]  /*7660*/  ISETP.GE.AND P3, PT, R17, UR4, PT ;  /* 0x0000000411007c0c */ /* 0x000fe2000bf66270 */
[----:B------:R-:W-:Y:S01]  /*7670*/  VIADD R55, R55, 0x58 ;  /* 0x0000005837377836 */ /* 0x000fe20000000000 */
[----:B------:R-:W-:-:S02]  /*7680*/  ISETP.GE.AND P4, PT, R18, UR4, PT ;  /* 0x0000000412007c0c */ /* 0x000fc4000bf86270 */
[----:B------:R-:W-:Y:S02]  /*7690*/  ISETP.GE.AND P5, PT, R19, UR4, PT ;  /* 0x0000000413007c0c */ /* 0x000fe4000bfa6270 */
[----:B------:R-:W-:Y:S02]  /*76a0*/  @!P1 LEA.HI R0, R0, R0, RZ, 0x1 ;  /* 0x0000000000009211 */ /* 0x000fe400078f08ff */
[----:B------:R-:W-:Y:S02]  /*76b0*/  @!P2 LEA.HI R14, R14, R14, RZ, 0x1 ;  /* 0x0000000e0e0ea211 */ /* 0x000fe400078f08ff */
[----:B------:R-:W-:Y:S02]  /*76c0*/  @!P0 LOP3.LUT R9, R16, 0xfffffffe, RZ, 0xc0, !PT ;  /* 0xfffffffe10098812 */ /* 0x000fe400078ec0ff */
[----:B0-----:R-:W-:Y:S02]  /*76d0*/  @!P1 LOP3.LUT R11, R0, 0xfffffffe, RZ, 0xc0, !PT ;  /* 0xfffffffe000b9812 */ /* 0x001fe400078ec0ff */
[----:B------:R-:W-:Y:S01]  /*76e0*/  @!P2 LOP3.LUT R15, R14, 0xfffffffe, RZ, 0xc0, !PT ;  /* 0xfffffffe0e0fa812 */ /* 0x000fe200078ec0ff */
[----:B----4-:R-:W-:Y:S01]  /*76f0*/  @!P0 IMAD.WIDE R6, R9, 0x4, R12 ;  /* 0x0000000409068825 */ /* 0x010fe200078e020c */
[----:B------:R-:W-:-:S02]  /*7700*/  @!P3 LEA.HI R17, R17, R17, RZ, 0x1 ;  /* 0x000000111111b211 */ /* 0x000fc400078f08ff */
[----:B------:R-:W-:Y:S01]  /*7710*/  @!P4 LEA.HI R18, R18, R18, RZ, 0x1 ;  /* 0x000000121212c211 */ /* 0x000fe200078f08ff */
[--C-:B------:R-:W-:Y:S01]  /*7720*/  @!P1 IMAD.WIDE R8, R11, 0x4, R12.reuse ;  /* 0x000000040b089825 */ /* 0x100fe200078e020c */
[----:B------:R-:W-:Y:S01]  /*7730*/  @!P5 LEA.HI R19, R19, R19, RZ, 0x1 ;  /* 0x000000131313d211 */ /* 0x000fe200078f08ff */
[----:B------:R0:W-:Y:S01]  /*7740*/  @!P0 ST.E.64 desc[UR44][R6.64], R28 ;  /* 0x0000001c06008985 */ /* 0x0001e2000c101b2c */
[----:B------:R-:W-:Y:S01]  /*7750*/  @!P6 LOP3.LUT R21, R22, 0xfffffffe, RZ, 0xc0, !PT ;  /* 0xfffffffe1615e812 */ /* 0x000fe200078ec0ff */
[--C-:B------:R-:W-:Y:S01]  /*7760*/  @!P2 IMAD.WIDE R10, R15, 0x4, R12.reuse ;  /* 0x000000040f0aa825 */ /* 0x100fe200078e020c */
[----:B------:R-:W-:Y:S01]  /*7770*/  @!P3 LOP3.LUT R15, R17, 0xfffffffe, RZ, 0xc0, !PT ;  /* 0xfffffffe110fb812 */ /* 0x000fe200078ec0ff */
[----:B------:R3:W-:Y:S01]  /*7780*/  @!P1 ST.E.64 desc[UR44][R8.64], R36 ;  /* 0x0000002408009985 */ /* 0x0007e2000c101b2c */
[----:B------:R-:W-:Y:S02]  /*7790*/  @!P4 LOP3.LUT R17, R18, 0xfffffffe, RZ, 0xc0, !PT ;  /* 0xfffffffe1211c812 */ /* 0x000fe400078ec0ff */
[----:B------:R-:W-:Y:S01]  /*77a0*/  @!P5 LOP3.LUT R19, R19, 0xfffffffe, RZ, 0xc0, !PT ;  /* 0xfffffffe1313d812 */ /* 0x000fe200078ec0ff */
[----:B------:R-:W-:Y:S01]  /*77b0*/  @!P3 IMAD.WIDE R14, R15, 0x4, R12 ;  /* 0x000000040f0eb825 */ /* 0x000fe200078e020c */
[----:B------:R4:W-:Y:S01]  /*77c0*/  @!P2 ST.E.64 desc[UR44][R10.64], R30 ;  /* 0x0000001e0a00a985 */ /* 0x0009e2000c101b2c */
[----:B------:R-:W-:-:S03]  /*77d0*/  ISETP.GE.AND P0, PT, R55, UR4, PT ;  /* 0x0000000437007c0c */ /* 0x000fc6000bf06270 */
[----:B------:R4:W-:Y:S01]  /*77e0*/  @!P3 ST.E.64 desc[UR44][R14.64], R32 ;  /* 0x000000200e00b985 */ /* 0x0009e2000c101b2c */
[----:B0-----:R-:W-:-:S04]  /*77f0*/  @!P4 IMAD.WIDE R6, R17, 0x4, R12 ;  /* 0x000000041106c825 */ /* 0x001fc800078e020c */
[--C-:B---3--:R-:W-:Y:S01]  /*7800*/  @!P5 IMAD.WIDE R8, R19, 0x4, R12.reuse ;  /* 0x000000041308d825 */ /* 0x108fe200078e020c */
[----:B------:R4:W-:Y:S03]  /*7810*/  @!P4 ST.E.64 desc[UR44][R6.64], R24 ;  /* 0x000000180600c985 */ /* 0x0009e6000c101b2c */
[----:B------:R-:W-:Y:S01]  /*7820*/  @!P6 IMAD.WIDE R16, R21, 0x4, R12 ;  /* 0x000000041510e825 */ /* 0x000fe200078e020c */
[----:B------:R4:W-:Y:S04]  /*7830*/  @!P5 ST.E.64 desc[UR44][R8.64], R34 ;  /* 0x000000220800d985 */ /* 0x0009e8000c101b2c */
[----:B------:R4:W-:Y:S01]  /*7840*/  @!P6 ST.E.64 desc[UR44][R16.64], R4 ;  /* 0x000000041000e985 */ /* 0x0009e2000c101b2c */
[----:B------:R-:W-:Y:S05]  /*7850*/  @P0 BRA `(.L_x_10) ;  /* 0x0000003800480947 */ /* 0x000fea0003800000 */
[----:B------:R-:W-:-:S04]  /*7860*/  LEA.HI R55, R55, R55, RZ, 0x1 ;  /* 0x0000003737377211 */ /* 0x000fc800078f08ff */
[----:B------:R-:W-:-:S05]  /*7870*/  LOP3.LUT R55, R55, 0xfffffffe, RZ, 0xc0, !PT ;  /* 0xfffffffe37377812 */ /* 0x000fca00078ec0ff */
[----:B------:R-:W-:-:S05]  /*7880*/  IMAD.WIDE R12, R55, 0x4, R12 ;  /* 0x00000004370c7825 */ /* 0x000fca00078e020c */
[----:B------:R0:W-:Y:S01]  /*7890*/  ST.E.64 desc[UR44][R12.64], R2 ;  /* 0x000000020c007985 */ /* 0x0001e2000c101b2c */
[----:B------:R-:W-:Y:S05]  /*78a0*/  BRA `(.L_x_10) ;  /* 0x0000003800347947 */ /* 0x000fea0003800000 */
.L_x_35:
[----:B------:R-:W0:Y:S02]  /*78b0*/  S2R R0, SR_TID.X ;  /* 0x0000000000007919 */ /* 0x000e240000002100 */
[----:B0-----:R-:W-:-:S05]  /*78c0*/  VIADD R2, R0, 0xffffff80 ;  /* 0xffffff8000027836 */ /* 0x001fca0000000000 */
[----:B------:R-:W-:-:S13]  /*78d0*/  ISETP.GT.AND P0, PT, R2, 0xbf, PT ;  /* 0x000000bf0200780c */ /* 0x000fda0003f04270 */
[----:B------:R-:W-:Y:S05]  /*78e0*/  @P0 BRA `(.L_x_10) ;  /* 0x0000003800240947 */ /* 0x000fea0003800000 */
[----:B------:R-:W0:Y:S01]  /*78f0*/  S2R R3, SR_CTAID.X ;  /* 0x0000000000037919 */ /* 0x000e220000002500 */
[----:B------:R-:W1:Y:S01]  /*7900*/  LDC R6, c[0x0][0xbe8] ;  /* 0x0002fa00ff067b82 */ /* 0x000e620000000800 */
[----:B------:R-:W-:Y:S01]  /*7910*/  ULDC UR4, c[0x0][0xa88] ;  /* 0x0002a20000047ab9 */ /* 0x000fe20000000800 */
[----:B0-----:R-:W-:Y:S02]  /*7920*/  IMAD R0, R3, 0xc0, R0 ;  /* 0x000000c003007824 */ /* 0x001fe400078e0200 */
[----:B-1----:R-:W-:Y:S02]  /*7930*/  IMAD R3, R6, UR4, RZ ;  /* 0x0000000406037c24 */ /* 0x002fe4000f8e02ff */
[----:B------:R-:W-:-:S05]  /*7940*/  VIADD R0, R0, 0xffffff80 ;  /* 0xffffff8000007836 */ /* 0x000fca0000000000 */
[----:B------:R-:W-:-:S13]  /*7950*/  ISETP.GE.AND P0, PT, R0, R3, PT ;  /* 0x000000030000720c */ /* 0x000fda0003f06270 */
[----:B------:R-:W-:Y:S05]  /*7960*/  @P0 BRA `(.L_x_10) ;  /* 0x0000003800040947 */ /* 0x000fea0003800000 */
[----:B------:R-:W-:Y:S01]  /*7970*/  ISETP.NE.AND P0, PT, R6, 0x1, PT ;  /* 0x000000010600780c */ /* 0x000fe20003f05270 */
[----:B------:R-:W0:Y:S01]  /*7980*/  LDC.64 R10, c[0x0][0xbd8] ;  /* 0x0002f600ff0a7b82 */ /* 0x000e220000000a00 */
[----:B------:R-:W-:Y:S01]  /*7990*/  USHF.R.S32.HI UR6, URZ, 0x1f, UR36 ;  /* 0x0000001f3f067899 */ /* 0x000fe20008011424 */
[----:B------:R-:W-:Y:S01]  /*79a0*/  IMAD.MOV.U32 R5, RZ, RZ, R0 ;  /* 0x000000ffff057224 */ /* 0x000fe200078e0000 */
[----:B------:R-:W-:Y:S02]  /*79b0*/  ULDC.64 UR8, c[0x0][0xbd0] ;  /* 0x0002f40000087ab9 */ /* 0x000fe40000000a00 */
[----:B------:R-:W-:Y:S02]  /*79c0*/  UIMAD UR6, UR6, UR8, URZ ;  /* 0x00000008060672a4 */ /* 0x000fe4000f8e023f */
[----:B------:R-:W-:Y:S01]  /*79d0*/  UIMAD.WIDE.U32 UR4, UR36, UR8, URZ ;  /* 0x00000008240472a5 */ /* 0x000fe2000f8e003f */
[----:B------:R-:W1:Y:S01]  /*79e0*/  S2UR UR7, SR_CTAID.Y ;  /* 0x00000000000779c3 */ /* 0x000e620000002600 */
[----:B------:R-:W-:-:S04]  /*79f0*/  UIMAD UR6, UR36, UR9, UR6 ;  /* 0x00000009240672a4 */ /* 0x000fc8000f8e0206 */
[----:B------:R-:W-:Y:S02]  /*7a00*/  UIADD3 UR6, UR5, UR6, URZ ;  /* 0x0000000605067290 */ /* 0x000fe4000fffe03f */
[----:B------:R-:W-:Y:S01]  /*7a10*/  IMAD.U32 R3, RZ, RZ, UR5 ;  /* 0x00000005ff037e24 */ /* 0x000fe2000f8e00ff */
[----:B------:R-:W2:Y:S01]  /*7a20*/  @P0 LDC R7, c[0x0][0xbec] ;  /* 0x0002fb00ff070b82 */ /* 0x000ea20000000800 */
[----:B------:R-:W-:Y:S01]  /*7a30*/  IMAD.U32 R2, RZ, RZ, UR4 ;  /* 0x00000004ff027e24 */ /* 0x000fe2000f8e00ff */
[----:B------:R-:W-:Y:S01]  /*7a40*/  ULDC.64 UR4, c[0x0][0xbe0] ;  /* 0x0002f80000047ab9 */ /* 0x000fe20000000a00 */
[----:B------:R-:W-:-:S05]  /*7a50*/  IMAD.U32 R3, RZ, RZ, UR6 ;  /* 0x00000006ff037e24 */ /* 0x000fca000f8e00ff */
[----:B------:R-:W3:Y:S01]  /*7a60*/  @P0 LDC R9, c[0x0][0xbf0] ;  /* 0x0002fc00ff090b82 */ /* 0x000ee20000000800 */
[C---:B0-----:R-:W-:Y:S02]  /*7a70*/  IMAD R12, R10.reuse, UR43, RZ ;  /* 0x0000002b0a0c7c24 */ /* 0x041fe4000f8e02ff */
[----:B------:R-:W-:-:S04]  /*7a80*/  IMAD.WIDE.U32 R2, R10, UR42, R2 ;  /* 0x0000002a0a027c25 */ /* 0x000fc8000f8e0002 */
[----:B------:R-:W-:Y:S01]  /*7a90*/  IMAD R11, R11, UR42, R12 ;  /* 0x0000002a0b0b7c24 */ /* 0x000fe2000f8e020c */
[----:B------:R-:W1:Y:S03]  /*7aa0*/  LDC R8, c[0x0][0xc50] ;  /* 0x00031400ff087b82 */ /* 0x000e660000000800 */
[----:B------:R-:W-:Y:S02]  /*7ab0*/  IMAD.IADD R3, R11, 0x1, R3 ;  /* 0x000000010b037824 */ /* 0x000fe400078e0203 */
[----:B--2---:R-:W-:-:S04]  /*7ac0*/  @P0 IMAD.HI.U32 R4, R0, R7, RZ ;  /* 0x0000000700040227 */ /* 0x004fc800078e00ff */
[----:B------:R-:W-:Y:S01]  /*7ad0*/  IMAD R7, RZ, RZ, -UR36 ;  /* 0x80000024ff077e24 */ /* 0x000fe2000f8e02ff */
[----:B---3--:R-:W-:-:S03]  /*7ae0*/  @P0 SHF.R.U32.HI R5, RZ, R9, R4 ;  /* 0x00000009ff050219 */ /* 0x008fc60000011604 */
[----:B-1----:R-:W-:Y:S02]  /*7af0*/  IMAD R9, R8, R7, UR7 ;  /* 0x0000000708097e24 */ /* 0x002fe4000f8e0207 */
[----:B------:R-:W-:Y:S02]  /*7b00*/  IMAD.MOV R7, RZ, RZ, -R5 ;  /* 0x000000ffff077224 */ /* 0x000fe400078e0a05 */
[----:B------:R-:W-:Y:S01]  /*7b10*/  IMAD.WIDE.U32 R2, R9, UR4, R2 ;  /* 0x0000000409027c25 */ /* 0x000fe2000f8e0002 */
[----:B------:R-:W-:-:S03]  /*7b20*/  SHF.R.S32.HI R4, RZ, 0x1f, R9 ;  /* 0x0000001fff047819 */ /* 0x000fc60000011409 */
[----:B------:R-:W-:Y:S01]  /*7b30*/  IMAD R7, R6, R7, R0 ;  /* 0x0000000706077224 */ /* 0x000fe200078e0200 */
[----:B------:R-:W-:Y:S01]  /*7b40*/  IADD3 R2, P0, R5, R2, RZ ;  /* 0x0000000205027210 */ /* 0x000fe20007f1e0ff */
[----:B------:R-:W-:-:S03]  /*7b50*/  IMAD R4, R4, UR4, RZ ;  /* 0x0000000404047c24 */ /* 0x000fc6000f8e02ff */
[----:B------:R-:W-:Y:S01]  /*7b60*/  SHF.R.S32.HI R0, RZ, 0x1f, R7 ;  /* 0x0000001fff007819 */ /* 0x000fe20000011407 */
[----:B------:R-:W-:Y:S01]  /*7b70*/  IMAD R4, R9, UR5, R4 ;  /* 0x0000000509047c24 */ /* 0x000fe2000f8e0204 */
[----:B------:R-:W-:Y:S01]  /*7b80*/  SHF.R.S32.HI R9, RZ, 0x1f, R5 ;  /* 0x0000001fff097819 */ /* 0x000fe20000011405 */
[----:B------:R-:W-:Y:S02]  /*7b90*/  ULDC.64 UR4, c[0x0][0xbc8] ;  /* 0x0002f20000047ab9 */ /* 0x000fe40000000a00 */
[----:B------:R-:W-:Y:S01]  /*7ba0*/  IMAD R0, R0, UR4, RZ ;  /* 0x0000000400007c24 */ /* 0x000fe2000f8e02ff */
[----:B------:R-:W-:-:S03]  /*7bb0*/  IADD3.X R3, R9, R3, R4, P0, !PT ;  /* 0x0000000309037210 */ /* 0x000fc600007fe404 */
[C---:B------:R-:W-:Y:S02]  /*7bc0*/  IMAD R5, R7.reuse, UR5, R0 ;  /* 0x0000000507057c24 */ /* 0x040fe4000f8e0200 */
[----:B------:R-:W-:Y:S01]  /*7bd0*/  IMAD.WIDE.U32 R2, R7, UR4, R2 ;  /* 0x0000000407027c25 */ /* 0x000fe2000f8e0002 */
[----:B------:R-:W-:-:S03]  /*7be0*/  ULDC.64 UR4, c[0x0][0xba8] ;  /* 0x0002ea0000047ab9 */ /* 0x000fc60000000a00 */
[----:B------:R-:W-:Y:S01]  /*7bf0*/  IMAD.IADD R3, R3, 0x1, R5 ;  /* 0x0000000103037824 */ /* 0x000fe200078e0205 */
[----:B------:R-:W-:-:S04]  /*7c00*/  LEA R4, P0, R2, UR4, 0x2 ;  /* 0x0000000402047c11 */ /* 0x000fc8000f8010ff */
[----:B------:R-:W-:Y:S01]  /*7c10*/  LEA.HI.X R5, R2, UR5, R3, 0x2, P0 ;  /* 0x0000000502057c11 */ /* 0x000fe200080f1403 */
[----:B------:R-:W-:-:S05]  /*7c20*/  IMAD.MOV.U32 R3, RZ, RZ, -0x800000 ;  /* 0xff800000ff037424 */ /* 0x000fca00078e00ff */
[----:B------:R0:W-:Y:S01]  /*7c30*/  STG.E desc[UR44][R4.64], R3 ;  /* 0x0000000304007986 */ /* 0x0001e2000c10192c */
[----:B------:R-:W-:Y:S05]  /*7c40*/  BRA `(.L_x_10) ;  /* 0x00000034004c7947 */ /* 0x000fea0003800000 */
.L_x_8:
[----:B------:R-:W-:-:S08]  /*7c50*/  NOP ;  /* 0x0000000000007918 */ /* 0x000fd00000000000 */
[----:B------:R-:W0:-:S00]  /*7c60*/  USETMAXREG.DEALLOC.CTAPOOL 0x20 ;  /* 0x00000020000079c8 */ /* 0x000e0000080e0500 */
[----:B0-----:R-:W-:Y:S01]  /*7c70*/  LOP3.LUT R0, R16, 0x3, RZ, 0xc0, !PT ;  /* 0x0000000310007812 */ /* 0x001fe200078ec0ff */
[----:B------:R-:W0:Y:S05]  /*7c80*/  S2R R22, SR_CTAID.Z ;  /* 0x0000000000167919 */ /* 0x000e2a0000002700 */
[----:B------:R-:W1:Y:S01]  /*7c90*/  S2UR UR6, SR_CTAID.Y ;  /* 0x00000000000679c3 */ /* 0x000e620000002600 */
[----:B------:R-:W2:Y:S02]  /*7ca0*/  SHFL.IDX PT, R0, R0, RZ, 0x1f ;  /* 0x00001fff00007589 */ /* 0x000ea400000e0000 */
[----:B--2---:R-:W-:-:S13]  /*7cb0*/  ISETP.NE.AND P0, PT, R0, RZ, PT ;  /* 0x000000ff0000720c */ /* 0x004fda0003f05270 */
[----:B01----:R-:W-:Y:S05]  /*7cc0*/  @!P0 BRA `(.L_x_38) ;  /* 0x0000000000288947 */ /* 0x003fea0003800000 */
[----:B------:R-:W-:Y:S01]  /*7cd0*/  ULDC UR7, c[0x0][0xc50] ;  /* 0x0003140000077ab9 */ /* 0x000fe20000000800 */
[----:B------:R-:W-:Y:S01]  /*7ce0*/  UMOV UR36, UR6 ;  /* 0x0000000600247c82 */ /* 0x000fe20008000000 */
[----:B------:R-:W-:-:S06]  /*7cf0*/  UISETP.NE.AND UP0, UPT, UR7, 0x1, UPT ;  /* 0x000000010700788c */ /* 0x000fcc000bf05270 */
[----:B------:R-:W-:-:S13]  /*7d00*/  PLOP3.LUT P0, PT, PT, PT, UP0, 0x80, 0x0 ;  /* 0x000000000000781c */ /* 0x000fda0003f0f008 */
[----:B------:R-:W-:Y:S05]  /*7d10*/  @!P0 BRA `(.L_x_39) ;  /* 0x0000000000308947 */ /* 0x000fea0003800000 */
[----:B------:R-:W-:Y:S01]  /*7d20*/  ULDC UR4, c[0x0][0xc54] ;  /* 0x0003150000047ab9 */ /* 0x000fe20000000800 */
[----:B------:R-:W-:Y:S01]  /*7d30*/  ULDC UR36, c[0x0][0xc58] ;  /* 0x0003160000247ab9 */ /* 0x000fe20000000800 */
[----:B------:R-:W-:-:S04]  /*7d40*/  UIMAD.WIDE.U32 UR4, UR6, UR4, URZ ;  /* 0x00000004060472a5 */ /* 0x000fc8000f8e003f */
[----:B------:R-:W-:Y:S01]  /*7d50*/  USHF.R.U32.HI UR36, URZ, UR36, UR5 ;  /* 0x000000243f247299 */ /* 0x000fe20008011605 */
[----:B------:R-:W-:Y:S11]  /*7d60*/  BRA `(.L_x_39) ;  /* 0x00000000001c7947 */ /* 0x000ff60003800000 */
.L_x_38:
[----:B------:R-:W-:Y:S01]  /*7d70*/  ULDC UR7, c[0x0][0xc50] ;  /* 0x0003140000077ab9 */ /* 0x000fe20000000800 */
[----:B------:R-:W-:Y:S01]  /*7d80*/  UMOV UR36, UR6 ;  /* 0x0000000600247c82 */ /* 0x000fe20008000000 */
[----:B------:R-:W-:-:S11]  /*7d90*/  UISETP.NE.AND UP0, UPT, UR7, 0x1, UPT ;  /* 0x000000010700788c */ /* 0x000fd6000bf05270 */
[----:B------:R-:W-:Y:S01]  /*7da0*/  @UP0 ULDC UR4, c[0x0][0xc54] ;  /* 0x0003150000040ab9 */ /* 0x000fe20000000800 */
[----:B------:R-:W-:Y:S01]  /*7db0*/  @UP0 ULDC UR8, c[0x0][0xc58] ;  /* 0x0003160000080ab9 */ /* 0x000fe20000000800 */
[----:B------:R-:W-:-:S04]  /*7dc0*/  UIMAD.WIDE.U32 UR4, UR6, UR4, URZ ;  /* 0x00000004060472a5 */ /* 0x000fc8000f8e003f */
[----:B------:R-:W-:-:S12]  /*7dd0*/  @UP0 USHF.R.U32.HI UR36, URZ, UR8, UR5 ;  /* 0x000000083f240299 */ /* 0x000fd80008011605 */
.L_x_39:
[----:B------:R-:W-:Y:S01]  /*7de0*/  ISETP.GE.AND P0, PT, R22, RZ, PT ;  /* 0x000000ff1600720c */ /* 0x000fe20003f06270 */
[----:B------:R-:W-:Y:S01]  /*7df0*/  UIADD3 UR4, -UR36, URZ, URZ ;  /* 0x0000003f24047290 */ /* 0x000fe2000fffe13f */
[----:B------:R-:W-:Y:S02]  /*7e00*/  IMAD.MOV.U32 R13, RZ, RZ, 0x1 ;  /* 0x00000001ff0d7424 */ /* 0x000fe400078e00ff */
[----:B------:R-:W-:Y:S01]  /*7e10*/  IMAD.MOV.U32 R0, RZ, RZ, RZ ;  /* 0x000000ffff007224 */ /* 0x000fe200078e00ff */
[----:B------:R-:W-:Y:S01]  /*7e20*/  UIMAD UR6, UR7, UR4, UR6 ;  /* 0x00000004070672a4 */ /* 0x000fe2000f8e0206 */
[----:B------:R-:W-:-:S07]  /*7e30*/  IMAD.MOV.U32 R2, RZ, RZ, 0x1 ;  /* 0x00000001ff027424 */ /* 0x000fce00078e00ff */
[----:B------:R-:W-:Y:S05]  /*7e40*/  @!P0 BRA `(.L_x_40) ;  /* 0x0000003000008947 */ /* 0x000fea0003800000 */
[----:B------:R-:W-:Y:S01]  /*7e50*/  ULDC.64 UR4, c[0x0][0x418] ;  /* 0x0001060000047ab9 */ /* 0x000fe20000000a00 */
[----:B------:R-:W-:Y:S02]  /*7e60*/  ULOP3.LUT UR40, UR6, 0xffff, URZ, 0xc0, !UPT ;  /* 0x0000ffff06287892 */ /* 0x000fe4000f8ec03f */
[----:B------:R-:W-:-:S03]  /*7e70*/  UISETP.NE.U32.AND UP0, UPT, UR4, URZ, UPT ;  /* 0x0000003f0400728c */ /* 0x000fc6000bf05070 */
[----:B------:R-:W-:Y:S01]  /*7e80*/  ULDC UR4, c[0x0][0x424] ;  /* 0x0001090000047ab9 */ /* 0x000fe20000000800 */
[----:B------:R-:W-:-:S03]  /*7e90*/  UISETP.NE.AND.EX UP0, UPT, UR5, URZ, UPT, UP0 ;  /* 0x0000003f0500728c */ /* 0x000fc6000bf05300 */
[----:B------:R-:W-:Y:S01]  /*7ea0*/  ULDC UR5, c[0x0][0x2f0] ;  /* 0x0000bc0000057ab9 */ /* 0x000fe20000000800 */
[----:B------:R-:W-:-:S04]  /*7eb0*/  USEL UR4, UR4, 0x1, UP0 ;  /* 0x0000000104047887 */ /* 0x000fc80008000000 */
[----:B------:R-:W-:-:S04]  /*7ec0*/  UIMAD UR4, UR4, UR5, URZ ;  /* 0x00000005040472a4 */ /* 0x000fc8000f8e023f */
[----:B------:R-:W-:Y:S02]  /*7ed0*/  UISETP.GE.AND UP0, UPT, UR4, 0x1, UPT ;  /* 0x000000010400788c */ /* 0x000fe4000bf06270 */
[----:B------:R-:W-:-:S04]  /*7ee0*/  UIADD3 UR4, UR4, 0x7f, URZ ;  /* 0x0000007f04047890 */ /* 0x000fc8000fffe03f */
[----:B------:R-:W-:Y:S01]  /*7ef0*/  PLOP3.LUT P0, PT, PT, PT, UP0, 0x80, 0x0 ;  /* 0x000000000000781c */ /* 0x000fe20003f0f008 */
[----:B------:R-:W-:-:S04]  /*7f00*/  USHF.R.S32.HI UR5, URZ, 0x1f, UR4 ;  /* 0x0000001f3f057899 */ /* 0x000fc80008011404 */
[----:B------:R-:W-:-:S03]  /*7f10*/  ULEA.HI UR5, UR5, UR4, URZ, 0x7 ;  /* 0x0000000405057291 */ /* 0x000fc6000f8f383f */
[----:B------:R-:W-:Y:S01]  /*7f20*/  UMOV UR4, URZ ;  /* 0x0000003f00047c82 */ /* 0x000fe20008000000 */
[----:B------:R-:W-:-:S04]  /*7f30*/  USHF.R.S32.HI UR10, URZ, 0x7, UR5 ;  /* 0x000000073f0a7899 */ /* 0x000fc80008011405 */
[----:B------:R-:W-:Y:S08]  /*7f40*/  @!P0 BRA `(.L_x_41) ;  /* 0x0000000000908947 */ /* 0x000ff00003800000 */
        /* <DEDUP_REMOVED lines=36> */
.L_x_41:
[----:B------:R-:W-:Y:S01]  /*8190*/  UIMAD UR40, UR40, UR4, URZ ;  /* 0x00000004282872a4 */ /* 0x000fe2000f8e023f */
[----:B------:R-:W-:Y:S02]  /*81a0*/  IMAD.U32 R0, RZ, RZ, UR10 ;  /* 0x0000000aff007e24 */ /* 0x000fe4000f8e00ff */
[----:B------:R-:W-:-:S03]  /*81b0*/  IMAD.MOV.U32 R2, RZ, RZ, 0x1 ;  /* 0x00000001ff027424 */ /* 0x000fc600078e00ff */
[----:B------:R-:W-:-:S05]  /*81c0*/  IMAD.U32 R3, RZ, RZ, UR40 ;  /* 0x00000028ff037e24 */ /* 0x000fca000f8e00ff */
[----:B------:R-:W-:-:S04]  /*81d0*/  VIADDMNMX R0, R3, UR4, R0, PT ;  /* 0x0000000403007c46 */ /* 0x000fc8000b800100 */
[----:B------:R-:W-:Y:S01]  /*81e0*/  R2UR UR39, R0 ;  /* 0x00000000002772ca */ /* 0x000fe200000e0000 */
[----:B------:R-:W-:-:S12]  /*81f0*/  IMAD.MOV.U32 R0, RZ, RZ, RZ ;  /* 0x000000ffff007224 */ /* 0x000fd800078e00ff */
[----:B------:R-:W-:-:S06]  /*8200*/  UISETP.GT.AND UP0, UPT, UR39, UR40, UPT ;  /* 0x000000282700728c */ /* 0x000fcc000bf04270 */
[----:B------:R-:W-:-:S13]  /*8210*/  PLOP3.LUT P0, PT, PT, PT, UP0, 0x80, 0x0 ;  /* 0x000000000000781c */ /* 0x000fda0003f0f008 */
[----:B------:R-:W-:Y:S05]  /*8220*/  @!P0 BRA `(.L_x_40) ;  /* 0x0000002c00088947 */ /* 0x000fea0003800000 */
[----:B------:R-:W0:Y:S01]  /*8230*/  S2UR UR4, SR_CgaCtaId ;  /* 0x00000000000479c3 */ /* 0x000e220000008800 */
[----:B------:R-:W-:Y:S02]  /*8240*/  UMOV UR38, 0x400 ;  /* 0x0000040000267882 */ /* 0x000fe40000000000 */
[----:B0-----:R-:W-:-:S04]  /*8250*/  ULEA UR38, UR4, UR38, 0x18 ;  /* 0x0000002604267291 */ /* 0x001fc8000f8ec03f */
[----:B------:R-:W-:-:S04]  /*8260*/  UIADD3 UR4, UR38, 0x10c00, URZ ;  /* 0x00010c0026047890 */ /* 0x000fc8000fffe03f */
[----:B------:R-:W-:-:S06]  /*8270*/  ULOP3.LUT UP0, URZ, UR4, 0x9f, URZ, 0xc0, !UPT ;  /* 0x0000009f043f7892 */ /* 0x000fcc000f80c03f */
[----:B------:R-:W-:-:S13]  /*8280*/  PLOP3.LUT P0, PT, PT, PT, UP0, 0x80, 0x0 ;  /* 0x000000000000781c */ /* 0x000fda0003f0f008 */
[----:B------:R-:W-:Y:S05]  /*8290*/  @!P0 BRA `(.L_x_42) ;  /* 0x0000000000408947 */ /* 0x000fea0003800000 */
[----:B------:R-:W-:Y:S01]  /*82a0*/  MOV R2, 0x0 ;  /* 0x0000000000027802 */ /* 0x000fe20000000f00 */
[----:B------:R-:W-:Y:S01]  /*82b0*/  ULDC.64 UR4, c[0x4][0x98] ;  /* 0x0100260000047ab9 */ /* 0x000fe20000000a00 */
[----:B------:R-:W-:Y:S01]  /*82c0*/  ULDC.64 UR6, c[0x4][0xa0] ;  /* 0x0100280000067ab9 */ /* 0x000fe20000000a00 */
[----:B------:R-:W-:Y:S02]  /*82d0*/  IMAD.U32 R4, RZ, RZ, UR4 ;  /* 0x00000004ff047e24 */ /* 0x000fe4000f8e00ff */
[----:B------:R-:W-:Y:S01]  /*82e0*/  IMAD.U32 R5, RZ, RZ, UR5 ;  /* 0x00000005ff057e24 */ /* 0x000fe2000f8e00ff */
[----:B------:R-:W0:Y:S01]  /*82f0*/  LDC.64 R2, c[0x4][R2] ;  /* 0x0100000002027b82 */ /* 0x000e220000000a00 */
[----:B------:R-:W-:Y:S01]  /*8300*/  ULDC.64 UR4, c[0x4][0x8] ;  /* 0x0100020000047ab9 */ /* 0x000fe20000000a00 */
[----:B------:R-:W-:Y:S02]  /*8310*/  IMAD.U32 R6, RZ, RZ, UR6 ;  /* 0x00000006ff067e24 */ /* 0x000fe4000f8e00ff */
[----:B------:R-:W-:-:S02]  /*8320*/  IMAD.U32 R7, RZ, RZ, UR7 ;  /* 0x00000007ff077e24 */ /* 0x000fc4000f8e00ff */
[----:B------:R-:W-:Y:S02]  /*8330*/  IMAD.U32 R10, RZ, RZ, UR4 ;  /* 0x00000004ff0a7e24 */ /* 0x000fe4000f8e00ff */
[----:B------:R-:W-:Y:S02]  /*8340*/  IMAD.U32 R11, RZ, RZ, UR5 ;  /* 0x00000005ff0b7e24 */ /* 0x000fe4000f8e00ff */
[----:B------:R-:W-:Y:S02]  /*8350*/  IMAD.MOV.U32 R8, RZ, RZ, 0x70 ;  /* 0x00000070ff087424 */ /* 0x000fe400078e00ff */
[----:B------:R-:W-:Y:S02]  /*8360*/  IMAD.MOV.U32 R12, RZ, RZ, 0x1 ;  /* 0x00000001ff0c7424 */ /* 0x000fe400078e00ff */
[----:B------:R-:W-:-:S07]  /*8370*/  IMAD.MOV.U32 R13, RZ, RZ, RZ ;  /* 0x000000ffff0d7224 */ /* 0x000fce00078e00ff */
[----:B------:R-:W-:-:S07]  /*8380*/  LEPC R20, `(.L_x_42) ;  /* 0x000000001014794e */ /* 0x000fce0000000000 */
[----:B0-----:R-:W-:Y:S05]  /*8390*/  CALL.ABS.NOINC R2 ;  /* 0x0000000002007343 */ /* 0x001fea0003c00000 */
.L_x_42:
[----:B------:R-:W-:-:S06]  /*83a0*/  UIADD3 UR4, UR38, 0x6400, URZ ;  /* 0x0000640026047890 */ /* 0x000fcc000fffe03f */
[----:B------:R-:W-:-:S05]  /*83b0*/  IMAD.U32 R17, RZ, RZ, UR4 ;  /* 0x00000004ff117e24 */ /* 0x000fca000f8e00ff */
[----:B------:R-:W-:-:S13]  /*83c0*/  LOP3.LUT P0, RZ, R17, 0x9f, RZ, 0xc0, !PT ;  /* 0x0000009f11ff7812 */ /* 0x000fda000780c0ff */
        /* <DEDUP_REMOVED lines=17> */
.L_x_43:
        /* <DEDUP_REMOVED lines=20> */
.L_x_44:
        /* <DEDUP_REMOVED lines=18> */
.L_x_45:
[----:B------:R-:W0:Y:S01]  /*8740*/  LDC.64 R2, c[0x0][0x9f8] ;  /* 0x00027e00ff027b82 */ /* 0x000e220000000a00 */
[----:B------:R-:W-:-:S07]  /*8750*/  IMAD.MOV.U32 R19, RZ, RZ, R22 ;  /* 0x000000ffff137224 */ /* 0x000fce00078e0016 */
[----:B------:R-:W1:Y:S01]  /*8760*/  LDC.64 R4, c[0x0][0x418] ;  /* 0x00010600ff047b82 */ /* 0x000e620000000a00 */
[----:B0-----:R-:W-:-:S04]  /*8770*/  ISETP.NE.U32.AND P0, PT, R2, RZ, PT ;  /* 0x000000ff0200720c */ /* 0x001fc80003f05070 */
[----:B------:R-:W-:-:S13]  /*8780*/  ISETP.NE.AND.EX P0, PT, R3, RZ, PT, P0 ;  /* 0x000000ff0300720c */ /* 0x000fda0003f05300 */
[----:B------:R-:W0:Y:S02]  /*8790*/  @P0 LDC.64 R2, c[0x0][0x9f8] ;  /* 0x00027e00ff020b82 */ /* 0x000e240000000a00 */
[----:B0-----:R-:W-:-:S05]  /*87a0*/  @P0 IMAD.WIDE R2, R22, 0x4, R2 ;  /* 0x0000000416020825 */ /* 0x001fca00078e0202 */
[----:B------:R0:W2:Y:S01]  /*87b0*/  @P0 LDG.E R19, desc[UR44][R2.64] ;  /* 0x0000002c02130981 */ /* 0x0000a2000c1e1900 */
[C---:B------:R-:W-:Y:S01]  /*87c0*/  IMAD.SHL.U32 R0, R28.reuse, 0x20, RZ ;  /* 0x000000201c007824 */ /* 0x040fe200078e00ff */
[----:B------:R-:W-:Y:S01]  /*87d0*/  SHF.R.U32.HI R29, RZ, 0x1, R28 ;  /* 0x00000001ff1d7819 */ /* 0x000fe2000001161c */
[----:B------:R-:W-:Y:S01]  /*87e0*/  IMAD.SHL.U32 R25, R28, 0x4, RZ ;  /* 0x000000041c197824 */ /* 0x000fe200078e00ff */
[----:B-1----:R-:W-:Y:S01]  /*87f0*/  ISETP.NE.U32.AND P0, PT, R4, RZ, PT ;  /* 0x000000ff0400720c */ /* 0x002fe20003f05070 */
[----:B------:R-:W-:Y:S01]  /*8800*/  IMAD.SHL.U32 R8, R26, 0x10, RZ ;  /* 0x000000101a087824 */ /* 0x000fe200078e00ff */
[----:B------:R-:W-:Y:S01]  /*8810*/  LOP3.LUT R6, R0, 0x80, RZ, 0xc0, !PT ;  /* 0x0000008000067812 */ /* 0x000fe200078ec0ff */
[----:B------:R-:W-:Y:S01]  /*8820*/  IMAD.MOV.U32 R24, RZ, RZ, 0x40 ;  /* 0x00000040ff187424 */ /* 0x000fe200078e00ff */
[----:B------:R-:W-:Y:S01]  /*8830*/  LOP3.LUT R7, R29, 0x20, RZ, 0xc0, !PT ;  /* 0x000000201d077812 */ /* 0x000fe200078ec0ff */
[----:B------:R-:W-:Y:S01]  /*8840*/  UMOV UR4, 0xffffffff ;  /* 0xffffffff00047882 */ /* 0x000fe20000000000 */
[----:B------:R-:W-:Y:S01]  /*8850*/  LOP3.LUT R6, R6, 0x10, R29, 0xf8, !PT ;  /* 0x0000001006067812 */ /* 0x000fe200078ef81d */
[----:B0-----:R-:W-:Y:S01]  /*8860*/  IMAD.SHL.U32 R3, R16, 0x800, RZ ;  /* 0x0000080010037824 */ /* 0x001fe200078e00ff */
[----:B------:R-:W-:-:S02]  /*8870*/  LOP3.LUT R0, R0, 0x360, RZ, 0xc0, !PT ;  /* 0x0000036000007812 */ /* 0x000fc400078ec0ff */
[----:B------:R-:W-:Y:S01]  /*8880*/  LOP3.LUT R25, R6, 0x10, R25, 0x78, !PT ;  /* 0x0000001006197812 */ /* 0x000fe200078e7819 */
[----:B------:R-:W-:Y:S01]  /*8890*/  IMAD.SHL.U32 R6, R28, 0x80, RZ ;  /* 0x000000801c067824 */ /* 0x000fe200078e00ff */
[----:B------:R-:W-:Y:S02]  /*88a0*/  ISETP.NE.AND.EX P2, PT, R5, RZ, PT, P0 ;  /* 0x000000ff0500720c */ /* 0x000fe40003f45300 */
[----:B------:R-:W-:Y:S02]  /*88b0*/  LOP3.LUT R7, R7, 0x10, R28, 0xf8, !PT ;  /* 0x0000001007077812 */ /* 0x000fe400078ef81c */
[----:B------:R-:W-:Y:S01]  /*88c0*/  LOP3.LUT R0, R0, 0x400, R8, 0xf8, !PT ;  /* 0x0000040000007812 */ /* 0x000fe200078ef808 */
[----:B------:R-:W-:Y:S01]  /*88d0*/  IMAD.SHL.U32 R8, R28, 0x10, RZ ;  /* 0x000000101c087824 */ /* 0x000fe200078e00ff */
[----:B------:R-:W-:Y:S02]  /*88e0*/  LOP3.LUT R2, R6, 0x400, RZ, 0xc0, !PT ;  /* 0x0000040006027812 */ /* 0x000fe400078ec0ff */
[----:B------:R-:W-:-:S02]  /*88f0*/  LOP3.LUT R7, R7, 0x380, R6, 0xf8, !PT ;  /* 0x0000038007077812 */ /* 0x000fc400078ef806 */
[----:B------:R-:W-:Y:S02]  /*8900*/  LOP3.LUT R2, R2, 0x800, R3, 0xf8, !PT ;  /* 0x0000080002027812 */ /* 0x000fe400078ef803 */
[----:B------:R-:W-:Y:S02]  /*8910*/  LOP3.LUT P1, RZ, R28, 0x4, RZ, 0xc0, !PT ;  /* 0x000000041cff7812 */ /* 0x000fe4000782c0ff */
[----:B------:R-:W-:Y:S02]  /*8920*/  SHF.R.U32.HI R27, RZ, 0x3, R28 ;  /* 0x00000003ff1b7819 */ /* 0x000fe4000001161c */
[----:B------:R-:W-:Y:S02]  /*8930*/  LOP3.LUT R7, R7, 0x70, R8, 0x78, !PT ;  /* 0x0000007007077812 */ /* 0x000fe400078e7808 */
[----:B------:R-:W-:Y:S02]  /*8940*/  LOP3.LUT R18, R18, 0xfffffffe, RZ, 0xc0, !PT ;  /* 0xfffffffe12127812 */ /* 0x000fe400078ec0ff */
[----:B------:R-:W-:-:S02]  /*8950*/  SHF.R.U32.HI R17, RZ, 0x5, R28 ;  /* 0x00000005ff117819 */ /* 0x000fc4000001161c */
[----:B------:R-:W-:Y:S02]  /*8960*/  LOP3.LUT R25, R0, R25, RZ, 0xfc, !PT ;  /* 0x0000001900197212 */ /* 0x000fe400078efcff */
[----:B------:R-:W-:Y:S02]  /*8970*/  LOP3.LUT R23, R2, R7, RZ, 0xfc, !PT ;  /* 0x0000000702177212 */ /* 0x000fe400078efcff */
[----:B------:R-:W-:Y:S02]  /*8980*/  LOP3.LUT R27, R27, 0x1, RZ, 0xc0, !PT ;  /* 0x000000011b1b7812 */ /* 0x000fe400078ec0ff */
[----:B------:R-:W-:Y:S02]  /*8990*/  SEL R24, R24, 0xffffffc0, !P1 ;  /* 0xffffffc018187807 */ /* 0x000fe40004800000 */
[----:B------:R-:W-:Y:S02]  /*89a0*/  @P2 LOP3.LUT R18, R18, 0x1, RZ, 0xfc, !PT ;  /* 0x0000000112122812 */ /* 0x000fe400078efcff */
[----:B------:R-:W-:-:S02]  /*89b0*/  LOP3.LUT R17, R17, 0x3, RZ, 0xc0, !PT ;  /* 0x0000000311117812 */ /* 0x000fc400078ec0ff */
[----:B--2---:R-:W-:Y:S02]  /*89c0*/  SHF.R.S32.HI R22, RZ, 0x1f, R19 ;  /* 0x0000001fff167819 */ /* 0x004fe40000011413 */
[----:B------:R-:W-:Y:S01]  /*89d0*/  SEL R16, R19, RZ, !P2 ;  /* 0x000000ff13107207 */ /* 0x000fe20005000000 */
[----:B------:R-:W-:Y:S06]  /*89e0*/  BRA.DIV UR4, `(.L_x_46) ;  /* 0x0000002a04647947 */ /* 0x000fec000b800000 */
[----:B------:R0:W1:Y:S02]  /*89f0*/  SHFL.IDX PT, R14, R17, RZ, 0x1f ;  /* 0x00001fff110e7589 */ /* 0x00006400000e0000 */
.L_x_101:
[----:B-1----:R-:W-:Y:S02]  /*8a00*/  ISETP.NE.AND P0, PT, R14, RZ, PT ;  /* 0x000000ff0e00720c */ /* 0x002fe40003f05270 */
[----:B------:R-:W-:Y:S02]  /*8a10*/  PLOP3.LUT P1, PT, PT, PT, PT, 0x8, 0x0 ;  /* 0x000000000000781c */ /* 0x000fe40003f2e170 */
[----:B------:R-:W-:-:S11]  /*8a20*/  LOP3.LUT R18, R18, 0xfffffffd, RZ, 0xc0, !PT ;  /* 0xfffffffd12127812 */ /* 0x000fd600078ec0ff */
[----:B------:R-:W-:Y:S01]  /*8a30*/  @P1 LOP3.LUT R18, R18, 0x2, RZ, 0xfc, !PT ;  /* 0x0000000212121812 */ /* 0x000fe200078efcff */
[----:B------:R-:W-:Y:S06]  /*8a40*/  @P0 BRA `(.L_x_47) ;  /* 0x0000000400900947 */ /* 0x000fec0003800000 */
[----:B------:R-:W-:-:S06]  /*8a50*/  UIADD3 UR4, UR39, -0x1, URZ ;  /* 0xffffffff27047890 */ /* 0x000fcc000fffe03f */
[----:B------:R-:W-:Y:S01]  /*8a60*/  IMAD.U32 R7, RZ, RZ, UR4 ;  /* 0x00000004ff077e24 */ /* 0x000fe2000f8e00ff */
[----:B------:R-:W-:-:S03]  /*8a70*/  UMOV UR4, 0xffffffff ;  /* 0xffffffff00047882 */ /* 0x000fc60000000000 */
[----:B------:R-:W-:Y:S05]  /*8a80*/  BRA.DIV UR4, `(.L_x_48) ;  /* 0x0000002a045c7947 */ /* 0x000fea000b800000 */
[----:B------:R-:W-:-:S13]  /*8a90*/  ELECT P6, URZ, PT ;  /* 0x00000000003f782f */ /* 0x000fda00038c0000 */
.L_x_104:
[----:B------:R-:W-:Y:S05]  /*8aa0*/  @!P6 BRA `(.L_x_47) ;  /* 0x000000040078e947 */ /* 0x000fea0003800000 */
[----:B------:R-:W-:Y:S01]  /*8ab0*/  IMAD.MOV.U32 R16, RZ, RZ, R19 ;  /* 0x000000ffff107224 */ /* 0x000fe200078e0013 */
[----:B------:R-:W-:Y:S06]  /*8ac0*/  @!P2 BRA `(.L_x_49) ;  /* 0x000000000048a947 */ /* 0x000fec0003800000 */
[----:B------:R-:W1:Y:S01]  /*8ad0*/  LDC R0, c[0x0][0x43c] ;  /* 0x00010f00ff007b82 */ /* 0x000e620000000800 */
[----:B------:R-:W-:Y:S01]  /*8ae0*/  IMAD.MOV.U32 R9, RZ, RZ, R7 ;  /* 0x000000ffff097224 */ /* 0x000fe200078e0007 */
[----:B------:R-:W-:Y:S02]  /*8af0*/  ULDC.64 UR4, c[0x0][0x428] ;  /* 0x00010a0000047ab9 */ /* 0x000fe40000000a00 */
[----:B------:R-:W-:-:S04]  /*8b00*/  IMAD R6, R22, UR4, RZ ;  /* 0x0000000416067c24 */ /* 0x000fc8000f8e02ff */
[----:B------:R-:W-:Y:S01]  /*8b10*/  IMAD R11, R19, UR5, R6 ;  /* 0x00000005130b7c24 */ /* 0x000fe2000f8e0206 */
[----:B-1----:R-:W-:-:S13]  /*8b20*/  ISETP.NE.AND P0, PT, R0, 0x1, PT ;  /* 0x000000010000780c */ /* 0x002fda0003f05270 */
[----:B------:R-:W1:Y:S02]  /*8b30*/  @P0 LDC.64 R2, c[0x0][0x440] ;  /* 0x00011000ff020b82 */ /* 0x000e640000000a00 */
[----:B-1----:R-:W-:-:S05]  /*8b40*/  @P0 IMAD.HI.U32 R2, R7, R2, RZ ;  /* 0x0000000207020227 */ /* 0x002fca00078e00ff */
[----:B------:R-:W-:-:S04]  /*8b50*/  @P0 SHF.R.U32.HI R9, RZ, R3, R2 ;  /* 0x00000003ff090219 */ /* 0x000fc80000011602 */
[--C-:B------:R-:W-:Y:S01]  /*8b60*/  SHF.R.S32.HI R3, RZ, 0x1f, R9.reuse ;  /* 0x0000001fff037819 */ /* 0x100fe20000011409 */
[----:B------:R-:W-:-:S04]  /*8b70*/  IMAD.MOV.U32 R2, RZ, RZ, R9 ;  /* 0x000000ffff027224 */ /* 0x000fc800078e0009 */
[----:B------:R-:W-:-:S04]  /*8b80*/  IMAD.WIDE.U32 R2, R19, UR4, R2 ;  /* 0x0000000413027c25 */ /* 0x000fc8000f8e0002 */
[----:B------:R-:W-:Y:S01]  /*8b90*/  IMAD.IADD R3, R3, 0x1, R11 ;  /* 0x0000000103037824 */ /* 0x000fe200078e020b */
[----:B------:R-:W-:-:S04]  /*8ba0*/  LEA R16, P0, R2, R4, 0x2 ;  /* 0x0000000402107211 */ /* 0x000fc800078010ff */
[----:B0-----:R-:W-:-:S05]  /*8bb0*/  LEA.HI.X R17, R2, R5, R3, 0x2, P0 ;  /* 0x0000000502117211 */ /* 0x001fca00000f1403 */
[----:B------:R1:W5:Y:S01]  /*8bc0*/  LDG.E R16, desc[UR44][R16.64] ;  /* 0x0000002c10107981 */ /* 0x000362000c1e1900 */
[----:B------:R-:W-:-:S04]  /*8bd0*/  IMAD.MOV R2, RZ, RZ, -R9 ;  /* 0x000000ffff027224 */ /* 0x000fc800078e0a09 */
[----:B------:R-:W-:-:S07]  /*8be0*/  IMAD R7, R0, R2, R7 ;  /* 0x0000000200077224 */ /* 0x000fce00078e0207 */
.L_x_49:
[----:B------:R-:W-:Y:S01]  /*8bf0*/  IMAD.MOV.U32 R0, RZ, RZ, 0x1 ;  /* 0x00000001ff007424 */ /* 0x000fe200078e00ff */
[----:B------:R-:W-:-:S04]  /*8c00*/  ISETP.NE.AND P1, PT, R26, RZ, PT ;  /* 0x000000ff1a00720c */ /* 0x000fc80003f25270 */
[----:B------:R-:W-:-:S04]  /*8c10*/  SHF.L.U32 R0, R0, 0x1f, RZ ;  /* 0x0000001f00007819 */ /* 0x000fc800000006ff */
[----:B------:R-:W2:Y:S02]  /*8c20*/  SYNCS.PHASECHK.TRANS64.TRYWAIT P0, [UR38+0x17080], R0 ;  /* 0x01708000ff0075a7 */ /* 0x000ea40008000166 */
[----:B--2---:R-:W-:Y:S05]  /*8c30*/  @!P0 BRA `(.L_x_50) ;  /* 0x0000002800108947 */ /* 0x004fea0003800000 */
.L_x_105:
[----:B------:R-:W-:Y:S05]  /*8c40*/  @P1 BRA `(.L_x_51) ;  /* 0x0000000000141947 */ /* 0x000fea0003800000 */
[----:B------:R-:W-:Y:S01]  /*8c50*/  LOP3.LUT P0, RZ, R28, 0x1f, RZ, 0xc0, !PT ;  /* 0x0000001f1cff7812 */ /* 0x000fe2000780c0ff */
[----:B------:R-:W-:-:S04]  /*8c60*/  IMAD.MOV.U32 R2, RZ, RZ, 0x3000 ;  /* 0x00003000ff027424 */ /* 0x000fc800078e00ff */
[----:B------:R3:W-:Y:S08]  /*8c70*/  SYNCS.ARRIVE.TRANS64 RZ, [UR38+0x17070], R2 ;  /* 0x01707002ffff79a7 */ /* 0x0007f00008000026 */
[----:B---3--:R-:W-:Y:S05]  /*8c80*/  @!P0 BRA `(.L_x_51) ;  /* 0x0000000000048947 */ /* 0x008fea0003800000 */
[----:B------:R-:W-:Y:S01]  /*8c90*/  BPT.TRAP 0x1 ;  /* 0x000000040000795c */ /* 0x000fe20000300000 */
.L_x_51:
[----:B------:R-:W-:Y:S01]  /*8ca0*/  IMAD.SHL.U32 R7, R7, 0x80, RZ ;  /* 0x0000008007077824 */ /* 0x000fe200078e00ff */
[----:B------:R-:W-:Y:S01]  /*8cb0*/  ULDC.64 UR4, c[0x0][0x198] ;  /* 0x0000660000047ab9 */ /* 0x000fe20000000a00 */
[----:B-----5:R-:W-:Y:S01]  /*8cc0*/  R2UR UR13, R16 ;  /* 0x00000000100d72ca */ /* 0x020fe200000e0000 */
[----:B------:R-:W-:Y:S02]  /*8cd0*/  UIADD3 UR4, UP0, UR4, 0x470, URZ ;  /* 0x0000047004047890 */ /* 0x000fe4000ff1e03f */
[----:B------:R-:W-:Y:S01]  /*8ce0*/  R2UR UR11, R7 ;  /* 0x00000000070b72ca */ /* 0x000fe200000e0000 */
[----:B------:R-:W-:Y:S02]  /*8cf0*/  UIADD3 UR8, UR38, 0x6400, URZ ;  /* 0x0000640026087890 */ /* 0x000fe4000fffe03f */
[----:B------:R-:W-:Y:S02]  /*8d00*/  UIADD3 UR9, UR38, 0x17070, URZ ;  /* 0x0001707026097890 */ /* 0x000fe4000fffe03f */
[----:B------:R-:W-:-:S02]  /*8d10*/  UIADD3.X UR5, URZ, UR5, URZ, UP0, !UPT ;  /* 0x000000053f057290 */ /* 0x000fc400087fe43f */
[----:B------:R-:W-:Y:S02]  /*8d20*/  UIADD3 UR16, UR38, 0x7400, URZ ;  /* 0x0000740026107890 */ /* 0x000fe4000fffe03f */
[----:B------:R-:W-:Y:S01]  /*8d30*/  UIADD3 UR32, UR38, 0x8400, URZ ;  /* 0x0000840026207890 */ /* 0x000fe2000fffe03f */
[----:B------:R-:W-:Y:S01]  /*8d40*/  UMOV UR6, 0x0 ;  /* 0x0000000000067882 */ /* 0x000fe20000000000 */
[----:B------:R-:W-:Y:S01]  /*8d50*/  UMOV UR7, 0x14f00000 ;  /* 0x14f0000000077882 */ /* 0x000fe20000000000 */
[----:B------:R-:W-:Y:S01]  /*8d60*/  UMOV UR10, URZ ;  /* 0x0000003f000a7c82 */ /* 0x000fe20008000000 */
[----:B------:R-:W-:Y:S01]  /*8d70*/  UMOV UR12, UR36 ;  /* 0x00000024000c7c82 */ /* 0x000fe20008000000 */
[----:B------:R-:W-:Y:S01]  /*8d80*/  UMOV UR18, 0x20 ;  /* 0x0000002000127882 */ /* 0x000fe20000000000 */
[----:B------:R-:W-:Y:S01]  /*8d90*/  UMOV UR20, UR36 ;  /* 0x0000002400147c82 */ /* 0x000fe20008000000 */
[----:B------:R-:W-:Y:S01]  /*8da0*/  UMOV UR17, UR9 ;  /* 0x0000000900117c82 */ /* 0x000fe20008000000 */
[----:B------:R-:W-:Y:S01]  /*8db0*/  UMOV UR21, UR13 ;  /* 0x0000000d00157c82 */ /* 0x000fe20008000000 */
[----:B------:R-:W-:Y:S01]  /*8dc0*/  UMOV UR19, UR11 ;  /* 0x0000000b00137c82 */ /* 0x000fe20008000000 */
[----:B------:R-:W-:Y:S01]  /*8dd0*/  UMOV UR34, 0x40 ;  /* 0x0000004000227882 */ /* 0x000fe20000000000 */
[----:B------:R-:W-:Y:S01]  /*8de0*/  UMOV UR33, UR9 ;  /* 0x0000000900217c82 */ /* 0x000fe20008000000 */
[----:B------:R-:W-:Y:S01]  /*8df0*/  UMOV UR37, UR13 ;  /* 0x0000000d00257c82 */ /* 0x000fe20008000000 */
[----:B------:R3:W-:Y:S01]  /*8e00*/  UTMALDG.4D [UR8], [UR4], desc[UR6] ;  /* 0x00000608040075b4 */ /* 0x0007e20008019000 */
[----:B------:R-:W-:Y:S01]  /*8e10*/  UMOV UR35, UR11 ;  /* 0x0000000b00237c82 */ /* 0x000fe20008000000 */
[----:B------:R3:W-:Y:S01]  /*8e20*/  UTMALDG.4D [UR16], [UR4], desc[UR6] ;  /* 0x00000610040075b4 */ /* 0x0007e20008019000 */
[----:B------:R3:W-:Y:S01]  /*8e30*/  UTMALDG.4D [UR32], [UR4], desc[UR6] ;  /* 0x00000620040075b4 */ /* 0x0007e20008019000 */
[----:B------:R-:W4:Y:S02]  /*8e40*/  SYNCS.PHASECHK.TRANS64.TRYWAIT P0, [UR38+0x17040], R0 ;  /* 0x01704000ff0075a7 */ /* 0x000f240008000166 */
[----:B---34-:R-:W-:Y:S05]  /*8e50*/  @!P0 BRA `(.L_x_52) ;  /* 0x0000002400a08947 */ /* 0x018fea0003800000 */
.L_x_106:
[----:B------:R-:W-:Y:S05]  /*8e60*/  @P1 BRA `(.L_x_53) ;  /* 0x0000000000141947 */ /* 0x000fea0003800000 */
[----:B------:R-:W-:Y:S01]  /*8e70*/  LOP3.LUT P0, RZ, R28, 0x1f, RZ, 0xc0, !PT ;  /* 0x0000001f1cff7812 */ /* 0x000fe2000780c0ff */
[----:B--2---:R-:W-:-:S04]  /*8e80*/  IMAD.MOV.U32 R0, RZ, RZ, 0x3000 ;  /* 0x00003000ff007424 */ /* 0x004fc800078e00ff */
[----:B------:R3:W-:Y:S08]  /*8e90*/  SYNCS.ARRIVE.TRANS64 RZ, [UR38+0x17030], R0 ;  /* 0x01703000ffff79a7 */ /* 0x0007f00008000026 */
[----:B---3--:R-:W-:Y:S05]  /*8ea0*/  @!P0 BRA `(.L_x_53) ;  /* 0x0000000000048947 */ /* 0x008fea0003800000 */
[----:B------:R-:W-:Y:S01]  /*8eb0*/  BPT.TRAP 0x1 ;  /* 0x000000040000795c */ /* 0x000fe20000300000 */
.L_x_53:
[----:B------:R-:W-:Y:S01]  /*8ec0*/  ULDC.64 UR4, c[0x0][0x198] ;  /* 0x0000660000047ab9 */ /* 0x000fe20000000a00 */
[----:B------:R-:W-:Y:S01]  /*8ed0*/  R2UR UR11, R7 ;  /* 0x00000000070b72ca */ /* 0x000fe200000e0000 */
[----:B------:R-:W-:Y:S01]  /*8ee0*/  UIADD3 UR4, UP0, UR4, 0x370, URZ ;  /* 0x0000037004047890 */ /* 0x000fe2000ff1e03f */
[----:B------:R-:W-:Y:S01]  /*8ef0*/  R2UR UR13, R16 ;  /* 0x00000000100d72ca */ /* 0x000fe200000e0000 */
[----:B------:R-:W-:Y:S01]  /*8f00*/  UIADD3 UR8, UR38, 0x10c00, URZ ;  /* 0x00010c0026087890 */ /* 0x000fe2000fffe03f */
[----:B------:R-:W-:Y:S01]  /*8f10*/  PLOP3.LUT P0, PT, PT, PT, PT, 0x80, 0x0 ;  /* 0x000000000000781c */ /* 0x000fe20003f0f070 */
[----:B------:R-:W-:Y:S01]  /*8f20*/  UIADD3 UR9, UR38, 0x17030, URZ ;  /* 0x0001703026097890 */ /* 0x000fe2000fffe03f */
[----:B------:R-:W-:Y:S01]  /*8f30*/  LOP3.LUT R18, R18, 0xfffffffd, RZ, 0xc0, !PT ;  /* 0xfffffffd12127812 */ /* 0x000fe200078ec0ff */
[----:B------:R-:W-:Y:S02]  /*8f40*/  UIADD3.X UR5, URZ, UR5, URZ, UP0, !UPT ;  /* 0x000000053f057290 */ /* 0x000fe400087fe43f */
[----:B------:R-:W-:-:S02]  /*8f50*/  UIADD3 UR16, UR38, 0x11c00, URZ ;  /* 0x00011c0026107890 */ /* 0x000fc4000fffe03f */
        /* <DEDUP_REMOVED lines=15> */
[----:B------:R-:W-:Y:S01]  /*9050*/  @P0 LOP3.LUT R18, R18, 0x2, RZ, 0xfc, !PT ;  /* 0x0000000212120812 */ /* 0x000fe200078efcff */
[----:B------:R3:W-:Y:S01]  /*9060*/  UTMALDG.4D [UR16], [UR4], desc[UR6] ;  /* 0x00000610040075b4 */ /* 0x0007e20008019000 */
[----:B------:R3:W-:Y:S02]  /*9070*/  UTMALDG.4D [UR32], [UR4], desc[UR6] ;  /* 0x00000620040075b4 */ /* 0x0007e40008019000 */
[----:B---3--:R-:W-:-:S03]  /*9080*/  NOP ;  /* 0x0000000000007918 */ /* 0x008fc60000000000 */
.L_x_47:
[----:B------:R-:W-:Y:S05]  /*9090*/  WARPSYNC.ALL ;  /* 0x0000000000007948 */ /* 0x000fea0003800000 */
[----:B--2---:R-:W0:Y:S01]  /*90a0*/  S2R R0, SR_CTAID.Z ;  /* 0x0000000000007919 */ /* 0x004e220000002700 */
[----:B------:R-:W-:Y:S02]  /*90b0*/  UIADD3 UR5, UR38, 0xc400, URZ ;  /* 0x0000c40026057890 */ /* 0x000fe4000fffe03f */
[----:B------:R-:W-:Y:S01]  /*90c0*/  USHF.R.S32.HI UR4, URZ, 0x1f, UR36 ;  /* 0x0000001f3f047899 */ /* 0x000fe20008011424 */
[----:B------:R-:W-:Y:S01]  /*90d0*/  BAR.SYNC.DEFER_BLOCKING 0x8, 0x200 ;  /* 0x0208000000007b1d */ /* 0x000fe20000010000 */
[----:B------:R-:W-:-:S05]  /*90e0*/  ULOP3.LUT UP0, URZ, UR5, 0x9f, URZ, 0xc0, !UPT ;  /* 0x0000009f053f7892 */ /* 0x000fca000f80c03f */
[----:B------:R-:W-:Y:S01]  /*90f0*/  ULDC.64 UR6, c[0x0][0x2d8] ;  /* 0x0000b60000067ab9 */ /* 0x000fe20000000a00 */
[----:B------:R-:W-:Y:S01]  /*9100*/  PLOP3.LUT P0, PT, PT, PT, UP0, 0x80, 0x0 ;  /* 0x000000000000781c */ /* 0x000fe20003f0f008 */
[----:B------:R-:W-:Y:S02]  /*9110*/  UIMAD UR4, UR4, UR6, URZ ;  /* 0x00000006040472a4 */ /* 0x000fe4000f8e023f */
[----:B------:R-:W-:Y:S02]  /*9120*/  UIMAD.WIDE.U32 UR46, UR36, UR6, URZ ;  /* 0x00000006242e72a5 */ /* 0x000fe4000f8e003f */
[----:B------:R-:W-:-:S04]  /*9130*/  UIMAD UR4, UR36, UR7, UR4 ;  /* 0x00000007240472a4 */ /* 0x000fc8000f8e0204 */
[----:B------:R-:W-:Y:S01]  /*9140*/  UIADD3 UR43, UR47, UR4, URZ ;  /* 0x000000042f2b7290 */ /* 0x000fe2000fffe03f */
[----:B01----:R-:W-:-:S03]  /*9150*/  SHF.R.S32.HI R17, RZ, 0x1f, R0 ;  /* 0x0000001fff117819 */ /* 0x003fc60000011400 */
[----:B------:R-:W-:Y:S08]  /*9160*/  @!P0 BRA `(.L_x_54) ;  /* 0x0000000000408947 */ /* 0x000ff00003800000 */
[----:B------:R-:W-:Y:S01]  /*9170*/  MOV R2, 0x0 ;  /* 0x0000000000027802 */ /* 0x000fe20000000f00 */
[----:B------:R-:W-:Y:S01]  /*9180*/  ULDC.64 UR6, c[0x4][0x98] ;  /* 0x0100260000067ab9 */ /* 0x000fe20000000a00 */
[----:B------:R-:W-:Y:S01]  /*9190*/  ULDC.64 UR8, c[0x4][0xa0] ;  /* 0x0100280000087ab9 */ /* 0x000fe20000000a00 */
[----:B------:R-:W-:Y:S01]  /*91a0*/  ULDC.64 UR4, c[0x4][0x28] ;  /* 0x01000a0000047ab9 */ /* 0x000fe20000000a00 */
[----:B------:R-:W-:Y:S02]  /*91b0*/  IMAD.U32 R4, RZ, RZ, UR6 ;  /* 0x00000006ff047e24 */ /* 0x000fe4000f8e00ff */
[----:B------:R-:W0:Y:S01]  /*91c0*/  LDC.64 R2, c[0x4][R2] ;  /* 0x0100000002027b82 */ /* 0x000e220000000a00 */
[----:B------:R-:W-:Y:S02]  /*91d0*/  IMAD.U32 R5, RZ, RZ, UR7 ;  /* 0x00000007ff057e24 */ /* 0x000fe4000f8e00ff */
        /* <DEDUP_REMOVED lines=9> */
.L_x_54:
[----:B------:R-:W0:Y:S01]  /*9270*/  LDC R10, c[0x0][0x448] ;  /* 0x00011200ff0a7b82 */ /* 0x000e220000000800 */
[----:B------:R-:W-:Y:S01]  /*9280*/  IMAD.SHL.U32 R20, R28, 0x10, RZ ;  /* 0x000000101c147824 */ /* 0x000fe200078e00ff */
[----:B------:R-:W-:Y:S01]  /*9290*/  SHF.R.U32.HI R7, RZ, 0x1, R26 ;  /* 0x00000001ff077819 */ /* 0x000fe2000001161a */
[----:B------:R-:W-:Y:S01]  /*92a0*/  IMAD.SHL.U32 R29, R29, 0x20, RZ ;  /* 0x000000201d1d7824 */ /* 0x000fe200078e00ff */
[----:B------:R-:W1:Y:S01]  /*92b0*/  S2R R21, SR_CTAID.Z ;  /* 0x0000000000157919 */ /* 0x000e620000002700 */
[----:B------:R-:W-:Y:S01]  /*92c0*/  IMAD.SHL.U32 R2, R26, 0x10, RZ ;  /* 0x000000101a027824 */ /* 0x000fe200078e00ff */
[----:B------:R-:W-:Y:S01]  /*92d0*/  LOP3.LUT R6, R20, 0x10, RZ, 0xc0, !PT ;  /* 0x0000001014067812 */ /* 0x000fe200078ec0ff */
[----:B------:R-:W-:Y:S01]  /*92e0*/  UMOV UR42, UR46 ;  /* 0x0000002e002a7c82 */ /* 0x000fe20008000000 */
[----:B------:R-:W2:Y:S01]  /*92f0*/  S2R R20, SR_CTAID.X ;  /* 0x0000000000147919 */ /* 0x000ea20000002500 */
[----:B------:R-:W-:Y:S01]  /*9300*/  LOP3.LUT R29, R29, 0x60, RZ, 0xc0, !PT ;  /* 0x000000601d1d7812 */ /* 0x000fe200078ec0ff */
[----:B------:R-:W-:Y:S01]  /*9310*/  ULDC.64 UR4, c[0x0][0x2d0] ;  /* 0x0000b40000047ab9 */ /* 0x000fe20000000a00 */
[----:B------:R-:W-:Y:S01]  /*9320*/  ULDC.64 UR6, c[0x0][0x2c8] ;  /* 0x0000b20000067ab9 */ /* 0x000fe20000000a00 */
[----:B------:R-:W-:Y:S01]  /*9330*/  ULDC.64 UR8, c[0x0][0x280] ;  /* 0x0000a00000087ab9 */ /* 0x000fe20000000a00 */
[----:B------:R-:W-:Y:S01]  /*9340*/  LOP3.LUT R0, R29, 0x700, R2, 0xf8, !PT ;  /* 0x000007001d007812 */ /* 0x000fe200078ef802 */
[----:B------:R-:W-:-:S02]  /*9350*/  IMAD.SHL.U32 R2, R27, 0x10, RZ ;  /* 0x000000101b027824 */ /* 0x000fc400078e00ff */
[----:B------:R-:W-:-:S05]  /*9360*/  IMAD R27, R27, 0x80, R6 ;  /* 0x000000801b1b7824 */ /* 0x000fca00078e0206 */
[----:B------:R-:W-:Y:S01]  /*9370*/  LOP3.LUT R0, R0, R27, R2, 0xf6, !PT ;  /* 0x0000001b00007212 */ /* 0x000fe200078ef602 */
[----:B------:R-:W-:Y:S01]  /*9380*/  IMAD.SHL.U32 R2, R28, 0x40, RZ ;  /* 0x000000401c027824 */ /* 0x000fe200078e00ff */
[----:B0-----:R-:W-:-:S04]  /*9390*/  ISETP.NE.AND P0, PT, R10, 0x1, PT ;  /* 0x000000010a00780c */ /* 0x001fc80003f05270 */
[----:B------:R-:W-:-:S09]  /*93a0*/  LOP3.LUT R2, R7, 0x40, R2, 0xf8, !PT ;  /* 0x0000004007027812 */ /* 0x000fd200078ef802 */
[----:B------:R-:W0:Y:S01]  /*93b0*/  @P0 LDC R4, c[0x0][0x44c] ;  /* 0x00011300ff040b82 */ /* 0x000e220000000800 */
[----:B--2---:R-:W-:-:S04]  /*93c0*/  IMAD R11, R20, 0xc0, R2 ;  /* 0x000000c0140b7824 */ /* 0x004fc800078e0202 */
[----:B------:R-:W-:-:S03]  /*93d0*/  IMAD.MOV.U32 R5, RZ, RZ, R11 ;  /* 0x000000ffff057224 */ /* 0x000fc600078e000b */
[----:B------:R-:W2:Y:S08]  /*93e0*/  @P0 LDC R9, c[0x0][0x450] ;  /* 0x00011400ff090b82 */ /* 0x000eb00000000800 */
[----:B------:R-:W3:Y:S08]  /*93f0*/  @P0 LDC R8, c[0x0][0x44c] ;  /* 0x00011300ff080b82 */ /* 0x000ef00000000800 */
[----:B------:R-:W4:Y:S01]  /*9400*/  @P0 LDC R13, c[0x0][0x450] ;  /* 0x00011400ff0d0b82 */ /* 0x000f220000000800 */
[----:B0-----:R-:W-:-:S07]  /*9410*/  @P0 IMAD.HI.U32 R4, R11, R4, RZ ;  /* 0x000000040b040227 */ /* 0x001fce00078e00ff */
[----:B------:R-:W0:Y:S01]  /*9420*/  LDC.64 R2, c[0x0][0x2e0] ;  /* 0x0000b800ff027b82 */ /* 0x000e220000000a00 */
[----:B--2---:R-:W-:Y:S01]  /*9430*/  @P0 SHF.R.U32.HI R5, RZ, R9, R4 ;  /* 0x00000009ff050219 */ /* 0x004fe20000011604 */
[----:B------:R-:W-:-:S04]  /*9440*/  VIADD R9, R11, 0x80 ;  /* 0x000000800b097836 */ /* 0x000fc80000000000 */
[----:B------:R-:W-:Y:S02]  /*9450*/  IMAD.MOV R12, RZ, RZ, -R5 ;  /* 0x000000ffff0c7224 */ /* 0x000fe400078e0a05 */
[----:B---3--:R-:W-:-:S04]  /*9460*/  @P0 IMAD.HI.U32 R4, R9, R8, RZ ;  /* 0x0000000809040227 */ /* 0x008fc800078e00ff */
[----:B------:R-:W-:Y:S02]  /*9470*/  IMAD.MOV.U32 R8, RZ, RZ, R9 ;  /* 0x000000ffff087224 */ /* 0x000fe400078e0009 */
[----:B------:R-:W-:Y:S01]  /*9480*/  IMAD R11, R10, R12, R11 ;  /* 0x0000000c0a0b7224 */ /* 0x000fe200078e020b */
[----:B----4-:R-:W-:-:S04]  /*9490*/  @P0 SHF.R.U32.HI R8, RZ, R13, R4 ;  /* 0x0000000dff080219 */ /* 0x010fc80000011604 */
[----:B------:R-:W-:Y:S01]  /*94a0*/  SHF.R.S32.HI R12, RZ, 0x1f, R11 ;  /* 0x0000001fff0c7819 */ /* 0x000fe2000001140b */
[----:B0-----:R-:W-:-:S04]  /*94b0*/  IMAD R4, R17, R2, RZ ;  /* 0x0000000211047224 */ /* 0x001fc800078e02ff */
[----:B------:R-:W-:Y:S02]  /*94c0*/  IMAD R12, R12, UR6, RZ ;  /* 0x000000060c0c7c24 */ /* 0x000fe4000f8e02ff */
[C---:B-1----:R-:W-:Y:S01]  /*94d0*/  IMAD R13, R21.reuse, R3, R4 ;  /* 0x00000003150d7224 */ /* 0x042fe200078e0204 */
[----:B------:R-:W-:Y:S01]  /*94e0*/  SHF.R.S32.HI R4, RZ, 0x1f, R5 ;  /* 0x0000001fff047819 */ /* 0x000fe20000011405 */
[----:B------:R-:W-:-:S04]  /*94f0*/  IMAD.WIDE.U32 R2, R21, R2, UR42 ;  /* 0x0000002a15027e25 */ /* 0x000fc8000f8e0002 */
[----:B------:R-:W-:Y:S02]  /*9500*/  IMAD R4, R4, UR4, RZ ;  /* 0x0000000404047c24 */ /* 0x000fe4000f8e02ff */
[----:B------:R-:W-:Y:S02]  /*9510*/  IMAD.IADD R3, R3, 0x1, R13 ;  /* 0x0000000103037824 */ /* 0x000fe400078e020d */
[C---:B------:R-:W-:Y:S02]  /*9520*/  IMAD R13, R5.reuse, UR5, R4 ;  /* 0x00000005050d7c24 */ /* 0x040fe4000f8e0204 */
[----:B------:R-:W-:-:S04]  /*9530*/  IMAD.WIDE.U32 R4, R5, UR4, R2 ;  /* 0x0000000405047c25 */ /* 0x000fc8000f8e0002 */
[----:B------:R-:W-:Y:S02]  /*9540*/  IMAD.IADD R5, R5, 0x1, R13 ;  /* 0x0000000105057824 */ /* 0x000fe400078e020d */
[----:B------:R-:W-:-:S04]  /*9550*/  IMAD.WIDE.U32 R2, R8, UR4, R2 ;  /* 0x0000000408027c25 */ /* 0x000fc8000f8e0002 */
[----:B------:R-:W-:-:S04]  /*9560*/  IMAD.WIDE.U32 R4, R11, UR6, R4 ;  /* 0x000000060b047c25 */ /* 0x000fc8000f8e0004 */
[----:B------:R-:W-:Y:S01]  /*9570*/  IMAD R11, R11, UR7, R12 ;  /* 0x000000070b0b7c24 */ /* 0x000fe2000f8e020c */
[----:B------:R-:W-:Y:S01]  /*9580*/  IADD3 R4, P0, R4, UR8, RZ ;  /* 0x0000000804047c10 */ /* 0x000fe2000ff1e0ff */
[----:B------:R-:W-:-:S03]  /*9590*/  IMAD.MOV R12, RZ, RZ, -R8 ;  /* 0x000000ffff0c7224 */ /* 0x000fc600078e0a08 */
[----:B------:R-:W-:Y:S01]  /*95a0*/  IADD3.X R5, R5, UR9, R11, P0, !PT ;  /* 0x0000000905057c10 */ /* 0x000fe200087fe40b */
[----:B------:R-:W-:Y:S01]  /*95b0*/  IMAD R9, R10, R12, R9 ;  /* 0x0000000c0a097224 */ /* 0x000fe200078e0209 */
[----:B------:R-:W-:-:S05]  /*95c0*/  SHF.R.S32.HI R11, RZ, 0x1f, R8 ;  /* 0x0000001fff0b7819 */ /* 0x000fca0000011408 */
[----:B------:R-:W-:Y:S01]  /*95d0*/  IMAD R11, R11, UR4, RZ ;  /* 0x000000040b0b7c24 */ /* 0x000fe2000f8e02ff */
[----:B------:R-:W-:Y:S02]  /*95e0*/  ULDC UR4, c[0x0][0x2b8] ;  /* 0x0000ae0000047ab9 */ /* 0x000fe40000000800 */
[----:B------:R-:W-:Y:S01]  /*95f0*/  ISETP.GE.AND P2, PT, R6, UR4, PT ;  /* 0x0000000406007c0c */ /* 0x000fe2000bf46270 */
[----:B------:R-:W-:Y:S01]  /*9600*/  IMAD R11, R8, UR5, R11 ;  /* 0x00000005080b7c24 */ /* 0x000fe2000f8e020b */
[----:B------:R-:W-:-:S03]  /*9610*/  SHF.R.S32.HI R8, RZ, 0x1f, R9 ;  /* 0x0000001fff087819 */ /* 0x000fc60000011409 */
[----:B------:R-:W-:Y:S02]  /*9620*/  IMAD.IADD R3, R3, 0x1, R11 ;  /* 0x0000000103037824 */ /* 0x000fe400078e020b */
[----:B------:R-:W-:Y:S02]  /*9630*/  IMAD R8, R8, UR6, RZ ;  /* 0x0000000608087c24 */ /* 0x000fe4000f8e02ff */
[----:B------:R-:W-:-:S04]  /*9640*/  IMAD.WIDE.U32 R2, R9, UR6, R2 ;  /* 0x0000000609027c25 */ /* 0x000fc8000f8e0002 */
[----:B------:R-:W-:Y:S01]  /*9650*/  IMAD R11, R9, UR7, R8 ;  /* 0x00000007090b7c24 */ /* 0x000fe2000f8e0208 */
[----:B------:R-:W-:-:S04]  /*9660*/  LOP3.LUT R8, R6, 0x20, RZ, 0xfc, !PT ;  /* 0x0000002006087812 */ /* 0x000fc800078efcff */
[----:B------:R-:W-:Y:S02]  /*9670*/  ISETP.GE.AND P0, PT, R8, UR4, PT ;  /* 0x0000000408007c0c */ /* 0x000fe4000bf06270 */
[----:B------:R-:W-:-:S04]  /*9680*/  LOP3.LUT R8, R6, 0x40, RZ, 0xfc, !PT ;  /* 0x0000004006087812 */ /* 0x000fc800078efcff */
[----:B------:R-:W-:Y:S01]  /*9690*/  ISETP.GE.AND P1, PT, R8, UR4, PT ;  /* 0x0000000408007c0c */ /* 0x000fe2000bf26270 */
[----:B------:R-:W-:Y:S01]  /*96a0*/  UMOV UR4, 0xffffffff ;  /* 0xffffffff00047882 */ /* 0x000fe20000000000 */
[----:B------:R-:W-:-:S04]  /*96b0*/  IADD3 R8, P3, R2, UR8, RZ ;  /* 0x0000000802087c10 */ /* 0x000fc8000ff7e0ff */
[----:B------:R-:W-:Y:S01]  /*96c0*/  IADD3.X R9, R3, UR9, R11, P3, !PT ;  /* 0x0000000903097c10 */ /* 0x000fe20009ffe40b */
[----:B------:R-:W-:Y:S08]  /*96d0*/  BRA.DIV UR4, `(.L_x_55) ;  /* 0x0000001e04987947 */ /* 0x000ff0000b800000 */
[----:B------:R-:W0:Y:S01]  /*96e0*/  SHFL.IDX PT, R14, R4, RZ, 0x1e1f ;  /* 0x001e1fff040e7589 */ /* 0x000e2200000e0000 */
[----:B------:R-:W-:Y:S01]  /*96f0*/  ULDC UR4, c[0x0][0x288] ;  /* 0x0000a20000047ab9 */ /* 0x000fe20000000800 */
[----:B------:R-:W-:Y:S02]  /*9700*/  IMAD R17, R20, 0xc0, R7 ;  /* 0x000000c014117824 */ /* 0x000fe400078e0207 */
[----:B------:R-:W1:Y:S01]  /*9710*/  SHFL.IDX PT, R2, R5, RZ, 0x1e1f ;  /* 0x001e1fff05027589 */ /* 0x000e6200000e0000 */
[----:B------:R-:W-:Y:S02]  /*9720*/  IMAD R10, R10, UR4, RZ ;  /* 0x000000040a0a7c24 */ /* 0x000fe4000f8e02ff */
[C---:B------:R-:W-:Y:S01]  /*9730*/  VIADD R11, R17.reuse, 0x40 ;  /* 0x00000040110b7836 */ /* 0x040fe20000000000 */
[----:B------:R-:W2:Y:S02]  /*9740*/  SHFL.IDX PT, R27, R4, 0x1, 0x1e1f ;  /* 0x003e1f00041b7f89 */ /* 0x000ea400000e0000 */
[----:B------:R-:W-:-:S02]  /*9750*/  ISETP.GE.AND P3, PT, R17, R10, PT ;  /* 0x0000000a1100720c */ /* 0x000fc40003f66270 */
[----:B------:R3:W4:Y:S04]  /*9760*/  SHFL.IDX PT, R7, R5, 0x1, 0x1e1f ;  /* 0x003e1f0005077f89 */ /* 0x00072800000e0000 */
[----:B------:R-:W2:Y:S07]  /*9770*/  SHFL.IDX PT, R9, R9, RZ, 0x1e1f ;  /* 0x001e1fff09097589 */ /* 0x000eae00000e0000 */
[----:B------:R-:W-:Y:S01]  /*9780*/  @!P3 VIADD R21, R0, UR38 ;  /* 0x000000260015bc36 */ /* 0x000fe20008000000 */
[----:B0-----:R-:W-:-:S05]  /*9790*/  @!P3 IADD3 R14, P4, R6, R14, RZ ;  /* 0x0000000e060eb210 */ /* 0x001fca0007f9e0ff */
[----:B-1----:R-:W-:Y:S01]  /*97a0*/  @!P3 IMAD.X R3, RZ, RZ, R2, P4 ;  /* 0x000000ffff03b224 */ /* 0x002fe200020e0602 */
[----:B------:R-:W-:Y:S01]  /*97b0*/  ISETP.GE.AND P4, PT, R11, R10, PT ;  /* 0x0000000a0b00720c */ /* 0x000fe20003f86270 */
[----:B------:R-:W-:Y:S02]  /*97c0*/  @!P3 IMAD.MOV.U32 R2, RZ, RZ, R14 ;  /* 0x000000ffff02b224 */ /* 0x000fe400078e000e */
[----:B------:R0:W1:Y:S04]  /*97d0*/  SHFL.IDX PT, R14, R8, RZ, 0x1e1f ;  /* 0x001e1fff080e7589 */ /* 0x00006800000e0000 */
[----:B------:R-:W-:Y:S04]  /*97e0*/  @!P3 LDGSTS.E.BYPASS.LTC128B.128 [R21+0xc400], desc[UR44][R2.64], !P2 ;  /* 0x0c4000000215bfae */ /* 0x000fe8000d101d6c */
[----:B------:R-:W-:Y:S02]  /*97f0*/  @!P3 LDGSTS.E.BYPASS.LTC128B.128 [R21+0xdc00], desc[UR44][R2.64+0x20], !P0 ;  /* 0x0dc000200215bfae */ /* 0x000fe4000c101d6c */
[----:B---3--:R-:W-:-:S02]  /*9800*/  @!P4 VIADD R5, R0, UR38 ;  /* 0x000000260005cc36 */ /* 0x008fc40008000000 */
[----:B------:R3:W-:Y:S01]  /*9810*/  @!P3 LDGSTS.E.BYPASS.LTC128B.128 [R21+0xf400], desc[UR44][R2.64+0x40], !P1 ;  /* 0x0f4000400215bfae */ /* 0x0007e2000c901d6c */
[----:B--2---:R-:W-:-:S05]  /*9820*/  @!P4 IADD3 R27, P3, R6, R27, RZ ;  /* 0x0000001b061bc210 */ /* 0x004fca0007f7e0ff */
[----:B----4-:R-:W-:Y:S02]  /*9830*/  @!P4 IMAD.X R4, RZ, RZ, R7, P3 ;  /* 0x000000ffff04c224 */ /* 0x010fe400018e0607 */
[----:B---3--:R-:W-:Y:S02]  /*9840*/  @!P4 IMAD.MOV.U32 R2, RZ, RZ, R27 ;  /* 0x000000ffff02c224 */ /* 0x008fe400078e001b */
[----:B------:R-:W-:-:S05]  /*9850*/  @!P4 IMAD.MOV.U32 R3, RZ, RZ, R4 ;  /* 0x000000ffff03c224 */ /* 0x000fca00078e0004 */
[----:B------:R0:W-:Y:S04]  /*9860*/  @!P4 LDGSTS.E.BYPASS.LTC128B.128 [R5+0xcc00], desc[UR44][R2.64], !P2 ;  /* 0x0cc000000205cfae */ /* 0x0001e8000d101d6c */
[----:B------:R0:W-:Y:S04]  /*9870*/  @!P4 LDGSTS.E.BYPASS.LTC128B.128 [R5+0xe400], desc[UR44][R2.64+0x20], !P0 ;  /* 0x0e4000200205cfae */ /* 0x0001e8000c101d6c */
[----:B-1----:R0:W-:Y:S02]  /*9880*/  @!P4 LDGSTS.E.BYPASS.LTC128B.128 [R5+0xfc00], desc[UR44][R2.64+0x40], !P1 ;  /* 0x0fc000400205cfae */ /* 0x0021e4000c901d6c */
.L_x_113:
[----:B------:R-:W-:Y:S01]  /*9890*/  VIADD R17, R17, 0x80 ;  /* 0x0000008011117836 */ /* 0x000fe20000000000 */
[----:B------:R-:W-:Y:S01]  /*98a0*/  BSSY B0, `(.L_x_56) ;  /* 0x000000e000007945 */ /* 0x000fe20003800000 */
[----:B------:R-:W-:-:S03]  /*98b0*/  IMAD.MOV.U32 R4, RZ, RZ, 0x1 ;  /* 0x00000001ff047424 */ /* 0x000fc600078e00ff */
[----:B------:R-:W-:Y:S02]  /*98c0*/  ISETP.GE.AND P3, PT, R17, R10, PT ;  /* 0x0000000a1100720c */ /* 0x000fe40003f66270 */
[----:B------:R-:W-:-:S11]  /*98d0*/  SHF.L.U32 R4, R4, 0x1f, RZ ;  /* 0x0000001f04047819 */ /* 0x000fd600000006ff */
[----:B------:R-:W-:Y:S05]  /*98e0*/  @P3 BRA `(.L_x_57) ;  /* 0x0000000000243947 */ /* 0x000fea0003800000 */
[----:B0-----:R-:W-:Y:S01]  /*98f0*/  IADD3 R2, P3, R6, R14, RZ ;  /* 0x0000000e06027210 */ /* 0x001fe20007f7e0ff */
[----:B------:R-:W-:-:S04]  /*9900*/  VIADD R5, R0, UR38 ;  /* 0x0000002600057c36 */ /* 0x000fc80008000000 */
[----:B------:R-:W-:-:S05]  /*9910*/  IMAD.X R3, RZ, RZ, R9, P3 ;  /* 0x000000ffff037224 */ /* 0x000fca00018e0609 */
[----:B------:R-:W-:Y:S01]  /*9920*/  @!PT LDS RZ, [RZ] ;  /* 0x00000000fffff984 */ /* 0x000fe20000000800 */
[----:B------:R-:W-:Y:S01]  /*9930*/  @!PT LDS RZ, [RZ] ;  /* 0x00000000fffff984 */ /* 0x000fe20000000800 */
[----:B------:R-:W-:Y:S01]  /*9940*/  @!PT LDS RZ, [RZ] ;  /* 0x00000000fffff984 */ /* 0x000fe20000000800 */
[----:B------:R1:W-:Y:S04]  /*9950*/  LDGSTS.E.BYPASS.LTC128B.128 [R5+0xd400], desc[UR44][R2.64], !P2 ;  /* 0x0d40000002057fae */ /* 0x0003e8000d101d6c */
[----:B------:R1:W-:Y:S04]  /*9960*/  LDGSTS.E.BYPASS.LTC128B.128 [R5+0xec00], desc[UR44][R2.64+0x20], !P0 ;  /* 0x0ec0002002057fae */ /* 0x0003e8000c101d6c */
[----:B------:R1:W-:Y:S02]  /*9970*/  LDGSTS.E.BYPASS.LTC128B.128 [R5+0x10400], desc[UR44][R2.64+0x40], !P1 ;  /* 0x1040004002057fae */ /* 0x0003e4000c901d6c */
.L_x_57:
[----:B------:R-:W-:Y:S05]  /*9980*/  BSYNC B0 ;  /* 0x0000000000007941 */ /* 0x000fea0003800000 */
.L_x_56:
[----:B------:R-:W-:Y:S01]  /*9990*/  NOP ;  /* 0x0000000000007918 */ /* 0x000fe20000000000 */
[----:B------:R-:W-:Y:S01]  /*99a0*/  SYNCS.ARRIVE.TRANS64.RED.A0T1 RZ, [UR38+0x17000], RZ ;  /* 0x017000ffffff79a7 */ /* 0x000fe20008200426 */
[----:B------:R-:W-:Y:S01]  /*99b0*/  ARRIVES.LDGSTSBAR.64.TRANSCNT [UR38+0x17000] ;  /* 0x01700000ff0079b0 */ /* 0x000fe20008000aa6 */
[----:B------:R-:W-:Y:S01]  /*99c0*/  NOP ;  /* 0x0000000000007918 */ /* 0x000fe20000000000 */
[----:B------:R-:W-:Y:S01]  /*99d0*/  SYNCS.ARRIVE.TRANS64.A1T0 RZ, [UR38+0x17000], RZ ;  /* 0x017000ffffff79a7 */ /* 0x000fe20008100026 */
[----:B------:R-:W2:Y:S02]  /*99e0*/  SYNCS.PHASECHK.TRANS64.TRYWAIT P0, [UR38+0x17020], R4 ;  /* 0x01702004ff0075a7 */ /* 0x000ea40008000166 */
[----:B--2---:R-:W-:Y:S05]  /*99f0*/  @!P0 BRA `(.L_x_58) ;  /* 0x0000001c00c48947 */ /* 0x004fea0003800000 */
.L_x_114:
[----:B------:R-:W-:Y:S01]  /*9a00*/  UIADD3 UR4, UR39, -0x2, URZ ;  /* 0xfffffffe27047890 */ /* 0x000fe2000fffe03f */
[----:B------:R-:W-:-:S03]  /*9a10*/  IMAD.MOV.U32 R13, RZ, RZ, 0x1 ;  /* 0x00000001ff0d7424 */ /* 0x000fc600078e00ff */
[----:B------:R-:W-:-:S06]  /*9a20*/  UISETP.GE.AND UP0, UPT, UR4, UR40, UPT ;  /* 0x000000280400728c */ /* 0x000fcc000bf06270 */
[----:B------:R-:W-:-:S13]  /*9a30*/  PLOP3.LUT P0, PT, PT, PT, UP0, 0x80, 0x0 ;  /* 0x000000000000781c */ /* 0x000fda0003f0f008 */
[----:B------:R-:W-:Y:S05]  /*9a40*/  @!P0 BRA `(.L_x_59) ;  /* 0x0000000c00b48947 */ /* 0x000fea0003800000 */
[----:B------:R-:W-:Y:S01]  /*9a50*/  IMAD.U32 R20, RZ, RZ, UR41 ;  /* 0x00000029ff147e24 */ /* 0x000fe2000f8e00ff */
[----:B------:R-:W-:Y:S01]  /*9a60*/  LOP3.LUT R15, R28, 0x1f, RZ, 0xc0, !PT ;  /* 0x0000001f1c0f7812 */ /* 0x000fe200078ec0ff */
[----:B------:R-:W-:Y:S02]  /*9a70*/  IMAD.U32 R21, RZ, RZ, UR41 ;  /* 0x00000029ff157e24 */ /* 0x000fe4000f8e00ff */
[----:B------:R-:W-:Y:S01]  /*9a80*/  IMAD.U32 R0, RZ, RZ, UR4 ;  /* 0x00000004ff007e24 */ /* 0x000fe2000f8e00ff */
[----:B------:R-:W-:Y:S01]  /*9a90*/  LOP3.LUT R20, R20, 0x1, RZ, 0xfc, !PT ;  /* 0x0000000114147812 */ /* 0x000fe200078efcff */
[----:B0-----:R-:W-:Y:S01]  /*9aa0*/  IMAD.MOV.U32 R4, RZ, RZ, 0x1 ;  /* 0x00000001ff047424 */ /* 0x001fe200078e00ff */
[----:B------:R-:W-:Y:S01]  /*9ab0*/  LOP3.LUT R21, R21, 0x2, RZ, 0xfc, !PT ;  /* 0x0000000215157812 */ /* 0x000fe200078efcff */
[----:B-1----:R-:W-:-:S07]  /*9ac0*/  IMAD.MOV.U32 R5, RZ, RZ, RZ ;  /* 0x000000ffff057224 */ /* 0x002fce00078e00ff */
.L_x_80:
[----:B------:R-:W-:Y:S01]  /*9ad0*/  LOP3.LUT P1, RZ, R18, 0x2, RZ, 0xc0, !PT ;  /* 0x0000000212ff7812 */ /* 0x000fe2000782c0ff */
[----:B------:R-:W-:Y:S01]  /*9ae0*/  VIADD R12, R5, 0x1 ;  /* 0x00000001050c7836 */ /* 0x000fe20000000000 */
[----:B------:R-:W-:Y:S04]  /*9af0*/  BSSY B0, `(.L_x_60) ;  /* 0x0000096000007945 */ /* 0x000fe80003800000 */
[----:B------:R-:W-:-:S04]  /*9b00*/  ISETP.NE.AND P0, PT, R12, 0x2, PT ;  /* 0x000000020c00780c */ /* 0x000fc80003f05270 */
[----:B------:R-:W-:Y:S02]  /*9b10*/  SEL R13, RZ, 0x1, P0 ;  /* 0x00000001ff0d7807 */ /* 0x000fe40000000000 */
[----:B------:R-:W-:Y:S02]  /*9b20*/  SEL R12, R12, RZ, P0 ;  /* 0x000000ff0c0c7207 */ /* 0x000fe40000000000 */
[----:B------:R-:W-:Y:S01]  /*9b30*/  LOP3.LUT R13, R4, R13, RZ, 0x3c, !PT ;  /* 0x0000000d040d7212 */ /* 0x000fe200078e3cff */
[----:B01----:R-:W-:Y:S06]  /*9b40*/  @!P1 BRA `(.L_x_61) ;  /* 0x0000000800409947 */ /* 0x003fec0003800000 */
[----:B------:R-:W-:Y:S01]  /*9b50*/  LOP3.LUT P1, RZ, R18, 0x1, RZ, 0xc0, !PT ;  /* 0x0000000112ff7812 */ /* 0x000fe2000782c0ff */
[----:B------:R-:W-:-:S12]  /*9b60*/  IMAD.MOV.U32 R7, RZ, RZ, R0 ;  /* 0x000000ffff077224 */ /* 0x000fd800078e0000 */
[----:B------:R-:W-:Y:S05]  /*9b70*/  @!P1 BRA `(.L_x_62) ;  /* 0x00000000004c9947 */ /* 0x000fea0003800000 */
[----:B------:R-:W0:Y:S01]  /*9b80*/  LDC R7, c[0x0][0x43c] ;  /* 0x00010f00ff077b82 */ /* 0x000e220000000800 */
[----:B------:R-:W-:Y:S01]  /*9b90*/  IMAD.MOV.U32 R9, RZ, RZ, R0 ;  /* 0x000000ffff097224 */ /* 0x000fe200078e0000 */
[----:B------:R-:W-:-:S06]  /*9ba0*/  ULDC.64 UR4, c[0x0][0x428] ;  /* 0x00010a0000047ab9 */ /* 0x000fcc0000000a00 */
[----:B------:R-:W1:Y:S01]  /*9bb0*/  LDC.64 R16, c[0x0][0x418] ;  /* 0x00010600ff107b82 */ /* 0x000e620000000a00 */
[----:B0-----:R-:W-:-:S13]  /*9bc0*/  ISETP.NE.AND P0, PT, R7, 0x1, PT ;  /* 0x000000010700780c */ /* 0x001fda0003f05270 */
[----:B------:R-:W0:Y:S02]  /*9bd0*/  @P0 LDC.64 R2, c[0x0][0x440] ;  /* 0x00011000ff020b82 */ /* 0x000e240000000a00 */
[----:B0-----:R-:W-:-:S05]  /*9be0*/  @P0 IMAD.HI.U32 R2, R0, R2, RZ ;  /* 0x0000000200020227 */ /* 0x001fca00078e00ff */
[----:B------:R-:W-:Y:S01]  /*9bf0*/  @P0 SHF.R.U32.HI R9, RZ, R3, R2 ;  /* 0x00000003ff090219 */ /* 0x000fe20000011602 */
[----:B------:R-:W-:-:S03]  /*9c00*/  IMAD R2, R22, UR4, RZ ;  /* 0x0000000416027c24 */ /* 0x000fc6000f8e02ff */
[--C-:B------:R-:W-:Y:S01]  /*9c10*/  SHF.R.S32.HI R3, RZ, 0x1f, R9.reuse ;  /* 0x0000001fff037819 */ /* 0x100fe20000011409 */
[----:B------:R-:W-:Y:S02]  /*9c20*/  IMAD R11, R19, UR5, R2 ;  /* 0x00000005130b7c24 */ /* 0x000fe4000f8e0202 */
[----:B------:R-:W-:-:S04]  /*9c30*/  IMAD.MOV.U32 R2, RZ, RZ, R9 ;  /* 0x000000ffff027224 */ /* 0x000fc800078e0009 */
[----:B------:R-:W-:-:S04]  /*9c40*/  IMAD.WIDE.U32 R2, R19, UR4, R2 ;  /* 0x0000000413027c25 */ /* 0x000fc8000f8e0002 */
[----:B------:R-:W-:Y:S01]  /*9c50*/  IMAD.IADD R3, R11, 0x1, R3 ;  /* 0x000000010b037824 */ /* 0x000fe200078e0203 */
[----:B-1----:R-:W-:-:S04]  /*9c60*/  LEA R16, P0, R2, R16, 0x2 ;  /* 0x0000001002107211 */ /* 0x002fc800078010ff */
[----:B------:R-:W-:-:S05]  /*9c70*/  LEA.HI.X R17, R2, R17, R3, 0x2, P0 ;  /* 0x0000001102117211 */ /* 0x000fca00000f1403 */
[----:B------:R0:W5:Y:S01]  /*9c80*/  LDG.E R16, desc[UR44][R16.64] ;  /* 0x0000002c10107981 */ /* 0x000162000c1e1900 */
[----:B------:R-:W-:-:S04]  /*9c90*/  IMAD.MOV R2, RZ, RZ, -R9 ;  /* 0x000000ffff027224 */ /* 0x000fc800078e0a09 */
[----:B------:R-:W-:-:S07]  /*9ca0*/  IMAD R7, R7, R2, R0 ;  /* 0x0000000207077224 */ /* 0x000fce00078e0200 */
.L_x_62:
[----:B------:R-:W-:Y:S02]  /*9cb0*/  LEA R6, R12, UR38, 0x3 ;  /* 0x000000260c067c11 */ /* 0x000fe4000f8e18ff */
[----:B------:R-:W-:Y:S02]  /*9cc0*/  SHF.L.U32 R3, R13, 0x1f, RZ ;  /* 0x0000001f0d037819 */ /* 0x000fe400000006ff */
[----:B------:R-:W-:Y:S02]  /*9cd0*/  ISETP.NE.AND P1, PT, R26, RZ, PT ;  /* 0x000000ff1a00720c */ /* 0x000fe40003f25270 */
[----:B------:R-:W1:Y:S02]  /*9ce0*/  SYNCS.PHASECHK.TRANS64.TRYWAIT P0, [R6+URZ+0x17080], R3 ;  /* 0x01708003060075a7 */ /* 0x000e64000800017f */
[----:B-1----:R-:W-:Y:S09]  /*9cf0*/  @!P0 BRA `(.L_x_63) ;  /* 0x0000001c001c8947 */ /* 0x002ff20003800000 */
.L_x_115:
[----:B------:R-:W-:Y:S04]  /*9d00*/  BSSY B1, `(.L_x_64) ;  /* 0x0000007000017945 */ /* 0x000fe80003800000 */
[----:B------:R-:W-:Y:S05]  /*9d10*/  @P1 BRA `(.L_x_65) ;  /* 0x0000000000141947 */ /* 0x000fea0003800000 */
[----:B------:R-:W-:Y:S01]  /*9d20*/  ISETP.NE.AND P0, PT, R15, RZ, PT ;  /* 0x000000ff0f00720c */ /* 0x000fe20003f05270 */
[----:B------:R-:W-:-:S04]  /*9d30*/  IMAD.MOV.U32 R9, RZ, RZ, 0x3000 ;  /* 0x00003000ff097424 */ /* 0x000fc800078e00ff */
[----:B------:R2:W-:Y:S08]  /*9d40*/  SYNCS.ARRIVE.TRANS64 RZ, [R6+URZ+0x17070], R9 ;  /* 0x0170700906ff79a7 */ /* 0x0005f0000800003f */
[----:B------:R-:W-:Y:S05]  /*9d50*/  @!P0 BRA `(.L_x_65) ;  /* 0x0000000000048947 */ /* 0x000fea0003800000 */
[----:B------:R-:W-:Y:S01]  /*9d60*/  BPT.TRAP 0x1 ;  /* 0x000000040000795c */ /* 0x000fe20000300000 */
.L_x_65:
[----:B------:R-:W-:Y:S05]  /*9d70*/  BSYNC B1 ;  /* 0x0000000000017941 */ /* 0x000fea0003800000 */
.L_x_64:
[----:B--2---:R-:W-:Y:S01]  /*9d80*/  IMAD.U32 R9, RZ, RZ, UR38 ;  /* 0x00000026ff097e24 */ /* 0x004fe2000f8e00ff */
[----:B------:R-:W-:Y:S01]  /*9d90*/  R2UR UR33, R6 ;  /* 0x00000000062172ca */ /* 0x000fe200000e0000 */
[----:B------:R-:W-:Y:S01]  /*9da0*/  IMAD.MOV.U32 R10, RZ, RZ, RZ ;  /* 0x000000ffff0a7224 */ /* 0x000fe200078e00ff */
[----:B------:R-:W-:Y:S01]  /*9db0*/  ULDC.64 UR6, c[0x0][0x198] ;  /* 0x0000660000067ab9 */ /* 0x000fe20000000a00 */
[----:B------:R-:W-:Y:S01]  /*9dc0*/  IMAD R8, R12, 0x3000, R9 ;  /* 0x000030000c087824 */ /* 0x000fe200078e0209 */
[----:B------:R-:W-:Y:S01]  /*9dd0*/  UIADD3 UR6, UP0, UR6, 0x470, URZ ;  /* 0x0000047006067890 */ /* 0x000fe2000ff1e03f */
[----:B------:R-:W-:Y:S01]  /*9de0*/  IMAD.SHL.U32 R9, R7, 0x80, RZ ;  /* 0x0000008007097824 */ /* 0x000fe200078e00ff */
[----:B------:R-:W-:Y:S01]  /*9df0*/  R2UR UR34, R10 ;  /* 0x000000000a2272ca */ /* 0x000fe200000e0000 */
[----:B------:R-:W-:Y:S01]  /*9e00*/  UMOV UR8, 0x0 ;  /* 0x0000000000087882 */ /* 0x000fe20000000000 */
[----:B------:R-:W-:Y:S01]  /*9e10*/  R2UR UR4, R8 ;  /* 0x00000000080472ca */ /* 0x000fe200000e0000 */
[----:B------:R-:W-:Y:S01]  /*9e20*/  UIADD3.X UR7, URZ, UR7, URZ, UP0, !UPT ;  /* 0x000000073f077290 */ /* 0x000fe200087fe43f */
[----:B------:R-:W-:Y:S01]  /*9e30*/  R2UR UR35, R9 ;  /* 0x00000000092372ca */ /* 0x000fe200000e0000 */
[----:B------:R-:W-:Y:S01]  /*9e40*/  UMOV UR9, 0x14f00000 ;  /* 0x14f0000000097882 */ /* 0x000fe20000000000 */
[----:B------:R-:W-:Y:S01]  /*9e50*/  PLOP3.LUT P0, PT, PT, PT, PT, 0x80, 0x0 ;  /* 0x000000000000781c */ /* 0x000fe20003f0f070 */
[----:B------:R-:W-:-:S08]  /*9e60*/  UIADD3 UR33, UR33, 0x17070, URZ ;  /* 0x0001707021217890 */ /* 0x000fd0000fffe03f */
[----:B------:R-:W-:-:S12]  /*9e70*/  UIADD3 UR32, UR4, 0x6400, URZ ;  /* 0x0000640004207890 */ /* 0x000fd8000fffe03f */
.L_x_66:
[----:B------:R-:W-:-:S13]  /*9e80*/  @P0 ELECT P2, URZ, PT ;  /* 0x00000000003f082f */ /* 0x000fda0003840000 */
[----:B-----5:R-:W-:Y:S02]  /*9e90*/  @P2 R2UR UR37, R16 ;  /* 0x00000000102522ca */ /* 0x020fe400000e0000 */
[----:B------:R-:W-:-:S11]  /*9ea0*/  @P2 PLOP3.LUT P0, PT, P2, PT, PT, 0x8, 0x0 ;  /* 0x000000000000281c */ /* 0x000fd6000170e170 */
[----:B------:R2:W-:Y:S01]  /*9eb0*/  UTMALDG.4D [UR32], [UR6], desc[UR8] ;  /* 0x00000820060075b4 */ /* 0x0005e20008019000 */
[----:B------:R-:W-:Y:S01]  /*9ec0*/  PLOP3.LUT P2, PT, PT, PT, PT, 0x8, 0x0 ;  /* 0x000000000000781c */ /* 0x000fe20003f4e170 */
[----:B--2---:R-:W-:-:S12]  /*9ed0*/  @P0 BRA.U.ANY `(.L_x_66) ;  /* 0xfffffffd00e80947 */ /* 0x004fd8000393ffff */
[----:B------:R-:W-:Y:S01]  /*9ee0*/  IMAD.MOV.U32 R11, RZ, RZ, 0x20 ;  /* 0x00000020ff0b7424 */ /* 0x000fe200078e00ff */
[----:B------:R-:W-:Y:S01]  /*9ef0*/  R2UR UR11, R9 ;  /* 0x00000000090b72ca */ /* 0x000fe200000e0000 */
[----:B------:R-:W-:Y:S01]  /*9f00*/  UIADD3 UR8, UR4, 0x7400, URZ ;  /* 0x0000740004087890 */ /* 0x000fe2000fffe03f */
[----:B------:R-:W-:Y:S01]  /*9f10*/  PLOP3.LUT P0, PT, PT, PT, PT, 0x80, 0x0 ;  /* 0x000000000000781c */ /* 0x000fe20003f0f070 */
[----:B------:R-:W-:Y:S01]  /*9f20*/  UMOV UR14, 0x0 ;  /* 0x00000000000e7882 */ /* 0x000fe20000000000 */
[----:B------:R-:W-:Y:S01]  /*9f30*/  R2UR UR10, R11 ;  /* 0x000000000b0a72ca */ /* 0x000fe200000e0000 */
[----:B------:R-:W-:-:S14]  /*9f40*/  UMOV UR15, 0x14f00000 ;  /* 0x14f00000000f7882 */ /* 0x000fdc0000000000 */
.L_x_67:
[----:B------:R-:W-:-:S13]  /*9f50*/  @P0 ELECT P2, URZ, PT ;  /* 0x00000000003f082f */ /* 0x000fda0003840000 */
[----:B------:R-:W-:Y:S01]  /*9f60*/  @P2 R2UR UR13, R16 ;  /* 0x00000000100d22ca */ /* 0x000fe200000e0000 */
[----:B------:R-:W-:Y:S01]  /*9f70*/  UMOV UR9, UR33 ;  /* 0x0000002100097c82 */ /* 0x000fe20008000000 */
[----:B------:R-:W-:Y:S01]  /*9f80*/  UMOV UR12, UR36 ;  /* 0x00000024000c7c82 */ /* 0x000fe20008000000 */
[----:B------:R-:W-:-:S10]  /*9f90*/  @P2 PLOP3.LUT P0, PT, P2, PT, PT, 0x8, 0x0 ;  /* 0x000000000000281c */ /* 0x000fd4000170e170 */
[----:B------:R2:W-:Y:S01]  /*9fa0*/  UTMALDG.4D [UR8], [UR6], desc[UR14] ;  /* 0x00000e08060075b4 */ /* 0x0005e20008019000 */
[----:B------:R-:W-:Y:S02]  /*9fb0*/  PLOP3.LUT P2, PT, PT, PT, PT, 0x8, 0x0 ;  /* 0x000000000000781c */ /* 0x000fe40003f4e170 */
[----:B--2---:R-:W-:Y:S11]  /*9fc0*/  @P0 BRA.U.ANY `(.L_x_67) ;  /* 0xfffffffd00e00947 */ /* 0x004ff6000393ffff */
[----:B------:R-:W-:Y:S01]  /*9fd0*/  IMAD.MOV.U32 R14, RZ, RZ, 0x40 ;  /* 0x00000040ff0e7424 */ /* 0x000fe200078e00ff */
[----:B------:R-:W-:Y:S01]  /*9fe0*/  R2UR UR11, R9 ;  /* 0x00000000090b72ca */ /* 0x000fe200000e0000 */
[----:B------:R-:W-:Y:S01]  /*9ff0*/  UIADD3 UR8, UR4, 0x8400, URZ ;  /* 0x0000840004087890 */ /* 0x000fe2000fffe03f */
[----:B------:R-:W-:Y:S01]  /*a000*/  PLOP3.LUT P0, PT, PT, PT, PT, 0x80, 0x0 ;  /* 0x000000000000781c */ /* 0x000fe20003f0f070 */
[----:B------:R-:W-:Y:S01]  /*a010*/  UMOV UR5, 0x14f00000 ;  /* 0x14f0000000057882 */ /* 0x000fe20000000000 */
[----:B------:R-:W-:Y:S01]  /*a020*/  R2UR UR10, R14 ;  /* 0x000000000e0a72ca */ /* 0x000fe200000e0000 */
[----:B------:R-:W-:-:S14]  /*a030*/  UMOV UR4, 0x0 ;  /* 0x0000000000047882 */ /* 0x000fdc0000000000 */
.L_x_68:
        /* <DEDUP_REMOVED lines=8> */
[----:B------:R-:W2:Y:S02]  /*a0c0*/  SYNCS.PHASECHK.TRANS64.TRYWAIT P0, [R6+URZ+0x17040], R3 ;  /* 0x01704003060075a7 */ /* 0x000ea4000800017f */
[----:B--2---:R-:W-:Y:S05]  /*a0d0*/  @!P0 BRA `(.L_x_69) ;  /* 0x0000001800388947 */ /* 0x004fea0003800000 */
.L_x_116:
[----:B------:R-:W-:Y:S01]  /*a0e0*/  BSSY B1, `(.L_x_70) ;  /* 0x0000009000017945 */ /* 0x000fe20003800000 */
[----:B------:R-:W-:Y:S02]  /*a0f0*/  IMAD.MOV.U32 R2, RZ, RZ, 0x0 ;  /* 0x00000000ff027424 */ /* 0x000fe400078e00ff */
[----:B-12---:R-:W-:Y:S01]  /*a100*/  IMAD.MOV.U32 R3, RZ, RZ, 0x14f00000 ;  /* 0x14f00000ff037424 */ /* 0x006fe200078e00ff */
[----:B------:R-:W-:Y:S06]  /*a110*/  @P1 BRA `(.L_x_71) ;  /* 0x0000000000141947 */ /* 0x000fec0003800000 */
[----:B------:R-:W-:Y:S01]  /*a120*/  ISETP.NE.AND P0, PT, R15, RZ, PT ;  /* 0x000000ff0f00720c */ /* 0x000fe20003f05270 */
[----:B------:R-:W-:-:S04]  /*a130*/  IMAD.MOV.U32 R7, RZ, RZ, 0x3000 ;  /* 0x00003000ff077424 */ /* 0x000fc800078e00ff */
[----:B------:R1:W-:Y:S08]  /*a140*/  SYNCS.ARRIVE.TRANS64 RZ, [R6+URZ+0x17030], R7 ;  /* 0x0170300706ff79a7 */ /* 0x0003f0000800003f */
[----:B------:R-:W-:Y:S05]  /*a150*/  @!P0 BRA `(.L_x_71) ;  /* 0x0000000000048947 */ /* 0x000fea0003800000 */
[----:B------:R-:W-:Y:S01]  /*a160*/  BPT.TRAP 0x1 ;  /* 0x000000040000795c */ /* 0x000fe20000300000 */
.L_x_71:
[----:B------:R-:W-:Y:S05]  /*a170*/  BSYNC B1 ;  /* 0x0000000000017941 */ /* 0x000fea0003800000 */
.L_x_70:
[----:B------:R-:W-:Y:S01]  /*a180*/  R2UR UR4, R8 ;  /* 0x00000000080472ca */ /* 0x000fe200000e0000 */
[----:B------:R-:W-:Y:S01]  /*a190*/  ULDC.64 UR6, c[0x0][0x198] ;  /* 0x0000660000067ab9 */ /* 0x000fe20000000a00 */
[----:B------:R-:W-:Y:S01]  /*a1a0*/  R2UR UR9, R6 ;  /* 0x00000000060972ca */ /* 0x000fe200000e0000 */
[----:B------:R-:W-:Y:S01]  /*a1b0*/  UIADD3 UR6, UP0, UR6, 0x370, URZ ;  /* 0x0000037006067890 */ /* 0x000fe2000ff1e03f */
[----:B------:R-:W-:Y:S02]  /*a1c0*/  R2UR UR10, R10 ;  /* 0x000000000a0a72ca */ /* 0x000fe400000e0000 */
[----:B------:R-:W-:Y:S01]  /*a1d0*/  R2UR UR14, R2 ;  /* 0x00000000020e72ca */ /* 0x000fe200000e0000 */
[----:B------:R-:W-:Y:S01]  /*a1e0*/  UIADD3.X UR7, URZ, UR7, URZ, UP0, !UPT ;  /* 0x000000073f077290 */ /* 0x000fe200087fe43f */
[----:B------:R-:W-:Y:S02]  /*a1f0*/  R2UR UR15, R3 ;  /* 0x00000000030f72ca */ /* 0x000fe400000e0000 */
[----:B------:R-:W-:-:S02]  /*a200*/  R2UR UR11, R9 ;  /* 0x00000000090b72ca */ /* 0x000fc400000e0000 */
[----:B------:R-:W-:Y:S01]  /*a210*/  PLOP3.LUT P0, PT, PT, PT, PT, 0x80, 0x0 ;  /* 0x000000000000781c */ /* 0x000fe20003f0f070 */
[----:B------:R-:W-:Y:S02]  /*a220*/  UIADD3 UR8, UR4, 0x10c00, URZ ;  /* 0x00010c0004087890 */ /* 0x000fe4000fffe03f */
[----:B------:R-:W-:-:S12]  /*a230*/  UIADD3 UR9, UR9, 0x17030, URZ ;  /* 0x0001703009097890 */ /* 0x000fd8000fffe03f */
.L_x_72:
[----:B------:R-:W-:-:S13]  /*a240*/  @P0 ELECT P1, URZ, PT ;  /* 0x00000000003f082f */ /* 0x000fda0003820000 */
[----:B------:R-:W-:Y:S01]  /*a250*/  @P1 R2UR UR13, R16 ;  /* 0x00000000100d12ca */ /* 0x000fe200000e0000 */
[----:B------:R-:W-:Y:S01]  /*a260*/  UMOV UR12, UR36 ;  /* 0x00000024000c7c82 */ /* 0x000fe20008000000 */
[----:B------:R-:W-:-:S11]  /*a270*/  @P1 PLOP3.LUT P0, PT, P1, PT, PT, 0x8, 0x0 ;  /* 0x000000000000181c */ /* 0x000fd60000f0e170 */
[----:B------:R2:W-:Y:S01]  /*a280*/  UTMALDG.4D [UR8], [UR6], desc[UR14] ;  /* 0x00000e08060075b4 */ /* 0x0005e20008019000 */
[----:B------:R-:W-:Y:S01]  /*a290*/  PLOP3.LUT P1, PT, PT, PT, PT, 0x8, 0x0 ;  /* 0x000000000000781c */ /* 0x000fe20003f2e170 */
[----:B--2---:R-:W-:-:S12]  /*a2a0*/  @P0 BRA.U.ANY `(.L_x_72) ;  /* 0xfffffffd00e40947 */ /* 0x004fd8000393ffff */
[----:B------:R-:W-:Y:S01]  /*a2b0*/  R2UR UR10, R11 ;  /* 0x000000000b0a72ca */ /* 0x000fe200000e0000 */
[----:B------:R-:W-:Y:S01]  /*a2c0*/  UIADD3 UR8, UR4, 0x11c00, URZ ;  /* 0x00011c0004087890 */ /* 0x000fe2000fffe03f */
[----:B------:R-:W-:Y:S02]  /*a2d0*/  R2UR UR14, R2 ;  /* 0x00000000020e72ca */ /* 0x000fe400000e0000 */
[----:B------:R-:W-:Y:S02]  /*a2e0*/  R2UR UR15, R3 ;  /* 0x00000000030f72ca */ /* 0x000fe400000e0000 */
[----:B------:R-:W-:Y:S02]  /*a2f0*/  R2UR UR11, R9 ;  /* 0x00000000090b72ca */ /* 0x000fe400000e0000 */
[----:B------:R-:W-:-:S13]  /*a300*/  PLOP3.LUT P0, PT, PT, PT, PT, 0x80, 0x0 ;  /* 0x000000000000781c */ /* 0x000fda0003f0f070 */
.L_x_73:
        /* <DEDUP_REMOVED lines=13> */
.L_x_74:
[----:B------:R-:W-:-:S13]  /*a3e0*/  @P0 ELECT P1, URZ, PT ;  /* 0x00000000003f082f */ /* 0x000fda0003820000 */
[----:B------:R-:W-:Y:S01]  /*a3f0*/  @P1 R2UR UR13, R16 ;  /* 0x00000000100d12ca */ /* 0x000fe200000e0000 */
[----:B------:R-:W-:Y:S01]  /*a400*/  UMOV UR12, UR36 ;  /* 0x00000024000c7c82 */ /* 0x000fe20008000000 */
[----:B------:R-:W-:-:S11]  /*a410*/  @P1 PLOP3.LUT P0, PT, P1, PT, PT, 0x8, 0x0 ;  /* 0x000000000000181c */ /* 0x000fd60000f0e170 */
[----:B------:R2:W-:Y:S01]  /*a420*/  UTMALDG.4D [UR8], [UR6], desc[UR14] ;  /* 0x00000e08060075b4 */ /* 0x0005e20008019000 */
[----:B------:R-:W-:Y:S01]  /*a430*/  PLOP3.LUT P1, PT, PT, PT, PT, 0x8, 0x0 ;  /* 0x000000000000781c */ /* 0x000fe20003f2e170 */
[----:B--2---:R-:W-:-:S12]  /*a440*/  @P0 BRA.U.ANY `(.L_x_74) ;  /* 0xfffffffd00e40947 */ /* 0x004fd8000393ffff */
.L_x_61:
[----:B------:R-:W-:Y:S05]  /*a450*/  BSYNC B0 ;  /* 0x0000000000007941 */ /* 0x000fea0003800000 */
.L_x_60:
[----:B------:R-:W-:-:S13]  /*a460*/  ISETP.NE.AND P0, PT, R20, 0x3, PT ;  /* 0x000000031400780c */ /* 0x000fda0003f05270 */
[----:B------:R-:W-:Y:S05]  /*a470*/  @!P0 BRA `(.L_x_75) ;  /* 0x0000000000048947 */ /* 0x000fea0003800000 */
[----:B------:R-:W-:Y:S01]  /*a480*/  BPT.TRAP 0x1 ;  /* 0x000000040000795c */ /* 0x000fe20000300000 */
.L_x_75:
[----:B------:R-:W-:Y:S02]  /*a490*/  LOP3.LUT R2, R4, 0x1, RZ, 0x3c, !PT ;  /* 0x0000000104027812 */ /* 0x000fe400078e3cff */
[----:B------:R-:W-:Y:S02]  /*a4a0*/  LEA R3, R5, UR38, 0x3 ;  /* 0x0000002605037c11 */ /* 0x000fe4000f8e18ff */
[----:B------:R-:W-:Y:S02]  /*a4b0*/  SHF.L.U32 R2, R2, 0x1f, RZ ;  /* 0x0000001f02027819 */ /* 0x000fe400000006ff */
[----:B------:R-:W-:Y:S02]  /*a4c0*/  ISETP.NE.AND P1, PT, R21, 0x3, PT ;  /* 0x000000031500780c */ /* 0x000fe40003f25270 */
[----:B------:R-:W2:Y:S02]  /*a4d0*/  SYNCS.PHASECHK.TRANS64.TRYWAIT P0, [R3+URZ+0x17070], R2 ;  /* 0x01707002030075a7 */ /* 0x000ea4000800017f */
[----:B--2---:R-:W-:Y:S09]  /*a4e0*/  @!P0 BRA `(.L_x_76) ;  /* 0x0000001400488947 */ /* 0x004ff20003800000 */
.L_x_117:
[----:B------:R-:W-:Y:S05]  /*a4f0*/  @!P1 BRA `(.L_x_77) ;  /* 0x0000000000049947 */ /* 0x000fea0003800000 */
[----:B------:R-:W-:Y:S01]  /*a500*/  BPT.TRAP 0x1 ;  /* 0x000000040000795c */ /* 0x000fe20000300000 */
.L_x_77:
[----:B--2---:R-:W-:Y:S01]  /*a510*/  SHF.L.U32 R2, R4, 0x1f, RZ ;  /* 0x0000001f04027819 */ /* 0x004fe200000006ff */
[----:B------:R-:W-:-:S03]  /*a520*/  IMAD R10, R5, 0x3000, RZ ;  /* 0x00003000050a7824 */ /* 0x000fc600078e02ff */
[----:B------:R-:W2:Y:S02]  /*a530*/  SYNCS.PHASECHK.TRANS64.TRYWAIT P0, [R3+URZ+0x17060], R2 ;  /* 0x01706002030075a7 */ /* 0x000ea4000800017f */
[----:B--2---:R-:W-:Y:S05]  /*a540*/  @!P0 BRA `(.L_x_78) ;  /* 0x0000001400448947 */ /* 0x004fea0003800000 */
.L_x_118:
[C---:B--2---:R-:W-:Y:S01]  /*a550*/  LOP3.LUT R2, R10.reuse, R25, RZ, 0xfc, !PT ;  /* 0x000000190a027212 */ /* 0x044fe200078efcff */
[----:B------:R-:W-:Y:S05]  /*a560*/  WARPSYNC.ALL ;  /* 0x0000000000007948 */ /* 0x000fea0003800000 */
[----:B-1----:R-:W1:Y:S01]  /*a570*/  LDSM.16.MT88.4 R4, [R2+UR38+0x6400] ;  /* 0x006400260204783b */ /* 0x002e620008004200 */
[----:B------:R-:W-:-:S05]  /*a580*/  LOP3.LUT R14, R10, R23, RZ, 0xfc, !PT ;  /* 0x000000170a0e7212 */ /* 0x000fca00078efcff */
[----:B------:R-:W-:Y:S01]  /*a590*/  VIADD R14, R14, UR38 ;  /* 0x000000260e0e7c36 */ /* 0x000fe20008000000 */
[C-C-:B-1----:R-:W-:Y:S02]  /*a5a0*/  PRMT R8, R4.reuse, 0x6420, R5.reuse ;  /* 0x0000642004087816 */ /* 0x142fe40000000005 */
[----:B------:R-:W-:Y:S02]  /*a5b0*/  PRMT R9, R4, 0x7531, R5 ;  /* 0x0000753104097816 */ /* 0x000fe40000000005 */
[C-C-:B------:R-:W-:Y:S02]  /*a5c0*/  PRMT R10, R6.reuse, 0x6420, R7.reuse ;  /* 0x00006420060a7816 */ /* 0x140fe40000000007 */
[----:B------:R-:W-:-:S05]  /*a5d0*/  PRMT R11, R6, 0x7531, R7 ;  /* 0x00007531060b7816 */ /* 0x000fca0000000007 */
[----:B------:R-:W-:Y:S04]  /*a5e0*/  STSM.16.M88.4 [R14+0x400], R8 ;  /* 0x000400080e007844 */ /* 0x000fe80000000200 */
[----:B------:R-:W1:Y:S02]  /*a5f0*/  LDSM.16.MT88.4 R4, [R2+UR38+0x7400] ;  /* 0x007400260204783b */ /* 0x000e640008004200 */
[C-C-:B-1----:R-:W-:Y:S02]  /*a600*/  PRMT R8, R4.reuse, 0x6420, R5.reuse ;  /* 0x0000642004087816 */ /* 0x142fe40000000005 */
[----:B------:R-:W-:Y:S02]  /*a610*/  PRMT R9, R4, 0x7531, R5 ;  /* 0x0000753104097816 */ /* 0x000fe40000000005 */
[----:B------:R-:W-:-:S02]  /*a620*/  PRMT R10, R6, 0x6420, R7 ;  /* 0x00006420060a7816 */ /* 0x000fc40000000007 */
[----:B------:R-:W-:-:S05]  /*a630*/  PRMT R11, R6, 0x7531, R7 ;  /* 0x00007531060b7816 */ /* 0x000fca0000000007 */
[----:B------:R-:W-:Y:S04]  /*a640*/  STSM.16.M88.4 [R14+0x1400], R8 ;  /* 0x001400080e007844 */ /* 0x000fe80000000200 */
[----:B------:R-:W1:Y:S02]  /*a650*/  LDSM.16.MT88.4 R4, [R2+UR38+0x8400] ;  /* 0x008400260204783b */ /* 0x000e640008004200 */
[C-C-:B-1----:R-:W-:Y:S02]  /*a660*/  PRMT R8, R4.reuse, 0x6420, R5.reuse ;  /* 0x0000642004087816 */ /* 0x142fe40000000005 */
[----:B------:R-:W-:Y:S02]  /*a670*/  PRMT R9, R4, 0x7531, R5 ;  /* 0x0000753104097816 */ /* 0x000fe40000000005 */
[----:B------:R-:W-:-:S02]  /*a680*/  PRMT R10, R6, 0x6420, R7 ;  /* 0x00006420060a7816 */ /* 0x000fc40000000007 */
[----:B------:R-:W-:-:S05]  /*a690*/  PRMT R11, R6, 0x7531, R7 ;  /* 0x00007531060b7816 */ /* 0x000fca0000000007 */
[----:B------:R1:W-:Y:S04]  /*a6a0*/  STSM.16.M88.4 [R14+0x2400], R8 ;  /* 0x002400080e007844 */ /* 0x0003e80000000200 */
[----:B------:R-:W2:Y:S01]  /*a6b0*/  LDSM.16.MT88.4 R4, [R2+UR38+0x6c00] ;  /* 0x006c00260204783b */ /* 0x000ea20008004200 */
[----:B-1----:R-:W-:Y:S02]  /*a6c0*/  IADD3 R14, R24, 0x400, R14 ;  /* 0x00000400180e7810 */ /* 0x002fe40007ffe00e */
[C-C-:B--2---:R-:W-:Y:S02]  /*a6d0*/  PRMT R8, R4.reuse, 0x6420, R5.reuse ;  /* 0x0000642004087816 */ /* 0x144fe40000000005 */
[----:B------:R-:W-:Y:S02]  /*a6e0*/  PRMT R9, R4, 0x7531, R5 ;  /* 0x0000753104097816 */ /* 0x000fe40000000005 */
[----:B------:R-:W-:-:S02]  /*a6f0*/  PRMT R10, R6, 0x6420, R7 ;  /* 0x00006420060a7816 */ /* 0x000fc40000000007 */
[----:B------:R-:W-:-:S05]  /*a700*/  PRMT R11, R6, 0x7531, R7 ;  /* 0x00007531060b7816 */ /* 0x000fca0000000007 */
[----:B------:R-:W-:Y:S04]  /*a710*/  STSM.16.M88.4 [R14], R8 ;  /* 0x000000080e007844 */ /* 0x000fe80000000200 */
        /* <DEDUP_REMOVED lines=11> */
[----:B------:R1:W-:Y:S01]  /*a7d0*/  STSM.16.M88.4 [R14+0x2000], R8 ;  /* 0x002000080e007844 */ /* 0x0003e20000000200 */
[----:B------:R-:W-:Y:S01]  /*a7e0*/  @!PT LDS RZ, [RZ] ;  /* 0x00000000fffff984 */ /* 0x000fe20000000800 */
[----:B------:R-:W-:Y:S01]  /*a7f0*/  @!PT LDS RZ, [RZ] ;  /* 0x00000000fffff984 */ /* 0x000fe20000000800 */
[----:B------:R-:W-:Y:S01]  /*a800*/  @!PT LDS RZ, [RZ] ;  /* 0x00000000fffff984 */ /* 0x000fe20000000800 */
[----:B------:R-:W-:Y:S01]  /*a810*/  @!PT LDS RZ, [RZ] ;  /* 0x00000000fffff984 */ /* 0x000fe20000000800 */
[----:B------:R2:W-:Y:S06]  /*a820*/  MEMBAR.ALL.CTA ;  /* 0x0000000000007992 */ /* 0x0005ec0000008000 */
[----:B--2---:R-:W2:Y:S01]  /*a830*/  FENCE.VIEW.ASYNC.S ;  /* 0x00000000000073c6 */ /* 0x004ea20000000000 */
[----:B------:R-:W-:Y:S05]  /*a840*/  @!P1 BRA `(.L_x_79) ;  /* 0x0000000000049947 */ /* 0x000fea0003800000 */
[----:B------:R-:W-:Y:S01]  /*a850*/  BPT.TRAP 0x1 ;  /* 0x000000040000795c */ /* 0x000fe20000300000 */
.L_x_79:
[----:B--2---:R2:W-:Y:S01]  /*a860*/  SYNCS.ARRIVE.TRANS64.A1T0 RZ, [R3+URZ+0x17050], RZ ;  /* 0x017050ff03ff79a7 */ /* 0x0045e2000810003f */
[----:B------:R-:W-:Y:S01]  /*a870*/  BAR.SYNC.DEFER_BLOCKING 0x2, 0x80 ;  /* 0x0082000000007b1d */ /* 0x000fe20000010000 */
[----:B------:R-:W-:Y:S01]  /*a880*/  ISETP.NE.AND P0, PT, R26, RZ, PT ;  /* 0x000000ff1a00720c */ /* 0x000fe20003f05270 */
[----:B------:R-:W-:Y:S02]  /*a890*/  IMAD.MOV.U32 R5, RZ, RZ, R12 ;  /* 0x000000ffff057224 */ /* 0x000fe400078e000c */
[----:B------:R-:W-:-:S10]  /*a8a0*/  IMAD.MOV.U32 R4, RZ, RZ, R13 ;  /* 0x000000ffff047224 */ /* 0x000fd400078e000d */
[----:B------:R-:W-:-:S05]  /*a8b0*/  @!P0 VIADD R2, R3, 0x17080 ;  /* 0x0001708003028836 */ /* 0x000fca0000000000 */
[----:B------:R-:W-:-:S04]  /*a8c0*/  @!P0 PRMT R2, RZ, 0x654, R2 ;  /* 0x00000654ff028816 */ /* 0x000fc80000000002 */
[----:B------:R2:W-:Y:S01]  /*a8d0*/  @!P0 SYNCS.ARRIVE.TRANS64.RED.A1T0 RZ, [R2+URZ], RZ ;  /* 0x000000ff02ff89a7 */ /* 0x0005e2000810043f */
[C---:B------:R-:W-:Y:S01]  /*a8e0*/  ISETP.GT.AND P0, PT, R0.reuse, UR40, PT ;  /* 0x0000002800007c0c */ /* 0x040fe2000bf04270 */
[----:B------:R-:W-:-:S12]  /*a8f0*/  VIADD R0, R0, 0xffffffff ;  /* 0xffffffff00007836 */ /* 0x000fd80000000000 */
[----:B--2---:R-:W-:Y:S05]  /*a900*/  @P0 BRA `(.L_x_80) ;  /* 0xfffffff000700947 */ /* 0x004fea000383ffff */
[----:B------:R-:W-:Y:S05]  /*a910*/  BRA `(.L_x_81) ;  /* 0x0000000000047947 */ /* 0x000fea0003800000 */
.L_x_59:
[----:B------:R-:W-:-:S07]  /*a920*/  IMAD.MOV.U32 R12, RZ, RZ, RZ ;  /* 0x000000ffff0c7224 */ /* 0x000fce00078e00ff */
.L_x_81:
[----:B------:R-:W-:-:S04]  /*a930*/  ULOP3.LUT UR4, UR41, 0x1, URZ, 0xfc, !UPT ;  /* 0x0000000129047892 */ /* 0x000fc8000f8efc3f */
[----:B------:R-:W-:-:S06]  /*a940*/  UISETP.NE.AND UP0, UPT, UR4, 0x3, UPT ;  /* 0x000000030400788c */ /* 0x000fcc000bf05270 */
[----:B------:R-:W-:-:S13]  /*a950*/  PLOP3.LUT P0, PT, PT, PT, UP0, 0x80, 0x0 ;  /* 0x000000000000781c */ /* 0x000fda0003f0f008 */
[----:B------:R-:W-:Y:S05]  /*a960*/  @!P0 BRA `(.L_x_82) ;  /* 0x0000000000048947 */ /* 0x000fea0003800000 */
[----:B------:R-:W-:Y:S01]  /*a970*/  BPT.TRAP 0x1 ;  /* 0x000000040000795c */ /* 0x000fe20000300000 */
.L_x_82:
[----:B01----:R-:W-:Y:S01]  /*a980*/  LOP3.LUT R3, R13, 0x1, RZ, 0x3c, !PT ;  /* 0x000000010d037812 */ /* 0x003fe200078e3cff */
[----:B------:R-:W-:Y:S01]  /*a990*/  BSSY B0, `(.L_x_83) ;  /* 0x0000005000007945 */ /* 0x000fe20003800000 */
[----:B------:R-:W-:Y:S02]  /*a9a0*/  LEA R0, R12, UR38, 0x3 ;  /* 0x000000260c007c11 */ /* 0x000fe4000f8e18ff */
[----:B------:R-:W-:-:S04]  /*a9b0*/  SHF.L.U32 R3, R3, 0x1f, RZ ;  /* 0x0000001f03037819 */ /* 0x000fc800000006ff */
[----:B------:R-:W0:Y:S02]  /*a9c0*/  SYNCS.PHASECHK.TRANS64.TRYWAIT P0, [R0+URZ+0x17070], R3 ;  /* 0x01707003000075a7 */ /* 0x000e24000800017f */
[----:B0-----:R-:W-:Y:S05]  /*a9d0*/  @!P0 BRA `(.L_x_84) ;  /* 0x0000001000348947 */ /* 0x001fea0003800000 */
.L_x_119:
[----:B------:R-:W-:Y:S05]  /*a9e0*/  BSYNC B0 ;  /* 0x0000000000007941 */ /* 0x000fea0003800000 */
.L_x_83:
[----:B------:R-:W-:-:S06]  /*a9f0*/  ULOP3.LUT UR4, UR41, 0x2, URZ, 0xfc, !UPT ;  /* 0x0000000229047892 */ /* 0x000fcc000f8efc3f */
[----:B------:R-:W-:-:S05]  /*aa00*/  IMAD.U32 R2, RZ, RZ, UR4 ;  /* 0x00000004ff027e24 */ /* 0x000fca000f8e00ff */
[----:B------:R-:W-:-:S13]  /*aa10*/  ISETP.NE.AND P1, PT, R2, 0x3, PT ;  /* 0x000000030200780c */ /* 0x000fda0003f25270 */
[----:B------:R-:W-:Y:S05]  /*aa20*/  @!P1 BRA `(.L_x_85) ;  /* 0x0000000000049947 */ /* 0x000fea0003800000 */
[----:B------:R-:W-:Y:S01]  /*aa30*/  BPT.TRAP 0x1 ;  /* 0x000000040000795c */ /* 0x000fe20000300000 */
.L_x_85:
[----:B0-----:R-:W-:Y:S01]  /*aa40*/  SHF.L.U32 R3, R13, 0x1f, RZ ;  /* 0x0000001f0d037819 */ /* 0x001fe200000006ff */
[----:B------:R-:W-:-:S03]  /*aa50*/  IMAD R2, R12, 0x3000, RZ ;  /* 0x000030000c027824 */ /* 0x000fc600078e02ff */
[----:B------:R-:W0:Y:S02]  /*aa60*/  SYNCS.PHASECHK.TRANS64.TRYWAIT P0, [R0+URZ+0x17060], R3 ;  /* 0x01706003000075a7 */ /* 0x000e24000800017f */
[----:B------:R-:W-:Y:S01]  /*aa70*/  LOP3.LUT R25, R2, R25, RZ, 0xfc, !PT ;  /* 0x0000001902197212 */ /* 0x000fe200078efcff */
[----:B0-----:R-:W-:Y:S06]  /*aa80*/  @!P0 BRA `(.L_x_86) ;  /* 0x00000010001c8947 */ /* 0x001fec0003800000 */
.L_x_120:
[----:B------:R-:W-:Y:S05]  /*aa90*/  WARPSYNC.ALL ;  /* 0x0000000000007948 */ /* 0x000fea0003800000 */
[----:B------:R-:W1:Y:S01]  /*aaa0*/  LDSM.16.MT88.4 R4, [R25+UR38+0x6400] ;  /* 0x006400261904783b */ /* 0x000e620008004200 */
        /* <DEDUP_REMOVED lines=46> */
.L_x_87:
[----:B--2---:R0:W-:Y:S01]  /*ad90*/  SYNCS.ARRIVE.TRANS64.A1T0 RZ, [R0+URZ+0x17050], RZ ;  /* 0x017050ff00ff79a7 */ /* 0x0041e2000810003f */
[----:B------:R-:W-:Y:S01]  /*ada0*/  BAR.SYNC.DEFER_BLOCKING 0x2, 0x80 ;  /* 0x0082000000007b1d */ /* 0x000fe20000010000 */
[----:B------:R-:W-:-:S13]  /*adb0*/  ISETP.NE.AND P0, PT, R26, RZ, PT ;  /* 0x000000ff1a00720c */ /* 0x000fda0003f05270 */
[----:B-1----:R-:W-:Y:S02]  /*adc0*/  @!P0 VIADD R2, R0, 0x17080 ;  /* 0x0001708000028836 */ /* 0x002fe40000000000 */
[----:B0-----:R-:W-:-:S03]  /*add0*/  VIADD R0, R12, 0x1 ;  /* 0x000000010c007836 */ /* 0x001fc60000000000 */
[----:B------:R-:W-:-:S04]  /*ade0*/  @!P0 PRMT R2, RZ, 0x654, R2 ;  /* 0x00000654ff028816 */ /* 0x000fc80000000002 */
[----:B------:R0:W-:Y:S01]  /*adf0*/  @!P0 SYNCS.ARRIVE.TRANS64.RED.A1T0 RZ, [R2+URZ], RZ ;  /* 0x000000ff02ff89a7 */ /* 0x0001e2000810043f */
[----:B------:R-:W-:-:S04]  /*ae00*/  ISETP.NE.AND P0, PT, R0, 0x2, PT ;  /* 0x000000020000780c */ /* 0x000fc80003f05270 */
[----:B------:R-:W-:Y:S02]  /*ae10*/  SEL R4, RZ, 0x1, P0 ;  /* 0x00000001ff047807 */ /* 0x000fe40000000000 */
[----:B------:R-:W-:Y:S01]  /*ae20*/  SEL R0, R0, RZ, P0 ;  /* 0x000000ff00007207 */ /* 0x000fe20000000000 */
[----:B0-----:R-:W-:Y:S01]  /*ae30*/  IMAD.MOV.U32 R2, RZ, RZ, RZ ;  /* 0x000000ffff027224 */ /* 0x001fe200078e00ff */
[----:B------:R-:W-:-:S07]  /*ae40*/  LOP3.LUT R13, R13, R4, RZ, 0x3c, !PT ;  /* 0x000000040d0d7212 */ /* 0x000fce00078e3cff */
.L_x_40:
[----:B------:R-:W0:Y:S01]  /*ae50*/  S2R R4, SR_CgaCtaId ;  /* 0x0000000000047919 */ /* 0x000e220000008800 */
[----:B------:R-:W-:Y:S02]  /*ae60*/  MOV R3, 0x400 ;  /* 0x0000040000037802 */ /* 0x000fe40000000f00 */
[----:B------:R-:W-:Y:S02]  /*ae70*/  SHF.L.U32 R2, R2, 0x1f, RZ ;  /* 0x0000001f02027819 */ /* 0x000fe400000006ff */
[----:B0-----:R-:W-:-:S04]  /*ae80*/  LEA R9, R4, R3, 0x18 ;  /* 0x0000000304097211 */ /* 0x001fc800078ec0ff */
[----:B------:R-:W0:Y:S02]  /*ae90*/  SYNCS.PHASECHK.TRANS64.TRYWAIT P0, [R9+URZ+0x17020], R2 ;  /* 0x01702002090075a7 */ /* 0x000e24000800017f */
[----:B0-----:R-:W-:Y:S05]  /*aea0*/  @!P0 BRA `(.L_x_88) ;  /* 0x0000000c00288947 */ /* 0x001fea0003800000 */
.L_x_121:
[----:B------:R-:W1:Y:S02]  /*aeb0*/  S2R R3, SR_TID.X ;  /* 0x0000000000037919 */ /* 0x000e640000002100 */
[----:B-1----:R-:W-:-:S04]  /*aec0*/  SHF.R.U32.HI R3, RZ, 0x5, R3 ;  /* 0x00000005ff037819 */ /* 0x002fc80000011603 */
[----:B------:R-:W-:-:S05]  /*aed0*/  LOP3.LUT R3, R3, 0x3, RZ, 0xc0, !PT ;  /* 0x0000000303037812 */ /* 0x000fca00078ec0ff */
[----:B0-----:R-:W0:Y:S02]  /*aee0*/  SHFL.IDX PT, R2, R3, RZ, 0x1f ;  /* 0x00001fff03027589 */ /* 0x001e2400000e0000 */
[----:B0-----:R-:W-:-:S13]  /*aef0*/  ISETP.NE.AND P0, PT, R2, RZ, PT ;  /* 0x000000ff0200720c */ /* 0x001fda0003f05270 */
[----:B------:R-:W-:Y:S05]  /*af00*/  @P0 BRA `(.L_x_10) ;  /* 0x00000000009c0947 */ /* 0x000fea0003800000 */
[----:B------:R-:W-:-:S13]  /*af10*/  ELECT P0, URZ, PT ;  /* 0x00000000003f782f */ /* 0x000fda0003800000 */
[----:B------:R-:W-:Y:S05]  /*af20*/  @!P0 BRA `(.L_x_10) ;  /* 0x0000000000948947 */ /* 0x000fea0003800000 */
[----:B------:R-:W-:-:S06]  /*af30*/  ULOP3.LUT UR4, UR41, 0x2, URZ, 0xfc, !UPT ;  /* 0x0000000229047892 */ /* 0x000fcc000f8efc3f */
[----:B------:R-:W-:-:S05]  /*af40*/  IMAD.U32 R2, RZ, RZ, UR4 ;  /* 0x00000004ff027e24 */ /* 0x000fca000f8e00ff */
[----:B------:R-:W-:-:S13]  /*af50*/  ISETP.NE.AND P0, PT, R2, 0x3, PT ;  /* 0x000000030200780c */ /* 0x000fda0003f05270 */
[----:B------:R-:W-:Y:S05]  /*af60*/  @!P0 BRA `(.L_x_89) ;  /* 0x0000000000048947 */ /* 0x000fea0003800000 */
[----:B------:R-:W-:Y:S01]  /*af70*/  BPT.TRAP 0x1 ;  /* 0x000000040000795c */ /* 0x000fe20000300000 */
.L_x_89:
[----:B------:R-:W-:Y:S01]  /*af80*/  VIADD R7, R9, 0x17040 ;  /* 0x0001704009077836 */ /* 0x000fe20000000000 */
[----:B------:R-:W-:Y:S01]  /*af90*/  SHF.L.U32 R3, R13, 0x1f, RZ ;  /* 0x0000001f0d037819 */ /* 0x000fe200000006ff */
[C---:B------:R-:W-:Y:S02]  /*afa0*/  VIADD R2, R0.reuse, 0x1 ;  /* 0x0000000100027836 */ /* 0x040fe40000000000 */
[----:B------:R-:W-:-:S03]  /*afb0*/  IMAD R6, R0, 0x8, R7 ;  /* 0x0000000800067824 */ /* 0x000fc600078e0207 */
[C---:B------:R-:W-:Y:S01]  /*afc0*/  ISETP.NE.AND P2, PT, R2.reuse, 0x2, PT ;  /* 0x000000020200780c */ /* 0x040fe20003f45270 */
[----:B------:R-:W0:Y:S03]  /*afd0*/  SYNCS.PHASECHK.TRANS64.TRYWAIT P1, [R6+URZ], R3 ;  /* 0x00000003060075a7 */ /* 0x000e26000802017f */
[----:B------:R-:W-:Y:S02]  /*afe0*/  SEL R4, RZ, 0x1, P2 ;  /* 0x00000001ff047807 */ /* 0x000fe40001000000 */
[----:B------:R-:W-:Y:S02]  /*aff0*/  SEL R5, R2, RZ, P2 ;  /* 0x000000ff02057207 */ /* 0x000fe40001000000 */
[----:B------:R-:W-:-:S03]  /*b000*/  LOP3.LUT R2, R13, R4, RZ, 0x3c, !PT ;  /* 0x000000040d027212 */ /* 0x000fc600078e3cff */
[----:B------:R-:W-:Y:S01]  /*b010*/  IMAD R7, R5, 0x8, R7 ;  /* 0x0000000805077824 */ /* 0x000fe200078e0207 */
[----:B------:R-:W-:Y:S01]  /*b020*/  SHF.L.U32 R2, R2, 0x1f, RZ ;  /* 0x0000001f02027819 */ /* 0x000fe200000006ff */
[----:B0-----:R-:W-:Y:S06]  /*b030*/  @!P1 BRA `(.L_x_90) ;  /* 0x0000000800d89947 */ /* 0x001fec0003800000 */
.L_x_122:
[----:B------:R-:W1:Y:S02]  /*b040*/  SYNCS.PHASECHK.TRANS64.TRYWAIT P1, [R7+URZ], R2 ;  /* 0x00000002070075a7 */ /* 0x000e64000802017f */
[----:B-1----:R-:W-:Y:S05]  /*b050*/  @!P1 BRA `(.L_x_91) ;  /* 0x0000000800e49947 */ /* 0x002fea0003800000 */
.L_x_123:
[----:B------:R-:W-:Y:S05]  /*b060*/  @!P0 BRA `(.L_x_92) ;  /* 0x0000000000048947 */ /* 0x000fea0003800000 */
[----:B------:R-:W-:Y:S01]  /*b070*/  BPT.TRAP 0x1 ;  /* 0x000000040000795c */ /* 0x000fe20000300000 */
.L_x_92:
[----:B------:R-:W-:-:S04]  /*b080*/  IMAD R0, R0, 0x8, R9 ;  /* 0x0000000800007824 */ /* 0x000fc800078e0209 */
[----:B------:R-:W2:Y:S02]  /*b090*/  SYNCS.PHASECHK.TRANS64.TRYWAIT P1, [R0+URZ+0x17060], R3 ;  /* 0x01706003000075a7 */ /* 0x000ea4000802017f */
[----:B--2---:R-:W-:Y:S05]  /*b0a0*/  @!P1 BRA `(.L_x_93) ;  /* 0x0000000800e49947 */ /* 0x004fea0003800000 */
.L_x_124:
[----:B------:R-:W-:Y:S05]  /*b0b0*/  @!P0 BRA `(.L_x_94) ;  /* 0x0000000000048947 */ /* 0x000fea0003800000 */
[----:B------:R-:W-:Y:S01]  /*b0c0*/  BPT.TRAP 0x1 ;  /* 0x000000040000795c */ /* 0x000fe20000300000 */
.L_x_94:
[----:B------:R-:W-:-:S04]  /*b0d0*/  IMAD R5, R5, 0x8, R9 ;  /* 0x0000000805057824 */ /* 0x000fc800078e0209 */
[----:B------:R-:W3:Y:S02]  /*b0e0*/  SYNCS.PHASECHK.TRANS64.TRYWAIT P1, [R5+URZ+0x17060], R2 ;  /* 0x01706002050075a7 */ /* 0x000ee4000802017f */
[----:B---3--:R-:W-:Y:S05]  /*b0f0*/  @!P1 BRA `(.L_x_95) ;  /* 0x0000000800e49947 */ /* 0x008fea0003800000 */
.L_x_125:
[----:B------:R-:W-:Y:S05]  /*b100*/  @!P0 BRA `(.L_x_96) ;  /* 0x0000000000048947 */ /* 0x000fea0003800000 */
[----:B------:R-:W-:Y:S01]  /*b110*/  BPT.TRAP 0x1 ;  /* 0x000000040000795c */ /* 0x000fe20000300000 */
.L_x_96:
[----:B------:R-:W4:Y:S02]  /*b120*/  SYNCS.PHASECHK.TRANS64.TRYWAIT P0, [R0+URZ+0x17080], R3 ;  /* 0x01708003000075a7 */ /* 0x000f24000800017f */
[----:B----4-:R-:W-:Y:S05]  /*b130*/  @!P0 BRA `(.L_x_97) ;  /* 0x0000000800e88947 */ /* 0x010fea0003800000 */
.L_x_98:
[----:B------:R0:W0:Y:S02]  /*b140*/  SYNCS.PHASECHK.TRANS64.TRYWAIT P0, [R5+URZ+0x17080], R2 ;  /* 0x01708002050075a7 */ /* 0x000024000800017f */
[----:B0-----:R-:W-:Y:S05]  /*b150*/  @!P0 NANOSLEEP.SYNCS 0x989680 ;  /* 0x009896800000895d */ /* 0x001fea0003900000 */
[----:B------:R-:W0:Y:S02]  /*b160*/  @!P0 SYNCS.PHASECHK.TRANS64 P0, [R5+URZ+0x17080], R2 ;  /* 0x01708002050085a7 */ /* 0x000e24000800007f */
[----:B0-----:R-:W-:Y:S05]  /*b170*/  @!P0 BRA `(.L_x_98) ;  /* 0xfffffffc00f08947 */ /* 0x001fea000383ffff */
.L_x_10:
[----:B------:R-:W-:Y:S05]  /*b180*/  BSYNC B6 ;  /* 0x0000000000067941 */ /* 0x000fea0003800000 */
.L_x_7:
[----:B------:R-:W-:Y:S05]  /*b190*/  EXIT ;  /* 0x000000000000794d */ /* 0x000fea0003800000 */
.L_x_14:
[----:B0-----:R-:W-:-:S04]  /*b1a0*/  IMAD.U32 R3, RZ, RZ, UR38 ;  /* 0x00000026ff037e24 */ /* 0x001fc8000f8e00ff */
[----:B------:R0:W1:Y:S03]  /*b1b0*/  SYNCS.PHASECHK.TRANS64.TRYWAIT P0, [R3+URZ+0x17000], R0 ;  /* 0x01700000030075a7 */ /* 0x000066000800017f */
[----:B-1----:R-:W-:Y:S05]  /*b1c0*/  @!P0 NANOSLEEP.SYNCS 0x989680 ;  /* 0x009896800000895d */ /* 0x002fea0003900000 */
[----:B------:R-:W1:Y:S02]  /*b1d0*/  @!P0 SYNCS.PHASECHK.TRANS64 P0, [R3+URZ+0x17000], R0 ;  /* 0x01700000030085a7 */ /* 0x000e64000800007f */
[----:B-1----:R-:W-:Y:S05]  /*b1e0*/  @!P0 BRA `(.L_x_14) ;  /* 0xfffffffc00ec8947 */ /* 0x002fea000383ffff */
[----:B------:R-:W-:Y:S05]  /*b1f0*/  BRA `(.L_x_99) ;  /* 0xffffff6000e87947 */ /* 0x000fea000383ffff */
.L_x_18:
[----:B0-----:R-:W-:-:S04]  /*b200*/  IMAD.U32 R3, RZ, RZ, UR38 ;  /* 0x00000026ff037e24 */ /* 0x001fc8000f8e00ff */
[----:B------:R0:W2:Y:S03]  /*b210*/  SYNCS.PHASECHK.TRANS64.TRYWAIT P2, [R3+URZ+0x17030], R0 ;  /* 0x01703000030075a7 */ /* 0x0000a6000804017f */
[----:B--2---:R-:W-:Y:S05]  /*b220*/  @!P2 NANOSLEEP.SYNCS 0x989680 ;  /* 0x009896800000a95d */ /* 0x004fea0003900000 */
[----:B------:R-:W2:Y:S02]  /*b230*/  @!P2 SYNCS.PHASECHK.TRANS64 P2, [R3+URZ+0x17030], R0 ;  /* 0x017030000300a5a7 */ /* 0x000ea4000804007f */
[----:B--2---:R-:W-:Y:S05]  /*b240*/  @!P2 BRA `(.L_x_18) ;  /* 0xfffffffc00eca947 */ /* 0x004fea000383ffff */
[----:B------:R-:W-:Y:S05]  /*b250*/  BRA `(.L_x_17) ;  /* 0xffffff6400047947 */ /* 0x000fea000383ffff */
.L_x_23:
[----:B-1----:R-:W-:-:S04]  /*b260*/  IMAD.U32 R5, RZ, RZ, UR21 ;  /* 0x00000015ff057e24 */ /* 0x002fc8000f8e00ff */
[----:B------:R1:W2:Y:S03]  /*b270*/  SYNCS.PHASECHK.TRANS64.TRYWAIT P2, [R5+URZ+0x17030], R4 ;  /* 0x01703004050075a7 */ /* 0x0002a6000804017f */
[----:B--2---:R-:W-:Y:S05]  /*b280*/  @!P2 NANOSLEEP.SYNCS 0x989680 ;  /* 0x009896800000a95d */ /* 0x004fea0003900000 */
[----:B------:R-:W2:Y:S02]  /*b290*/  @!P2 SYNCS.PHASECHK.TRANS64 P2, [R5+URZ+0x17030], R4 ;  /* 0x017030040500a5a7 */ /* 0x000ea4000804007f */
[----:B--2---:R-:W-:Y:S05]  /*b2a0*/  @!P2 BRA `(.L_x_23) ;  /* 0xfffffffc00eca947 */ /* 0x004fea000383ffff */
[----:B------:R-:W-:Y:S05]  /*b2b0*/  BRA `(.L_x_22) ;  /* 0xffffff8400907947 */ /* 0x000fea000383ffff */
.L_x_27:
[----:B-1----:R-:W-:-:S04]  /*b2c0*/  IMAD.U32 R5, RZ, RZ, UR14 ;  /* 0x0000000eff057e24 */ /* 0x002fc8000f8e00ff */
[----:B------:R1:W2:Y:S03]  /*b2d0*/  SYNCS.PHASECHK.TRANS64.TRYWAIT P2, [R5+URZ+0x17050], R4 ;  /* 0x01705004050075a7 */ /* 0x0002a6000804017f */
[----:B--2---:R-:W-:Y:S05]  /*b2e0*/  @!P2 NANOSLEEP.SYNCS 0x989680 ;  /* 0x009896800000a95d */ /* 0x004fea0003900000 */
[----:B------:R-:W2:Y:S02]  /*b2f0*/  @!P2 SYNCS.PHASECHK.TRANS64 P2, [R5+URZ+0x17050], R4 ;  /* 0x017050040500a5a7 */ /* 0x000ea4000804007f */
[----:B--2---:R-:W-:Y:S05]  /*b300*/  @!P2 BRA `(.L_x_27) ;  /* 0xfffffffc00eca947 */ /* 0x004fea000383ffff */
[----:B------:R-:W-:Y:S05]  /*b310*/  BRA `(.L_x_26) ;  /* 0xffffff8800e87947 */ /* 0x000fea000383ffff */
.L_x_33:
[----:B-1----:R-:W-:-:S04]  /*b320*/  IMAD.U32 R3, RZ, RZ, UR16 ;  /* 0x00000010ff037e24 */ /* 0x002fc8000f8e00ff */
[----:B------:R1:W2:Y:S03]  /*b330*/  SYNCS.PHASECHK.TRANS64.TRYWAIT P1, [R3+URZ+0x17050], R2 ;  /* 0x01705002030075a7 */ /* 0x0002a6000802017f */
[----:B--2---:R-:W-:Y:S05]  /*b340*/  @!P1 NANOSLEEP.SYNCS 0x989680 ;  /* 0x009896800000995d */ /* 0x004fea0003900000 */
[----:B------:R-:W2:Y:S02]  /*b350*/  @!P1 SYNCS.PHASECHK.TRANS64 P1, [R3+URZ+0x17050], R2 ;  /* 0x01705002030095a7 */ /* 0x000ea4000802007f */
[----:B--2---:R-:W-:Y:S05]  /*b360*/  @!P1 BRA `(.L_x_33) ;  /* 0xfffffffc00ec9947 */ /* 0x004fea000383ffff */
[----:B------:R-:W-:Y:S05]  /*b370*/  BRA `(.L_x_32) ;  /* 0xffffffa0003c7947 */ /* 0x000fea000383ffff */
.L_x_46:
[----:B------:R-:W-:Y:S02]  /*b380*/  IMAD.MOV.U32 R13, RZ, RZ, R17 ;  /* 0x000000ffff0d7224 */ /* 0x000fe400078e0011 */
[----:B------:R-:W-:Y:S02]  /*b390*/  IMAD.MOV.U32 R12, RZ, RZ, RZ ;  /* 0x000000ffff0c7224 */ /* 0x000fe400078e00ff */
[----:B------:R-:W-:Y:S02]  /*b3a0*/  IMAD.MOV.U32 R11, RZ, RZ, 0x1f ;  /* 0x0000001fff0b7424 */ /* 0x000fe400078e00ff */
[----:B------:R-:W-:-:S07]  /*b3b0*/  IMAD.MOV.U32 R15, RZ, RZ, -0x1 ;  /* 0xffffffffff0f7424 */ /* 0x000fce00078e00ff */
[----:B------:R-:W-:Y:S05]  /*b3c0*/  WARPSYNC.COLLECTIVE R15, `(.L_x_100) ;  /* 0x000000000f087348 */ /* 0x000fea0003c00000 */
[----:B------:R0:W1:Y:S02]  /*b3d0*/  SHFL.IDX P6, R14, R13, R12, R11 ;  /* 0x0000000c0d0e7389 */ /* 0x00006400000c000b */
[----:B01----:R-:W-:Y:S01]  /*b3e0*/  ENDCOLLECTIVE ;  /* 0x000000000000791b */ /* 0x003fe20003800000 */
.L_x_100:
[----:B------:R-:W-:Y:S05]  /*b3f0*/  BRA `(.L_x_101) ;  /* 0xffffffd400807947 */ /* 0x000fea000383ffff */
.L_x_48:
[----:B------:R-:W-:Y:S01]  /*b400*/  BSSY B0, `(.L_x_102) ;  /* 0x0000006000007945 */ /* 0x000fe20003800000 */
[----:B------:R-:W-:-:S07]  /*b410*/  IMAD.MOV.U32 R15, RZ, RZ, -0x1 ;  /* 0xffffffffff0f7424 */ /* 0x000fce00078e00ff */
[----:B0-----:R-:W-:Y:S05]  /*b420*/  WARPSYNC.COLLECTIVE R15, `(.L_x_103) ;  /* 0x000000000f0c7348 */ /* 0x001fea0003c00000 */
[----:B------:R-:W-:Y:S02]  /*b430*/  ELECT P6, UR62, PT ;  /* 0x00000000003e782f */ /* 0x000fe400038c0000 */
[----:B------:R-:W-:Y:S01]  /*b440*/  MOV R14, UR62 ;  /* 0x0000003e000e7c02 */ /* 0x000fe20008000f00 */
[----:B0-----:R-:W-:Y:S10]  /*b450*/  ENDCOLLECTIVE ;  /* 0x000000000000791b */ /* 0x001ff40003800000 */
.L_x_103:
[----:B------:R-:W-:Y:S05]  /*b460*/  BSYNC B0 ;  /* 0x0000000000007941 */ /* 0x000fea0003800000 */
.L_x_102:
[----:B------:R-:W-:Y:S05]  /*b470*/  BRA `(.L_x_104) ;  /* 0xffffffd400887947 */ /* 0x000fea000383ffff */
.L_x_50:
[----:B--2---:R-:W-:-:S04]  /*b480*/  IMAD.U32 R3, RZ, RZ, UR38 ;  /* 0x00000026ff037e24 */ /* 0x004fc8000f8e00ff */
[----:B------:R2:W3:Y:S03]  /*b490*/  SYNCS.PHASECHK.TRANS64.TRYWAIT P0, [R3+URZ+0x17080], R0 ;  /* 0x01708000030075a7 */ /* 0x0004e6000800017f */
[----:B---3--:R-:W-:Y:S05]  /*b4a0*/  @!P0 NANOSLEEP.SYNCS 0x989680 ;  /* 0x009896800000895d */ /* 0x008fea0003900000 */
[----:B------:R-:W3:Y:S02]  /*b4b0*/  @!P0 SYNCS.PHASECHK.TRANS64 P0, [R3+URZ+0x17080], R0 ;  /* 0x01708000030085a7 */ /* 0x000ee4000800007f */
[----:B---3--:R-:W-:Y:S05]  /*b4c0*/  @!P0 BRA `(.L_x_50) ;  /* 0xfffffffc00ec8947 */ /* 0x008fea000383ffff */
[----:B------:R-:W-:Y:S05]  /*b4d0*/  BRA `(.L_x_105) ;  /* 0xffffffd400d87947 */ /* 0x000fea000383ffff */
.L_x_52:
[----:B--2---:R-:W-:-:S04]  /*b4e0*/  IMAD.U32 R3, RZ, RZ, UR38 ;  /* 0x00000026ff037e24 */ /* 0x004fc8000f8e00ff */
[----:B------:R2:W3:Y:S03]  /*b4f0*/  SYNCS.PHASECHK.TRANS64.TRYWAIT P0, [R3+URZ+0x17040], R0 ;  /* 0x01704000030075a7 */ /* 0x0004e6000800017f */
[----:B---3--:R-:W-:Y:S05]  /*b500*/  @!P0 NANOSLEEP.SYNCS 0x989680 ;  /* 0x009896800000895d */ /* 0x008fea0003900000 */
[----:B------:R-:W3:Y:S02]  /*b510*/  @!P0 SYNCS.PHASECHK.TRANS64 P0, [R3+URZ+0x17040], R0 ;  /* 0x01704000030085a7 */ /* 0x000ee4000800007f */
[----:B---3--:R-:W-:Y:S05]  /*b520*/  @!P0 BRA `(.L_x_52) ;  /* 0xfffffffc00ec8947 */ /* 0x008fea000383ffff */
[----:B------:R-:W-:Y:S05]  /*b530*/  BRA `(.L_x_106) ;  /* 0xffffffd800487947 */ /* 0x000fea000383ffff */
.L_x_55:
[----:B------:R-:W-:Y:S02]  /*b540*/  IMAD.MOV.U32 R13, RZ, RZ, R5 ;  /* 0x000000ffff0d7224 */ /* 0x000fe400078e0005 */
[----:B------:R-:W-:Y:S02]  /*b550*/  IMAD.MOV.U32 R12, RZ, RZ, RZ ;  /* 0x000000ffff0c7224 */ /* 0x000fe400078e00ff */
[----:B------:R-:W-:Y:S02]  /*b560*/  IMAD.MOV.U32 R11, RZ, RZ, 0x1e1f ;  /* 0x00001e1fff0b7424 */ /* 0x000fe400078e00ff */
[----:B------:R-:W-:Y:S02]  /*b570*/  IMAD.MOV.U32 R15, RZ, RZ, -0x1 ;  /* 0xffffffffff0f7424 */ /* 0x000fe400078e00ff */
[----:B------:R-:W-:-:S07]  /*b580*/  IMAD R17, R20, 0xc0, R7 ;  /* 0x000000c014117824 */ /* 0x000fce00078e0207 */
[----:B------:R-:W-:Y:S05]  /*b590*/  WARPSYNC.COLLECTIVE R15, `(.L_x_107) ;  /* 0x000000000f087348 */ /* 0x000fea0003c00000 */
[----:B------:R0:W1:Y:S02]  /*b5a0*/  SHFL.IDX P6, R14, R13, R12, R11 ;  /* 0x0000000c0d0e7389 */ /* 0x00006400000c000b */
[----:B01----:R-:W-:Y:S01]  /*b5b0*/  ENDCOLLECTIVE ;  /* 0x000000000000791b */ /* 0x003fe20003800000 */
.L_x_107:
[----:B------:R-:W-:Y:S02]  /*b5c0*/  IMAD.MOV.U32 R13, RZ, RZ, R4 ;  /* 0x000000ffff0d7224 */ /* 0x000fe400078e0004 */
[----:B------:R-:W-:-:S07]  /*b5d0*/  IMAD.MOV.U32 R2, RZ, RZ, R14 ;  /* 0x000000ffff027224 */ /* 0x000fce00078e000e */
[----:B------:R-:W-:Y:S05]  /*b5e0*/  WARPSYNC.COLLECTIVE R15, `(.L_x_108) ;  /* 0x000000000f087348 */ /* 0x000fea0003c00000 */
[----:B------:R0:W1:Y:S02]  /*b5f0*/  SHFL.IDX P6, R14, R13, R12, R11 ;  /* 0x0000000c0d0e7389 */ /* 0x00006400000c000b */
[----:B01----:R-:W-:Y:S01]  /*b600*/  ENDCOLLECTIVE ;  /* 0x000000000000791b */ /* 0x003fe20003800000 */
.L_x_108:
[----:B------:R-:W-:Y:S02]  /*b610*/  ULDC UR4, c[0x0][0x288] ;  /* 0x0000a20000047ab9 */ /* 0x000fe40000000800 */
[----:B------:R-:W-:-:S05]  /*b620*/  IMAD R10, R10, UR4, RZ ;  /* 0x000000040a0a7c24 */ /* 0x000fca000f8e02ff */
[----:B------:R-:W-:Y:S01]  /*b630*/  ISETP.GE.AND P3, PT, R17, R10, PT ;  /* 0x0000000a1100720c */ /* 0x000fe20003f66270 */
[----:B------:R-:W-:Y:S02]  /*b640*/  IMAD.MOV.U32 R13, RZ, RZ, R5 ;  /* 0x000000ffff0d7224 */ /* 0x000fe400078e0005 */
[----:B------:R-:W-:-:S10]  /*b650*/  IMAD.MOV.U32 R12, RZ, RZ, 0x1 ;  /* 0x00000001ff0c7424 */ /* 0x000fd400078e00ff */
[----:B------:R-:W-:Y:S01]  /*b660*/  @!P3 VIADD R21, R0, UR38 ;  /* 0x000000260015bc36 */ /* 0x000fe20008000000 */
[----:B------:R-:W-:-:S05]  /*b670*/  @!P3 IADD3 R14, P4, R6, R14, RZ ;  /* 0x0000000e060eb210 */ /* 0x000fca0007f9e0ff */
[----:B------:R-:W-:Y:S02]  /*b680*/  @!P3 IMAD.X R3, RZ, RZ, R2, P4 ;  /* 0x000000ffff03b224 */ /* 0x000fe400020e0602 */
[----:B------:R-:W-:-:S07]  /*b690*/  @!P3 IMAD.MOV.U32 R2, RZ, RZ, R14 ;  /* 0x000000ffff02b224 */ /* 0x000fce00078e000e */
[----:B------:R-:W-:Y:S05]  /*b6a0*/  WARPSYNC.COLLECTIVE R15, `(.L_x_109) ;  /* 0x000000000f087348 */ /* 0x000fea0003c00000 */
[----:B------:R0:W1:Y:S02]  /*b6b0*/  SHFL.IDX P6, R14, R13, R12, R11 ;  /* 0x0000000c0d0e7389 */ /* 0x00006400000c000b */
[----:B01----:R-:W-:Y:S01]  /*b6c0*/  ENDCOLLECTIVE ;  /* 0x000000000000791b */ /* 0x003fe20003800000 */
.L_x_109:
[----:B------:R-:W-:Y:S01]  /*b6d0*/  @!PT LDS RZ, [RZ] ;  /* 0x00000000fffff984 */ /* 0x000fe20000000800 */
[----:B------:R-:W-:Y:S01]  /*b6e0*/  @!PT LDS RZ, [RZ] ;  /* 0x00000000fffff984 */ /* 0x000fe20000000800 */
[----:B------:R-:W-:Y:S01]  /*b6f0*/  @!PT LDS RZ, [RZ] ;  /* 0x00000000fffff984 */ /* 0x000fe20000000800 */
[----:B------:R0:W-:Y:S04]  /*b700*/  @!P3 LDGSTS.E.BYPASS.LTC128B.128 [R21+0xc400], desc[UR44][R2.64], !P2 ;  /* 0x0c4000000215bfae */ /* 0x0001e8000d101d6c */
[----:B------:R0:W-:Y:S04]  /*b710*/  @!P3 LDGSTS.E.BYPASS.LTC128B.128 [R21+0xdc00], desc[UR44][R2.64+0x20], !P0 ;  /* 0x0dc000200215bfae */ /* 0x0001e8000c101d6c */
[----:B------:R0:W-:Y:S01]  /*b720*/  @!P3 LDGSTS.E.BYPASS.LTC128B.128 [R21+0xf400], desc[UR44][R2.64+0x40], !P1 ;  /* 0x0f4000400215bfae */ /* 0x0001e2000c901d6c */
[----:B------:R-:W-:Y:S02]  /*b730*/  IMAD.MOV.U32 R13, RZ, RZ, R4 ;  /* 0x000000ffff0d7224 */ /* 0x000fe400078e0004 */
[----:B------:R-:W-:-:S07]  /*b740*/  IMAD.MOV.U32 R7, RZ, RZ, R14 ;  /* 0x000000ffff077224 */ /* 0x000fce00078e000e */
[----:B0-----:R-:W-:Y:S05]  /*b750*/  WARPSYNC.COLLECTIVE R15, `(.L_x_110) ;  /* 0x000000000f087348 */ /* 0x001fea0003c00000 */
[----:B------:R1:W2:Y:S02]  /*b760*/  SHFL.IDX P6, R14, R13, R12, R11 ;  /* 0x0000000c0d0e7389 */ /* 0x0002a400000c000b */
[----:B012---:R-:W-:Y:S01]  /*b770*/  ENDCOLLECTIVE ;  /* 0x000000000000791b */ /* 0x007fe20003800000 */
.L_x_110:
[----:B------:R-:W-:-:S05]  /*b780*/  VIADD R3, R17, 0x40 ;  /* 0x0000004011037836 */ /* 0x000fca0000000000 */
[----:B------:R-:W-:Y:S01]  /*b790*/  ISETP.GE.AND P4, PT, R3, R10, PT ;  /* 0x0000000a0300720c */ /* 0x000fe20003f86270 */
[----:B------:R-:W-:Y:S02]  /*b7a0*/  IMAD.MOV.U32 R13, RZ, RZ, R9 ;  /* 0x000000ffff0d7224 */ /* 0x000fe400078e0009 */
[----:B------:R-:W-:-:S10]  /*b7b0*/  IMAD.MOV.U32 R12, RZ, RZ, RZ ;  /* 0x000000ffff0c7224 */ /* 0x000fd400078e00ff */
[----:B------:R-:W-:Y:S02]  /*b7c0*/  @!P4 VIADD R5, R0, UR38 ;  /* 0x000000260005cc36 */ /* 0x000fe40008000000 */
[----:B------:R-:W-:-:S07]  /*b7d0*/  IMAD.MOV.U32 R27, RZ, RZ, R14 ;  /* 0x000000ffff1b7224 */ /* 0x000fce00078e000e */
[----:B------:R-:W-:Y:S05]  /*b7e0*/  WARPSYNC.COLLECTIVE R15, `(.L_x_111) ;  /* 0x000000000f087348 */ /* 0x000fea0003c00000 */
[----:B------:R0:W1:Y:S02]  /*b7f0*/  SHFL.IDX P6, R14, R13, R12, R11 ;  /* 0x0000000c0d0e7389 */ /* 0x00006400000c000b */
[----:B01----:R-:W-:Y:S01]  /*b800*/  ENDCOLLECTIVE ;  /* 0x000000000000791b */ /* 0x003fe20003800000 */
.L_x_111:
[----:B------:R-:W-:-:S05]  /*b810*/  @!P4 IADD3 R27, P3, R6, R27, RZ ;  /* 0x0000001b061bc210 */ /* 0x000fca0007f7e0ff */
[----:B------:R-:W-:Y:S02]  /*b820*/  @!P4 IMAD.X R4, RZ, RZ, R7, P3 ;  /* 0x000000ffff04c224 */ /* 0x000fe400018e0607 */
[----:B------:R-:W-:Y:S02]  /*b830*/  @!P4 IMAD.MOV.U32 R2, RZ, RZ, R27 ;  /* 0x000000ffff02c224 */ /* 0x000fe400078e001b */
[----:B------:R-:W-:Y:S02]  /*b840*/  @!P4 IMAD.MOV.U32 R3, RZ, RZ, R4 ;  /* 0x000000ffff03c224 */ /* 0x000fe400078e0004 */
[----:B------:R-:W-:-:S03]  /*b850*/  IMAD.MOV.U32 R13, RZ, RZ, R8 ;  /* 0x000000ffff0d7224 */ /* 0x000fc600078e0008 */
[----:B------:R-:W-:Y:S01]  /*b860*/  @!PT LDS RZ, [RZ] ;  /* 0x00000000fffff984 */ /* 0x000fe20000000800 */
[----:B------:R-:W-:Y:S01]  /*b870*/  @!PT LDS RZ, [RZ] ;  /* 0x00000000fffff984 */ /* 0x000fe20000000800 */
[----:B------:R-:W-:Y:S01]  /*b880*/  @!PT LDS RZ, [RZ] ;  /* 0x00000000fffff984 */ /* 0x000fe20000000800 */
[----:B------:R0:W-:Y:S04]  /*b890*/  @!P4 LDGSTS.E.BYPASS.LTC128B.128 [R5+0xcc00], desc[UR44][R2.64], !P2 ;  /* 0x0cc000000205cfae */ /* 0x0001e8000d101d6c */
[----:B------:R0:W-:Y:S01]  /*b8a0*/  @!P4 LDGSTS.E.BYPASS.LTC128B.128 [R5+0xe400], desc[UR44][R2.64+0x20], !P0 ;  /* 0x0e4000200205cfae */ /* 0x0001e2000c101d6c */
[----:B------:R-:W-:-:S03]  /*b8b0*/  IMAD.MOV.U32 R9, RZ, RZ, R14 ;  /* 0x000000ffff097224 */ /* 0x000fc600078e000e */
[----:B------:R0:W-:Y:S04]  /*b8c0*/  @!P4 LDGSTS.E.BYPASS.LTC128B.128 [R5+0xfc00], desc[UR44][R2.64+0x40], !P1 ;  /* 0x0fc000400205cfae */ /* 0x0001e8000c901d6c */
[----:B0-----:R-:W-:Y:S05]  /*b8d0*/  WARPSYNC.COLLECTIVE R15, `(.L_x_112) ;  /* 0x000000000f087348 */ /* 0x001fea0003c00000 */
[----:B------:R1:W2:Y:S02]  /*b8e0*/  SHFL.IDX P6, R14, R13, R12, R11 ;  /* 0x0000000c0d0e7389 */ /* 0x0002a400000c000b */
[----:B012---:R-:W-:Y:S01]  /*b8f0*/  ENDCOLLECTIVE ;  /* 0x000000000000791b */ /* 0x007fe20003800000 */
.L_x_112:
[----:B------:R-:W-:Y:S05]  /*b900*/  BRA `(.L_x_113) ;  /* 0xffffffdc00e07947 */ /* 0x000fea000383ffff */
.L_x_58:
[----:B01----:R-:W-:-:S04]  /*b910*/  IMAD.U32 R3, RZ, RZ, UR38 ;  /* 0x00000026ff037e24 */ /* 0x003fc8000f8e00ff */
[----:B------:R0:W1:Y:S03]  /*b920*/  SYNCS.PHASECHK.TRANS64.TRYWAIT P0, [R3+URZ+0x17020], R4 ;  /* 0x01702004030075a7 */ /* 0x000066000800017f */
[----:B-1----:R-:W-:Y:S05]  /*b930*/  @!P0 NANOSLEEP.SYNCS 0x989680 ;  /* 0x009896800000895d */ /* 0x002fea0003900000 */
[----:B------:R-:W1:Y:S02]  /*b940*/  @!P0 SYNCS.PHASECHK.TRANS64 P0, [R3+URZ+0x17020], R4 ;  /* 0x01702004030085a7 */ /* 0x000e64000800007f */
[----:B-1----:R-:W-:Y:S05]  /*b950*/  @!P0 BRA `(.L_x_58) ;  /* 0xfffffffc00ec8947 */ /* 0x002fea000383ffff */
[----:B------:R-:W-:Y:S05]  /*b960*/  BRA `(.L_x_114) ;  /* 0xffffffe000247947 */ /* 0x000fea000383ffff */
.L_x_63:
[----:B-1----:R1:W2:Y:S02]  /*b970*/  SYNCS.PHASECHK.TRANS64.TRYWAIT P0, [R6+URZ+0x17080], R3 ;  /* 0x01708003060075a7 */ /* 0x0022a4000800017f */
[----:B--2---:R-:W-:Y:S05]  /*b980*/  @!P0 NANOSLEEP.SYNCS 0x989680 ;  /* 0x009896800000895d */ /* 0x004fea0003900000 */
[----:B------:R-:W2:Y:S02]  /*b990*/  @!P0 SYNCS.PHASECHK.TRANS64 P0, [R6+URZ+0x17080], R3 ;  /* 0x01708003060085a7 */ /* 0x000ea4000800007f */
[----:B--2---:R-:W-:Y:S05]  /*b9a0*/  @!P0 BRA `(.L_x_63) ;  /* 0xfffffffc00f08947 */ /* 0x004fea000383ffff */
[----:B------:R-:W-:Y:S05]  /*b9b0*/  BRA `(.L_x_115) ;  /* 0xffffffe000d07947 */ /* 0x000fea000383ffff */
.L_x_69:
[----:B--2---:R2:W3:Y:S02]  /*b9c0*/  SYNCS.PHASECHK.TRANS64.TRYWAIT P0, [R6+URZ+0x17040], R3 ;  /* 0x01704003060075a7 */ /* 0x0044e4000800017f */
[----:B---3--:R-:W-:Y:S05]  /*b9d0*/  @!P0 NANOSLEEP.SYNCS 0x989680 ;  /* 0x009896800000895d */ /* 0x008fea0003900000 */
[----:B------:R-:W3:Y:S02]  /*b9e0*/  @!P0 SYNCS.PHASECHK.TRANS64 P0, [R6+URZ+0x17040], R3 ;  /* 0x01704003060085a7 */ /* 0x000ee4000800007f */
[----:B---3--:R-:W-:Y:S05]  /*b9f0*/  @!P0 BRA `(.L_x_69) ;  /* 0xfffffffc00f08947 */ /* 0x008fea000383ffff */
[----:B------:R-:W-:Y:S05]  /*ba00*/  BRA `(.L_x_116) ;  /* 0xffffffe400b47947 */ /* 0x000fea000383ffff */
.L_x_76:
[----:B--2---:R2:W3:Y:S02]  /*ba10*/  SYNCS.PHASECHK.TRANS64.TRYWAIT P0, [R3+URZ+0x17070], R2 ;  /* 0x01707002030075a7 */ /* 0x0044e4000800017f */
[----:B---3--:R-:W-:Y:S05]  /*ba20*/  @!P0 NANOSLEEP.SYNCS 0x989680 ;  /* 0x009896800000895d */ /* 0x008fea0003900000 */
[----:B------:R-:W3:Y:S02]  /*ba30*/  @!P0 SYNCS.PHASECHK.TRANS64 P0, [R3+URZ+0x17070], R2 ;  /* 0x01707002030085a7 */ /* 0x000ee4000800007f */
[----:B---3--:R-:W-:Y:S05]  /*ba40*/  @!P0 BRA `(.L_x_76) ;  /* 0xfffffffc00f08947 */ /* 0x008fea000383ffff */
[----:B------:R-:W-:Y:S05]  /*ba50*/  BRA `(.L_x_117) ;  /* 0xffffffe800a47947 */ /* 0x000fea000383ffff */
.L_x_78:
[----:B--2---:R2:W3:Y:S02]  /*ba60*/  SYNCS.PHASECHK.TRANS64.TRYWAIT P0, [R3+URZ+0x17060], R2 ;  /* 0x01706002030075a7 */ /* 0x0044e4000800017f */
[----:B---3--:R-:W-:Y:S05]  /*ba70*/  @!P0 NANOSLEEP.SYNCS 0x989680 ;  /* 0x009896800000895d */ /* 0x008fea0003900000 */
[----:B------:R-:W3:Y:S02]  /*ba80*/  @!P0 SYNCS.PHASECHK.TRANS64 P0, [R3+URZ+0x17060], R2 ;  /* 0x01706002030085a7 */ /* 0x000ee4000800007f */
[----:B---3--:R-:W-:Y:S05]  /*ba90*/  @!P0 BRA `(.L_x_78) ;  /* 0xfffffffc00f08947 */ /* 0x008fea000383ffff */
[----:B------:R-:W-:Y:S05]  /*baa0*/  BRA `(.L_x_118) ;  /* 0xffffffe800a87947 */ /* 0x000fea000383ffff */
.L_x_84:
[----:B0-----:R0:W1:Y:S02]  /*bab0*/  SYNCS.PHASECHK.TRANS64.TRYWAIT P0, [R0+URZ+0x17070], R3 ;  /* 0x01707003000075a7 */ /* 0x001064000800017f */
[----:B-1----:R-:W-:Y:S05]  /*bac0*/  @!P0 NANOSLEEP.SYNCS 0x989680 ;  /* 0x009896800000895d */ /* 0x002fea0003900000 */
[----:B------:R-:W1:Y:S02]  /*bad0*/  @!P0 SYNCS.PHASECHK.TRANS64 P0, [R0+URZ+0x17070], R3 ;  /* 0x01707003000085a7 */ /* 0x000e64000800007f */
[----:B-1----:R-:W-:Y:S05]  /*bae0*/  @!P0 BRA `(.L_x_84) ;  /* 0xfffffffc00f08947 */ /* 0x002fea000383ffff */
[----:B------:R-:W-:Y:S05]  /*baf0*/  BRA `(.L_x_119) ;  /* 0xffffffec00b87947 */ /* 0x000fea000383ffff */
.L_x_86:
[----:B0-----:R0:W1:Y:S02]  /*bb00*/  SYNCS.PHASECHK.TRANS64.TRYWAIT P0, [R0+URZ+0x17060], R3 ;  /* 0x01706003000075a7 */ /* 0x001064000800017f */
[----:B-1----:R-:W-:Y:S05]  /*bb10*/  @!P0 NANOSLEEP.SYNCS 0x989680 ;  /* 0x009896800000895d */ /* 0x002fea0003900000 */
[----:B------:R-:W1:Y:S02]  /*bb20*/  @!P0 SYNCS.PHASECHK.TRANS64 P0, [R0+URZ+0x17060], R3 ;  /* 0x01706003000085a7 */ /* 0x000e64000800007f */
[----:B-1----:R-:W-:Y:S05]  /*bb30*/  @!P0 BRA `(.L_x_86) ;  /* 0xfffffffc00f08947 */ /* 0x002fea000383ffff */
[----:B------:R-:W-:Y:S05]  /*bb40*/  BRA `(.L_x_120) ;  /* 0xffffffec00d07947 */ /* 0x000fea000383ffff */
.L_x_88:
[----:B0-----:R0:W1:Y:S02]  /*bb50*/  SYNCS.PHASECHK.TRANS64.TRYWAIT P0, [R9+URZ+0x17020], R2 ;  /* 0x01702002090075a7 */ /* 0x001064000800017f */
[----:B-1----:R-:W-:Y:S05]  /*bb60*/  @!P0 NANOSLEEP.SYNCS 0x989680 ;  /* 0x009896800000895d */ /* 0x002fea0003900000 */
[----:B------:R-:W1:Y:S02]  /*bb70*/  @!P0 SYNCS.PHASECHK.TRANS64 P0, [R9+URZ+0x17020], R2 ;  /* 0x01702002090085a7 */ /* 0x000e64000800007f */
[----:B-1----:R-:W-:Y:S05]  /*bb80*/  @!P0 BRA `(.L_x_88) ;  /* 0xfffffffc00f08947 */ /* 0x002fea000383ffff */
[----:B------:R-:W-:Y:S05]  /*bb90*/  BRA `(.L_x_121) ;  /* 0xfffffff000c47947 */ /* 0x000fea000383ffff */
.L_x_90:
[----:B0-----:R0:W1:Y:S02]  /*bba0*/  SYNCS.PHASECHK.TRANS64.TRYWAIT P1, [R6+URZ], R3 ;  /* 0x00000003060075a7 */ /* 0x001064000802017f */
[----:B-1----:R-:W-:Y:S05]  /*bbb0*/  @!P1 NANOSLEEP.SYNCS 0x989680 ;  /* 0x009896800000995d */ /* 0x002fea0003900000 */
[----:B------:R-:W1:Y:S02]  /*bbc0*/  @!P1 SYNCS.PHASECHK.TRANS64 P1, [R6+URZ], R3 ;  /* 0x00000003060095a7 */ /* 0x000e64000802007f */
[----:B-1----:R-:W-:Y:S05]  /*bbd0*/  @!P1 BRA `(.L_x_90) ;  /* 0xfffffffc00f09947 */ /* 0x002fea000383ffff */
[----:B------:R-:W-:Y:S05]  /*bbe0*/  BRA `(.L_x_122) ;  /* 0xfffffff400147947 */ /* 0x000fea000383ffff */
.L_x_91:
[----:B-1----:R1:W2:Y:S02]  /*bbf0*/  SYNCS.PHASECHK.TRANS64.TRYWAIT P1, [R7+URZ], R2 ;  /* 0x00000002070075a7 */ /* 0x0022a4000802017f */
[----:B--2---:R-:W-:Y:S05]  /*bc00*/  @!P1 NANOSLEEP.SYNCS 0x989680 ;  /* 0x009896800000995d */ /* 0x004fea0003900000 */
[----:B------:R-:W2:Y:S02]  /*bc10*/  @!P1 SYNCS.PHASECHK.TRANS64 P1, [R7+URZ], R2 ;  /* 0x00000002070095a7 */ /* 0x000ea4000802007f */
[----:B--2---:R-:W-:Y:S05]  /*bc20*/  @!P1 BRA `(.L_x_91) ;  /* 0xfffffffc00f09947 */ /* 0x004fea000383ffff */
[----:B------:R-:W-:Y:S05]  /*bc30*/  BRA `(.L_x_123) ;  /* 0xfffffff400087947 */ /* 0x000fea000383ffff */
.L_x_93:
[----:B--2---:R2:W3:Y:S02]  /*bc40*/  SYNCS.PHASECHK.TRANS64.TRYWAIT P1, [R0+URZ+0x17060], R3 ;  /* 0x01706003000075a7 */ /* 0x0044e4000802017f */
[----:B---3--:R-:W-:Y:S05]  /*bc50*/  @!P1 NANOSLEEP.SYNCS 0x989680 ;  /* 0x009896800000995d */ /* 0x008fea0003900000 */
[----:B------:R-:W3:Y:S02]  /*bc60*/  @!P1 SYNCS.PHASECHK.TRANS64 P1, [R0+URZ+0x17060], R3 ;  /* 0x01706003000095a7 */ /* 0x000ee4000802007f */
[----:B---3--:R-:W-:Y:S05]  /*bc70*/  @!P1 BRA `(.L_x_93) ;  /* 0xfffffffc00f09947 */ /* 0x008fea000383ffff */
[----:B------:R-:W-:Y:S05]  /*bc80*/  BRA `(.L_x_124) ;  /* 0xfffffff400087947 */ /* 0x000fea000383ffff */
.L_x_95:
[----:B---3--:R3:W4:Y:S02]  /*bc90*/  SYNCS.PHASECHK.TRANS64.TRYWAIT P1, [R5+URZ+0x17060], R2 ;  /* 0x01706002050075a7 */ /* 0x008724000802017f */
[----:B----4-:R-:W-:Y:S05]  /*bca0*/  @!P1 NANOSLEEP.SYNCS 0x989680 ;  /* 0x009896800000995d */ /* 0x010fea0003900000 */
[----:B------:R-:W4:Y:S02]  /*bcb0*/  @!P1 SYNCS.PHASECHK.TRANS64 P1, [R5+URZ+0x17060], R2 ;  /* 0x01706002050095a7 */ /* 0x000f24000802007f */
[----:B----4-:R-:W-:Y:S05]  /*bcc0*/  @!P1 BRA `(.L_x_95) ;  /* 0xfffffffc00f09947 */ /* 0x010fea000383ffff */
[----:B------:R-:W-:Y:S05]  /*bcd0*/  BRA `(.L_x_125) ;  /* 0xfffffff400087947 */ /* 0x000fea000383ffff */
.L_x_97:
[----:B----4-:R4:W0:Y:S02]  /*bce0*/  SYNCS.PHASECHK.TRANS64.TRYWAIT P0, [R0+URZ+0x17080], R3 ;  /* 0x01708003000075a7 */ /* 0x010824000800017f */
[----:B0-----:R-:W-:Y:S05]  /*bcf0*/  @!P0 NANOSLEEP.SYNCS 0x989680 ;  /* 0x009896800000895d */ /* 0x001fea0003900000 */
[----:B------:R-:W0:Y:S02]  /*bd00*/  @!P0 SYNCS.PHASECHK.TRANS64 P0, [R0+URZ+0x17080], R3 ;  /* 0x01708003000085a7 */ /* 0x000e24000800007f */
[----:B0-----:R-:W-:Y:S05]  /*bd10*/  @!P0 BRA `(.L_x_97) ;  /* 0xfffffffc00f08947 */ /* 0x001fea000383ffff */
[----:B------:R-:W-:Y:S05]  /*bd20*/  BRA `(.L_x_98) ;  /* 0xfffffff400047947 */ /* 0x000fea000383ffff */
.L_x_126:
[----:B------:R-:W-:-:S00]  /*bd30*/  BRA `(.L_x_126) ;  /* 0xfffffffc00fc7947 */ /* 0x000fc0000383ffff */
[----:B------:R-:W-:-:S00]  /*bd40*/  NOP ;  /* 0x0000000000007918 */ /* 0x000fc00000000000 */
        /* <DEDUP_REMOVED lines=11> */
.L_x_2276:


//--------------------- .text._ZN7cutlass13device_kernelIN5flash11enable_sm90INS1_16FlashAttnFwdSm90INS1_25CollectiveMainloopFwdSm90ILi2EN4cute5tupleIJNS5_1CILi1EEES8_S8_EEENS6_IJNS7_ILi192EEENS7_ILi128EEENS7_ILi96EEEEEELi96ENS_12float_e4m3_tEfNS_4arch4Sm90ELb0ELb0ELb0ELb1ELb0ELb0ELb0ELb1ELb1ELb1ELb1ELb0EEENS1_21CollectiveEpilogueFwdINS6_IJSA_SC_SB_EEES9_NS_10bfloat16_tESG_Li384ELb1ELb1ELb1ELb1EEENS1_36VarlenDynamicPersistentTileSchedulerILi192ELi128ELi384ELi128ELb1ELb1ELb1ELb0ELb1ELb1EEEEEEEEEvNT_6ParamsE --------------------------
	.section	.text._ZN7cutlass13device_kernelIN5flash11enable_sm90INS1_16FlashAttnFwdSm90INS1_25CollectiveMainloopFwdSm90ILi2EN4cute5tupleIJNS5_1CILi1EEES8_S8_EEENS6_IJNS7_ILi192EEENS7_ILi128EEENS7_ILi96EEEEEELi96ENS_12float_e4m3_tEfNS_4arch4Sm90ELb0ELb0ELb0ELb1ELb0ELb0ELb0ELb1ELb1ELb1ELb1ELb0EEENS1_21CollectiveEpilogueFwdINS6_IJSA_SC_SB_EEES9_NS_10bfloat16_tESG_Li384ELb1ELb1ELb1ELb1EEENS1_36VarlenDynamicPersistentTileSchedulerILi192ELi128ELi384ELi128ELb1ELb1ELb1ELb0ELb1ELb1EEEEEEEEEvNT_6ParamsE,"ax",@progbits
	.align	128
.text._ZN7cutlass13device_kernelIN5flash11enable_sm90INS1_16FlashAttnFwdSm90INS1_25CollectiveMainloopFwdSm90ILi2EN4cute5tupleIJNS5_1CILi1EEES8_S8_EEENS6_IJNS7_ILi192EEENS7_ILi128EEENS7_ILi96EEEEEELi96ENS_12float_e4m3_tEfNS_4arch4Sm90ELb0ELb0ELb0ELb1ELb0ELb0ELb0ELb1ELb1ELb1ELb1ELb0EEENS1_21CollectiveEpilogueFwdINS6_IJSA_SC_SB_EEES9_NS_10bfloat16_tESG_Li384ELb1ELb1ELb1ELb1EEENS1_36VarlenDynamicPersistentTileSchedulerILi192ELi128ELi384ELi128ELb1ELb1ELb1ELb0ELb1ELb1EEEEEEEEEvNT_6ParamsE:
        .type           _ZN7cutlass13device_kernelIN5flash11enable_sm90INS1_16FlashAttnFwdSm90INS1_25CollectiveMainloopFwdSm90ILi2EN4cute5tupleIJNS5_1CILi1EEES8_S8_EEENS6_IJNS7_ILi192EEENS7_ILi128EEENS7_ILi96EEEEEELi96ENS_12float_e4m3_tEfNS_4arch4Sm90ELb0ELb0ELb0ELb1ELb0ELb0ELb0ELb1ELb1ELb1ELb1ELb0EEENS1_21CollectiveEpilogueFwdINS6_IJSA_SC_SB_EEES9_NS_10bfloat16_tESG_Li384ELb1ELb1ELb1ELb1EEENS1_36VarlenDynamicPersistentTileSchedulerILi192ELi128ELi384ELi128ELb1ELb1ELb1ELb0ELb1ELb1EEEEEEEEEvNT_6ParamsE,@function
        .size           _ZN7cutlass13device_kernelIN5flash11enable_sm90INS1_16FlashAttnFwdSm90INS1_25CollectiveMainloopFwdSm90ILi2EN4cute5tupleIJNS5_1CILi1EEES8_S8_EEENS6_IJNS7_ILi192EEENS7_ILi128EEENS7_ILi96EEEEEELi96ENS_12float_e4m3_tEfNS_4arch4Sm90ELb0ELb0ELb0ELb1ELb0ELb0ELb0ELb1ELb1ELb1ELb1ELb0EEENS1_21CollectiveEpilogueFwdINS6_IJSA_SC_SB_EEES9_NS_10bfloat16_tESG_Li384ELb1ELb1ELb1ELb1EEENS1_36VarlenDynamicPersistentTileSchedulerILi192ELi128ELi384ELi128ELb1ELb1ELb1ELb0ELb1ELb1EEEEEEEEEvNT_6ParamsE,(.L_x_2277 - _ZN7cutlass13device_kernelIN5flash11enable_sm90INS1_16FlashAttnFwdSm90INS1_25CollectiveMainloopFwdSm90ILi2EN4cute5tupleIJNS5_1CILi1EEES8_S8_EEENS6_IJNS7_ILi192EEENS7_ILi128EEENS7_ILi96EEEEEELi96ENS_12float_e4m3_tEfNS_4arch4Sm90ELb0ELb0ELb0ELb1ELb0ELb0ELb0ELb1ELb1ELb1ELb1ELb0EEENS1_21CollectiveEpilogueFwdINS6_IJSA_SC_SB_EEES9_NS_10bfloat16_tESG_Li384ELb1ELb1ELb1ELb1EEENS1_36VarlenDynamicPersistentTileSchedulerILi192ELi128ELi384ELi128ELb1ELb1ELb1ELb0ELb1ELb1EEEEEEEEEvNT_6ParamsE)
        .other          _ZN7cutlass13device_kernelIN5flash11enable_sm90INS1_16FlashAttnFwdSm90INS1_25CollectiveMainloopFwdSm90ILi2EN4cute5tupleIJNS5_1CILi1EEES8_S8_EEENS6_IJNS7_ILi192EEENS7_ILi128EEENS7_ILi96EEEEEELi96ENS_12float_e4m3_tEfNS_4arch4Sm90ELb0ELb0ELb0ELb1ELb0ELb0ELb0ELb1ELb1ELb1ELb1ELb0EEENS1_21CollectiveEpilogueFwdINS6_IJSA_SC_SB_EEES9_NS_10bfloat16_tESG_Li384ELb1ELb1ELb1ELb1EEENS1_36VarlenDynamicPersistentTileSchedulerILi192ELi128ELi384ELi128ELb1ELb1ELb1ELb0ELb1ELb1EEEEEEEEEvNT_6ParamsE,@"STO_CUDA_ENTRY STV_DEFAULT"
_ZN7cutlass13device_kernelIN5flash11enable_sm90INS1_16FlashAttnFwdSm90INS1_25CollectiveMainloopFwdSm90ILi2EN4cute5tupleIJNS5_1CILi1EEES8_S8_EEENS6_IJNS7_ILi192EEENS7_ILi128EEENS7_ILi96EEEEEELi96ENS_12float_e4m3_tEfNS_4arch4Sm90ELb0ELb0ELb0ELb1ELb0ELb0ELb0ELb1ELb1ELb1ELb1ELb0EEENS1_21CollectiveEpilogueFwdINS6_IJSA_SC_SB_EEES9_NS_10bfloat16_tESG_Li384ELb1ELb1ELb1ELb1EEENS1_36VarlenDynamicPersistentTileSchedulerILi192ELi128ELi384ELi128ELb1ELb1ELb1ELb0ELb1ELb1EEEEEEEEEvNT_6ParamsE:
[----:B------:R-:W0:Y:S02]  /*0000*/  LDC R1, c[0x0][0x28] ;  /* 0x00000a00ff017b82 */ /* 0x000e240000000800 */
[----:B0-----:R-:W-:Y:S01]  /*0010*/  VIADD R1, R1, 0xffffffd8 ;  /* 0xffffffd801017836 */ /* 0x001fe20000000000 */
[----:B------:R-:W0:Y:S01]  /*0020*/  S2R R3, SR_TID.X ;  /* 0x0000000000037919 */ /* 0x000e220000002100 */
[----:B------:R-:W-:Y:S01]  /*0030*/  ELECT P0, URZ, PT ;  /* 0x00000000003f782f */ /* 0x000fe20003800000 */
[----:B------:R-:W-:Y:S01]  /*0040*/  BSSY B0, `(.L_x_127) ;  /* 0x000000e000007945 */ /* 0x000fe20003800000 */
[----:B0-----:R-:W-:-:S05]  /*0050*/  SHF.R.U32.HI R0, RZ, 0x5, R3 ;  /* 0x00000005ff007819 */ /* 0x001fca0000011603 */
[----:B------:R-:W0:Y:S02]  /*0060*/  SHFL.IDX PT, R2, R0, RZ, 0x1f ;  /* 0x00001fff00027589 */ /* 0x000e2400000e0000 */
[----:B0-----:R-:W-:Y:S02]  /*0070*/  ISETP.EQ.AND P0, PT, R2, RZ, P0 ;  /* 0x000000ff0200720c */ /* 0x001fe40000702270 */
[----:B------:R-:W-:-:S11]  /*0080*/  SHF.R.U32.HI R2, RZ, 0x7, R3 ;  /* 0x00000007ff027819 */ /* 0x000fd60000011603 */
[----:B------:R-:W-:Y:S05]  /*0090*/  @!P0 BRA `(.L_x_128) ;  /* 0x0000000000208947 */ /* 0x000fea0003800000 */
        /* <DEDUP_REMOVED lines=8> */
.L_x_128:
[----:B------:R-:W-:Y:S05]  /*0120*/  BSYNC B0 ;  /* 0x0000000000007941 */ /* 0x000fea0003800000 */
.L_x_127:
        /* <DEDUP_REMOVED lines=41> */
.L_x_129:
        /* <DEDUP_REMOVED lines=22> */
.L_x_130:
        /* <DEDUP_REMOVED lines=18> */
.L_x_131:
        /* <DEDUP_REMOVED lines=22> */
.L_x_132:
        /* <DEDUP_REMOVED lines=22> */
.L_x_133:
[----:B------:R-:W-:Y:S01]  /*0900*/  PLOP3.LUT P0, PT, PT, PT, UP0, 0x80, 0x0 ;  /* 0x000000000000781c */ /* 0x000fe20003f0f008 */
[----:B------:R-:W-:Y:S01]  /*0910*/  UMOV UR40, 0x1 ;  /* 0x0000000100287882 */ /* 0x000fe20000000000 */
[----:B------:R-:W-:Y:S01]  /*0920*/  NOP ;  /* 0x0000000000007918 */ /* 0x000fe20000000000 */
[----:B------:R-:W-:Y:S01]  /*0930*/  USEL UR40, UR40, 0x2, !UP0 ;  /* 0x0000000228287887 */ /* 0x000fe2000c000000 */
[----:B------:R-:W-:Y:S01]  /*0940*/  ULDC.64 UR52, c[0x0][0x208] ;  /* 0x0000820000347ab9 */ /* 0x000fe20000000a00 */
[----:B012-4-:R-:W-:Y:S08]  /*0950*/  BAR.SYNC.DEFER_BLOCKING 0x0 ;  /* 0x0000000000007b1d */ /* 0x017ff00000010000 */
[----:B------:R-:W-:Y:S05]  /*0960*/  @!P0 BRA `(.L_x_134) ;  /* 0x0000008c00fc8947 */ /* 0x000fea0003800000 */
.L_x_135:
[----:B------:R-:W-:-:S08]  /*0970*/  NOP ;  /* 0x0000000000007918 */ /* 0x000fd00000000000 */
[----:B------:R-:W0:Y:S02]  /*0980*/  USETMAXREG.TRY_ALLOC.CTAPOOL UP0, 0xa0 ;  /* 0x000000a0000079c8 */ /* 0x000e240008000600 */
[----:B0-----:R-:W-:-:S13]  /*0990*/  PLOP3.LUT P0, PT, PT, PT, UP0, 0x80, 0x0 ;  /* 0x000000000000781c */ /* 0x001fda0003f0f008 */
[----:B------:R-:W-:Y:S05]  /*09a0*/  @!P0 BRA `(.L_x_135) ;  /* 0xfffffffc00f08947 */ /* 0x000fea000383ffff */
[----:B------:R-:W0:Y:S08]  /*09b0*/  S2UR UR5, SR_CgaCtaId ;  /* 0x00000000000579c3 */ /* 0x000e300000008800 */
[----:B------:R-:W-:Y:S06]  /*09c0*/  BAR.ARV 0x8, 0x200 ;  /* 0x0208000000007b1d */ /* 0x000fec0000002000 */
[----:B------:R-:W-:-:S02]  /*09d0*/  UMOV UR4, 0x400 ;  /* 0x0000040000047882 */ /* 0x000fc40000000000 */
[----:B------:R-:W-:Y:S01]  /*09e0*/  BAR.SYNC.DEFER_BLOCKING 0x5, 0x200 ;  /* 0x0148000000007b1d */ /* 0x000fe20000010000 */
[----:B0-----:R-:W-:-:S09]  /*09f0*/  ULEA UR4, UR5, UR4, 0x18 ;  /* 0x0000000405047291 */ /* 0x001fd2000f8ec03f */
[----:B------:R-:W0:Y:S01]  /*0a00*/  LDS.128 R8, [UR4+0x19cd0] ;  /* 0x019cd004ff087984 */ /* 0x000e220008000c00 */
[----:B------:R-:W-:Y:S01]  /*0a10*/  ULDC UR4, c[0x0][0xc3c] ;  /* 0x00030f0000047ab9 */ /* 0x000fe20000000800 */
[----:B------:R-:W-:Y:S06]  /*0a20*/  BAR.ARV 0x4, 0x200 ;  /* 0x0108000000007b1d */ /* 0x000fec0000002000 */
[----:B0-----:R-:W-:-:S13]  /*0a30*/  ISETP.GE.AND P0, PT, R11, UR4, PT ;  /* 0x000000040b007c0c */ /* 0x001fda000bf06270 */
[----:B------:R-:W-:Y:S05]  /*0a40*/  @P0 EXIT ;  /* 0x000000000000094d */ /* 0x000fea0003800000 */
[----:B------:R-:W0:Y:S01]  /*0a50*/  S2R R0, SR_TID.X ;  /* 0x0000000000007919 */ /* 0x000e220000002100 */
[----:B------:R-:W-:Y:S01]  /*0a60*/  R2UR UR5, R9 ;  /* 0x00000000090572ca */ /* 0x000fe200000e0000 */
[----:B------:R-:W-:Y:S01]  /*0a70*/  ULOP3.LUT UR48, UR40, 0x1, URZ, 0xfc, !UPT ;  /* 0x0000000128307892 */ /* 0x000fe2000f8efc3f */
[----:B------:R-:W-:Y:S01]  /*0a80*/  R2UR UR6, R10 ;  /* 0x000000000a0672ca */ /* 0x000fe200000e0000 */
[----:B------:R-:W-:Y:S01]  /*0a90*/  UMOV UR47, URZ ;  /* 0x0000003f002f7c82 */ /* 0x000fe20008000000 */
[----:B------:R-:W-:Y:S01]  /*0aa0*/  R2UR UR7, R11 ;  /* 0x000000000b0772ca */ /* 0x000fe200000e0000 */
[----:B------:R-:W-:Y:S01]  /*0ab0*/  UMOV UR46, URZ ;  /* 0x0000003f002e7c82 */ /* 0x000fe20008000000 */
[----:B------:R-:W-:Y:S01]  /*0ac0*/  UMOV UR36, URZ ;  /* 0x0000003f00247c82 */ /* 0x000fe20008000000 */
[----:B0-----:R-:W-:-:S05]  /*0ad0*/  VIADD R13, R0, 0xffffff80 ;  /* 0xffffff80000d7836 */ /* 0x001fca0000000000 */
[----:B------:R-:W-:-:S04]  /*0ae0*/  SHF.R.S32.HI R0, RZ, 0x1f, R13 ;  /* 0x0000001fff007819 */ /* 0x000fc8000001140d */
[CC--:B------:R-:W-:Y:S02]  /*0af0*/  LEA.HI R2, R0.reuse, R13.reuse, RZ, 0x7 ;  /* 0x0000000d00027211 */ /* 0x0c0fe400078f38ff */
[-C--:B------:R-:W-:Y:S02]  /*0b00*/  LEA.HI R4, R0, R13.reuse, RZ, 0x5 ;  /* 0x0000000d00047211 */ /* 0x080fe400078f28ff */
[----:B------:R-:W-:Y:S02]  /*0b10*/  LOP3.LUT R3, R2, 0xffffff80, RZ, 0xc0, !PT ;  /* 0xffffff8002037812 */ /* 0x000fe400078ec0ff */
[----:B------:R-:W-:Y:S01]  /*0b20*/  SHF.R.S32.HI R14, RZ, 0x7, R2 ;  /* 0x00000007ff0e7819 */ /* 0x000fe20000011402 */
[----:B------:R-:W-:Y:S02]  /*0b30*/  IMAD.SHL.U32 R5, R4, 0x10, RZ ;  /* 0x0000001004057824 */ /* 0x000fe400078e00ff */
[----:B------:R-:W-:Y:S01]  /*0b40*/  IMAD.IADD R12, R13, 0x1, -R3 ;  /* 0x000000010d0c7824 */ /* 0x000fe200078e0a03 */
[----:B------:R-:W-:-:S02]  /*0b50*/  LEA.HI R3, R0, R13, RZ, 0x4 ;  /* 0x0000000d00037211 */ /* 0x000fc400078f20ff */
[----:B------:R-:W-:Y:S02]  /*0b60*/  LEA.HI R0, R0, R13, RZ, 0x2 ;  /* 0x0000000d00007211 */ /* 0x000fe400078f10ff */
[----:B------:R-:W-:Y:S02]  /*0b70*/  SHF.R.S32.HI R7, RZ, 0x1f, R12 ;  /* 0x0000001fff077819 */ /* 0x000fe4000001140c */
[----:B------:R-:W-:Y:S02]  /*0b80*/  SHF.R.S32.HI R4, RZ, 0x4, R3 ;  /* 0x00000004ff047819 */ /* 0x000fe40000011403 */
[----:B------:R-:W-:Y:S02]  /*0b90*/  LEA.HI R8, R7, R12, RZ, 0x2 ;  /* 0x0000000c07087211 */ /* 0x000fe400078f10ff */
[C---:B------:R-:W-:Y:S02]  /*0ba0*/  LOP3.LUT R2, R3.reuse, 0x7fffff0, RZ, 0xc0, !PT ;  /* 0x07fffff003027812 */ /* 0x040fe400078ec0ff */
[----:B------:R-:W-:-:S02]  /*0bb0*/  LEA.HI R3, R3, R4, RZ, 0x1 ;  /* 0x0000000403037211 */ /* 0x000fc400078f08ff */
[----:B------:R-:W-:Y:S01]  /*0bc0*/  SHF.R.S32.HI R9, RZ, 0x2, R8 ;  /* 0x00000002ff097819 */ /* 0x000fe20000011408 */
[----:B------:R-:W-:Y:S01]  /*0bd0*/  IMAD.IADD R2, R13, 0x1, -R2 ;  /* 0x000000010d027824 */ /* 0x000fe200078e0a02 */
[----:B------:R-:W-:Y:S02]  /*0be0*/  SHF.R.S32.HI R6, RZ, 0x1f, R8 ;  /* 0x0000001fff067819 */ /* 0x000fe40000011408 */
[----:B------:R-:W-:Y:S02]  /*0bf0*/  LOP3.LUT R3, R3, 0x1ffffffe, RZ, 0xc0, !PT ;  /* 0x1ffffffe03037812 */ /* 0x000fe400078ec0ff */
[----:B------:R-:W-:Y:S01]  /*0c00*/  LEA.HI R10, R6, R9, RZ, 0x3 ;  /* 0x00000009060a7211 */ /* 0x000fe200078f18ff */
[----:B------:R-:W-:Y:S01]  /*0c10*/  IMAD.HI R6, R14, 0x55555556, RZ ;  /* 0x555555560e067827 */ /* 0x000fe200078e02ff */
[----:B------:R-:W-:Y:S02]  /*0c20*/  LOP3.LUT R5, R5, 0xfffffe00, RZ, 0xc0, !PT ;  /* 0xfffffe0005057812 */ /* 0x000fe400078ec0ff */
[----:B------:R-:W-:Y:S01]  /*0c30*/  LOP3.LUT R10, R10, 0xfffffff8, RZ, 0xc0, !PT ;  /* 0xfffffff80a0a7812 */ /* 0x000fe200078ec0ff */
[----:B------:R-:W-:Y:S01]  /*0c40*/  IMAD.IADD R3, R4, 0x1, -R3 ;  /* 0x0000000104037824 */ /* 0x000fe200078e0a03 */
[----:B------:R-:W-:Y:S01]  /*0c50*/  LOP3.LUT R4, R0, 0xfffffffc, RZ, 0xc0, !PT ;  /* 0xfffffffc00047812 */ /* 0x000fe200078ec0ff */
[----:B------:R-:W-:Y:S01]  /*0c60*/  IMAD R2, R2, 0x20, R5 ;  /* 0x0000002002027824 */ /* 0x000fe200078e0205 */
[----:B------:R-:W-:Y:S01]  /*0c70*/  LEA.HI R7, R7, R12, RZ, 0x5 ;  /* 0x0000000c07077211 */ /* 0x000fe200078f28ff */
[----:B------:R-:W-:Y:S01]  /*0c80*/  IMAD.IADD R10, R9, 0x1, -R10 ;  /* 0x00000001090a7824 */ /* 0x000fe200078e0a0a */
[----:B------:R-:W-:Y:S01]  /*0c90*/  LOP3.LUT R8, R8, 0x7ffffffc, RZ, 0xc0, !PT ;  /* 0x7ffffffc08087812 */ /* 0x000fe200078ec0ff */
[----:B------:R-:W-:Y:S01]  /*0ca0*/  IMAD.IADD R9, R13, 0x1, -R4 ;  /* 0x000000010d097824 */ /* 0x000fe200078e0a04 */
[----:B------:R-:W-:Y:S01]  /*0cb0*/  LEA.HI R6, R6, R6, RZ, 0x1 ;  /* 0x0000000606067211 */ /* 0x000fe200078f08ff */
[----:B------:R-:W-:Y:S01]  /*0cc0*/  IMAD R2, R3, 0x8, R2 ;  /* 0x0000000803027824 */ /* 0x000fe200078e0202 */
[----:B------:R-:W-:Y:S01]  /*0cd0*/  SHF.R.S32.HI R7, RZ, 0x5, R7 ;  /* 0x00000005ff077819 */ /* 0x000fe20000011407 */
[----:B------:R-:W-:Y:S01]  /*0ce0*/  IMAD.SHL.U32 R16, R9, 0x8, RZ ;  /* 0x0000000809107824 */ /* 0x000fe200078e00ff */
[----:B------:R-:W-:Y:S01]  /*0cf0*/  SHF.R.S32.HI R0, RZ, 0x2, R0 ;  /* 0x00000002ff007819 */ /* 0x000fe20000011400 */
[----:B------:R-:W-:Y:S01]  /*0d00*/  IMAD.IADD R8, R12, 0x1, -R8 ;  /* 0x000000010c087824 */ /* 0x000fe200078e0a08 */
[----:B------:R0:W-:Y:S01]  /*0d10*/  STL [R1+0x24], R2 ;  /* 0x0000240201007387 */ /* 0x0001e20000100800 */
[----:B------:R-:W-:-:S02]  /*0d20*/  IMAD R6, R6, -0x3, R14 ;  /* 0xfffffffd06067824 */ /* 0x000fc400078e020e */
[----:B------:R-:W-:Y:S02]  /*0d30*/  IMAD R7, R7, 0x10, R10 ;  /* 0x0000001007077824 */ /* 0x000fe400078e020a */
[C---:B------:R-:W-:Y:S02]  /*0d40*/  VIADD R17, R16.reuse, 0x20 ;  /* 0x0000002010117836 */ /* 0x040fe40000000000 */
[----:B------:R-:W-:Y:S02]  /*0d50*/  VIADD R18, R16, 0x40 ;  /* 0x0000004010127836 */ /* 0x000fe40000000000 */
[----:B------:R-:W-:Y:S01]  /*0d60*/  IMAD.SHL.U32 R4, R8, 0x2, RZ ;  /* 0x0000000208047824 */ /* 0x000fe200078e00ff */
[----:B0-----:R-:W-:Y:S01]  /*0d70*/  LEA.HI R2, R9, R9, RZ, 0x1 ;  /* 0x0000000909027211 */ /* 0x001fe200078f08ff */
[----:B------:R-:W-:Y:S01]  /*0d80*/  IMAD R5, R6, 0x40, R7 ;  /* 0x0000004006057824 */ /* 0x000fe200078e0207 */
[----:B------:R-:W-:Y:S01]  /*0d90*/  SHF.R.S32.HI R3, RZ, 0x1f, R17 ;  /* 0x0000001fff037819 */ /* 0x000fe20000011411 */
[C---:B------:R-:W-:Y:S01]  /*0da0*/  VIADD R3, R4.reuse, 0x8 ;  /* 0x0000000804037836 */ /* 0x040fe20000000000 */
[----:B------:R-:W-:Y:S01]  /*0db0*/  SHF.R.S32.HI R0, RZ, 0x1f, R18 ;  /* 0x0000001fff007819 */ /* 0x000fe20000011412 */
[----:B------:R-:W-:Y:S01]  /*0dc0*/  VIADD R0, R4, 0x10 ;  /* 0x0000001004007836 */ /* 0x000fe20000000000 */
[----:B------:R-:W-:Y:S01]  /*0dd0*/  LOP3.LUT R2, R2, 0x1ffffffe, RZ, 0xc0, !PT ;  /* 0x1ffffffe02027812 */ /* 0x000fe200078ec0ff */
[C---:B------:R-:W-:Y:S01]  /*0de0*/  VIADD R157, R4.reuse, 0x18 ;  /* 0x00000018049d7836 */ /* 0x040fe20000000000 */
[----:B------:R-:W-:Y:S01]  /*0df0*/  STL [R1+0x1c], R5 ;  /* 0x00001c0501007387 */ /* 0x000fe20000100800 */
[----:B------:R-:W-:-:S02]  /*0e00*/  VIADD R154, R4, 0x30 ;  /* 0x00000030049a7836 */ /* 0x000fc40000000000 */
[C---:B------:R-:W-:Y:S01]  /*0e10*/  VIADD R156, R4.reuse, 0x20 ;  /* 0x00000020049c7836 */ /* 0x040fe20000000000 */
[----:B------:R0:W-:Y:S01]  /*0e20*/  STL [R1+0xc], R4 ;  /* 0x00000c0401007387 */ /* 0x0001e20000100800 */
[C---:B------:R-:W-:Y:S02]  /*0e30*/  VIADD R155, R4.reuse, 0x28 ;  /* 0x00000028049b7836 */ /* 0x040fe40000000000 */
[C---:B------:R-:W-:Y:S01]  /*0e40*/  VIADD R153, R4.reuse, 0x38 ;  /* 0x0000003804997836 */ /* 0x040fe20000000000 */
[----:B------:R1:W-:Y:S01]  /*0e50*/  STL [R1+0x8], R3 ;  /* 0x0000080301007387 */ /* 0x0003e20000100800 */
[C---:B------:R-:W-:Y:S02]  /*0e60*/  VIADD R152, R4.reuse, 0x40 ;  /* 0x0000004004987836 */ /* 0x040fe40000000000 */
[C---:B------:R-:W-:Y:S01]  /*0e70*/  VIADD R23, R4.reuse, 0x48 ;  /* 0x0000004804177836 */ /* 0x040fe20000000000 */
[----:B------:R2:W-:Y:S01]  /*0e80*/  STL [R1+0x4], R0 ;  /* 0x0000040001007387 */ /* 0x0005e20000100800 */
[----:B------:R-:W-:-:S02]  /*0e90*/  VIADD R22, R4, 0x50 ;  /* 0x0000005004167836 */ /* 0x000fc40000000000 */
[----:B------:R-:W-:Y:S01]  /*0ea0*/  VIADD R19, R4, 0x58 ;  /* 0x0000005804137836 */ /* 0x000fe20000000000 */
[----:B0-----:R-:W-:Y:S01]  /*0eb0*/  SHF.R.S32.HI R4, RZ, 0x1f, R3 ;  /* 0x0000001fff047819 */ /* 0x001fe20000011403 */
[----:B------:R-:W-:Y:S01]  /*0ec0*/  IMAD.IADD R2, R9, 0x1, -R2 ;  /* 0x0000000109027824 */ /* 0x000fe200078e0a02 */
[----:B-1----:R-:W-:-:S03]  /*0ed0*/  SHF.R.S32.HI R3, RZ, 0x1f, R0 ;  /* 0x0000001fff037819 */ /* 0x002fc60000011400 */
[----:B------:R0:W-:Y:S01]  /*0ee0*/  STL [R1+0x18], R4 ;  /* 0x0000180401007387 */ /* 0x0001e20000100800 */
[----:B--2---:R-:W-:Y:S02]  /*0ef0*/  SHF.R.S32.HI R0, RZ, 0x1f, R157 ;  /* 0x0000001fff007819 */ /* 0x004fe4000001149d */
[----:B------:R-:W-:Y:S01]  /*0f00*/  SHF.R.S32.HI R0, RZ, 0x1f, R154 ;  /* 0x0000001fff007819 */ /* 0x000fe2000001149a */
[----:B------:R1:W-:Y:S01]  /*0f10*/  STL [R1+0x14], R3 ;  /* 0x0000140301007387 */ /* 0x0003e20000100800 */
[----:B------:R-:W-:Y:S01]  /*0f20*/  SHF.R.S32.HI R0, RZ, 0x1f, R23 ;  /* 0x0000001fff007819 */ /* 0x000fe20000011417 */
[----:B------:R-:W-:Y:S01]  /*0f30*/  IMAD R0, R2, 0x8, R5 ;  /* 0x0000000802007824 */ /* 0x000fe200078e0205 */
[----:B0-----:R-:W-:-:S04]  /*0f40*/  SHF.R.S32.HI R4, RZ, 0x1f, R156 ;  /* 0x0000001fff047819 */ /* 0x001fc8000001149c */
[----:B------:R0:W-:Y:S01]  /*0f50*/  STL [R1+0x20], R0 ;  /* 0x0000200001007387 */ /* 0x0001e20000100800 */
[----:B------:R-:W-:Y:S02]  /*0f60*/  SHF.R.S32.HI R4, RZ, 0x1f, R153 ;  /* 0x0000001fff047819 */ /* 0x000fe40000011499 */
[----:B-1----:R-:W-:Y:S02]  /*0f70*/  SHF.R.S32.HI R3, RZ, 0x1f, R155 ;  /* 0x0000001fff037819 */ /* 0x002fe4000001149b */
[----:B------:R-:W-:Y:S02]  /*0f80*/  SHF.R.S32.HI R3, RZ, 0x1f, R152 ;  /* 0x0000001fff037819 */ /* 0x000fe40000011498 */
[----:B------:R-:W-:Y:S02]  /*0f90*/  SHF.R.S32.HI R4, RZ, 0x1f, R22 ;  /* 0x0000001fff047819 */ /* 0x000fe40000011416 */
[----:B------:R-:W-:-:S07]  /*0fa0*/  SHF.R.S32.HI R3, RZ, 0x1f, R19 ;  /* 0x0000001fff037819 */ /* 0x000fce0000011413 */
.L_x_175:
[----:B------:R-:W-:Y:S01]  /*0fb0*/  ULDC.64 UR8, c[0x0][0xc88] ;  /* 0x0003220000087ab9 */ /* 0x000fe20000000a00 */
[----:B------:R-:W-:Y:S01]  /*0fc0*/  ULDC.64 UR14, c[0x0][0x998] ;  /* 0x00026600000e7ab9 */ /* 0x000fe20000000a00 */
[----:B------:R-:W-:Y:S01]  /*0fd0*/  UIMAD.WIDE UR8, UR7, 0x4, UR8 ;  /* 0x00000004070878a5 */ /* 0x000fe2000f8e0208 */
[----:B------:R-:W-:Y:S01]  /*0fe0*/  ULDC.64 UR12, c[0x0][0x990] ;  /* 0x00026400000c7ab9 */ /* 0x000fe20000000a00 */
[----:B------:R-:W-:Y:S01]  /*0ff0*/  ULDC.64 UR10, c[0x0][0xa20] ;  /* 0x00028800000a7ab9 */ /* 0x000fe20000000a00 */
[----:B------:R-:W-:-:S03]  /*1000*/  ULOP3.LUT UR39, UR6, 0xffff, URZ, 0xc0, !UPT ;  /* 0x0000ffff06277892 */ /* 0x000fc6000f8ec03f */
[----:B01----:R-:W-:Y:S01]  /*1010*/  IMAD.U32 R2, RZ, RZ, UR8 ;  /* 0x00000008ff027e24 */ /* 0x003fe2000f8e00ff */
[----:B------:R-:W-:Y:S01]  /*1020*/  ULDC UR4, c[0x0][0x424] ;  /* 0x0001090000047ab9 */ /* 0x000fe20000000800 */
[----:B----4-:R-:W-:Y:S01]  /*1030*/  IMAD.U32 R3, RZ, RZ, UR9 ;  /* 0x00000009ff037e24 */ /* 0x010fe2000f8e00ff */
[----:B------:R-:W-:Y:S01]  /*1040*/  ISETP.NE.U32.AND P1, PT, RZ, UR14, PT ;  /* 0x0000000eff007c0c */ /* 0x000fe2000bf25070 */
[----:B------:R-:W-:-:S03]  /*1050*/  ULDC.64 UR8, c[0x0][0xa28] ;  /* 0x00028a0000087ab9 */ /* 0x000fc60000000a00 */
[----:B--2---:R-:W2:Y:S01]  /*1060*/  LDG.E R2, desc[UR52][R2.64] ;  /* 0x0000003402027981 */ /* 0x004ea2000c1e1900 */
[----:B------:R-:W-:Y:S01]  /*1070*/  ISETP.NE.U32.AND P0, PT, RZ, UR12, PT ;  /* 0x0000000cff007c0c */ /* 0x000fe2000bf05070 */
[----:B------:R-:W-:Y:S01]  /*1080*/  UISETP.NE.U32.AND UP0, UPT, UR8, URZ, UPT ;  /* 0x0000003f0800728c */ /* 0x000fe2000bf05070 */
[----:B------:R-:W-:Y:S01]  /*1090*/  ISETP.NE.AND.EX P1, PT, RZ, UR15, PT, P1 ;  /* 0x0000000fff007c0c */ /* 0x000fe2000bf25310 */
[----:B------:R-:W-:Y:S01]  /*10a0*/  UISETP.NE.U32.AND UP1, UPT, UR10, URZ, UPT ;  /* 0x0000003f0a00728c */ /* 0x000fe2000bf25070 */
[----:B------:R-:W-:Y:S01]  /*10b0*/  ISETP.NE.AND.EX P0, PT, RZ, UR13, PT, P0 ;  /* 0x0000000dff007c0c */ /* 0x000fe2000bf05300 */
[----:B------:R-:W-:Y:S02]  /*10c0*/  UISETP.NE.AND.EX UP0, UPT, UR9, URZ, UPT, UP0 ;  /* 0x0000003f0900728c */ /* 0x000fe4000bf05300 */
[----:B------:R-:W-:-:S04]  /*10d0*/  UISETP.NE.AND.EX UP1, UPT, UR11, URZ, UPT, UP1 ;  /* 0x0000003f0b00728c */ /* 0x000fc8000bf25310 */
[----:B------:R-:W-:Y:S02]  /*10e0*/  PLOP3.LUT P4, PT, PT, PT, UP0, 0x80, 0x0 ;  /* 0x000000000000781c */ /* 0x000fe40003f8f008 */
[----:B------:R-:W-:Y:S02]  /*10f0*/  PLOP3.LUT P5, PT, PT, PT, UP1, 0x80, 0x0 ;  /* 0x000000000000781c */ /* 0x000fe40003faf018 */
[----:B---3--:R-:W1:Y:S08]  /*1100*/  @P1 LDC.64 R8, c[0x0][0x9b8] ;  /* 0x00026e00ff081b82 */ /* 0x008e700000000a00 */
[----:B------:R-:W0:Y:S08]  /*1110*/  @P0 LDC.64 R6, c[0x0][0x9a8] ;  /* 0x00026a00ff060b82 */ /* 0x000e300000000a00 */
[----:B------:R-:W3:Y:S08]  /*1120*/  @P0 LDC.64 R14, c[0x0][0x9b0] ;  /* 0x00026c00ff0e0b82 */ /* 0x000ef00000000a00 */
[----:B------:R-:W4:Y:S01]  /*1130*/  @P1 LDC.64 R20, c[0x0][0x9c0] ;  /* 0x00027000ff141b82 */ /* 0x000f220000000a00 */
[----:B--2---:R-:W-:-:S13]  /*1140*/  R2UR UR37, R2 ;  /* 0x00000000022572ca */ /* 0x004fda00000e0000 */
[----:B------:R-:W-:Y:S02]  /*1150*/  USHF.R.S32.HI UR38, URZ, 0x1f, UR37 ;  /* 0x0000001f3f267899 */ /* 0x000fe40008011425 */
[----:B-1----:R-:W-:Y:S01]  /*1160*/  @P1 IMAD.WIDE.U32 R4, R8, UR37, RZ ;  /* 0x0000002508041c25 */ /* 0x002fe2000f8e00ff */
[----:B------:R-:W-:-:S03]  /*1170*/  @UP0 ULEA UR8, UP2, UR37, UR8, 0x2 ;  /* 0x0000000825080291 */ /* 0x000fc6000f84103f */
[----:B------:R-:W-:Y:S01]  /*1180*/  @P1 IMAD R2, R8, UR38, RZ ;  /* 0x0000002608021c24 */ /* 0x000fe2000f8e02ff */
[----:B------:R-:W-:Y:S02]  /*1190*/  @UP0 ULEA.HI.X UR9, UR37, UR9, UR38, 0x2, UP2 ;  /* 0x0000000925090291 */ /* 0x000fe400090f1426 */
[C---:B0----5:R-:W-:Y:S01]  /*11a0*/  @P0 IMAD R0, R6.reuse, UR38, RZ ;  /* 0x0000002606000c24 */ /* 0x061fe2000f8e02ff */
[----:B------:R-:W-:Y:S02]  /*11b0*/  @UP1 ULEA UR10, UP0, UR37, UR10, 0x2 ;  /* 0x0000000a250a1291 */ /* 0x000fe4000f80103f */
[----:B------:R-:W-:Y:S02]  /*11c0*/  @P1 IMAD R9, R9, UR37, R2 ;  /* 0x0000002509091c24 */ /* 0x000fe4000f8e0202 */
[----:B------:R-:W-:Y:S01]  /*11d0*/  @P0 IMAD R7, R7, UR37, R0 ;  /* 0x0000002507070c24 */ /* 0x000fe2000f8e0200 */
[----:B------:R-:W-:Y:S02]  /*11e0*/  @UP1 ULEA.HI.X UR11, UR37, UR11, UR38, 0x2, UP0 ;  /* 0x0000000b250b1291 */ /* 0x000fe400080f1426 */
[----:B------:R-:W-:-:S04]  /*11f0*/  @P0 IMAD.WIDE.U32 R2, R6, UR37, RZ ;  /* 0x0000002506020c25 */ /* 0x000fc8000f8e00ff */
[----:B------:R-:W-:Y:S02]  /*1200*/  @P0 IMAD.IADD R3, R3, 0x1, R7 ;  /* 0x0000000103030824 */ /* 0x000fe400078e0207 */
[----:B------:R-:W-:Y:S02]  /*1210*/  @P1 IMAD.IADD R5, R5, 0x1, R9 ;  /* 0x0000000105051824 */ /* 0x000fe400078e0209 */
[----:B---3--:R-:W-:-:S04]  /*1220*/  @P0 IMAD.WIDE.U32 R2, R14, UR39, R2 ;  /* 0x000000270e020c25 */ /* 0x008fc8000f8e0002 */
[----:B----4-:R-:W-:-:S04]  /*1230*/  @P1 IMAD.WIDE.U32 R6, R20, UR39, R4 ;  /* 0x0000002714061c25 */ /* 0x010fc8000f8e0004 */
[----:B------:R-:W-:Y:S02]  /*1240*/  IMAD.U32 R10, RZ, RZ, UR8 ;  /* 0x00000008ff0a7e24 */ /* 0x000fe4000f8e00ff */
[----:B------:R-:W-:Y:S02]  /*1250*/  IMAD.U32 R12, RZ, RZ, UR10 ;  /* 0x0000000aff0c7e24 */ /* 0x000fe4000f8e00ff */
[----:B------:R-:W-:Y:S02]  /*1260*/  IMAD.U32 R11, RZ, RZ, UR9 ;  /* 0x00000009ff0b7e24 */ /* 0x000fe4000f8e00ff */
[----:B------:R-:W-:Y:S02]  /*1270*/  IMAD.U32 R13, RZ, RZ, UR11 ;  /* 0x0000000bff0d7e24 */ /* 0x000fe4000f8e00ff */
[----:B------:R-:W-:Y:S01]  /*1280*/  @P0 IMAD R5, R15, UR39, R3 ;  /* 0x000000270f050c24 */ /* 0x000fe2000f8e0203 */
[----:B------:R-:W-:Y:S01]  /*1290*/  @P0 LEA R4, P2, R2, UR12, 0x2 ;  /* 0x0000000c02040c11 */ /* 0x000fe2000f8410ff */
[----:B------:R-:W-:Y:S01]  /*12a0*/  @P1 IMAD R3, R21, UR39, R7 ;  /* 0x0000002715031c24 */ /* 0x000fe2000f8e0207 */
[----:B------:R-:W-:Y:S01]  /*12b0*/  @P1 LEA R8, P3, R6, UR14, 0x2 ;  /* 0x0000000e06081c11 */ /* 0x000fe2000f8610ff */
[----:B------:R-:W2:Y:S01]  /*12c0*/  @P4 LDG.E R10, desc[UR52][R10.64] ;  /* 0x000000340a0a4981 */ /* 0x000ea2000c1e1900 */
[----:B------:R-:W-:Y:S01]  /*12d0*/  IMAD.MOV.U32 R7, RZ, RZ, 0x3f800000 ;  /* 0x3f800000ff077424 */ /* 0x000fe200078e00ff */
[----:B------:R-:W-:Y:S01]  /*12e0*/  @P0 LEA.HI.X R5, R2, UR13, R5, 0x2, P2 ;  /* 0x0000000d02050c11 */ /* 0x000fe200090f1405 */
[----:B------:R-:W-:Y:S01]  /*12f0*/  IMAD.MOV.U32 R0, RZ, RZ, 0x3f800000 ;  /* 0x3f800000ff007424 */ /* 0x000fe200078e00ff */
[----:B------:R-:W3:Y:S01]  /*1300*/  @P5 LDG.E R12, desc[UR52][R12.64] ;  /* 0x000000340c0c5981 */ /* 0x000ee2000c1e1900 */
[----:B------:R-:W-:Y:S01]  /*1310*/  @P1 LEA.HI.X R9, R6, UR15, R3, 0x2, P3 ;  /* 0x0000000f06091c11 */ /* 0x000fe200098f1403 */
[----:B------:R-:W-:-:S02]  /*1320*/  ULDC.64 UR8, c[0x0][0x418] ;  /* 0x0001060000087ab9 */ /* 0x000fc40000000a00 */
[----:B------:R0:W5:Y:S04]  /*1330*/  @P0 LDG.E R7, desc[UR52][R4.64] ;  /* 0x0000003404070981 */ /* 0x000168000c1e1900 */
[----:B------:R0:W5:Y:S01]  /*1340*/  @P1 LDG.E R0, desc[UR52][R8.64] ;  /* 0x0000003408001981 */ /* 0x000162000c1e1900 */
[----:B------:R-:W-:Y:S01]  /*1350*/  UISETP.NE.U32.AND UP0, UPT, UR8, URZ, UPT ;  /* 0x0000003f0800728c */ /* 0x000fe2000bf05070 */
[----:B------:R-:W-:Y:S01]  /*1360*/  UMOV UR41, UR5 ;  /* 0x0000000500297c82 */ /* 0x000fe20008000000 */
[----:B------:R-:W-:Y:S02]  /*1370*/  ULDC UR5, c[0x0][0x2f0] ;  /* 0x0000bc0000057ab9 */ /* 0x000fe40000000800 */
[----:B------:R-:W-:Y:S01]  /*1380*/  UISETP.NE.AND.EX UP0, UPT, UR9, URZ, UPT, UP0 ;  /* 0x0000003f0900728c */ /* 0x000fe2000bf05300 */
[----:B------:R-:W-:Y:S01]  /*1390*/  UMOV UR50, URZ ;  /* 0x0000003f00327c82 */ /* 0x000fe20008000000 */
[----:B------:R-:W-:-:S02]  /*13a0*/  ULOP3.LUT UR7, UR6, 0xff0000, URZ, 0xc0, !UPT ;  /* 0x00ff000006077892 */ /* 0x000fc4000f8ec03f */
[----:B------:R-:W-:Y:S02]  /*13b0*/  USEL UR4, UR4, 0x1, UP0 ;  /* 0x0000000104047887 */ /* 0x000fe40008000000 */
[----:B------:R-:W-:Y:S02]  /*13c0*/  ULOP3.LUT UR6, UR6, 0xff000000, URZ, 0xc0, !UPT ;  /* 0xff00000006067892 */ /* 0x000fe4000f8ec03f */
[----:B------:R-:W-:Y:S01]  /*13d0*/  UIMAD UR4, UR4, UR5, URZ ;  /* 0x00000005040472a4 */ /* 0x000fe2000f8e023f */
[----:B--2---:R-:W-:-:S06]  /*13e0*/  @P4 R2UR UR50, R10 ;  /* 0x000000000a3242ca */ /* 0x004fcc00000e0000 */
[----:B---3--:R-:W-:Y:S01]  /*13f0*/  @P5 R2UR UR4, R12 ;  /* 0x000000000c0452ca */ /* 0x008fe200000e0000 */
[----:B0-----:R-:W-:-:S14]  /*1400*/  @P5 BRA `(.L_x_136) ;  /* 0x0000000000345947 */ /* 0x001fdc0003800000 */
[----:B------:R-:W-:Y:S02]  /*1410*/  ULDC.64 UR8, c[0x0][0xa08] ;  /* 0x0002820000087ab9 */ /* 0x000fe40000000a00 */
[----:B------:R-:W-:-:S04]  /*1420*/  ISETP.NE.U32.AND P0, PT, RZ, UR8, PT ;  /* 0x00000008ff007c0c */ /* 0x000fc8000bf05070 */
[----:B------:R-:W-:-:S13]  /*1430*/  ISETP.NE.AND.EX P0, PT, RZ, UR9, PT, P0 ;  /* 0x00000009ff007c0c */ /* 0x000fda000bf05300 */
[----:B------:R-:W-:Y:S05]  /*1440*/  @!P0 BRA `(.L_x_136) ;  /* 0x0000000000248947 */ /* 0x000fea0003800000 */
[----:B------:R-:W-:Y:S02]  /*1450*/  ULDC.64 UR4, c[0x0][0xa08] ;  /* 0x0002820000047ab9 */ /* 0x000fe40000000a00 */
[----:B------:R-:W-:-:S06]  /*1460*/  UIMAD.WIDE UR4, UR37, 0x4, UR4 ;  /* 0x00000004250478a5 */ /* 0x000fcc000f8e0204 */
[----:B------:R-:W-:Y:S02]  /*1470*/  IMAD.U32 R2, RZ, RZ, UR4 ;  /* 0x00000004ff027e24 */ /* 0x000fe4000f8e00ff */
[----:B------:R-:W-:-:S05]  /*1480*/  IMAD.U32 R3, RZ, RZ, UR5 ;  /* 0x00000005ff037e24 */ /* 0x000fca000f8e00ff */
[----:B------:R-:W2:Y:S04]  /*1490*/  LDG.E R5, desc[UR52][R2.64] ;  /* 0x0000003402057981 */ /* 0x000ea8000c1e1900 */
[----:B------:R-:W3:Y:S01]  /*14a0*/  LDG.E R4, desc[UR52][R2.64+0x4] ;  /* 0x0000043402047981 */ /* 0x000ee2000c1e1900 */
[----:B--2---:R-:W-:Y:S02]  /*14b0*/  R2UR UR4, R5 ;  /* 0x00000000050472ca */ /* 0x004fe400000e0000 */
[----:B---3--:R-:W-:-:S13]  /*14c0*/  R2UR UR5, R4 ;  /* 0x00000000040572ca */ /* 0x008fda00000e0000 */
[----:B------:R-:W-:-:S12]  /*14d0*/  UIADD3 UR4, -UR4, UR5, URZ ;  /* 0x0000000504047290 */ /* 0x000fd8000fffe13f */
.L_x_136:
[----:B------:R-:W-:Y:S01]  /*14e0*/  UIADD3 UR50, -UR50, UR4, URZ ;  /* 0x0000000432327290 */ /* 0x000fe2000fffe13f */
[----:B-----5:R-:W-:Y:S01]  /*14f0*/  FMUL.FTZ R0, R7, R0 ;  /* 0x0000000007007220 */ /* 0x020fe20000410000 */
[----:B------:R-:W-:Y:S02]  /*1500*/  USHF.R.U32.HI UR6, URZ, 0x8, UR6 ;  /* 0x000000083f067899 */ /* 0x000fe40008011606 */
[----:B------:R-:W-:Y:S02]  /*1510*/  UISETP.GE.AND UP0, UPT, UR50, 0x1, UPT ;  /* 0x000000013200788c */ /* 0x000fe4000bf06270 */
[----:B------:R-:W-:Y:S02]  /*1520*/  UIADD3 UR5, UR50, 0x7f, URZ ;  /* 0x0000007f32057890 */ /* 0x000fe4000fffe03f */
[----:B------:R-:W-:Y:S02]  /*1530*/  ULEA.HI UR7, UR7, UR6, URZ, 0x10 ;  /* 0x0000000607077291 */ /* 0x000fe4000f8f803f */
[----:B------:R-:W-:Y:S01]  /*1540*/  PLOP3.LUT P0, PT, PT, PT, UP0, 0x80, 0x0 ;  /* 0x000000000000781c */ /* 0x000fe20003f0f008 */
[----:B------:R-:W-:Y:S01]  /*1550*/  USHF.R.S32.HI UR6, URZ, 0x1f, UR5 ;  /* 0x0000001f3f067899 */ /* 0x000fe20008011405 */
[----:B------:R-:W-:Y:S01]  /*1560*/  ULDC UR11, c[0x0][0x988] ;  /* 0x00026200000b7ab9 */ /* 0x000fe20000000800 */
[----:B------:R-:W-:-:S02]  /*1570*/  UMOV UR4, URZ ;  /* 0x0000003f00047c82 */ /* 0x000fc40008000000 */
[----:B------:R-:W-:Y:S02]  /*1580*/  ULEA.HI UR6, UR6, UR5, URZ, 0x7 ;  /* 0x0000000506067291 */ /* 0x000fe4000f8f383f */
[----:B------:R-:W-:Y:S02]  /*1590*/  ULOP3.LUT UR42, UR7, 0xff, URZ, 0xc0, !UPT ;  /* 0x000000ff072a7892 */ /* 0x000fe4000f8ec03f */
[----:B------:R-:W-:Y:S02]  /*15a0*/  USHF.R.U32.HI UR43, URZ, 0x10, UR7 ;  /* 0x000000103f2b7899 */ /* 0x000fe40008011607 */
[----:B------:R-:W-:Y:S02]  /*15b0*/  USHF.R.S32.HI UR9, URZ, 0x7, UR6 ;  /* 0x000000073f097899 */ /* 0x000fe40008011406 */
[----:B------:R-:W-:Y:S10]  /*15c0*/  @!P0 BRA `(.L_x_137) ;  /* 0x0000000000908947 */ /* 0x000ff40003800000 */
[----:B------:R-:W-:Y:S01]  /*15d0*/  UISETP.NE.AND UP0, UPT, UR43, URZ, UPT ;  /* 0x0000003f2b00728c */ /* 0x000fe2000bf05270 */
[----:B------:R-:W-:-:S03]  /*15e0*/  ULDC UR4, c[0x0][0x9f0] ;  /* 0x00027c0000047ab9 */ /* 0x000fc60000000800 */
[----:B------:R-:W-:-:S03]  /*15f0*/  USEL UR10, UR43, UR4, UP0 ;  /* 0x000000042b0a7287 */ /* 0x000fc60008000000 */
[----:B------:R-:W-:Y:S01]  /*1600*/  UMOV UR4, URZ ;  /* 0x0000003f00047c82 */ /* 0x000fe20008000000 */
[----:B------:R-:W-:Y:S02]  /*1610*/  UIADD3 UR6, UR9, -0x1, UR10 ;  /* 0xffffffff09067890 */ /* 0x000fe4000fffe00a */
[----:B------:R-:W-:-:S04]  /*1620*/  IMAD.U32 R4, RZ, RZ, UR10 ;  /* 0x0000000aff047e24 */ /* 0x000fc8000f8e00ff */
[----:B------:R-:W-:Y:S01]  /*1630*/  IMAD.U32 R5, RZ, RZ, UR6 ;  /* 0x00000006ff057e24 */ /* 0x000fe2000f8e00ff */
[-C--:B------:R-:W-:Y:S01]  /*1640*/  IABS R2, R4.reuse ;  /* 0x0000000400027213 */ /* 0x080fe20000000000 */
[----:B------:R-:W-:Y:S01]  /*1650*/  ULOP3.LUT UR6, UR6, UR10, URZ, 0x3c, !UPT ;  /* 0x0000000a06067292 */ /* 0x000fe2000f8e3c3f */
[----:B------:R-:W-:Y:S02]  /*1660*/  IABS R6, R4 ;  /* 0x0000000400067213 */ /* 0x000fe40000000000 */
        /* <DEDUP_REMOVED lines=26> */
.L_x_137:
[----:B------:R-:W-:Y:S01]  /*1810*/  UIMAD UR44, UR42, UR4, URZ ;  /* 0x000000042a2c72a4 */ /* 0x000fe2000f8e023f */
[----:B------:R-:W-:Y:S02]  /*1820*/  IMAD.U32 R2, RZ, RZ, UR9 ;  /* 0x00000009ff027e24 */ /* 0x000fe4000f8e00ff */
[----:B------:R-:W-:Y:S01]  /*1830*/  FMUL.FTZ R0, R0, UR11 ;  /* 0x0000000b00007c20 */ /* 0x000fe20008410000 */
[----:B------:R-:W-:Y:S01]  /*1840*/  IMAD.U32 R3, RZ, RZ, UR4 ;  /* 0x00000004ff037e24 */ /* 0x000fe2000f8e00ff */
[----:B------:R-:W-:Y:S02]  /*1850*/  PLOP3.LUT P0, PT, PT, PT, PT, 0x80, 0x0 ;  /* 0x000000000000781c */ /* 0x000fe40003f0f070 */
[----:B------:R-:W-:Y:S02]  /*1860*/  CS2R R12, SRZ ;  /* 0x00000000000c7805 */ /* 0x000fe4000001ff00 */
[----:B------:R-:W-:Y:S02]  /*1870*/  CS2R R20, SRZ ;  /* 0x0000000000147805 */ /* 0x000fe4000001ff00 */
[----:B------:R-:W-:Y:S01]  /*1880*/  R2UR UR45, R0 ;  /* 0x00000000002d72ca */ /* 0x000fe200000e0000 */
[----:B------:R-:W-:Y:S01]  /*1890*/  IMAD.MOV.U32 R0, RZ, RZ, RZ ;  /* 0x000000ffff007224 */ /* 0x000fe200078e00ff */
[----:B------:R-:W-:-:S02]  /*18a0*/  VIADDMNMX R2, R3, UR44, R2, PT ;  /* 0x0000002c03027c46 */ /* 0x000fc4000b800102 */
[----:B------:R-:W-:Y:S02]  /*18b0*/  CS2R R40, SRZ ;  /* 0x0000000000287805 */ /* 0x000fe4000001ff00 */
[----:B------:R-:W-:Y:S02]  /*18c0*/  CS2R R8, SRZ ;  /* 0x0000000000087805 */ /* 0x000fe4000001ff00 */
[----:B------:R-:W-:Y:S02]  /*18d0*/  CS2R R32, SRZ ;  /* 0x0000000000207805 */ /* 0x000fe4000001ff00 */
[----:B------:R-:W-:Y:S01]  /*18e0*/  R2UR UR49, R2 ;  /* 0x00000000023172ca */ /* 0x000fe200000e0000 */
[----:B------:R-:W-:Y:S01]  /*18f0*/  IMAD.MOV.U32 R91, RZ, RZ, RZ ;  /* 0x000000ffff5b7224 */ /* 0x000fe200078e00ff */
[----:B------:R-:W-:Y:S02]  /*1900*/  CS2R R14, SRZ ;  /* 0x00000000000e7805 */ /* 0x000fe4000001ff00 */
[----:B------:R-:W-:-:S02]  /*1910*/  CS2R R98, SRZ ;  /* 0x0000000000627805 */ /* 0x000fc4000001ff00 */
[----:B------:R-:W-:Y:S01]  /*1920*/  CS2R R24, SRZ ;  /* 0x0000000000187805 */ /* 0x000fe2000001ff00 */
[----:B------:R-:W-:Y:S01]  /*1930*/  IMAD.MOV.U32 R97, RZ, RZ, RZ ;  /* 0x000000ffff617224 */ /* 0x000fe200078e00ff */
[----:B------:R-:W-:Y:S01]  /*1940*/  CS2R R34, SRZ ;  /* 0x0000000000227805 */ /* 0x000fe2000001ff00 */
[----:B------:R-:W-:Y:S01]  /*1950*/  IMAD.MOV.U32 R11, RZ, RZ, RZ ;  /* 0x000000ffff0b7224 */ /* 0x000fe200078e00ff */
[----:B------:R-:W-:Y:S02]  /*1960*/  CS2R R36, SRZ ;  /* 0x0000000000247805 */ /* 0x000fe4000001ff00 */
[----:B------:R-:W-:Y:S02]  /*1970*/  CS2R R26, SRZ ;  /* 0x00000000001a7805 */ /* 0x000fe4000001ff00 */
[----:B------:R-:W-:Y:S02]  /*1980*/  CS2R R28, SRZ ;  /* 0x00000000001c7805 */ /* 0x000fe4000001ff00 */
[----:B------:R-:W-:Y:S01]  /*1990*/  CS2R R38, SRZ ;  /* 0x0000000000267805 */ /* 0x000fe2000001ff00 */
[----:B------:R-:W-:Y:S01]  /*19a0*/  IMAD.MOV.U32 R44, RZ, RZ, RZ ;  /* 0x000000ffff2c7224 */ /* 0x000fe200078e00ff */
[----:B------:R-:W-:Y:S01]  /*19b0*/  UISETP.GT.AND UP0, UPT, UR49, UR44, UPT ;  /* 0x0000002c3100728c */ /* 0x000fe2000bf04270 */
[----:B------:R-:W-:Y:S01]  /*19c0*/  CS2R R114, SRZ ;  /* 0x0000000000727805 */ /* 0x000fe2000001ff00 */
[----:B------:R-:W-:Y:S01]  /*19d0*/  IMAD.MOV.U32 R42, RZ, RZ, RZ ;  /* 0x000000ffff2a7224 */ /* 0x000fe200078e00ff */
[----:B------:R-:W-:Y:S01]  /*19e0*/  CS2R R46, SRZ ;  /* 0x00000000002e7805 */ /* 0x000fe2000001ff00 */
[----:B------:R-:W-:Y:S01]  /*19f0*/  IMAD.MOV.U32 R119, RZ, RZ, RZ ;  /* 0x000000ffff777224 */ /* 0x000fe200078e00ff */
[----:B------:R-:W-:-:S02]  /*1a00*/  CS2R R122, SRZ ;  /* 0x00000000007a7805 */ /* 0x000fc4000001ff00 */
[----:B------:R-:W-:Y:S01]  /*1a10*/  PLOP3.LUT P1, PT, PT, PT, UP0, 0x80, 0x0 ;  /* 0x000000000000781c */ /* 0x000fe20003f2f008 */
[----:B------:R-:W-:Y:S01]  /*1a20*/  IMAD.MOV.U32 R124, RZ, RZ, RZ ;  /* 0x000000ffff7c7224 */ /* 0x000fe200078e00ff */
[----:B------:R-:W-:Y:S01]  /*1a30*/  CS2R R30, SRZ ;  /* 0x00000000001e7805 */ /* 0x000fe2000001ff00 */
[----:B------:R-:W-:Y:S01]  /*1a40*/  IMAD.MOV.U32 R50, RZ, RZ, RZ ;  /* 0x000000ffff327224 */ /* 0x000fe200078e00ff */
[----:B------:R-:W-:Y:S01]  /*1a50*/  CS2R R134, SRZ ;  /* 0x0000000000867805 */ /* 0x000fe2000001ff00 */
[----:B------:R-:W-:Y:S02]  /*1a60*/  IMAD.MOV.U32 R52, RZ, RZ, RZ ;  /* 0x000000ffff347224 */ /* 0x000fe400078e00ff */
[----:B------:R-:W-:Y:S02]  /*1a70*/  IMAD.MOV.U32 R132, RZ, RZ, RZ ;  /* 0x000000ffff847224 */ /* 0x000fe400078e00ff */
[----:B------:R-:W-:Y:S02]  /*1a80*/  IMAD.MOV.U32 R48, RZ, RZ, RZ ;  /* 0x000000ffff307224 */ /* 0x000fe400078e00ff */
[----:B------:R-:W-:-:S02]  /*1a90*/  IMAD.MOV.U32 R129, RZ, RZ, RZ ;  /* 0x000000ffff817224 */ /* 0x000fc400078e00ff */
[----:B------:R-:W-:Y:S01]  /*1aa0*/  IMAD.MOV.U32 R131, RZ, RZ, RZ ;  /* 0x000000ffff837224 */ /* 0x000fe200078e00ff */
[----:B------:R-:W-:Y:S06]  /*1ab0*/  @!P1 BRA `(.L_x_138) ;  /* 0x00000048009c9947 */ /* 0x000fec0003800000 */
[----:B------:R-:W0:Y:S01]  /*1ac0*/  S2R R4, SR_TID.X ;  /* 0x0000000000047919 */ /* 0x000e220000002100 */
[----:B------:R-:W1:Y:S01]  /*1ad0*/  S2UR UR8, SR_CgaCtaId ;  /* 0x00000000000879c3 */ /* 0x000e620000008800 */
[----:B------:R-:W-:Y:S02]  /*1ae0*/  UMOV UR7, 0x400 ;  /* 0x0000040000077882 */ /* 0x000fe40000000000 */
[----:B-1----:R-:W-:Y:S01]  /*1af0*/  ULEA UR7, UR8, UR7, 0x18 ;  /* 0x0000000708077291 */ /* 0x002fe2000f8ec03f */
[----:B0-----:R-:W-:-:S05]  /*1b00*/  VIADD R5, R4, 0xffffff80 ;  /* 0xffffff8004057836 */ /* 0x001fca0000000000 */
[----:B------:R-:W-:-:S04]  /*1b10*/  SHF.R.S32.HI R4, RZ, 0x1f, R5 ;  /* 0x0000001fff047819 */ /* 0x000fc80000011405 */
[----:B------:R-:W-:-:S04]  /*1b20*/  LEA.HI R4, R4, R5, RZ, 0x7 ;  /* 0x0000000504047211 */ /* 0x000fc800078f38ff */
[----:B------:R-:W-:-:S05]  /*1b30*/  SHF.R.S32.HI R4, RZ, 0x7, R4 ;  /* 0x00000007ff047819 */ /* 0x000fca0000011404 */
[----:B------:R-:W0:Y:S02]  /*1b40*/  SHFL.IDX PT, R0, R4, RZ, 0x1f ;  /* 0x00001fff04007589 */ /* 0x000e2400000e0000 */
[----:B0-----:R-:W-:-:S13]  /*1b50*/  R2UR UR6, R0 ;  /* 0x00000000000672ca */ /* 0x001fda00000e0000 */
        /* <DEDUP_REMOVED lines=26> */
.L_x_139:
[----:B------:R-:W0:Y:S01]  /*1d00*/  S2UR UR5, SR_CgaCtaId ;  /* 0x00000000000579c3 */ /* 0x000e220000008800 */
[----:B------:R-:W-:Y:S01]  /*1d10*/  ULEA.HI UR4, UR47, UR47, URZ, 0x1 ;  /* 0x0000002f2f047291 */ /* 0x000fe2000f8f083f */
[----:B------:R-:W-:-:S03]  /*1d20*/  MOV R3, 0x400 ;  /* 0x0000040000037802 */ /* 0x000fc60000000f00 */
[----:B------:R-:W-:-:S04]  /*1d30*/  ULOP3.LUT UR4, UR4, 0xfffffffe, URZ, 0xc0, !UPT ;  /* 0xfffffffe04047892 */ /* 0x000fc8000f8ec03f */
[----:B------:R-:W-:-:S06]  /*1d40*/  UIADD3 UR4, UR47, -UR4, URZ ;  /* 0x800000042f047290 */ /* 0x000fcc000fffe03f */
[----:B------:R-:W-:Y:S02]  /*1d50*/  IMAD.U32 R4, RZ, RZ, UR4 ;  /* 0x00000004ff047e24 */ /* 0x000fe4000f8e00ff */
[----:B0-----:R-:W-:-:S05]  /*1d60*/  IMAD.U32 R2, RZ, RZ, UR5 ;  /* 0x00000005ff027e24 */ /* 0x001fca000f8e00ff */
[----:B------:R-:W-:Y:S02]  /*1d70*/  LEA R0, R2, R3, 0x18 ;  /* 0x0000000302007211 */ /* 0x000fe400078ec0ff */
[----:B------:R-:W-:Y:S01]  /*1d80*/  SHF.L.U32 R3, R4, 0x1f, RZ ;  /* 0x0000001f04037819 */ /* 0x000fe200000006ff */
[----:B------:R-:W-:-:S03]  /*1d90*/  IMAD.U32 R4, RZ, RZ, UR48 ;  /* 0x00000030ff047e24 */ /* 0x000fc6000f8e00ff */
[----:B------:R-:W0:Y:S02]  /*1da0*/  SYNCS.PHASECHK.TRANS64.TRYWAIT P1, [R0+URZ+0x19c00], R3 ;  /* 0x019c0003000075a7 */ /* 0x000e24000802017f */
[----:B------:R-:W-:Y:S01]  /*1db0*/  ISETP.NE.AND P0, PT, R4, 0x3, PT ;  /* 0x000000030400780c */ /* 0x000fe20003f05270 */
[----:B0-----:R-:W-:-:S12]  /*1dc0*/  @!P1 BRA `(.L_x_140) ;  /* 0x000000d000bc9947 */ /* 0x001fd80003800000 */
.L_x_272:
[----:B------:R-:W-:Y:S05]  /*1dd0*/  @!P0 BRA `(.L_x_141) ;  /* 0x0000000000048947 */ /* 0x000fea0003800000 */
[----:B------:R-:W-:Y:S01]  /*1de0*/  BPT.TRAP 0x1 ;  /* 0x000000040000795c */ /* 0x000fe20000300000 */
.L_x_141:
[----:B------:R-:W-:Y:S02]  /*1df0*/  IMAD.U32 R4, RZ, RZ, UR46 ;  /* 0x0000002eff047e24 */ /* 0x000fe4000f8e00ff */
[----:B------:R-:W-:-:S03]  /*1e00*/  IMAD.U32 R5, RZ, RZ, UR36 ;  /* 0x00000024ff057e24 */ /* 0x000fc6000f8e00ff */
[----:B------:R-:W-:Y:S01]  /*1e10*/  SHF.L.U32 R4, R4, 0x1f, RZ ;  /* 0x0000001f04047819 */ /* 0x000fe200000006ff */
[----:B------:R-:W-:-:S04]  /*1e20*/  IMAD R5, R5, 0x8, R0 ;  /* 0x0000000805057824 */ /* 0x000fc800078e0200 */
[----:B------:R1:W2:Y:S01]  /*1e30*/  SYNCS.PHASECHK.TRANS64.TRYWAIT P1, [R5+URZ+0x19c30], R4 ;  /* 0x019c3004050075a7 */ /* 0x0002a2000802017f */
[----:B------:R-:W-:Y:S05]  /*1e40*/  @!P0 BRA `(.L_x_142) ;  /* 0x0000000000048947 */ /* 0x000fea0003800000 */
[----:B------:R-:W-:Y:S01]  /*1e50*/  BPT.TRAP 0x1 ;  /* 0x000000040000795c */ /* 0x000fe20000300000 */
.L_x_142:
[----:B0-----:R-:W3:Y:S01]  /*1e60*/  LDL.LU R3, [R1] ;  /* 0x0000000001037983 */ /* 0x001ee20000300800 */
[----:B------:R-:W0:Y:S02]  /*1e70*/  S2R R6, SR_TID.X ;  /* 0x0000000000067919 */ /* 0x000e240000002100 */
[----:B0-----:R-:W-:Y:S01]  /*1e80*/  LOP3.LUT P2, RZ, R6, 0x7f, RZ, 0xc0, !PT ;  /* 0x0000007f06ff7812 */ /* 0x001fe2000784c0ff */
[----:B------:R-:W-:Y:S01]  /*1e90*/  IMAD.MOV.U32 R89, RZ, RZ, RZ ;  /* 0x000000ffff597224 */ /* 0x000fe200078e00ff */
[----:B---3--:R-:W-:-:S11]  /*1ea0*/  LOP3.LUT R3, R3, 0xffffffef, RZ, 0xc0, !PT ;  /* 0xffffffef03037812 */ /* 0x008fd600078ec0ff */
[----:B------:R-:W-:-:S05]  /*1eb0*/  @P2 LOP3.LUT R3, R3, 0x10, RZ, 0xfc, !PT ;  /* 0x0000001003032812 */ /* 0x000fca00078efcff */
[----:B------:R0:W-:Y:S01]  /*1ec0*/  STL [R1], R3 ;  /* 0x0000000301007387 */ /* 0x0001e20000100800 */
[----:B--2---:R-:W-:Y:S05]  /*1ed0*/  @P1 BRA `(.L_x_143) ;  /* 0x0000000000081947 */ /* 0x004fea0003800000 */
[----:B------:R-:W2:Y:S02]  /*1ee0*/  SYNCS.PHASECHK.TRANS64.TRYWAIT P1, [R5+URZ+0x19c30], R4 ;  /* 0x019c3004050075a7 */ /* 0x000ea4000802017f */
[----:B--2---:R-:W-:Y:S05]  /*1ef0*/  @!P1 BRA `(.L_x_144) ;  /* 0x000000d000849947 */ /* 0x004fea0003800000 */
.L_x_143:
[----:B------:R-:W-:Y:S05]  /*1f00*/  WARPSYNC.ALL ;  /* 0x0000000000007948 */ /* 0x000fea0003800000 */
[----:B------:R-:W-:Y:S01]  /*1f10*/  R2UR UR4, R0 ;  /* 0x00000000000472ca */ /* 0x000fe200000e0000 */
[----:B------:R-:W3:Y:S01]  /*1f20*/  LDL R7, [R1+0xc] ;  /* 0x00000c0001077983 */ /* 0x000ee20000100800 */
[----:B------:R-:W-:Y:S01]  /*1f30*/  ULOP3.LUT UR12, UR51, 0x10000, URZ, 0xfc, !UPT ;  /* 0x00010000330c7892 */ /* 0x000fe2000f8efc3f */
[----:B------:R-:W-:Y:S01]  /*1f40*/  WARPGROUP.ARRIVE ;  /* 0x00000000000079c5 */ /* 0x000fe20000000000 */
[----:B------:R-:W-:Y:S01]  /*1f50*/  UMOV UR13, 0xc0000010 ;  /* 0xc0000010000d7882 */ /* 0x000fe20000000000 */
[----:B------:R-:W-:Y:S01]  /*1f60*/  UMOV UR15, 0xc0000010 ;  /* 0xc0000010000f7882 */ /* 0x000fe20000000000 */
[----:B------:R-:W-:Y:S01]  /*1f70*/  UMOV UR5, 0xc0000010 ;  /* 0xc000001000057882 */ /* 0x000fe20000000000 */
[----:B------:R-:W-:Y:S01]  /*1f80*/  UMOV UR7, 0xc0000010 ;  /* 0xc000001000077882 */ /* 0x000fe20000000000 */
[----:B------:R-:W-:Y:S01]  /*1f90*/  UIADD3 UR8, UR12, 0x300, URZ ;  /* 0x000003000c087890 */ /* 0x000fe2000fffe03f */
[----:B-12---:R-:W-:Y:S01]  /*1fa0*/  IMAD.U32 R4, RZ, RZ, UR50 ;  /* 0x00000032ff047e24 */ /* 0x006fe2000f8e00ff */
[----:B------:R-:W-:Y:S01]  /*1fb0*/  UMOV UR9, 0xc0000010 ;  /* 0xc000001000097882 */ /* 0x000fe20000000000 */
[----:B------:R-:W-:Y:S01]  /*1fc0*/  UMOV UR11, 0xc0000010 ;  /* 0xc0000010000b7882 */ /* 0x000fe20000000000 */
[----:B0-----:R-:W-:Y:S01]  /*1fd0*/  IMAD.U32 R3, RZ, RZ, UR49 ;  /* 0x00000031ff037e24 */ /* 0x001fe2000f8e00ff */
[----:B------:R-:W-:Y:S01]  /*1fe0*/  UIADD3 UR4, UR4, 0x13800, URZ ;  /* 0x0001380004047890 */ /* 0x000fe2000fffe03f */
[----:B------:R-:W-:Y:S01]  /*1ff0*/  P2R R6, PR, RZ, 0x1 ;  /* 0x00000001ff067803 */ /* 0x000fe20000000000 */
[----:B------:R-:W0:Y:S01]  /*2000*/  S2R R88, SR_TID.X ;  /* 0x0000000000587919 */ /* 0x000e220000002100 */
[----:B------:R-:W-:Y:S01]  /*2010*/  UIADD3 UR17, UR49, -0x2, URZ ;  /* 0xfffffffe31117890 */ /* 0x000fe2000fffe03f */
[--C-:B------:R-:W-:Y:S01]  /*2020*/  IMAD.MOV.U32 R90, RZ, RZ, R89.reuse ;  /* 0x000000ffff5a7224 */ /* 0x100fe200078e0059 */
[----:B------:R-:W-:Y:S01]  /*2030*/  USHF.R.U32.HI UR4, URZ, 0x4, UR4 ;  /* 0x000000043f047899 */ /* 0x000fe20008011604 */
[--C-:B------:R-:W-:Y:S01]  /*2040*/  IMAD.MOV.U32 R92, RZ, RZ, R89.reuse ;  /* 0x000000ffff5c7224 */ /* 0x100fe200078e0059 */
[----:B------:R-:W-:Y:S01]  /*2050*/  UISETP.GE.AND UP0, UPT, UR17, UR44, UPT ;  /* 0x0000002c1100728c */ /* 0x000fe2000bf06270 */
[--C-:B------:R-:W-:Y:S01]  /*2060*/  IMAD.MOV.U32 R95, RZ, RZ, R89.reuse ;  /* 0x000000ffff5f7224 */ /* 0x100fe200078e0059 */
[----:B------:R-:W-:Y:S01]  /*2070*/  ULOP3.LUT UR4, UR4, 0x3fff, URZ, 0xc0, !UPT ;  /* 0x00003fff04047892 */ /* 0x000fe2000f8ec03f */
[----:B------:R-:W-:-:S02]  /*2080*/  IMAD.MOV.U32 R94, RZ, RZ, R89 ;  /* 0x000000ffff5e7224 */ /* 0x000fc400078e0059 */
[--C-:B------:R-:W-:Y:S01]  /*2090*/  IMAD.MOV.U32 R97, RZ, RZ, R89.reuse ;  /* 0x000000ffff617224 */ /* 0x100fe200078e0059 */
[----:B------:R-:W-:Y:S01]  /*20a0*/  ULOP3.LUT UR16, UR4, 0x10000, URZ, 0xfc, !UPT ;  /* 0x0001000004107892 */ /* 0x000fe2000f8efc3f */
[--C-:B------:R-:W-:Y:S01]  /*20b0*/  IMAD.MOV.U32 R96, RZ, RZ, R89.reuse ;  /* 0x000000ffff607224 */ /* 0x100fe200078e0059 */
[----:B------:R-:W-:Y:S01]  /*20c0*/  UIADD3 UR4, UR12, 0x180, URZ ;  /* 0x000001800c047890 */ /* 0x000fe2000fffe03f */
[--C-:B------:R-:W-:Y:S01]  /*20d0*/  IMAD.MOV.U32 R99, RZ, RZ, R89.reuse ;  /* 0x000000ffff637224 */ /* 0x100fe200078e0059 */
[----:B------:R-:W-:Y:S01]  /*20e0*/  UIMAD UR14, UR36, 0x300, UR16 ;  /* 0x00000300240e78a4 */ /* 0x000fe2000f8e0210 */
[--C-:B------:R-:W-:Y:S02]  /*20f0*/  IMAD.MOV.U32 R98, RZ, RZ, R89.reuse ;  /* 0x000000ffff627224 */ /* 0x100fe400078e0059 */
[--C-:B------:R-:W-:Y:S01]  /*2100*/  IMAD.MOV.U32 R101, RZ, RZ, R89.reuse ;  /* 0x000000ffff657224 */ /* 0x100fe200078e0059 */
[----:B------:R-:W-:Y:S01]  /*2110*/  UIADD3 UR6, UR14, 0x100, URZ ;  /* 0x000001000e067890 */ /* 0x000fe2000fffe03f */
[--C-:B------:R-:W-:Y:S01]  /*2120*/  IMAD.MOV.U32 R100, RZ, RZ, R89.reuse ;  /* 0x000000ffff647224 */ /* 0x100fe200078e0059 */
[----:B------:R-:W-:Y:S01]  /*2130*/  UIADD3 UR10, UR14, 0x200, URZ ;  /* 0x000002000e0a7890 */ /* 0x000fe2000fffe03f */
[----:B------:R-:W-:-:S02]  /*2140*/  IMAD.MOV.U32 R103, RZ, RZ, R89 ;  /* 0x000000ffff677224 */ /* 0x000fc400078e0059 */
[----:B------:R-:W-:Y:S01]  /*2150*/  QGMMA.64x128x32.F32.E4M3.E4M3 R24, gdesc[UR12], RZ, !UPT, gsb0 ;  /* 0x01e000000c1879f3 */ /* 0x000fe2000c0008ff */
        /* <DEDUP_REMOVED lines=35> */
[----:B------:R-:W-:Y:S01]  /*2390*/  QGMMA.64x128x32.F32.E4M3.E4M3 R24, gdesc[UR4], R24, gsb0 ;  /* 0x01e00000041879f3 */ /* 0x000fe20008000818 */
[----:B---3--:R-:W-:-:S05]  /*23a0*/  IADD3 R4, R4, 0x80, -R7 ;  /* 0x0000008004047810 */ /* 0x008fca0007ffe807 */
[----:B------:R-:W-:-:S05]  /*23b0*/  IMAD R4, R3, -0x80, R4 ;  /* 0xffffff8003047824 */ /* 0x000fca00078e0204 */
[C---:B------:R-:W-:Y:S02]  /*23c0*/  ISETP.GT.AND P3, PT, R4.reuse, RZ, PT ;  /* 0x000000ff0400720c */ /* 0x040fe40003f64270 */
[C---:B------:R-:W-:Y:S01]  /*23d0*/  ISETP.GT.AND P1, PT, R4.reuse, 0x1, PT ;  /* 0x000000010400780c */ /* 0x040fe20003f24270 */
[----:B------:R-:W-:Y:S02]  /*23e0*/  WARPGROUP.DEPBAR.LE gsb0, 0x0 ;  /* 0x00008000000079c5 */ /* 0x000fe40000010000 */
[----:B------:R-:W-:Y:S01]  /*23f0*/  WARPGROUP.ARRIVE ;  /* 0x00000000000079c5 */ /* 0x000fe20000000000 */
[C---:B------:R-:W-:Y:S02]  /*2400*/  ISETP.GT.AND P2, PT, R4.reuse, 0x8, PT ;  /* 0x000000080400780c */ /* 0x040fe40003f44270 */
[C---:B------:R-:W-:Y:S02]  /*2410*/  ISETP.GT.AND P5, PT, R4.reuse, 0x9, PT ;  /* 0x000000090400780c */ /* 0x040fe40003fa4270 */
[C---:B------:R-:W-:Y:S01]  /*2420*/  ISETP.GT.AND P4, PT, R4.reuse, 0x10, PT ;  /* 0x000000100400780c */ /* 0x040fe20003f84270 */
[----:B------:R-:W-:Y:S01]  /*2430*/  QGMMA.64x128x32.F32.E4M3.E4M3 R24, gdesc[UR8], R24, gsb0 ;  /* 0x01e00000081879f3 */ /* 0x000fe20008000818 */
[----:B------:R-:W-:-:S02]  /*2440*/  ISETP.GT.AND P0, PT, R4, 0x59, PT ;  /* 0x000000590400780c */ /* 0x000fc40003f04270 */
[----:B------:R-:W-:Y:S01]  /*2450*/  ISETP.GT.AND P6, PT, R4, 0x60, PT ;  /* 0x000000600400780c */ /* 0x000fe20003fc4270 */
[----:B------:R-:W-:Y:S02]  /*2460*/  WARPGROUP.DEPBAR.LE gsb0, 0x0 ;  /* 0x00008000000079c5 */ /* 0x000fe40000010000 */
[----:B------:R-:W-:Y:S02]  /*2470*/  FSEL R26, R26, -INF , P3 ;  /* 0xff8000001a1a7808 */ /* 0x000fe40001800000 */
[----:B------:R-:W-:Y:S02]  /*2480*/  FSEL R27, R27, -INF , P1 ;  /* 0xff8000001b1b7808 */ /* 0x000fe40000800000 */
[----:B------:R-:W-:Y:S02]  /*2490*/  FSEL R30, R30, -INF , P2 ;  /* 0xff8000001e1e7808 */ /* 0x000fe40001000000 */
[----:B------:R-:W-:Y:S02]  /*24a0*/  FMNMX.FTZ R3, R26, R27, !PT ;  /* 0x0000001b1a037209 */ /* 0x000fe40007810000 */
[----:B------:R-:W-:-:S02]  /*24b0*/  FSEL R31, R31, -INF , P5 ;  /* 0xff8000001f1f7808 */ /* 0x000fc40002800000 */
[----:B------:R-:W-:Y:S02]  /*24c0*/  FMNMX.FTZ R8, R30, R3, !PT ;  /* 0x000000031e087209 */ /* 0x000fe40007810000 */
[----:B------:R-:W-:Y:S02]  /*24d0*/  FSEL R24, R24, -INF , P3 ;  /* 0xff80000018187808 */ /* 0x000fe40001800000 */
[----:B------:R-:W-:Y:S02]  /*24e0*/  ISETP.GT.AND P3, PT, R4, 0x11, PT ;  /* 0x000000110400780c */ /* 0x000fe40003f64270 */
[----:B------:R-:W-:Y:S02]  /*24f0*/  FSEL R34, R34, -INF , P4 ;  /* 0xff80000022227808 */ /* 0x000fe40002000000 */
[----:B------:R-:W-:Y:S02]  /*2500*/  FMNMX.FTZ R3, R31, R8, !PT ;  /* 0x000000081f037209 */ /* 0x000fe40007810000 */
[----:B------:R-:W-:-:S02]  /*2510*/  FSEL R25, R25, -INF , P1 ;  /* 0xff80000019197808 */ /* 0x000fc40000800000 */
[----:B------:R-:W-:Y:S02]  /*2520*/  ISETP.GT.AND P1, PT, R4, 0x18, PT ;  /* 0x000000180400780c */ /* 0x000fe40003f24270 */
[----:B------:R-:W-:Y:S02]  /*2530*/  FSEL R35, R35, -INF , P3 ;  /* 0xff80000023237808 */ /* 0x000fe40001800000 */
[----:B------:R-:W-:Y:S02]  /*2540*/  FMNMX.FTZ R8, R34, R3, !PT ;  /* 0x0000000322087209 */ /* 0x000fe40007810000 */
[----:B------:R-:W-:Y:S02]  /*2550*/  FSEL R28, R28, -INF , P2 ;  /* 0xff8000001c1c7808 */ /* 0x000fe40001000000 */
[----:B------:R-:W-:Y:S02]  /*2560*/  ISETP.GT.AND P2, PT, R4, 0x19, PT ;  /* 0x000000190400780c */ /* 0x000fe40003f44270 */
        /* <DEDUP_REMOVED lines=63> */
[----:B------:R-:W-:Y:S02]  /*2960*/  FMNMX.FTZ R3, R67, R8, !PT ;  /* 0x0000000843037209 */ /* 0x000fe40007810000 */
[----:B------:R-:W-:Y:S02]  /*2970*/  FSEL R71, R71, -INF , P0 ;  /* 0xff80000047477808 */ /* 0x000fe40000000000 */
[----:B------:R-:W-:Y:S02]  /*2980*/  FMNMX.FTZ R8, R70, R3, !PT ;  /* 0x0000000346087209 */ /* 0x000fe40007810000 */
        /* <DEDUP_REMOVED lines=9> */
[----:B------:R-:W-:Y:S01]  /*2a20*/  FSEL R93, R78, -INF , P1 ;  /* 0xff8000004e5d7808 */ /* 0x000fe20000800000 */
[----:B------:R-:W-:Y:S01]  /*2a30*/  IMAD.U32 R78, RZ, RZ, UR45 ;  /* 0x0000002dff4e7e24 */ /* 0x000fe2000f8e00ff */
        /* <DEDUP_REMOVED lines=13> */
[----:B------:R-:W-:Y:S02]  /*2b10*/  FMNMX.FTZ R3, R83, R8, !PT ;  /* 0x0000000853037209 */ /* 0x000fe40007810000 */
[----:B------:R-:W-:-:S02]  /*2b20*/  FSEL R86, R86, -INF , P5 ;  /* 0xff80000056567808 */ /* 0x000fc40002800000 */
[----:B------:R-:W-:Y:S02]  /*2b30*/  ISETP.GT.AND P6, PT, R4, 0x79, PT ;  /* 0x000000790400780c */ /* 0x000fe40003fc4270 */
[----:B------:R-:W-:Y:S02]  /*2b40*/  FMNMX.FTZ R8, R86, R3, !PT ;  /* 0x0000000356087209 */ /* 0x000fe40007810000 */
[----:B------:R-:W-:Y:S02]  /*2b50*/  FSEL R87, R87, -INF , P6 ;  /* 0xff80000057577808 */ /* 0x000fe40003000000 */
[----:B------:R-:W-:Y:S02]  /*2b60*/  P2R R9, PR, RZ, 0x4 ;  /* 0x00000004ff097803 */ /* 0x000fe40000000000 */
[----:B------:R-:W-:Y:S02]  /*2b70*/  FMNMX.FTZ R8, R87, R8, !PT ;  /* 0x0000000857087209 */ /* 0x000fe40007810000 */
[----:B------:R-:W-:-:S02]  /*2b80*/  P2R R11, PR, RZ, 0x2 ;  /* 0x00000002ff0b7803 */ /* 0x000fc40000000000 */
[----:B------:R-:W-:Y:S01]  /*2b90*/  P2R R12, PR, RZ, 0x1 ;  /* 0x00000001ff0c7803 */ /* 0x000fe20000000000 */
[----:B------:R-:W1:Y:S01]  /*2ba0*/  SHFL.BFLY PT, R3, R8, 0x2, 0x1f ;  /* 0x0c401f0008037f89 */ /* 0x000e6200000e0000 */
[C---:B------:R-:W-:Y:S02]  /*2bb0*/  ISETP.GT.AND P1, PT, R4.reuse, 0x59, PT ;  /* 0x000000590400780c */ /* 0x040fe40003f24270 */
[----:B------:R-:W-:Y:S02]  /*2bc0*/  ISETP.GT.AND P0, PT, R4, 0x60, PT ;  /* 0x000000600400780c */ /* 0x000fe40003f04270 */
[----:B------:R-:W-:Y:S02]  /*2bd0*/  FSEL R69, R69, -INF , P1 ;  /* 0xff80000045457808 */ /* 0x000fe40000800000 */
[----:B------:R-:W-:Y:S02]  /*2be0*/  ISETP.NE.AND P1, PT, R11, RZ, PT ;  /* 0x000000ff0b00720c */ /* 0x000fe40003f25270 */
[----:B------:R-:W-:-:S02]  /*2bf0*/  FSEL R72, R72, -INF , P0 ;  /* 0xff80000048487808 */ /* 0x000fc40000000000 */
[----:B------:R-:W-:Y:S02]  /*2c00*/  ISETP.NE.AND P0, PT, R12, RZ, PT ;  /* 0x000000ff0c00720c */ /* 0x000fe40003f05270 */
[----:B------:R-:W-:Y:S02]  /*2c10*/  FSEL R76, R76, -INF , P1 ;  /* 0xff8000004c4c7808 */ /* 0x000fe40000800000 */
[----:B------:R-:W-:Y:S02]  /*2c20*/  FSEL R73, R73, -INF , P0 ;  /* 0xff80000049497808 */ /* 0x000fe40000000000 */
[----:B------:R-:W-:Y:S02]  /*2c30*/  FSEL R80, R80, -INF , P3 ;  /* 0xff80000050507808 */ /* 0x000fe40001800000 */
[----:B------:R-:W-:Y:S02]  /*2c40*/  FSEL R81, R81, -INF , P4 ;  /* 0xff80000051517808 */ /* 0x000fe40002000000 */
[----:B------:R-:W-:-:S02]  /*2c50*/  FSEL R84, R84, -INF , P5 ;  /* 0xff80000054547808 */ /* 0x000fc40002800000 */
[----:B------:R-:W-:Y:S02]  /*2c60*/  FSEL R85, R85, -INF , P6 ;  /* 0xff80000055557808 */ /* 0x000fe40003000000 */
[----:B-1----:R-:W-:Y:S02]  /*2c70*/  FMNMX.FTZ R7, R8, R3, !PT ;  /* 0x0000000308077209 */ /* 0x002fe40007810000 */
[----:B------:R-:W-:-:S03]  /*2c80*/  ISETP.NE.AND P0, PT, R6, RZ, PT ;  /* 0x000000ff0600720c */ /* 0x000fc60003f05270 */
[----:B------:R-:W1:Y:S02]  /*2c90*/  SHFL.BFLY PT, R10, R7, 0x1, 0x1f ;  /* 0x0c201f00070a7f89 */ /* 0x000e6400000e0000 */
[----:B-1----:R-:W-:-:S04]  /*2ca0*/  FMNMX.FTZ R3, R7, R10, !PT ;  /* 0x0000000a07037209 */ /* 0x002fc80007810000 */
[C---:B------:R-:W-:Y:S01]  /*2cb0*/  FSETP.NEU.FTZ.AND P2, PT, R3.reuse, -INF , PT ;  /* 0xff8000000300780b */ /* 0x040fe20003f5d000 */
[----:B------:R-:W-:-:S05]  /*2cc0*/  FFMA.FTZ R78, R3, R78, -8 ;  /* 0xc1000000034e7423 */ /* 0x000fca000001004e */
[----:B------:R-:W-:Y:S02]  /*2cd0*/  FSEL R78, R78, RZ, P2 ;  /* 0x000000ff4e4e7208 */ /* 0x000fe40001000000 */
[----:B------:R-:W-:Y:S02]  /*2ce0*/  ISETP.NE.AND P2, PT, R9, RZ, PT ;  /* 0x000000ff0900720c */ /* 0x000fe40003f45270 */
[----:B------:R-:W-:Y:S01]  /*2cf0*/  FMNMX.FTZ R9, R24, R25, !PT ;  /* 0x0000001918097209 */ /* 0x000fe20007810000 */
[----:B------:R-:W-:-:S01]  /*2d00*/  FFMA.FTZ R31, R31, UR45, -R78 ;  /* 0x0000002d1f1f7c23 */ /* 0x000fc2000801084e */
[----:B------:R-:W-:Y:S01]  /*2d10*/  FSEL R77, R77, -INF , P2 ;  /* 0xff8000004d4d7808 */ /* 0x000fe20001000000 */
[----:B------:R-:W-:-:S01]  /*2d20*/  FFMA.FTZ R39, R39, UR45, -R78 ;  /* 0x0000002d27277c23 */ /* 0x000fc2000801084e */
[----:B------:R-:W-:Y:S01]  /*2d30*/  FMNMX.FTZ R4, R28, R9, !PT ;  /* 0x000000091c047209 */ /* 0x000fe20007810000 */
[----:B------:R-:W-:-:S01]  /*2d40*/  FFMA.FTZ R6, R26, UR45, -R78 ;  /* 0x0000002d1a067c23 */ /* 0x000fc2000801084e */
[----:B------:R-:W-:Y:S01]  /*2d50*/  MUFU.EX2 R9, R31 ;  /* 0x0000001f00097308 */ /* 0x000fe20000000800 */
[----:B------:R-:W-:-:S01]  /*2d60*/  FFMA.FTZ R26, R51, UR45, -R78 ;  /* 0x0000002d331a7c23 */ /* 0x000fc2000801084e */
[----:B------:R-:W-:Y:S01]  /*2d70*/  FMNMX.FTZ R11, R29, R4, !PT ;  /* 0x000000041d0b7209 */ /* 0x000fe20007810000 */
[----:B------:R-:W-:-:S01]  /*2d80*/  FFMA.FTZ R10, R34, UR45, -R78 ;  /* 0x0000002d220a7c23 */ /* 0x000fc2000801084e */
[--C-:B------:R-:W-:Y:S01]  /*2d90*/  FFMA.FTZ R34, R59, UR45, -R78.reuse ;  /* 0x0000002d3b227c23 */ /* 0x100fe2000801084e */
[----:B------:R-:W-:-:S01]  /*2da0*/  FFMA.FTZ R7, R27, UR45, -R78 ;  /* 0x0000002d1b077c23 */ /* 0x000fc2000801084e */
[----:B------:R-:W-:Y:S01]  /*2db0*/  FMNMX.FTZ R4, R32, R11, !PT ;  /* 0x0000000b20047209 */ /* 0x000fe20007810000 */
[----:B------:R-:W-:-:S01]  /*2dc0*/  FFMA.FTZ R27, R47, UR45, -R78 ;  /* 0x0000002d2f1b7c23 */ /* 0x000fc2000801084e */
[--C-:B------:R-:W-:Y:S01]  /*2dd0*/  FFMA.FTZ R47, R63, UR45, -R78.reuse ;  /* 0x0000002d3f2f7c23 */ /* 0x100fe2000801084e */
[----:B------:R-:W-:Y:S01]  /*2de0*/  IMAD.U32 R63, RZ, RZ, UR45 ;  /* 0x0000002dff3f7e24 */ /* 0x000fe2000f8e00ff */
[----:B------:R-:W-:Y:S01]  /*2df0*/  FMNMX.FTZ R11, R33, R4, !PT ;  /* 0x00000004210b7209 */ /* 0x000fe20007810000 */
[----:B------:R-:W-:-:S01]  /*2e00*/  FFMA.FTZ R12, R38, UR45, -R78 ;  /* 0x0000002d260c7c23 */ /* 0x000fc2000801084e */
[--C-:B------:R-:W-:Y:S01]  /*2e10*/  FFMA.FTZ R38, R66, UR45, -R78.reuse ;  /* 0x0000002d42267c23 */ /* 0x100fe2000801084e */
        /* <DEDUP_REMOVED lines=15> */
[----:B0-----:R-:W-:Y:S01]  /*2f10*/  LOP3.LUT P2, RZ, R88, 0x7f, RZ, 0xc0, !PT ;  /* 0x0000007f58ff7812 */ /* 0x001fe2000784c0ff */
[----:B------:R-:W-:-:S01]  /*2f20*/  FFMA.FTZ R42, R62, UR45, -R78 ;  /* 0x0000002d3e2a7c23 */ /* 0x000fc2000801084e */
[----:B------:R-:W-:Y:S01]  /*2f30*/  FMNMX.FTZ R4, R44, R13, !PT ;  /* 0x0000000d2c047209 */ /* 0x000fe20007810000 */
[----:B------:R-:W-:-:S01]  /*2f40*/  FFMA.FTZ R46, R93, UR45, -R78 ;  /* 0x0000002d5d2e7c23 */ /* 0x000fc2000801084e */
[----:B------:R-:W-:Y:S01]  /*2f50*/  MUFU.EX2 R13, R39 ;  /* 0x00000027000d7308 */ /* 0x000fe20000000800 */
[----:B------:R-:W-:-:S01]  /*2f60*/  FFMA.FTZ R62, R86, UR45, -R78 ;  /* 0x0000002d563e7c23 */ /* 0x000fc2000801084e */
[----:B------:R-:W-:Y:S01]  /*2f70*/  FMNMX.FTZ R15, R45, R4, !PT ;  /* 0x000000042d0f7209 */ /* 0x000fe20007810000 */
[----:B------:R-:W-:-:S02]  /*2f80*/  IMAD.MOV.U32 R88, RZ, RZ, R89 ;  /* 0x000000ffff587224 */ /* 0x000fc400078e0059 */
[----:B------:R-:W-:Y:S01]  /*2f90*/  IMAD.MOV.U32 R93, RZ, RZ, R89 ;  /* 0x000000ffff5d7224 */ /* 0x000fe200078e0059 */
[----:B------:R-:W-:Y:S02]  /*2fa0*/  FMNMX.FTZ R4, R48, R15, !PT ;  /* 0x0000000f30047209 */ /* 0x000fe40007810000 */
[----:B------:R-:W0:Y:S02]  /*2fb0*/  MUFU.EX2 R8, R8 ;  /* 0x0000000800087308 */ /* 0x000e240000000800 */
[----:B------:R-:W-:-:S04]  /*2fc0*/  FMNMX.FTZ R15, R49, R4, !PT ;  /* 0x00000004310f7209 */ /* 0x000fc80007810000 */
[----:B------:R-:W-:Y:S02]  /*2fd0*/  FMNMX.FTZ R4, R52, R15, !PT ;  /* 0x0000000f34047209 */ /* 0x000fe40007810000 */
[----:B------:R1:W-:Y:S02]  /*2fe0*/  MUFU.EX2 R15, R43 ;  /* 0x0000002b000f7308 */ /* 0x0003e40000000800 */
[----:B------:R-:W-:-:S04]  /*2ff0*/  FMNMX.FTZ R21, R53, R4, !PT ;  /* 0x0000000435157209 */ /* 0x000fc80007810000 */
[----:B------:R-:W-:Y:S02]  /*3000*/  FMNMX.FTZ R4, R56, R21, !PT ;  /* 0x0000001538047209 */ /* 0x000fe40007810000 */
[----:B------:R-:W-:Y:S01]  /*3010*/  MUFU.EX2 R10, R10 ;  /* 0x0000000a000a7308 */ /* 0x000fe20000000800 */
[----:B-1----:R-:W-:-:S01]  /*3020*/  FFMA.FTZ R43, R70, UR45, -R78 ;  /* 0x0000002d462b7c23 */ /* 0x002fc2000801084e */
[----:B------:R-:W-:Y:S02]  /*3030*/  FMNMX.FTZ R21, R57, R4, !PT ;  /* 0x0000000439157209 */ /* 0x000fe40007810000 */
[----:B0-----:R-:W-:Y:S02]  /*3040*/  F2FP.SATFINITE.E4M3.F32.PACK_AB_MERGE_C R137, R9, R8, RZ ;  /* 0x000000080989723e */ /* 0x001fe400048070ff */
[----:B------:R-:W-:Y:S02]  /*3050*/  FMNMX.FTZ R4, R60, R21, !PT ;  /* 0x000000153c047209 */ /* 0x000fe40007810000 */
[----:B------:R0:W-:Y:S01]  /*3060*/  MUFU.EX2 R11, R35 ;  /* 0x00000023000b7308 */ /* 0x0001e20000000800 */
[----:B------:R-:W-:-:S02]  /*3070*/  F2FP.SATFINITE.E4M3.F32.PACK_AB_MERGE_C R137, R7, R6, R137 ;  /* 0x000000060789723e */ /* 0x000fc40004807089 */
[----:B------:R-:W-:-:S04]  /*3080*/  FMNMX.FTZ R21, R61, R4, !PT ;  /* 0x000000043d157209 */ /* 0x000fc80007810000 */
[----:B------:R-:W-:Y:S01]  /*3090*/  FMNMX.FTZ R4, R64, R21, !PT ;  /* 0x0000001540047209 */ /* 0x000fe20007810000 */
[----:B------:R-:W1:Y:S01]  /*30a0*/  MUFU.EX2 R12, R12 ;  /* 0x0000000c000c7308 */ /* 0x000e620000000800 */
[----:B0-----:R-:W-:-:S01]  /*30b0*/  FFMA.FTZ R35, R55, UR45, -R78 ;  /* 0x0000002d37237c23 */ /* 0x001fc2000801084e */
[----:B------:R-:W-:Y:S01]  /*30c0*/  FFMA.FTZ R55, R91, UR45, -R78 ;  /* 0x0000002d5b377c23 */ /* 0x000fe2000801084e */
[----:B------:R-:W-:Y:S01]  /*30d0*/  FMNMX.FTZ R31, R65, R4, !PT ;  /* 0x00000004411f7209 */ /* 0x000fe20007810000 */
[----:B------:R-:W-:-:S03]  /*30e0*/  IMAD.MOV.U32 R91, RZ, RZ, R89 ;  /* 0x000000ffff5b7224 */ /* 0x000fc600078e0059 */
[----:B------:R-:W-:Y:S01]  /*30f0*/  FMNMX.FTZ R4, R68, R31, !PT ;  /* 0x0000001f44047209 */ /* 0x000fe20007810000 */
[----:B------:R0:W-:Y:S03]  /*3100*/  MUFU.EX2 R21, R50 ;  /* 0x0000003200157308 */ /* 0x0001e60000000800 */
[----:B------:R-:W-:-:S04]  /*3110*/  FMNMX.FTZ R31, R69, R4, !PT ;  /* 0x00000004451f7209 */ /* 0x000fc80007810000 */
[----:B------:R-:W-:Y:S01]  /*3120*/  FMNMX.FTZ R4, R72, R31, !PT ;  /* 0x0000001f48047209 */ /* 0x000fe20007810000 */
[----:B------:R-:W-:Y:S01]  /*3130*/  MUFU.EX2 R14, R14 ;  /* 0x0000000e000e7308 */ /* 0x000fe20000000800 */
[----:B0-----:R-:W-:-:S01]  /*3140*/  FFMA.FTZ R50, R75, UR45, -R78 ;  /* 0x0000002d4b327c23 */ /* 0x001fc2000801084e */
[----:B-1----:R-:W-:Y:S02]  /*3150*/  F2FP.SATFINITE.E4M3.F32.PACK_AB_MERGE_C R139, R13, R12, RZ ;  /* 0x0000000c0d8b723e */ /* 0x002fe400048070ff */
[----:B------:R-:W-:Y:S02]  /*3160*/  FMNMX.FTZ R31, R73, R4, !PT ;  /* 0x00000004491f7209 */ /* 0x000fe40007810000 */
[----:B------:R-:W-:Y:S02]  /*3170*/  F2FP.SATFINITE.E4M3.F32.PACK_AB_MERGE_C R139, R11, R10, R139 ;  /* 0x0000000a0b8b723e */ /* 0x000fe4000480708b */
[----:B------:R-:W-:Y:S01]  /*3180*/  FMNMX.FTZ R4, R76, R31, !PT ;  /* 0x0000001f4c047209 */ /* 0x000fe20007810000 */
[----:B------:R-:W-:Y:S03]  /*3190*/  MUFU.EX2 R20, R20 ;  /* 0x0000001400147308 */ /* 0x000fe60000000800 */
[----:B------:R-:W-:-:S04]  /*31a0*/  FMNMX.FTZ R31, R77, R4, !PT ;  /* 0x000000044d1f7209 */ /* 0x000fc80007810000 */
[----:B------:R-:W-:Y:S01]  /*31b0*/  FMNMX.FTZ R4, R80, R31, !PT ;  /* 0x0000001f50047209 */ /* 0x000fe20007810000 */
[----:B------:R-:W0:Y:S03]  /*31c0*/  MUFU.EX2 R27, R27 ;  /* 0x0000001b001b7308 */ /* 0x000e260000000800 */
[----:B------:R-:W-:-:S04]  /*31d0*/  FMNMX.FTZ R39, R81, R4, !PT ;  /* 0x0000000451277209 */ /* 0x000fc80007810000 */
[----:B------:R-:W-:Y:S01]  /*31e0*/  FMNMX.FTZ R4, R84, R39, !PT ;  /* 0x0000002754047209 */ /* 0x000fe20007810000 */
[----:B------:R-:W-:-:S01]  /*31f0*/  FFMA.FTZ R39, R67, UR45, -R78 ;  /* 0x0000002d43277c23 */ /* 0x000fc2000801084e */
[----:B------:R1:W-:Y:S02]  /*3200*/  MUFU.EX2 R31, R58 ;  /* 0x0000003a001f7308 */ /* 0x0003e40000000800 */
[----:B------:R-:W-:-:S05]  /*3210*/  FMNMX.FTZ R4, R85, R4, !PT ;  /* 0x0000000455047209 */ /* 0x000fca0007810000 */
[----:B------:R-:W2:Y:S01]  /*3220*/  SHFL.BFLY PT, R51, R4, 0x2, 0x1f ;  /* 0x0c401f0004337f89 */ /* 0x000ea200000e0000 */
[----:B------:R-:W-:Y:S01]  /*3230*/  MUFU.EX2 R26, R26 ;  /* 0x0000001a001a7308 */ /* 0x000fe20000000800 */
[----:B-1----:R-:W-:-:S01]  /*3240*/  FFMA.FTZ R58, R79, UR45, -R78 ;  /* 0x0000002d4f3a7c23 */ /* 0x002fc2000801084e */
[----:B0-----:R-:W-:-:S04]  /*3250*/  F2FP.SATFINITE.E4M3.F32.PACK_AB_MERGE_C R141, R27, R20, RZ ;  /* 0x000000141b8d723e */ /* 0x001fc800048070ff */
[----:B------:R-:W-:Y:S02]  /*3260*/  F2FP.SATFINITE.E4M3.F32.PACK_AB_MERGE_C R141, R15, R14, R141 ;  /* 0x0000000e0f8d723e */ /* 0x000fe4000480708d */
[----:B------:R-:W-:Y:S08]  /*3270*/  MUFU.EX2 R30, R30 ;  /* 0x0000001e001e7308 */ /* 0x000ff00000000800 */
[----:B------:R-:W0:Y:S01]  /*3280*/  MUFU.EX2 R35, R35 ;  /* 0x0000002300237308 */ /* 0x000e220000000800 */
[----:B--2---:R-:W-:Y:S01]  /*3290*/  FMNMX.FTZ R59, R4, R51, !PT ;  /* 0x00000033043b7209 */ /* 0x004fe20007810000 */
[----:B------:R-:W-:-:S06]  /*32a0*/  FFMA.FTZ R51, R74, UR45, -R78 ;  /* 0x0000002d4a337c23 */ /* 0x000fcc000801084e */
[----:B------:R-:W-:Y:S01]  /*32b0*/  MUFU.EX2 R34, R34 ;  /* 0x0000002200227308 */ /* 0x000fe20000000800 */
[----:B------:R-:W1:Y:S07]  /*32c0*/  SHFL.BFLY PT, R4, R59, 0x1, 0x1f ;  /* 0x0c201f003b047f89 */ /* 0x000e6e00000e0000 */
[----:B------:R-:W-:Y:S01]  /*32d0*/  MUFU.EX2 R42, R42 ;  /* 0x0000002a002a7308 */ /* 0x000fe20000000800 */
[----:B0-----:R-:W-:-:S04]  /*32e0*/  F2FP.SATFINITE.E4M3.F32.PACK_AB_MERGE_C R143, R35, R30, RZ ;  /* 0x0000001e238f723e */ /* 0x001fc800048070ff */
[----:B------:R-:W-:-:S03]  /*32f0*/  F2FP.SATFINITE.E4M3.F32.PACK_AB_MERGE_C R143, R26, R21, R143 ;  /* 0x000000151a8f723e */ /* 0x000fc6000480708f */
[----:B------:R-:W0:Y:S08]  /*3300*/  MUFU.EX2 R47, R47 ;  /* 0x0000002f002f7308 */ /* 0x000e300000000800 */
[----:B------:R-:W-:Y:S01]  /*3310*/  MUFU.EX2 R38, R38 ;  /* 0x0000002600267308 */ /* 0x000fe20000000800 */
[----:B-1----:R-:W-:Y:S01]  /*3320*/  FMNMX.FTZ R4, R59, R4, !PT ;  /* 0x000000043b047209 */ /* 0x002fe20007810000 */
[----:B------:R-:W-:-:S03]  /*3330*/  FFMA.FTZ R59, R83, UR45, -R78 ;  /* 0x0000002d533b7c23 */ /* 0x000fc6000801084e */
[C---:B------:R-:W-:Y:S01]  /*3340*/  FSETP.NEU.FTZ.AND P1, PT, R4.reuse, -INF , PT ;  /* 0xff8000000400780b */ /* 0x040fe20003f3d000 */
[----:B------:R-:W-:-:S01]  /*3350*/  FFMA.FTZ R66, R4, R63, -8 ;  /* 0xc100000004427423 */ /* 0x000fc2000001003f */
[----:B------:R-:W-:Y:S01]  /*3360*/  FFMA.FTZ R63, R87, UR45, -R78 ;  /* 0x0000002d573f7c23 */ /* 0x000fe2000801084e */
[----:B------:R-:W-:Y:S01]  /*3370*/  MUFU.EX2 R39, R39 ;  /* 0x0000002700277308 */ /* 0x000fe20000000800 */
[----:B0-----:R-:W-:Y:S02]  /*3380*/  F2FP.SATFINITE.E4M3.F32.PACK_AB_MERGE_C R145, R47, R42, RZ ;  /* 0x0000002a2f91723e */ /* 0x001fe400048070ff */
[----:B------:R-:W-:Y:S02]  /*3390*/  FSEL R66, R66, RZ, P1 ;  /* 0x000000ff42427208 */ /* 0x000fe40000800000 */
[----:B------:R-:W-:Y:S02]  /*33a0*/  PLOP3.LUT P1, PT, PT, PT, UP0, 0x80, 0x0 ;  /* 0x000000000000781c */ /* 0x000fe40003f2f008 */
[----:B------:R-:W-:Y:S01]  /*33b0*/  F2FP.SATFINITE.E4M3.F32.PACK_AB_MERGE_C R145, R34, R31, R145 ;  /* 0x0000001f2291723e */ /* 0x000fe20004807091 */
[----:B------:R-:W-:-:S01]  /*33c0*/  FFMA.FTZ R24, R24, UR45, -R66 ;  /* 0x0000002d18187c23 */ /* 0x000fc20008010842 */
[--C-:B------:R-:W-:Y:S01]  /*33d0*/  FFMA.FTZ R25, R25, UR45, -R66.reuse ;  /* 0x0000002d19197c23 */ /* 0x100fe20008010842 */
[----:B------:R-:W-:-:S01]  /*33e0*/  FFMA.FTZ R67, R28, UR45, -R66 ;  /* 0x0000002d1c437c23 */ /* 0x000fc20008010842 */
[--C-:B------:R-:W-:Y:S01]  /*33f0*/  FFMA.FTZ R70, R29, UR45, -R66.reuse ;  /* 0x0000002d1d467c23 */ /* 0x100fe20008010842 */
[----:B------:R-:W-:-:S01]  /*3400*/  FFMA.FTZ R28, R32, UR45, -R66 ;  /* 0x0000002d201c7c23 */ /* 0x000fc20008010842 */
[--C-:B------:R-:W-:Y:S01]  /*3410*/  FFMA.FTZ R29, R33, UR45, -R66.reuse ;  /* 0x0000002d211d7c23 */ /* 0x100fe20008010842 */
        /* <DEDUP_REMOVED lines=9> */
[----:B------:R-:W-:-:S01]  /*34b0*/  FADD.FTZ R57, R6, R7 ;  /* 0x0000000706397221 */ /* 0x000fc20000010000 */
[--C-:B------:R-:W-:Y:S01]  /*34c0*/  FFMA.FTZ R36, R48, UR45, -R66.reuse ;  /* 0x0000002d30247c23 */ /* 0x100fe20008010842 */
[----:B------:R-:W-:-:S01]  /*34d0*/  FFMA.FTZ R74, R37, UR45, -R66 ;  /* 0x0000002d254a7c23 */ /* 0x000fc20008010842 */
[--C-:B------:R-:W-:Y:S01]  /*34e0*/  FFMA.FTZ R48, R52, UR45, -R66.reuse ;  /* 0x0000002d34307c23 */ /* 0x100fe20008010842 */
[----:B------:R-:W-:-:S01]  /*34f0*/  FFMA.FTZ R52, R60, UR45, -R66 ;  /* 0x0000002d3c347c23 */ /* 0x000fc20008010842 */
[----:B------:R-:W-:Y:S01]  /*3500*/  FADD.FTZ R60, R8, R57 ;  /* 0x00000039083c7221 */ /* 0x000fe20000010000 */
[----:B------:R-:W-:-:S01]  /*3510*/  FFMA.FTZ R37, R49, UR45, -R66 ;  /* 0x0000002d31257c23 */ /* 0x000fc20008010842 */
[----:B------:R-:W1:Y:S01]  /*3520*/  MUFU.EX2 R67, R67 ;  /* 0x0000004300437308 */ /* 0x000e620000000800 */
[----:B------:R-:W-:-:S01]  /*3530*/  FFMA.FTZ R49, R53, UR45, -R66 ;  /* 0x0000002d35317c23 */ /* 0x000fc20008010842 */
[----:B------:R-:W-:Y:S01]  /*3540*/  FFMA.FTZ R53, R61, UR45, -R66 ;  /* 0x0000002d3d357c23 */ /* 0x000fe20008010842 */
[----:B------:R-:W-:-:S01]  /*3550*/  FADD.FTZ R61, R9, R60 ;  /* 0x0000003c093d7221 */ /* 0x000fc20000010000 */
[--C-:B------:R-:W-:Y:S01]  /*3560*/  FFMA.FTZ R64, R64, UR45, -R66.reuse ;  /* 0x0000002d40407c23 */ /* 0x100fe20008010842 */
[----:B------:R-:W-:-:S01]  /*3570*/  FFMA.FTZ R65, R65, UR45, -R66 ;  /* 0x0000002d41417c23 */ /* 0x000fc20008010842 */
[----:B------:R-:W-:Y:S01]  /*3580*/  FFMA.FTZ R73, R73, UR45, -R66 ;  /* 0x0000002d49497c23 */ /* 0x000fe20008010842 */
[----:B------:R-:W-:-:S01]  /*3590*/  FADD.FTZ R78, R10, R61 ;  /* 0x0000003d0a4e7221 */ /* 0x000fc20000010000 */
[----:B------:R-:W2:Y:S01]  /*35a0*/  MUFU.EX2 R70, R70 ;  /* 0x0000004600467308 */ /* 0x000ea20000000800 */
[----:B0-----:R-:W-:-:S01]  /*35b0*/  FADD.FTZ R56, R24, R25 ;  /* 0x0000001918387221 */ /* 0x001fc20000010000 */
[--C-:B------:R-:W-:Y:S01]  /*35c0*/  FFMA.FTZ R76, R76, UR45, -R66.reuse ;  /* 0x0000002d4c4c7c23 */ /* 0x100fe20008010842 */
[----:B------:R-:W-:-:S01]  /*35d0*/  FFMA.FTZ R77, R77, UR45, -R66 ;  /* 0x0000002d4d4d7c23 */ /* 0x000fc20008010842 */
[--C-:B------:R-:W-:Y:S01]  /*35e0*/  FFMA.FTZ R80, R80, UR45, -R66.reuse ;  /* 0x0000002d50507c23 */ /* 0x100fe20008010842 */
[----:B------:R-:W-:-:S01]  /*35f0*/  FFMA.FTZ R81, R81, UR45, -R66 ;  /* 0x0000002d51517c23 */ /* 0x000fc20008010842 */
[----:B------:R-:W-:-:S02]  /*3600*/  FFMA.FTZ R84, R84, UR45, -R66 ;  /* 0x0000002d54547c23 */ /* 0x000fc40008010842 */
[----:B------:R-:W0:Y:S01]  /*3610*/  MUFU.EX2 R28, R28 ;  /* 0x0000001c001c7308 */ /* 0x000e220000000800 */
[----:B-1----:R-:W-:-:S01]  /*3620*/  FADD.FTZ R57, R67, R56 ;  /* 0x0000003843397221 */ /* 0x002fc20000010000 */
[----:B------:R-:W-:-:S05]  /*3630*/  @!P2 VIADD R56, R5, 0x19c40 ;  /* 0x00019c400538a836 */ /* 0x000fca0000000000 */
[----:B------:R-:W-:Y:S01]  /*3640*/  @!P2 PRMT R56, RZ, 0x654, R56 ;  /* 0x00000654ff38a816 */ /* 0x000fe20000000038 */
[----:B------:R-:W1:Y:S01]  /*3650*/  MUFU.EX2 R29, R29 ;  /* 0x0000001d001d7308 */ /* 0x000e620000000800 */
[----:B--2---:R-:W-:-:S01]  /*3660*/  FADD.FTZ R57, R70, R57 ;  /* 0x0000003946397221 */ /* 0x004fc20000010000 */
[----:B------:R-:W-:Y:S01]  /*3670*/  F2FP.SATFINITE.E4M3.F32.PACK_AB_MERGE_C R136, R70, R67, RZ ;  /* 0x000000434688723e */ /* 0x000fe200048070ff */
[----:B------:R2:W-:Y:S03]  /*3680*/  @!P2 SYNCS.ARRIVE.TRANS64.RED.A1T0 RZ, [R56+URZ], RZ ;  /* 0x000000ff38ffa9a7 */ /* 0x0005e6000810043f */
[----:B------:R-:W-:Y:S02]  /*3690*/  F2FP.SATFINITE.E4M3.F32.PACK_AB_MERGE_C R136, R25, R24, R136 ;  /* 0x000000181988723e */ /* 0x000fe40004807088 */
[----:B------:R-:W3:Y:S01]  /*36a0*/  MUFU.EX2 R71, R71 ;  /* 0x0000004700477308 */ /* 0x000ee20000000800 */
[----:B0-----:R-:W-:-:S01]  /*36b0*/  FADD.FTZ R60, R28, R57 ;  /* 0x000000391c3c7221 */ /* 0x001fc20000010000 */
[----:B------:R-:W-:-:S04]  /*36c0*/  FADD.FTZ R57, R11, R78 ;  /* 0x0000004e0b397221 */ /* 0x000fc80000010000 */
[----:B------:R-:W-:Y:S01]  /*36d0*/  FADD.FTZ R78, R12, R57 ;  /* 0x000000390c4e7221 */ /* 0x000fe20000010000 */
[----:B------:R-:W-:-:S01]  /*36e0*/  FFMA.FTZ R57, R68, UR45, -R66 ;  /* 0x0000002d44397c23 */ /* 0x000fc20008010842 */
[----:B------:R-:W0:Y:S01]  /*36f0*/  MUFU.EX2 R74, R74 ;  /* 0x0000004a004a7308 */ /* 0x000e220000000800 */
[----:B-1----:R-:W-:-:S07]  /*3700*/  FADD.FTZ R60, R29, R60 ;  /* 0x0000003c1d3c7221 */ /* 0x002fce0000010000 */
[----:B------:R-:W1:Y:S01]  /*3710*/  MUFU.EX2 R32, R32 ;  /* 0x0000002000207308 */ /* 0x000e620000000800 */
[----:B---3--:R-:W-:-:S01]  /*3720*/  FADD.FTZ R61, R71, R60 ;  /* 0x0000003c473d7221 */ /* 0x008fc20000010000 */
[----:B------:R-:W-:-:S06]  /*3730*/  FFMA.FTZ R60, R72, UR45, -R66 ;  /* 0x0000002d483c7c23 */ /* 0x000fcc0008010842 */
[----:B------:R-:W3:Y:S01]  /*3740*/  MUFU.EX2 R33, R33 ;  /* 0x0000002100217308 */ /* 0x000ee20000000800 */
[----:B0-----:R-:W-:-:S01]  /*3750*/  FADD.FTZ R61, R74, R61 ;  /* 0x0000003d4a3d7221 */ /* 0x001fc20000010000 */
[----:B------:R-:W-:-:S04]  /*3760*/  F2FP.SATFINITE.E4M3.F32.PACK_AB_MERGE_C R71, R74, R71, RZ ;  /* 0x000000474a47723e */ /* 0x000fc800048070ff */
[----:B------:R-:W-:Y:S02]  /*3770*/  F2FP.SATFINITE.E4M3.F32.PACK_AB_MERGE_C R138, R29, R28, R71 ;  /* 0x0000001c1d8a723e */ /* 0x000fe40004807047 */
[----:B------:R-:W0:Y:S01]  /*3780*/  MUFU.EX2 R41, R41 ;  /* 0x0000002900297308 */ /* 0x000e220000000800 */
[----:B-1----:R-:W-:-:S07]  /*3790*/  FADD.FTZ R68, R32, R61 ;  /* 0x0000003d20447221 */ /* 0x002fce0000010000 */
[----:B------:R1:W-:Y:S01]  /*37a0*/  MUFU.EX2 R5, R64 ;  /* 0x0000004000057308 */ /* 0x0003e20000000800 */
[----:B---3--:R-:W-:-:S07]  /*37b0*/  FADD.FTZ R68, R33, R68 ;  /* 0x0000004421447221 */ /* 0x008fce0000010000 */
[----:B------:R-:W3:Y:S01]  /*37c0*/  MUFU.EX2 R44, R44 ;  /* 0x0000002c002c7308 */ /* 0x000ee20000000800 */
[----:B-1----:R-:W-:-:S01]  /*37d0*/  FFMA.FTZ R64, R69, UR45, -R66 ;  /* 0x0000002d45407c23 */ /* 0x002fc20008010842 */
[----:B------:R-:W-:Y:S01]  /*37e0*/  FADD.FTZ R69, R13, R78 ;  /* 0x0000004e0d457221 */ /* 0x000fe20000010000 */
[----:B------:R-:W-:-:S03]  /*37f0*/  FFMA.FTZ R66, R85, UR45, -R66 ;  /* 0x0000002d55427c23 */ /* 0x000fc60008010842 */
[----:B------:R-:W-:Y:S02]  /*3800*/  FADD.FTZ R72, R14, R69 ;  /* 0x000000450e487221 */ /* 0x000fe40000010000 */
[----:B------:R-:W1:Y:S02]  /*3810*/  MUFU.EX2 R36, R36 ;  /* 0x0000002400247308 */ /* 0x000e640000000800 */
[----:B------:R-:W-:-:S04]  /*3820*/  FADD.FTZ R61, R15, R72 ;  /* 0x000000480f3d7221 */ /* 0x000fc80000010000 */
[----:B------:R-:W-:Y:S01]  /*3830*/  FADD.FTZ R72, R20, R61 ;  /* 0x0000003d14487221 */ /* 0x000fe20000010000 */
[----:B0-----:R-:W-:-:S01]  /*3840*/  FADD.FTZ R61, R41, R68 ;  /* 0x00000044293d7221 */ /* 0x001fc20000010000 */
[----:B------:R-:W0:Y:S01]  /*3850*/  MUFU.EX2 R37, R37 ;  /* 0x0000002500257308 */ /* 0x000e220000000800 */
[C---:B---3--:R-:W-:Y:S01]  /*3860*/  F2FP.SATFINITE.E4M3.F32.PACK_AB_MERGE_C R41, R44.reuse, R41, RZ ;  /* 0x000000292c29723e */ /* 0x048fe200048070ff */
[----:B------:R-:W-:Y:S01]  /*3870*/  FADD.FTZ R72, R27, R72 ;  /* 0x000000481b487221 */ /* 0x000fe20000010000 */
[----:B------:R-:W-:-:S02]  /*3880*/  FADD.FTZ R61, R44, R61 ;  /* 0x0000003d2c3d7221 */ /* 0x000fc40000010000 */
[----:B------:R-:W-:-:S03]  /*3890*/  F2FP.SATFINITE.E4M3.F32.PACK_AB_MERGE_C R140, R33, R32, R41 ;  /* 0x00000020218c723e */ /* 0x000fc60004807029 */
[----:B------:R-:W3:Y:S01]  /*38a0*/  MUFU.EX2 R48, R48 ;  /* 0x0000003000307308 */ /* 0x000ee20000000800 */
[----:B-1----:R-:W-:-:S07]  /*38b0*/  FADD.FTZ R68, R36, R61 ;  /* 0x0000003d24447221 */ /* 0x002fce0000010000 */
[----:B------:R-:W1:Y:S01]  /*38c0*/  MUFU.EX2 R49, R49 ;  /* 0x0000003100317308 */ /* 0x000e620000000800 */
[----:B0-----:R-:W-:-:S07]  /*38d0*/  FADD.FTZ R13, R37, R68 ;  /* 0x00000044250d7221 */ /* 0x001fce0000010000 */
[----:B--2---:R0:W-:Y:S01]  /*38e0*/  MUFU.EX2 R56, R65 ;  /* 0x0000004100387308 */ /* 0x0041e20000000800 */
[----:B---3--:R-:W-:-:S07]  /*38f0*/  FADD.FTZ R8, R48, R13 ;  /* 0x0000000d30087221 */ /* 0x008fce0000010000 */
[----:B------:R-:W2:Y:S01]  /*3900*/  MUFU.EX2 R40, R40 ;  /* 0x0000002800287308 */ /* 0x000ea20000000800 */
[----:B0-----:R-:W-:-:S01]  /*3910*/  FADD.FTZ R65, R21, R72 ;  /* 0x0000004815417221 */ /* 0x001fc20000010000 */
[C---:B-1----:R-:W-:Y:S01]  /*3920*/  FADD.FTZ R13, R49.reuse, R8 ;  /* 0x00000008310d7221 */ /* 0x042fe20000010000 */
[----:B------:R-:W-:Y:S02]  /*3930*/  F2FP.SATFINITE.E4M3.F32.PACK_AB_MERGE_C R48, R49, R48, RZ ;  /* 0x000000303130723e */ /* 0x000fe400048070ff */
[----:B------:R-:W-:Y:S02]  /*3940*/  FADD.FTZ R65, R26, R65 ;  /* 0x000000411a417221 */ /* 0x000fe40000010000 */
[----:B------:R-:W-:Y:S01]  /*3950*/  F2FP.SATFINITE.E4M3.F32.PACK_AB_MERGE_C R142, R37, R36, R48 ;  /* 0x00000024258e723e */ /* 0x000fe20004807030 */
[----:B------:R-:W0:Y:S01]  /*3960*/  MUFU.EX2 R45, R45 ;  /* 0x0000002d002d7308 */ /* 0x000e220000000800 */
[----:B------:R-:W-:-:S04]  /*3970*/  FADD.FTZ R12, R30, R65 ;  /* 0x000000411e0c7221 */ /* 0x000fc80000010000 */
[----:B------:R-:W-:-:S03]  /*3980*/  FADD.FTZ R12, R35, R12 ;  /* 0x0000000c230c7221 */ /* 0x000fc60000010000 */
[----:B------:R-:W1:Y:S01]  /*3990*/  MUFU.EX2 R52, R52 ;  /* 0x0000003400347308 */ /* 0x000e620000000800 */
[----:B------:R-:W-:-:S01]  /*39a0*/  FADD.FTZ R27, R31, R12 ;  /* 0x0000000c1f1b7221 */ /* 0x000fc20000010000 */
[----:B--2---:R-:W-:-:S03]  /*39b0*/  FADD.FTZ R8, R40, R13 ;  /* 0x0000000d28087221 */ /* 0x004fc60000010000 */
[----:B------:R-:W-:-:S03]  /*39c0*/  FADD.FTZ R27, R34, R27 ;  /* 0x0000001b221b7221 */ /* 0x000fc60000010000 */
[----:B------:R-:W2:Y:S01]  /*39d0*/  MUFU.EX2 R53, R53 ;  /* 0x0000003500357308 */ /* 0x000ea20000000800 */
[----:B0-----:R-:W-:-:S01]  /*39e0*/  FADD.FTZ R13, R45, R8 ;  /* 0x000000082d0d7221 */ /* 0x001fc20000010000 */
[----:B------:R-:W-:-:S04]  /*39f0*/  FADD.FTZ R8, R42, R27 ;  /* 0x0000001b2a087221 */ /* 0x000fc80000010000 */
[----:B------:R-:W-:Y:S02]  /*3a00*/  FADD.FTZ R47, R47, R8 ;  /* 0x000000082f2f7221 */ /* 0x000fe40000010000 */
[----:B------:R-:W0:Y:S01]  /*3a10*/  MUFU.EX2 R43, R43 ;  /* 0x0000002b002b7308 */ /* 0x000e220000000800 */
[----:B-1----:R-:W-:-:S01]  /*3a20*/  FADD.FTZ R6, R52, R13 ;  /* 0x0000000d34067221 */ /* 0x002fc20000010000 */
[----:B------:R-:W-:-:S04]  /*3a30*/  FADD.FTZ R8, R38, R47 ;  /* 0x0000002f26087221 */ /* 0x000fc80000010000 */
[----:B------:R-:W-:Y:S02]  /*3a40*/  FADD.FTZ R8, R39, R8 ;  /* 0x0000000827087221 */ /* 0x000fe40000010000 */
[----:B------:R-:W1:Y:S01]  /*3a50*/  MUFU.EX2 R57, R57 ;  /* 0x0000003900397308 */ /* 0x000e620000000800 */
[----:B--2---:R-:W-:-:S01]  /*3a60*/  FADD.FTZ R6, R53, R6 ;  /* 0x0000000635067221 */ /* 0x004fc20000010000 */
[----:B------:R-:W-:-:S03]  /*3a70*/  F2FP.SATFINITE.E4M3.F32.PACK_AB_MERGE_C R52, R53, R52, RZ ;  /* 0x000000343534723e */ /* 0x000fc600048070ff */
[----:B------:R-:W-:Y:S01]  /*3a80*/  FADD.FTZ R7, R5, R6 ;  /* 0x0000000605077221 */ /* 0x000fe20000010000 */
[----:B------:R-:W-:Y:S02]  /*3a90*/  F2FP.SATFINITE.E4M3.F32.PACK_AB_MERGE_C R144, R45, R40, R52 ;  /* 0x000000282d90723e */ /* 0x000fe40004807034 */
[----:B------:R-:W2:Y:S01]  /*3aa0*/  MUFU.EX2 R54, R54 ;  /* 0x0000003600367308 */ /* 0x000ea20000000800 */
[----:B------:R-:W-:-:S01]  /*3ab0*/  FADD.FTZ R6, R56, R7 ;  /* 0x0000000738067221 */ /* 0x000fc20000010000 */
[----:B0-----:R-:W-:-:S06]  /*3ac0*/  FADD.FTZ R11, R43, R8 ;  /* 0x000000082b0b7221 */ /* 0x001fcc0000010000 */
[----:B------:R-:W0:Y:S01]  /*3ad0*/  MUFU.EX2 R64, R64 ;  /* 0x0000004000407308 */ /* 0x000e220000000800 */
[----:B-1----:R-:W-:-:S07]  /*3ae0*/  FADD.FTZ R7, R57, R6 ;  /* 0x0000000639077221 */ /* 0x002fce0000010000 */
[----:B------:R-:W1:Y:S01]  /*3af0*/  MUFU.EX2 R51, R51 ;  /* 0x0000003300337308 */ /* 0x000e620000000800 */
[C---:B--2---:R-:W-:Y:S01]  /*3b00*/  F2FP.SATFINITE.E4M3.F32.PACK_AB_MERGE_C R147, R54.reuse, R43, RZ ;  /* 0x0000002b3693723e */ /* 0x044fe200048070ff */
[----:B------:R-:W-:-:S03]  /*3b10*/  FADD.FTZ R54, R54, R11 ;  /* 0x0000000b36367221 */ /* 0x000fc60000010000 */
[----:B------:R-:W-:-:S03]  /*3b20*/  F2FP.SATFINITE.E4M3.F32.PACK_AB_MERGE_C R147, R39, R38, R147 ;  /* 0x000000262793723e */ /* 0x000fc60004807093 */
[----:B------:R-:W2:Y:S01]  /*3b30*/  MUFU.EX2 R60, R60 ;  /* 0x0000003c003c7308 */ /* 0x000ea20000000800 */
[----:B0-----:R-:W-:-:S01]  /*3b40*/  FADD.FTZ R7, R64, R7 ;  /* 0x0000000740077221 */ /* 0x001fc20000010000 */
[----:B------:R-:W-:-:S04]  /*3b50*/  F2FP.SATFINITE.E4M3.F32.PACK_AB_MERGE_C R57, R64, R57, RZ ;  /* 0x000000394039723e */ /* 0x000fc800048070ff */
[----:B------:R-:W-:Y:S02]  /*3b60*/  F2FP.SATFINITE.E4M3.F32.PACK_AB_MERGE_C R146, R56, R5, R57 ;  /* 0x000000053892723e */ /* 0x000fe40004807039 */
[----:B------:R-:W0:Y:S01]  /*3b70*/  MUFU.EX2 R50, R50 ;  /* 0x0000003200327308 */ /* 0x000e220000000800 */
[----:B-1----:R-:W-:-:S07]  /*3b80*/  FADD.FTZ R11, R51, R54 ;  /* 0x00000036330b7221 */ /* 0x002fce0000010000 */
[----:B------:R-:W1:Y:S01]  /*3b90*/  MUFU.EX2 R9, R73 ;  /* 0x0000004900097308 */ /* 0x000e620000000800 */
[----:B--2---:R-:W-:-:S07]  /*3ba0*/  FADD.FTZ R6, R60, R7 ;  /* 0x000000073c067221 */ /* 0x004fce0000010000 */
[----:B------:R-:W-:Y:S01]  /*3bb0*/  MUFU.EX2 R46, R46 ;  /* 0x0000002e002e7308 */ /* 0x000fe20000000800 */
[----:B0-----:R-:W-:-:S07]  /*3bc0*/  FADD.FTZ R13, R50, R11 ;  /* 0x0000000b320d7221 */ /* 0x001fce0000010000 */
[----:B------:R-:W0:Y:S01]  /*3bd0*/  MUFU.EX2 R55, R55 ;  /* 0x0000003700377308 */ /* 0x000e220000000800 */
[----:B-1----:R-:W-:-:S07]  /*3be0*/  FADD.FTZ R11, R9, R6 ;  /* 0x00000006090b7221 */ /* 0x002fce0000010000 */
[----:B------:R-:W1:Y:S08]  /*3bf0*/  MUFU.EX2 R76, R76 ;  /* 0x0000004c004c7308 */ /* 0x000e700000000800 */
[----:B------:R-:W2:Y:S01]  /*3c00*/  MUFU.EX2 R77, R77 ;  /* 0x0000004d004d7308 */ /* 0x000ea20000000800 */
[----:B0-----:R-:W-:Y:S01]  /*3c10*/  F2FP.SATFINITE.E4M3.F32.PACK_AB_MERGE_C R149, R55, R46, RZ ;  /* 0x0000002e3795723e */ /* 0x001fe200048070ff */
[----:B------:R-:W-:-:S03]  /*3c20*/  FADD.FTZ R46, R46, R13 ;  /* 0x0000000d2e2e7221 */ /* 0x000fc60000010000 */
[----:B------:R-:W-:Y:S01]  /*3c30*/  F2FP.SATFINITE.E4M3.F32.PACK_AB_MERGE_C R149, R50, R51, R149 ;  /* 0x000000333295723e */ /* 0x000fe20004807095 */
[----:B------:R-:W-:-:S02]  /*3c40*/  FADD.FTZ R55, R55, R46 ;  /* 0x0000002e37377221 */ /* 0x000fc40000010000 */
[----:B------:R-:W-:Y:S01]  /*3c50*/  MUFU.EX2 R62, R62 ;  /* 0x0000003e003e7308 */ /* 0x000fe20000000800 */
[----:B-1----:R-:W-:-:S07]  /*3c60*/  FADD.FTZ R6, R76, R11 ;  /* 0x0000000b4c067221 */ /* 0x002fce0000010000 */
        /* <DEDUP_REMOVED lines=16> */
[----:B-1----:R-:W-:-:S04]  /*3d70*/  FADD.FTZ R11, R81, R6 ;  /* 0x00000006510b7221 */ /* 0x002fc80000010000 */
[----:B--2---:R-:W-:Y:S01]  /*3d80*/  FADD.FTZ R6, R84, R11 ;  /* 0x0000000b54067221 */ /* 0x004fe20000010000 */
[----:B0-----:R-:W-:-:S03]  /*3d90*/  F2FP.SATFINITE.E4M3.F32.PACK_AB_MERGE_C R5, R7, R84, RZ ;  /* 0x000000540705723e */ /* 0x001fc600048070ff */
[----:B------:R-:W-:Y:S01]  /*3da0*/  FADD.FTZ R6, R7, R6 ;  /* 0x0000000607067221 */ /* 0x000fe20000010000 */
[----:B------:R-:W-:Y:S01]  /*3db0*/  F2FP.SATFINITE.E4M3.F32.PACK_AB_MERGE_C R150, R81, R80, R5 ;  /* 0x000000505196723e */ /* 0x000fe20004807005 */
[----:B------:R-:W-:Y:S01]  /*3dc0*/  FADD.FTZ R5, R63, R62 ;  /* 0x0000003e3f057221 */ /* 0x000fe20000010000 */
        /* <DEDUP_REMOVED lines=27> */
[----:B------:R-:W-:Y:S01]  /*3f80*/  UMOV UR18, UR46 ;  /* 0x0000002e00127c82 */ /* 0x000fe20008000000 */
[----:B------:R-:W-:-:S05]  /*3f90*/  UMOV UR19, UR36 ;  /* 0x0000002400137c82 */ /* 0x000fca0008000000 */
.L_x_155:
[----:B------:R-:W-:-:S04]  /*3fa0*/  UISETP.NE.AND UP0, UPT, UR19, 0x1, UPT ;  /* 0x000000011300788c */ /* 0x000fc8000bf05270 */
[----:B------:R-:W-:-:S04]  /*3fb0*/  USEL UR46, URZ, 0x1, UP0 ;  /* 0x000000013f2e7887 */ /* 0x000fc80008000000 */
[----:B------:R-:W-:Y:S01]  /*3fc0*/  ULOP3.LUT UR46, UR18, UR46, URZ, 0x3c, !UPT ;  /* 0x0000002e122e7292 */ /* 0x000fe2000f8e3c3f */
[----:B------:R-:W-:Y:S11]  /*3fd0*/  @!P0 BRA `(.L_x_146) ;  /* 0x0000000000048947 */ /* 0x000ff60003800000 */
[----:B------:R-:W-:Y:S01]  /*3fe0*/  BPT.TRAP 0x1 ;  /* 0x000000040000795c */ /* 0x000fe20000300000 */
.L_x_146:
[----:B------:R-:W0:Y:S01]  /*3ff0*/  S2UR UR6, SR_CgaCtaId ;  /* 0x00000000000679c3 */ /* 0x000e220000008800 */
[----:B------:R-:W-:Y:S01]  /*4000*/  UIADD3 UR36, UR19, 0x1, URZ ;  /* 0x0000000113247890 */ /* 0x000fe2000fffe03f */
[----:B------:R-:W-:Y:S01]  /*4010*/  MOV R3, 0x400 ;  /* 0x0000040000037802 */ /* 0x000fe20000000f00 */
[----:B------:R-:W-:Y:S02]  /*4020*/  IMAD.U32 R4, RZ, RZ, UR46 ;  /* 0x0000002eff047e24 */ /* 0x000fe4000f8e00ff */
[----:B------:R-:W-:-:S03]  /*4030*/  UISETP.NE.AND UP0, UPT, UR36, 0x2, UPT ;  /* 0x000000022400788c */ /* 0x000fc6000bf05270 */
[----:B------:R-:W-:Y:S01]  /*4040*/  SHF.L.U32 R4, R4, 0x1f, RZ ;  /* 0x0000001f04047819 */ /* 0x000fe200000006ff */
[----:B------:R-:W-:-:S06]  /*4050*/  USEL UR36, UR36, URZ, UP0 ;  /* 0x0000003f24247287 */ /* 0x000fcc0008000000 */
[----:B------:R-:W-:Y:S02]  /*4060*/  IMAD.U32 R9, RZ, RZ, UR36 ;  /* 0x00000024ff097e24 */ /* 0x000fe4000f8e00ff */
[----:B0-----:R-:W-:-:S05]  /*4070*/  IMAD.U32 R2, RZ, RZ, UR6 ;  /* 0x00000006ff027e24 */ /* 0x001fca000f8e00ff */
[----:B------:R-:W-:-:S05]  /*4080*/  LEA R0, R2, R3, 0x18 ;  /* 0x0000000302007211 */ /* 0x000fca00078ec0ff */
[----:B------:R-:W-:-:S04]  /*4090*/  IMAD R9, R9, 0x8, R0 ;  /* 0x0000000809097824 */ /* 0x000fc800078e0200 */
[----:B------:R0:W1:Y:S01]  /*40a0*/  SYNCS.PHASECHK.TRANS64.TRYWAIT P1, [R9+URZ+0x19c30], R4 ;  /* 0x019c3004090075a7 */ /* 0x000062000802017f */
[----:B------:R-:W-:Y:S05]  /*40b0*/  @!P0 BRA `(.L_x_147) ;  /* 0x0000000000048947 */ /* 0x000fea0003800000 */
[----:B------:R-:W-:Y:S01]  /*40c0*/  BPT.TRAP 0x1 ;  /* 0x000000040000795c */ /* 0x000fe20000300000 */
.L_x_147:
[----:B-1----:R-:W-:Y:S05]  /*40d0*/  @P1 BRA `(.L_x_148) ;  /* 0x0000000000081947 */ /* 0x002fea0003800000 */
[----:B------:R-:W1:Y:S02]  /*40e0*/  SYNCS.PHASECHK.TRANS64.TRYWAIT P1, [R9+URZ+0x19c30], R4 ;  /* 0x019c3004090075a7 */ /* 0x000e64000802017f */
[----:B-1----:R-:W-:Y:S05]  /*40f0*/  @!P1 BRA `(.L_x_149) ;  /* 0x000000b000189947 */ /* 0x002fea0003800000 */
.L_x_148:
[----:B------:R-:W-:Y:S01]  /*4100*/  UIMAD UR14, UR36, 0x300, UR16 ;  /* 0x00000300240e78a4 */ /* 0x000fe2000f8e0210 */
[----:B------:R-:W-:Y:S01]  /*4110*/  WARPGROUP.ARRIVE ;  /* 0x00000000000079c5 */ /* 0x000fe20000000000 */
[----:B------:R-:W-:Y:S01]  /*4120*/  UMOV UR15, 0xc0000010 ;  /* 0xc0000010000f7882 */ /* 0x000fe20000000000 */
[----:B------:R-:W-:Y:S01]  /*4130*/  UMOV UR7, 0xc0000010 ;  /* 0xc000001000077882 */ /* 0x000fe20000000000 */
[----:B------:R-:W-:Y:S02]  /*4140*/  UIADD3 UR6, UR14, 0x100, URZ ;  /* 0x000001000e067890 */ /* 0x000fe4000fffe03f */
[----:B------:R-:W-:Y:S01]  /*4150*/  UIADD3 UR10, UR14, 0x200, URZ ;  /* 0x000002000e0a7890 */ /* 0x000fe2000fffe03f */
[----:B------:R-:W-:Y:S02]  /*4160*/  UMOV UR11, 0xc0000010 ;  /* 0xc0000010000b7882 */ /* 0x000fe40000000000 */
[----:B------:R-:W-:Y:S03]  /*4170*/  QGMMA.64x128x32.F32.E4M3.E4M3 R24, gdesc[UR12], RZ, !UPT, gsb0 ;  /* 0x01e000000c1879f3 */ /* 0x000fe6000c0008ff */
[----:B------:R-:W-:-:S02]  /*4180*/  WARPGROUP.DEPBAR.LE gsb0, 0x0 ;  /* 0x00008000000079c5 */ /* 0x000fc40000010000 */
        /* <DEDUP_REMOVED lines=8> */
.L_x_150:
[----:B------:R-:W-:Y:S02]  /*4210*/  IMAD.U32 R3, RZ, RZ, UR18 ;  /* 0x00000012ff037e24 */ /* 0x000fe4000f8e00ff */
[----:B------:R-:W-:-:S03]  /*4220*/  IMAD.U32 R10, RZ, RZ, UR19 ;  /* 0x00000013ff0a7e24 */ /* 0x000fc6000f8e00ff */
[----:B------:R-:W-:Y:S01]  /*4230*/  SHF.L.U32 R3, R3, 0x1f, RZ ;  /* 0x0000001f03037819 */ /* 0x000fe200000006ff */
[----:B------:R-:W-:-:S04]  /*4240*/  IMAD R10, R10, 0x8, R0 ;  /* 0x000000080a0a7824 */ /* 0x000fc800078e0200 */
[----:B------:R2:W3:Y:S01]  /*4250*/  SYNCS.PHASECHK.TRANS64.TRYWAIT P1, [R10+URZ+0x19c50], R3 ;  /* 0x019c50030a0075a7 */ /* 0x0004e2000802017f */
[----:B------:R-:W-:Y:S05]  /*4260*/  @!P0 BRA `(.L_x_151) ;  /* 0x0000000000048947 */ /* 0x000fea0003800000 */
[----:B------:R-:W-:Y:S01]  /*4270*/  BPT.TRAP 0x1 ;  /* 0x000000040000795c */ /* 0x000fe20000300000 */
.L_x_151:
[----:B---3--:R-:W-:Y:S05]  /*4280*/  @P1 BRA `(.L_x_152) ;  /* 0x0000000000081947 */ /* 0x008fea0003800000 */
[----:B------:R-:W3:Y:S02]  /*4290*/  SYNCS.PHASECHK.TRANS64.TRYWAIT P1, [R10+URZ+0x19c50], R3 ;  /* 0x019c50030a0075a7 */ /* 0x000ee4000802017f */
[----:B---3--:R-:W-:Y:S05]  /*42a0*/  @!P1 BRA `(.L_x_153) ;  /* 0x000000ac00c09947 */ /* 0x008fea0003800000 */
.L_x_152:
[----:B------:R-:W-:Y:S01]  /*42b0*/  R2UR UR6, R0 ;  /* 0x00000000000672ca */ /* 0x000fe200000e0000 */
[----:B------:R-:W-:Y:S01]  /*42c0*/  WARPGROUP.ARRIVE ;  /* 0x00000000000079c5 */ /* 0x000fe20000000000 */
[----:B------:R-:W-:Y:S01]  /*42d0*/  UMOV UR7, 0x40000040 ;  /* 0x4000004000077882 */ /* 0x000fe20000000000 */
[----:B01----:R-:W-:Y:S02]  /*42e0*/  FMNMX.FTZ R4, R24, R8, !PT ;  /* 0x0000000818047209 */ /* 0x003fe40007810000 */
[----:B--23--:R-:W-:Y:S02]  /*42f0*/  FMNMX.FTZ R3, R26, R7, !PT ;  /* 0x000000071a037209 */ /* 0x00cfe40007810000 */
[----:B------:R-:W-:Y:S02]  /*4300*/  FMNMX.FTZ R4, R25, R4, !PT ;  /* 0x0000000419047209 */ /* 0x000fe40007810000 */
[----:B------:R-:W-:Y:S02]  /*4310*/  FMNMX.FTZ R3, R27, R3, !PT ;  /* 0x000000031b037209 */ /* 0x000fe40007810000 */
[----:B------:R-:W-:-:S02]  /*4320*/  FMNMX.FTZ R4, R28, R4, !PT ;  /* 0x000000041c047209 */ /* 0x000fc40007810000 */
[----:B------:R-:W-:Y:S01]  /*4330*/  UIADD3 UR6, UR6, 0x3000, URZ ;  /* 0x0000300006067890 */ /* 0x000fe2000fffe03f */
[----:B------:R-:W-:Y:S02]  /*4340*/  FMNMX.FTZ R3, R30, R3, !PT ;  /* 0x000000031e037209 */ /* 0x000fe40007810000 */
[----:B------:R-:W-:Y:S01]  /*4350*/  FMNMX.FTZ R4, R29, R4, !PT ;  /* 0x000000041d047209 */ /* 0x000fe20007810000 */
[----:B------:R-:W-:Y:S01]  /*4360*/  USHF.R.U32.HI UR6, URZ, 0x4, UR6 ;  /* 0x000000043f067899 */ /* 0x000fe20008011606 */
[----:B------:R-:W-:Y:S02]  /*4370*/  FMNMX.FTZ R3, R31, R3, !PT ;  /* 0x000000031f037209 */ /* 0x000fe40007810000 */
[----:B------:R-:W-:Y:S01]  /*4380*/  FMNMX.FTZ R4, R32, R4, !PT ;  /* 0x0000000420047209 */ /* 0x000fe20007810000 */
[----:B------:R-:W-:Y:S01]  /*4390*/  ULOP3.LUT UR6, UR6, 0x3fff, URZ, 0xc0, !UPT ;  /* 0x00003fff06067892 */ /* 0x000fe2000f8ec03f */
[----:B------:R-:W-:Y:S02]  /*43a0*/  FMNMX.FTZ R3, R34, R3, !PT ;  /* 0x0000000322037209 */ /* 0x000fe40007810000 */
[----:B------:R-:W-:Y:S01]  /*43b0*/  FMNMX.FTZ R4, R33, R4, !PT ;  /* 0x0000000421047209 */ /* 0x000fe20007810000 */
[----:B------:R-:W-:Y:S01]  /*43c0*/  ULOP3.LUT UR6, UR6, 0x10000, URZ, 0xfc, !UPT ;  /* 0x0001000006067892 */ /* 0x000fe2000f8efc3f */
[----:B------:R-:W-:-:S02]  /*43d0*/  FMNMX.FTZ R3, R35, R3, !PT ;  /* 0x0000000323037209 */ /* 0x000fc40007810000 */
[----:B------:R-:W-:Y:S01]  /*43e0*/  FMNMX.FTZ R4, R36, R4, !PT ;  /* 0x0000000424047209 */ /* 0x000fe20007810000 */
[----:B------:R-:W-:Y:S01]  /*43f0*/  UIMAD UR10, UR19, 0x300, UR6 ;  /* 0x00000300130a78a4 */ /* 0x000fe2000f8e0206 */
[----:B------:R-:W-:Y:S02]  /*4400*/  FMNMX.FTZ R3, R38, R3, !PT ;  /* 0x0000000326037209 */ /* 0x000fe40007810000 */
[----:B------:R-:W-:Y:S02]  /*4410*/  FMNMX.FTZ R4, R37, R4, !PT ;  /* 0x0000000425047209 */ /* 0x000fe40007810000 */
[----:B------:R-:W-:Y:S02]  /*4420*/  FMNMX.FTZ R3, R39, R3, !PT ;  /* 0x0000000327037209 */ /* 0x000fe40007810000 */
[----:B------:R-:W-:Y:S01]  /*4430*/  UMOV UR6, UR10 ;  /* 0x0000000a00067c82 */ /* 0x000fe20008000000 */
[----:B------:R-:W-:Y:S01]  /*4440*/  FMNMX.FTZ R4, R40, R4, !PT ;  /* 0x0000000428047209 */ /* 0x000fe20007810000 */
[----:B------:R-:W-:Y:S01]  /*4450*/  QGMMA.64x96x32.F32.E4M3.E4M3 R88, R136, gdesc[UR4], R88, gsb0 ;  /* 0x0160000488587df3 */ /* 0x000fe20008000858 */
[----:B------:R-:W-:Y:S01]  /*4460*/  FMNMX.FTZ R3, R42, R3, !PT ;  /* 0x000000032a037209 */ /* 0x000fe20007810000 */
[----:B------:R-:W-:Y:S01]  /*4470*/  UIADD3 UR6, UR10, 0x2, URZ ;  /* 0x000000020a067890 */ /* 0x000fe2000fffe03f */
[----:B------:R-:W-:Y:S01]  /*4480*/  FMNMX.FTZ R4, R41, R4, !PT ;  /* 0x0000000429047209 */ /* 0x000fe20007810000 */
[----:B------:R-:W-:Y:S01]  /*4490*/  UMOV UR7, 0x40000040 ;  /* 0x4000004000077882 */ /* 0x000fe20000000000 */
        /* <DEDUP_REMOVED lines=44> */
[----:B------:R-:W-:-:S03]  /*4760*/  FMNMX.FTZ R3, R87, R3, !PT ;  /* 0x0000000357037209 */ /* 0x000fc60007810000 */
[----:B------:R-:W0:Y:S04]  /*4770*/  SHFL.BFLY PT, R12, R4, 0x2, 0x1f ;  /* 0x0c401f00040c7f89 */ /* 0x000e2800000e0000 */
[----:B------:R-:W1:Y:S01]  /*4780*/  SHFL.BFLY PT, R11, R3, 0x2, 0x1f ;  /* 0x0c401f00030b7f89 */ /* 0x000e6200000e0000 */
[----:B------:R-:W-:Y:S02]  /*4790*/  WARPGROUP.DEPBAR.LE gsb0, 0x0 ;  /* 0x00008000000079c5 */ /* 0x000fe40000010000 */
[----:B------:R-:W-:-:S06]  /*47a0*/  WARPGROUP.ARRIVE ;  /* 0x00000000000079c5 */ /* 0x000fcc0000000000 */
[----:B------:R-:W2:Y:S01]  /*47b0*/  S2R R139, SR_TID.X ;  /* 0x00000000008b7919 */ /* 0x000ea20000002100 */
[----:B------:R-:W-:Y:S01]  /*47c0*/  QGMMA.64x96x32.F32.E4M3.E4M3 R88, R140, gdesc[UR4], R88, gsb0 ;  /* 0x016000048c587df3 */ /* 0x000fe20008000858 */
[----:B------:R-:W-:Y:S01]  /*47d0*/  UIADD3 UR6, UR10, 0x4, URZ ;  /* 0x000000040a067890 */ /* 0x000fe2000fffe03f */
[----:B0-----:R-:W-:Y:S01]  /*47e0*/  FMNMX.FTZ R4, R4, R12, !PT ;  /* 0x0000000c04047209 */ /* 0x001fe20007810000 */
[----:B------:R-:W-:Y:S01]  /*47f0*/  UMOV UR7, 0x40000040 ;  /* 0x4000004000077882 */ /* 0x000fe20000000000 */
[----:B-1----:R-:W-:-:S03]  /*4800*/  FMNMX.FTZ R3, R3, R11, !PT ;  /* 0x0000000b03037209 */ /* 0x002fc60007810000 */
[----:B------:R-:W0:Y:S04]  /*4810*/  SHFL.BFLY PT, R12, R4, 0x1, 0x1f ;  /* 0x0c201f00040c7f89 */ /* 0x000e2800000e0000 */
[----:B------:R-:W1:Y:S01]  /*4820*/  SHFL.BFLY PT, R11, R3, 0x1, 0x1f ;  /* 0x0c201f00030b7f89 */ /* 0x000e6200000e0000 */
[----:B--2---:R-:W-:Y:S02]  /*4830*/  LOP3.LUT P1, RZ, R139, 0x7f, RZ, 0xc0, !PT ;  /* 0x0000007f8bff7812 */ /* 0x004fe4000782c0ff */
[----:B0-----:R-:W-:Y:S02]  /*4840*/  FMNMX.FTZ R4, R4, R12, !PT ;  /* 0x0000000c04047209 */ /* 0x001fe40007810000 */
[----:B-1----:R-:W-:Y:S01]  /*4850*/  FMNMX.FTZ R3, R3, R11, !PT ;  /* 0x0000000b03037209 */ /* 0x002fe20007810000 */
[----:B------:R-:W-:-:S02]  /*4860*/  IMAD.U32 R11, RZ, RZ, UR45 ;  /* 0x0000002dff0b7e24 */ /* 0x000fc4000f8e00ff */
[C---:B------:R-:W-:Y:S02]  /*4870*/  FADD.FTZ R8, -R4.reuse, R8 ;  /* 0x0000000804087221 */ /* 0x040fe40000010100 */
[----:B------:R-:W-:-:S01]  /*4880*/  FFMA.FTZ R11, R4, R11, -8 ;  /* 0xc1000000040b7423 */ /* 0x000fc2000001000b */
[----:B------:R-:W-:Y:S01]  /*4890*/  FADD.FTZ R7, -R3, R7 ;  /* 0x0000000703077221 */ /* 0x000fe20000010100 */
[----:B------:R-:W-:Y:S02]  /*48a0*/  FMUL.FTZ R8, R8, UR45 ;  /* 0x0000002d08087c20 */ /* 0x000fe40008410000 */
[----:B------:R-:W-:Y:S02]  /*48b0*/  @!P1 VIADD R9, R9, 0x19c40 ;  /* 0x00019c4009099836 */ /* 0x000fe40000000000 */
[----:B------:R-:W-:-:S01]  /*48c0*/  FFMA.FTZ R13, R25, UR45, -R11 ;  /* 0x0000002d190d7c23 */ /* 0x000fc2000801080b */
[--C-:B------:R-:W-:Y:S01]  /*48d0*/  FFMA.FTZ R25, R37, UR45, -R11.reuse ;  /* 0x0000002d25197c23 */ /* 0x100fe2000801080b */
[----:B------:R-:W-:-:S01]  /*48e0*/  FFMA.FTZ R37, R49, UR45, -R11 ;  /* 0x0000002d31257c23 */ /* 0x000fc2000801080b */
[--C-:B------:R-:W-:Y:S01]  /*48f0*/  FFMA.FTZ R49, R61, UR45, -R11.reuse ;  /* 0x0000002d3d317c23 */ /* 0x100fe2000801080b */
[----:B------:R-:W-:-:S01]  /*4900*/  FFMA.FTZ R61, R73, UR45, -R11 ;  /* 0x0000002d493d7c23 */ /* 0x000fc2000801080b */
[----:B------:R-:W-:-:S02]  /*4910*/  IMAD.U32 R73, RZ, RZ, UR45 ;  /* 0x0000002dff497e24 */ /* 0x000fc4000f8e00ff */
[----:B------:R-:W-:Y:S01]  /*4920*/  FMUL.FTZ R7, R7, UR45 ;  /* 0x0000002d07077c20 */ /* 0x000fe20008410000 */
[----:B------:R-:W-:Y:S01]  /*4930*/  FFMA.FTZ R12, R24, UR45, -R11 ;  /* 0x0000002d180c7c23 */ /* 0x000fe2000801080b */
[----:B------:R-:W-:Y:S01]  /*4940*/  MUFU.EX2 R8, R8 ;  /* 0x0000000800087308 */ /* 0x000fe20000000800 */
[----:B------:R-:W-:-:S01]  /*4950*/  FFMA.FTZ R73, R3, R73, -8 ;  /* 0xc100000003497423 */ /* 0x000fc20000010049 */
[--C-:B------:R-:W-:Y:S01]  /*4960*/  FFMA.FTZ R14, R28, UR45, -R11.reuse ;  /* 0x0000002d1c0e7c23 */ /* 0x100fe2000801080b */
[----:B------:R-:W-:-:S01]  /*4970*/  FFMA.FTZ R15, R29, UR45, -R11 ;  /* 0x0000002d1d0f7c23 */ /* 0x000fc2000801080b */
[----:B------:R-:W-:Y:S01]  /*4980*/  FFMA.FTZ R20, R32, UR45, -R11 ;  /* 0x0000002d20147c23 */ /* 0x000fe2000801080b */
        /* <DEDUP_REMOVED lines=11> */
[----:B------:R-:W0:Y:S01]  /*4a40*/  MUFU.EX2 R12, R12 ;  /* 0x0000000c000c7308 */ /* 0x000e220000000800 */
[----:B------:R-:W-:-:S01]  /*4a50*/  FFMA.FTZ R28, R40, UR45, -R11 ;  /* 0x0000002d281c7c23 */ /* 0x000fc2000801080b */
[----:B------:R-:W-:Y:S01]  /*4a60*/  FFMA.FTZ R42, R42, UR45, -R73 ;  /* 0x0000002d2a2a7c23 */ /* 0x000fe20008010849 */
[----:B------:R-:W-:-:S01]  /*4a70*/  FFMA.FTZ R29, R41, UR45, -R11 ;  /* 0x0000002d291d7c23 */ /* 0x000fc2000801080b */
[----:B------:R-:W-:Y:S01]  /*4a80*/  FFMA.FTZ R43, R43, UR45, -R73 ;  /* 0x0000002d2b2b7c23 */ /* 0x000fe20008010849 */
[----:B------:R-:W-:-:S01]  /*4a90*/  FFMA.FTZ R32, R44, UR45, -R11 ;  /* 0x0000002d2c207c23 */ /* 0x000fc2000801080b */
[----:B------:R-:W-:Y:S01]  /*4aa0*/  FFMA.FTZ R46, R46, UR45, -R73 ;  /* 0x0000002d2e2e7c23 */ /* 0x000fe20008010849 */
[----:B------:R-:W-:-:S01]  /*4ab0*/  FFMA.FTZ R33, R45, UR45, -R11 ;  /* 0x0000002d2d217c23 */ /* 0x000fc2000801080b */
[----:B------:R-:W1:Y:S01]  /*4ac0*/  MUFU.EX2 R26, R26 ;  /* 0x0000001a001a7308 */ /* 0x000e620000000800 */
[----:B------:R-:W-:-:S01]  /*4ad0*/  FFMA.FTZ R47, R47, UR45, -R73 ;  /* 0x0000002d2f2f7c23 */ /* 0x000fc20008010849 */
[----:B------:R-:W-:Y:S01]  /*4ae0*/  FFMA.FTZ R36, R48, UR45, -R11 ;  /* 0x0000002d30247c23 */ /* 0x000fe2000801080b */
[----:B------:R-:W-:-:S01]  /*4af0*/  FFMA.FTZ R50, R50, UR45, -R73 ;  /* 0x0000002d32327c23 */ /* 0x000fc20008010849 */
[----:B------:R-:W-:Y:S01]  /*4b00*/  FFMA.FTZ R51, R51, UR45, -R73 ;  /* 0x0000002d33337c23 */ /* 0x000fe20008010849 */
[----:B------:R-:W-:-:S01]  /*4b10*/  FFMA.FTZ R40, R52, UR45, -R11 ;  /* 0x0000002d34287c23 */ /* 0x000fc2000801080b */
[----:B------:R-:W-:Y:S01]  /*4b20*/  FFMA.FTZ R54, R54, UR45, -R73 ;  /* 0x0000002d36367c23 */ /* 0x000fe20008010849 */
[----:B------:R-:W-:-:S01]  /*4b30*/  FFMA.FTZ R41, R53, UR45, -R11 ;  /* 0x0000002d35297c23 */ /* 0x000fc2000801080b */
[----:B------:R-:W2:Y:S01]  /*4b40*/  MUFU.EX2 R13, R13 ;  /* 0x0000000d000d7308 */ /* 0x000ea20000000800 */
[----:B0-----:R-:W-:-:S01]  /*4b50*/  FFMA.FTZ R6, R8, R6, R12 ;  /* 0x0000000608067223 */ /* 0x001fc2000001000c */
[----:B------:R-:W-:Y:S01]  /*4b60*/  FFMA.FTZ R55, R55, UR45, -R73 ;  /* 0x0000002d37377c23 */ /* 0x000fe20008010849 */
[----:B------:R-:W-:-:S01]  /*4b70*/  FFMA.FTZ R44, R56, UR45, -R11 ;  /* 0x0000002d382c7c23 */ /* 0x000fc2000801080b */
[----:B------:R-:W-:Y:S01]  /*4b80*/  FFMA.FTZ R58, R58, UR45, -R73 ;  /* 0x0000002d3a3a7c23 */ /* 0x000fe20008010849 */
[----:B------:R-:W-:-:S01]  /*4b90*/  FFMA.FTZ R45, R57, UR45, -R11 ;  /* 0x0000002d392d7c23 */ /* 0x000fc2000801080b */
[----:B------:R-:W-:Y:S01]  /*4ba0*/  FFMA.FTZ R59, R59, UR45, -R73 ;  /* 0x0000002d3b3b7c23 */ /* 0x000fe20008010849 */
[----:B------:R-:W-:-:S01]  /*4bb0*/  FFMA.FTZ R48, R60, UR45, -R11 ;  /* 0x0000002d3c307c23 */ /* 0x000fc2000801080b */
[----:B------:R-:W0:Y:S01]  /*4bc0*/  MUFU.EX2 R27, R27 ;  /* 0x0000001b001b7308 */ /* 0x000e220000000800 */
[----:B-1----:R-:W-:-:S01]  /*4bd0*/  FFMA.FTZ R5, R7, R5, R26 ;  /* 0x0000000507057223 */ /* 0x002fc2000001001a */
[--C-:B------:R-:W-:Y:S01]  /*4be0*/  FFMA.FTZ R62, R62, UR45, -R73.reuse ;  /* 0x0000002d3e3e7c23 */ /* 0x100fe20008010849 */
[----:B------:R-:W-:-:S01]  /*4bf0*/  FFMA.FTZ R63, R63, UR45, -R73 ;  /* 0x0000002d3f3f7c23 */ /* 0x000fc20008010849 */
[----:B------:R-:W-:Y:S01]  /*4c00*/  FFMA.FTZ R52, R64, UR45, -R11 ;  /* 0x0000002d40347c23 */ /* 0x000fe2000801080b */
[----:B------:R-:W-:-:S01]  /*4c10*/  FFMA.FTZ R66, R66, UR45, -R73 ;  /* 0x0000002d42427c23 */ /* 0x000fc20008010849 */
[----:B------:R-:W-:Y:S01]  /*4c20*/  FFMA.FTZ R53, R65, UR45, -R11 ;  /* 0x0000002d41357c23 */ /* 0x000fe2000801080b */
[----:B------:R-:W-:-:S01]  /*4c30*/  FFMA.FTZ R67, R67, UR45, -R73 ;  /* 0x0000002d43437c23 */ /* 0x000fc20008010849 */
[----:B------:R-:W1:Y:S01]  /*4c40*/  MUFU.EX2 R14, R14 ;  /* 0x0000000e000e7308 */ /* 0x000e620000000800 */
[----:B--2---:R-:W-:-:S01]  /*4c50*/  FADD.FTZ R6, R13, R6 ;  /* 0x000000060d067221 */ /* 0x004fc20000010000 */
[----:B------:R-:W-:Y:S01]  /*4c60*/  FFMA.FTZ R56, R68, UR45, -R11 ;  /* 0x0000002d44387c23 */ /* 0x000fe2000801080b */
[----:B------:R-:W-:-:S01]  /*4c70*/  FFMA.FTZ R70, R70, UR45, -R73 ;  /* 0x0000002d46467c23 */ /* 0x000fc20008010849 */
[----:B------:R-:W-:Y:S01]  /*4c80*/  FFMA.FTZ R57, R69, UR45, -R11 ;  /* 0x0000002d45397c23 */ /* 0x000fe2000801080b */
[----:B------:R-:W-:-:S01]  /*4c90*/  FFMA.FTZ R71, R71, UR45, -R73 ;  /* 0x0000002d47477c23 */ /* 0x000fc20008010849 */
[----:B------:R-:W-:Y:S01]  /*4ca0*/  FFMA.FTZ R60, R72, UR45, -R11 ;  /* 0x0000002d483c7c23 */ /* 0x000fe2000801080b */
[----:B------:R-:W-:-:S01]  /*4cb0*/  FFMA.FTZ R74, R74, UR45, -R73 ;  /* 0x0000002d4a4a7c23 */ /* 0x000fc20008010849 */
[----:B------:R-:W2:Y:S01]  /*4cc0*/  MUFU.EX2 R30, R30 ;  /* 0x0000001e001e7308 */ /* 0x000ea20000000800 */
[----:B0-----:R-:W-:-:S01]  /*4cd0*/  FADD.FTZ R5, R27, R5 ;  /* 0x000000051b057221 */ /* 0x001fc20000010000 */
[----:B------:R-:W-:-:S02]  /*4ce0*/  WARPGROUP.DEPBAR.LE gsb0, 0x0 ;  /* 0x00008000000079c5 */ /* 0x000fc40000010000 */
[----:B------:R-:W-:Y:S01]  /*4cf0*/  WARPGROUP.ARRIVE ;  /* 0x00000000000079c5 */ /* 0x000fe20000000000 */
[----:B------:R-:W-:Y:S01]  /*4d00*/  FFMA.FTZ R75, R75, UR45, -R73 ;  /* 0x0000002d4b4b7c23 */ /* 0x000fe20008010849 */
[----:B------:R-:W-:-:S01]  /*4d10*/  FFMA.FTZ R64, R76, UR45, -R11 ;  /* 0x0000002d4c407c23 */ /* 0x000fc2000801080b */
[----:B------:R-:W-:Y:S01]  /*4d20*/  FFMA.FTZ R76, R78, UR45, -R73 ;  /* 0x0000002d4e4c7c23 */ /* 0x000fe20008010849 */
[----:B------:R-:W0:Y:S01]  /*4d30*/  MUFU.EX2 R15, R15 ;  /* 0x0000000f000f7308 */ /* 0x000e220000000800 */
[----:B-1----:R-:W-:-:S01]  /*4d40*/  FADD.FTZ R6, R14, R6 ;  /* 0x000000060e067221 */ /* 0x002fc20000010000 */
[----:B------:R-:W-:Y:S01]  /*4d50*/  QGMMA.64x96x32.F32.E4M3.E4M3 R88, R144, gdesc[UR4], R88, gsb0 ;  /* 0x0160000490587df3 */ /* 0x000fe20008000858 */
[----:B------:R-:W-:Y:S01]  /*4d60*/  UIADD3 UR6, UR10, 0x6, URZ ;  /* 0x000000060a067890 */ /* 0x000fe2000fffe03f */
[----:B------:R-:W-:Y:S01]  /*4d70*/  FFMA.FTZ R65, R77, UR45, -R11 ;  /* 0x0000002d4d417c23 */ /* 0x000fe2000801080b */
[----:B------:R-:W-:Y:S01]  /*4d80*/  UMOV UR7, 0x40000040 ;  /* 0x4000004000077882 */ /* 0x000fe20000000000 */
        /* <DEDUP_REMOVED lines=12> */
[----:B------:R-:W-:Y:S01]  /*4e50*/  FFMA.FTZ R73, R87, UR45, -R73 ;  /* 0x0000002d57497c23 */ /* 0x000fe20008010849 */
[----:B------:R-:W-:-:S05]  /*4e60*/  @!P1 PRMT R9, RZ, 0x654, R9 ;  /* 0x00000654ff099816 */ /* 0x000fca0000000009 */
        /* <DEDUP_REMOVED lines=23> */
[----:B------:R-:W-:Y:S02]  /*4fe0*/  WARPGROUP.DEPBAR.LE gsb0, 0x0 ;  /* 0x00008000000079c5 */ /* 0x000fe40000010000 */
[----:B------:R-:W-:Y:S01]  /*4ff0*/  WARPGROUP.ARRIVE ;  /* 0x00000000000079c5 */ /* 0x000fe20000000000 */
[----:B0-----:R-:W-:-:S04]  /*5000*/  FADD.FTZ R6, R29, R6 ;  /* 0x000000061d067221 */ /* 0x001fc80000010000 */
[----:B------:R-:W0:Y:S01]  /*5010*/  MUFU.EX2 R46, R46 ;  /* 0x0000002e002e7308 */ /* 0x000e220000000800 */
[----:B-1----:R-:W-:-:S01]  /*5020*/  FADD.FTZ R5, R43, R5 ;  /* 0x000000052b057221 */ /* 0x002fc20000010000 */
[----:B------:R-:W-:Y:S06]  /*5030*/  QGMMA.64x96x32.F32.E4M3.E4M3 R88, R148, gdesc[UR4], R88, gsb0 ;  /* 0x0160000494587df3 */ /* 0x000fec0008000858 */
        /* <DEDUP_REMOVED lines=27> */
[----:B0-----:R-:W-:-:S01]  /*51f0*/  FADD.FTZ R5, R58, R5 ;  /* 0x000000053a057221 */ /* 0x001fc20000010000 */
[----:B------:R-:W-:Y:S02]  /*5200*/  WARPGROUP.DEPBAR.LE gsb0, 0x0 ;  /* 0x00008000000079c5 */ /* 0x000fe40000010000 */
[----:B------:R0:W-:Y:S04]  /*5210*/  @!P1 SYNCS.ARRIVE.TRANS64.RED.A1T0 RZ, [R9+URZ], RZ ;  /* 0x000000ff09ff99a7 */ /* 0x0001e8000810043f */
[----:B------:R-:W3:Y:S01]  /*5220*/  MUFU.EX2 R48, R48 ;  /* 0x0000003000307308 */ /* 0x000ee20000000800 */
[----:B-1----:R-:W-:-:S07]  /*5230*/  FADD.FTZ R6, R45, R6 ;  /* 0x000000062d067221 */ /* 0x002fce0000010000 */
[----:B------:R-:W1:Y:S01]  /*5240*/  MUFU.EX2 R62, R62 ;  /* 0x0000003e003e7308 */ /* 0x000e620000000800 */
[----:B--2---:R-:W-:-:S07]  /*5250*/  FADD.FTZ R5, R59, R5 ;  /* 0x000000053b057221 */ /* 0x004fce0000010000 */
[----:B------:R-:W2:Y:S01]  /*5260*/  MUFU.EX2 R49, R49 ;  /* 0x0000003100317308 */ /* 0x000ea20000000800 */
[----:B---3--:R-:W-:-:S07]  /*5270*/  FADD.FTZ R6, R48, R6 ;  /* 0x0000000630067221 */ /* 0x008fce0000010000 */
        /* <DEDUP_REMOVED lines=49> */
[----:B-1----:R-:W-:-:S01]  /*5590*/  FADD.FTZ R5, R86, R5 ;  /* 0x0000000556057221 */ /* 0x002fc20000010000 */
[----:B--2---:R-:W-:-:S03]  /*55a0*/  FADD.FTZ R6, R11, R6 ;  /* 0x000000060b067221 */ /* 0x004fc60000010000 */
[----:B---3--:R-:W-:Y:S01]  /*55b0*/  FADD.FTZ R5, R73, R5 ;  /* 0x0000000549057221 */ /* 0x008fe20000010000 */
[----:B0-----:R-:W-:Y:S06]  /*55c0*/  @!P0 BRA `(.L_x_154) ;  /* 0x0000000000048947 */ /* 0x001fec0003800000 */
[----:B------:R-:W-:Y:S01]  /*55d0*/  BPT.TRAP 0x1 ;  /* 0x000000040000795c */ /* 0x000fe20000300000 */
.L_x_154:
[----:B------:R-:W-:Y:S01]  /*55e0*/  UISETP.GT.AND UP0, UPT, UR17, UR44, UPT ;  /* 0x0000002c1100728c */ /* 0x000fe2000bf04270 */
[----:B------:R-:W-:Y:S01]  /*55f0*/  VIADD R10, R10, 0x19c60 ;  /* 0x00019c600a0a7836 */ /* 0x000fe20000000000 */
[----:B------:R-:W-:Y:S01]  /*5600*/  F2FP.SATFINITE.E4M3.F32.PACK_AB_MERGE_C R14, R15, R14, RZ ;  /* 0x0000000e0f0e723e */ /* 0x000fe200048070ff */
[----:B------:R-:W-:Y:S01]  /*5610*/  UIADD3 UR17, UR17, -0x1, URZ ;  /* 0xffffffff11117890 */ /* 0x000fe2000fffe03f */
[----:B------:R-:W-:Y:S01]  /*5620*/  F2FP.SATFINITE.E4M3.F32.PACK_AB_MERGE_C R30, R31, R30, RZ ;  /* 0x0000001e1f1e723e */ /* 0x000fe200048070ff */
[----:B------:R-:W-:Y:S01]  /*5630*/  UMOV UR18, UR46 ;  /* 0x0000002e00127c82 */ /* 0x000fe20008000000 */
[----:B------:R-:W-:Y:S01]  /*5640*/  PLOP3.LUT P1, PT, PT, PT, UP0, 0x80, 0x0 ;  /* 0x000000000000781c */ /* 0x000fe20003f2f008 */
[----:B------:R-:W-:Y:S01]  /*5650*/  UMOV UR19, UR36 ;  /* 0x0000002400137c82 */ /* 0x000fe20008000000 */
[----:B------:R-:W-:Y:S01]  /*5660*/  PRMT R10, R2, 0x654, R10 ;  /* 0x00000654020a7816 */ /* 0x000fe2000000000a */
[----:B------:R-:W-:Y:S01]  /*5670*/  FMUL.FTZ R88, R88, R8 ;  /* 0x0000000858587220 */ /* 0x000fe20000410000 */
[----:B------:R-:W-:Y:S01]  /*5680*/  F2FP.SATFINITE.E4M3.F32.PACK_AB_MERGE_C R24, R25, R24, RZ ;  /* 0x000000181918723e */ /* 0x000fe200048070ff */
[----:B------:R-:W-:Y:S01]  /*5690*/  FMUL.FTZ R89, R89, R8 ;  /* 0x0000000859597220 */ /* 0x000fe20000410000 */
[----:B------:R-:W-:Y:S01]  /*56a0*/  F2FP.SATFINITE.E4M3.F32.PACK_AB_MERGE_C R38, R39, R38, RZ ;  /* 0x000000262726723e */ /* 0x000fe200048070ff */
[----:B------:R0:W-:Y:S01]  /*56b0*/  SYNCS.ARRIVE.TRANS64.RED.A1T0 RZ, [R10+URZ], RZ ;  /* 0x000000ff0aff79a7 */ /* 0x0001e2000810043f */
        /* <DEDUP_REMOVED lines=76> */
[----:B0-----:R-:W-:Y:S06]  /*5b80*/  @P1 BRA `(.L_x_155) ;  /* 0xffffffe400041947 */ /* 0x001fec000383ffff */
.L_x_145:
[----:B------:R-:W-:Y:S06]  /*5b90*/  BAR.ARV 0x8, 0x200 ;  /* 0x0208000000007b1d */ /* 0x000fec0000002000 */
[----:B------:R-:W-:Y:S05]  /*5ba0*/  @!P0 BRA `(.L_x_156) ;  /* 0x0000000000048947 */ /* 0x000fea0003800000 */
[----:B------:R-:W-:Y:S01]  /*5bb0*/  BPT.TRAP 0x1 ;  /* 0x000000040000795c */ /* 0x000fe20000300000 */
.L_x_156:
[----:B------:R-:W-:Y:S02]  /*5bc0*/  IMAD.U32 R8, RZ, RZ, UR46 ;  /* 0x0000002eff087e24 */ /* 0x000fe4000f8e00ff */
[----:B------:R-:W-:-:S03]  /*5bd0*/  IMAD.U32 R7, RZ, RZ, UR36 ;  /* 0x00000024ff077e24 */ /* 0x000fc6000f8e00ff */
[----:B------:R-:W-:Y:S01]  /*5be0*/  SHF.L.U32 R8, R8, 0x1f, RZ ;  /* 0x0000001f08087819 */ /* 0x000fe200000006ff */
[----:B------:R-:W-:-:S04]  /*5bf0*/  IMAD R7, R7, 0x8, R0 ;  /* 0x0000000807077824 */ /* 0x000fc800078e0200 */
[----:B------:R0:W1:Y:S01]  /*5c00*/  SYNCS.PHASECHK.TRANS64.TRYWAIT P1, [R7+URZ+0x19c50], R8 ;  /* 0x019c5008070075a7 */ /* 0x000062000802017f */
[----:B------:R-:W-:Y:S05]  /*5c10*/  @!P0 BRA `(.L_x_157) ;  /* 0x0000000000048947 */ /* 0x000fea0003800000 */
[----:B------:R-:W-:Y:S01]  /*5c20*/  BPT.TRAP 0x1 ;  /* 0x000000040000795c */ /* 0x000fe20000300000 */
.L_x_157:
[----:B-1----:R-:W-:Y:S05]  /*5c30*/  @P1 BRA `(.L_x_158) ;  /* 0x0000000000081947 */ /* 0x002fea0003800000 */
[----:B------:R-:W1:Y:S02]  /*5c40*/  SYNCS.PHASECHK.TRANS64.TRYWAIT P1, [R7+URZ+0x19c50], R8 ;  /* 0x019c5008070075a7 */ /* 0x000e64000802017f */
[----:B-1----:R-:W-:Y:S05]  /*5c50*/  @!P1 BRA `(.L_x_159) ;  /* 0x0000009400689947 */ /* 0x002fea0003800000 */
.L_x_158:
[----:B------:R-:W-:Y:S01]  /*5c60*/  VIADD R0, R0, 0x3000 ;  /* 0x0000300000007836 */ /* 0x000fe20000000000 */
[----:B------:R-:W-:Y:S05]  /*5c70*/  WARPSYNC.ALL ;  /* 0x0000000000007948 */ /* 0x000fea0003800000 */
[----:B------:R-:W-:Y:S01]  /*5c80*/  SHF.R.U32.HI R0, RZ, 0x4, R0 ;  /* 0x00000004ff007819 */ /* 0x000fe20000011600 */
[----:B------:R-:W-:Y:S01]  /*5c90*/  IMAD.U32 R9, RZ, RZ, UR36 ;  /* 0x00000024ff097e24 */ /* 0x000fe2000f8e00ff */
[----:B------:R-:W-:Y:S01]  /*5ca0*/  ULDC.64 UR4, c[0x0][0x9a0] ;  /* 0x0002680000047ab9 */ /* 0x000fe20000000a00 */
[----:B------:R-:W-:Y:S01]  /*5cb0*/  WARPGROUP.ARRIVE ;  /* 0x00000000000079c5 */ /* 0x000fe20000000000 */
[----:B------:R-:W-:Y:S01]  /*5cc0*/  LOP3.LUT R0, R0, 0x3fff, RZ, 0xc0, !PT ;  /* 0x00003fff00007812 */ /* 0x000fe200078ec0ff */
[----:B------:R-:W-:Y:S01]  /*5cd0*/  IMAD.MOV.U32 R14, RZ, RZ, 0x3f800000 ;  /* 0x3f800000ff0e7424 */ /* 0x000fe200078e00ff */
[----:B------:R-:W-:-:S02]  /*5ce0*/  ISETP.NE.U32.AND P1, PT, RZ, UR4, PT ;  /* 0x00000004ff007c0c */ /* 0x000fc4000bf25070 */
[----:B------:R-:W-:Y:S02]  /*5cf0*/  LOP3.LUT R0, R0, 0x10000, RZ, 0xfc, !PT ;  /* 0x0001000000007812 */ /* 0x000fe400078efcff */
[----:B------:R-:W-:-:S03]  /*5d00*/  ISETP.NE.AND.EX P1, PT, RZ, UR5, PT, P1 ;  /* 0x00000005ff007c0c */ /* 0x000fc6000bf25310 */
[----:B01----:R-:W-:Y:S02]  /*5d10*/  IMAD R8, R9, 0x300, R0 ;  /* 0x0000030009087824 */ /* 0x003fe400078e0200 */
[----:B------:R-:W-:-:S03]  /*5d20*/  IMAD.MOV.U32 R9, RZ, RZ, 0x40000040 ;  /* 0x40000040ff097424 */ /* 0x000fc600078e00ff */
[----:B------:R-:W-:Y:S02]  /*5d30*/  R2UR UR6, R8 ;  /* 0x00000000080672ca */ /* 0x000fe400000e0000 */
[----:B------:R-:W-:-:S03]  /*5d40*/  R2UR UR7, R9 ;  /* 0x00000000090772ca */ /* 0x000fc600000e0000 */
[----:B------:R-:W0:Y:S08]  /*5d50*/  @P1 LDC.64 R12, c[0x0][0x9c8] ;  /* 0x00027200ff0c1b82 */ /* 0x000e300000000a00 */
[----:B------:R-:W1:Y:S02]  /*5d60*/  @P1 LDC.64 R10, c[0x0][0x9d0] ;  /* 0x00027400ff0a1b82 */ /* 0x000e640000000a00 */
[----:B------:R-:W-:Y:S01]  /*5d70*/  QGMMA.64x96x32.F32.E4M3.E4M3 R88, R136, gdesc[UR4], R88, gsb0 ;  /* 0x0160000488587df3 */ /* 0x000fe20008000858 */
[----:B0-----:R-:W-:-:S04]  /*5d80*/  @P1 IMAD R0, R12, UR38, RZ ;  /* 0x000000260c001c24 */ /* 0x001fc8000f8e02ff */
[----:B------:R-:W-:Y:S02]  /*5d90*/  @P1 IMAD R9, R13, UR37, R0 ;  /* 0x000000250d091c24 */ /* 0x000fe4000f8e0200 */
[----:B------:R-:W-:-:S04]  /*5da0*/  @P1 IMAD.WIDE.U32 R12, R12, UR37, RZ ;  /* 0x000000250c0c1c25 */ /* 0x000fc8000f8e00ff */
[----:B------:R-:W-:Y:S02]  /*5db0*/  @P1 IMAD.IADD R13, R13, 0x1, R9 ;  /* 0x000000010d0d1824 */ /* 0x000fe400078e0209 */
[----:B-1----:R-:W-:-:S04]  /*5dc0*/  @P1 IMAD.WIDE.U32 R12, R10, UR39, R12 ;  /* 0x000000270a0c1c25 */ /* 0x002fc8000f8e000c */
[----:B------:R-:W-:Y:S01]  /*5dd0*/  @P1 IMAD R11, R11, UR39, R13 ;  /* 0x000000270b0b1c24 */ /* 0x000fe2000f8e020d */
[----:B------:R-:W-:-:S04]  /*5de0*/  @P1 LEA R10, P2, R12, UR4, 0x2 ;  /* 0x000000040c0a1c11 */ /* 0x000fc8000f8410ff */
[----:B------:R-:W-:-:S05]  /*5df0*/  @P1 LEA.HI.X R11, R12, UR5, R11, 0x2, P2 ;  /* 0x000000050c0b1c11 */ /* 0x000fca00090f140b */
[----:B------:R0:W2:Y:S01]  /*5e00*/  @P1 LDG.E R14, desc[UR52][R10.64] ;  /* 0x000000340a0e1981 */ /* 0x0000a2000c1e1900 */
[----:B------:R-:W-:Y:S02]  /*5e10*/  VIADD R12, R8, 0x2 ;  /* 0x00000002080c7836 */ /* 0x000fe40000000000 */
[----:B------:R-:W-:-:S03]  /*5e20*/  IMAD.MOV.U32 R13, RZ, RZ, 0x40000040 ;  /* 0x40000040ff0d7424 */ /* 0x000fc600078e00ff */
[----:B------:R-:W-:Y:S02]  /*5e30*/  R2UR UR6, R12 ;  /* 0x000000000c0672ca */ /* 0x000fe400000e0000 */
[----:B------:R-:W-:Y:S01]  /*5e40*/  R2UR UR7, R13 ;  /* 0x000000000d0772ca */ /* 0x000fe200000e0000 */
[----:B------:R-:W-:Y:S02]  /*5e50*/  WARPGROUP.DEPBAR.LE gsb0, 0x0 ;  /* 0x00008000000079c5 */ /* 0x000fe40000010000 */
[----:B------:R-:W-:-:S10]  /*5e60*/  WARPGROUP.ARRIVE ;  /* 0x00000000000079c5 */ /* 0x000fd40000000000 */
[----:B------:R-:W-:Y:S01]  /*5e70*/  QGMMA.64x96x32.F32.E4M3.E4M3 R88, R140, gdesc[UR4], R88, gsb0 ;  /* 0x016000048c587df3 */ /* 0x000fe20008000858 */
[----:B------:R-:W-:Y:S02]  /*5e80*/  VIADD R12, R8, 0x4 ;  /* 0x00000004080c7836 */ /* 0x000fe40000000000 */
[----:B------:R-:W-:-:S03]  /*5e90*/  IMAD.MOV.U32 R13, RZ, RZ, 0x40000040 ;  /* 0x40000040ff0d7424 */ /* 0x000fc600078e00ff */
[----:B------:R-:W-:Y:S02]  /*5ea0*/  R2UR UR6, R12 ;  /* 0x000000000c0672ca */ /* 0x000fe400000e0000 */
[----:B------:R-:W-:Y:S01]  /*5eb0*/  R2UR UR7, R13 ;  /* 0x000000000d0772ca */ /* 0x000fe200000e0000 */
[----:B------:R-:W-:Y:S01]  /*5ec0*/  VIADD R8, R8, 0x6 ;  /* 0x0000000608087836 */ /* 0x000fe20000000000 */
[----:B------:R-:W1:Y:S01]  /*5ed0*/  SHFL.BFLY PT, R13, R6, 0x2, 0x1f ;  /* 0x0c401f00060d7f89 */ /* 0x000e6200000e0000 */
[----:B------:R-:W-:-:S03]  /*5ee0*/  IMAD.MOV.U32 R9, RZ, RZ, 0x40000040 ;  /* 0x40000040ff097424 */ /* 0x000fc600078e00ff */
[----:B------:R-:W3:Y:S01]  /*5ef0*/  SHFL.BFLY PT, R12, R5, 0x2, 0x1f ;  /* 0x0c401f00050c7f89 */ /* 0x000ee200000e0000 */
[----:B------:R-:W-:Y:S02]  /*5f00*/  WARPGROUP.DEPBAR.LE gsb0, 0x0 ;  /* 0x00008000000079c5 */ /* 0x000fe40000010000 */
[----:B------:R-:W-:-:S06]  /*5f10*/  WARPGROUP.ARRIVE ;  /* 0x00000000000079c5 */ /* 0x000fcc0000000000 */
[----:B------:R-:W-:Y:S01]  /*5f20*/  QGMMA.64x96x32.F32.E4M3.E4M3 R88, R144, gdesc[UR4], R88, gsb0 ;  /* 0x0160000490587df3 */ /* 0x000fe20008000858 */
[----:B------:R-:W-:Y:S02]  /*5f30*/  R2UR UR6, R8 ;  /* 0x00000000080672ca */ /* 0x000fe400000e0000 */
[----:B------:R-:W-:Y:S01]  /*5f40*/  R2UR UR7, R9 ;  /* 0x00000000090772ca */ /* 0x000fe200000e0000 */
[----:B-1----:R-:W-:-:S01]  /*5f50*/  FADD.FTZ R13, R13, R6 ;  /* 0x000000060d0d7221 */ /* 0x002fc20000010000 */
[----:B---3--:R-:W-:-:S04]  /*5f60*/  FADD.FTZ R12, R12, R5 ;  /* 0x000000050c0c7221 */ /* 0x008fc80000010000 */
[----:B------:R-:W0:Y:S04]  /*5f70*/  SHFL.BFLY PT, R0, R13, 0x1, 0x1f ;  /* 0x0c201f000d007f89 */ /* 0x000e2800000e0000 */
[----:B------:R-:W1:Y:S01]  /*5f80*/  SHFL.BFLY PT, R9, R12, 0x1, 0x1f ;  /* 0x0c201f000c097f89 */ /* 0x000e6200000e0000 */
[----:B------:R-:W-:Y:S02]  /*5f90*/  IMAD.MOV.U32 R5, RZ, RZ, RZ ;  /* 0x000000ffff057224 */ /* 0x000fe400078e00ff */
[----:B0-----:R-:W-:Y:S01]  /*5fa0*/  FADD.FTZ R10, R13, R0 ;  /* 0x000000000d0a7221 */ /* 0x001fe20000010000 */
[----:B-1----:R-:W-:-:S04]  /*5fb0*/  FADD.FTZ R15, R12, R9 ;  /* 0x000000090c0f7221 */ /* 0x002fc80000010000 */
[C---:B------:R-:W-:Y:S01]  /*5fc0*/  FSETP.NE.FTZ.AND P1, PT, R10.reuse, RZ, PT ;  /* 0x000000ff0a00720b */ /* 0x040fe20003f35000 */
[----:B------:R-:W-:Y:S01]  /*5fd0*/  FMUL.FTZ R6, R10, 0.00390625 ;  /* 0x3b8000000a067820 */ /* 0x000fe20000410000 */
[----:B------:R-:W-:-:S04]  /*5fe0*/  FMUL.FTZ R21, R15, 0.00390625 ;  /* 0x3b8000000f157820 */ /* 0x000fc80000410000 */
        /* <DEDUP_REMOVED lines=18> */
[----:B------:R-:W-:Y:S01]  /*6110*/  @P3 FFMA.FTZ R20, R13, R3, R8 ;  /* 0x000000030d143223 */ /* 0x000fe20000010008 */
[----:B------:R-:W-:Y:S02]  /*6120*/  IMAD.MOV.U32 R0, RZ, RZ, -0x800000 ;  /* 0xff800000ff007424 */ /* 0x000fe400078e00ff */
[----:B------:R-:W-:Y:S01]  /*6130*/  @P2 FFMA.FTZ R0, R9, R4, R6 ;  /* 0x0000000409002223 */ /* 0x000fe20000010006 */
[-C--:B--2---:R-:W-:Y:S01]  /*6140*/  FMUL.FTZ R5, R5, R14.reuse ;  /* 0x0000000e05057220 */ /* 0x084fe20000410000 */
[----:B---3--:R-:W-:Y:S01]  /*6150*/  FMUL.FTZ R3, R11, R14 ;  /* 0x0000000e0b037220 */ /* 0x008fe20000410000 */
[----:B------:R-:W-:-:S02]  /*6160*/  WARPGROUP.DEPBAR.LE gsb0, 0x0 ;  /* 0x00008000000079c5 */ /* 0x000fc40000010000 */
[----:B------:R-:W-:Y:S05]  /*6170*/  @!P0 BRA `(.L_x_160) ;  /* 0x0000000000048947 */ /* 0x000fea0003800000 */
[----:B------:R-:W-:Y:S01]  /*6180*/  BPT.TRAP 0x1 ;  /* 0x000000040000795c */ /* 0x000fe20000300000 */
.L_x_160:
[----:B------:R-:W-:Y:S01]  /*6190*/  VIADD R7, R7, 0x19c60 ;  /* 0x00019c6007077836 */ /* 0x000fe20000000000 */
[----:B------:R-:W-:Y:S01]  /*61a0*/  UIADD3 UR36, UR36, 0x1, URZ ;  /* 0x0000000124247890 */ /* 0x000fe2000fffe03f */
[-C--:B------:R-:W-:Y:S01]  /*61b0*/  FMUL.FTZ R12, R88, R5.reuse ;  /* 0x00000005580c7220 */ /* 0x080fe20000410000 */
[-C--:B------:R-:W-:Y:S01]  /*61c0*/  FMUL.FTZ R8, R93, R5.reuse ;  /* 0x000000055d087220 */ /* 0x080fe20000410000 */
[-C--:B------:R-:W-:Y:S01]  /*61d0*/  FMUL.FTZ R14, R96, R5.reuse ;  /* 0x00000005600e7220 */ /* 0x080fe20000410000 */
[----:B------:R-:W-:Y:S01]  /*61e0*/  PRMT R7, R2, 0x654, R7 ;  /* 0x0000065402077816 */ /* 0x000fe20000000007 */
[----:B------:R-:W-:Y:S01]  /*61f0*/  UISETP.NE.AND UP0, UPT, UR36, 0x2, UPT ;  /* 0x000000022400788c */ /* 0x000fe2000bf05270 */
[-C--:B------:R-:W-:Y:S01]  /*6200*/  FMUL.FTZ R24, R101, R5.reuse ;  /* 0x0000000565187220 */ /* 0x080fe20000410000 */
[-C--:B------:R-:W-:Y:S01]  /*6210*/  FMUL.FTZ R11, R104, R5.reuse ;  /* 0x00000005680b7220 */ /* 0x080fe20000410000 */
[----:B------:R0:W-:Y:S01]  /*6220*/  SYNCS.ARRIVE.TRANS64.RED.A1T0 RZ, [R7+URZ], RZ ;  /* 0x000000ff07ff79a7 */ /* 0x0001e2000810043f */
[----:B------:R-:W-:Y:S01]  /*6230*/  USEL UR4, URZ, 0x1, UP0 ;  /* 0x000000013f047887 */ /* 0x000fe20008000000 */
        /* <DEDUP_REMOVED lines=43> */
[----:B------:R-:W-:Y:S01]  /*64f0*/  FMUL.FTZ R131, R131, R3 ;  /* 0x0000000383837220 */ /* 0x000fe20000410000 */
[----:B------:R-:W-:-:S02]  /*6500*/  UIADD3 UR47, UR47, 0x1, URZ ;  /* 0x000000012f2f7890 */ /* 0x000fc4000fffe03f */
[----:B------:R-:W-:Y:S02]  /*6510*/  USEL UR36, UR36, URZ, UP0 ;  /* 0x0000003f24247287 */ /* 0x000fe40008000000 */
[----:B0-----:R-:W-:-:S12]  /*6520*/  ULOP3.LUT UR46, UR46, UR4, URZ, 0x3c, !UPT ;  /* 0x000000042e2e7292 */ /* 0x001fd8000f8e3c3f */
.L_x_138:
[----:B------:R-:W0:Y:S08]  /*6530*/  S2UR UR4, SR_CgaCtaId ;  /* 0x00000000000479c3 */ /* 0x000e300000008800 */
[----:B------:R-:W-:Y:S01]  /*6540*/  BAR.SYNC.DEFER_BLOCKING 0x5, 0x200 ;  /* 0x0148000000007b1d */ /* 0x000fe20000010000 */
[----:B------:R-:W-:-:S05]  /*6550*/  UISETP.NE.AND UP0, UPT, UR43, URZ, UPT ;  /* 0x0000003f2b00728c */ /* 0x000fca000bf05270 */
[----:B------:R-:W-:Y:S01]  /*6560*/  UMOV UR8, 0x400 ;  /* 0x0000040000087882 */ /* 0x000fe20000000000 */
[----:B------:R-:W-:Y:S05]  /*6570*/  BSSY B0, `(.L_x_161) ;  /* 0x0000339000007945 */ /* 0x000fea0003800000 */
[----:B------:R-:W-:Y:S01]  /*6580*/  @!UP0 ULDC UR43, c[0x0][0xad4] ;  /* 0x0002b500002b8ab9 */ /* 0x000fe20000000800 */
[----:B0-----:R-:W-:-:S09]  /*6590*/  ULEA UR8, UR4, UR8, 0x18 ;  /* 0x0000000804087291 */ /* 0x001fd2000f8ec03f */
[----:B------:R-:W0:Y:S02]  /*65a0*/  LDS.128 R4, [UR8+0x19cd0] ;  /* 0x019cd008ff047984 */ /* 0x000e240008000c00 */
[----:B0-----:R-:W-:Y:S02]  /*65b0*/  R2UR UR5, R5 ;  /* 0x00000000050572ca */ /* 0x001fe400000e0000 */
[----:B------:R-:W-:Y:S02]  /*65c0*/  R2UR UR6, R6 ;  /* 0x00000000060672ca */ /* 0x000fe400000e0000 */
[----:B------:R-:W-:Y:S01]  /*65d0*/  R2UR UR7, R7 ;  /* 0x00000000070772ca */ /* 0x000fe200000e0000 */
[----:B------:R-:W-:Y:S06]  /*65e0*/  BAR.ARV 0x4, 0x200 ;  /* 0x0108000000007b1d */ /* 0x000fec0000002000 */
[----:B------:R-:W-:Y:S08]  /*65f0*/  @P0 BRA `(.L_x_162) ;  /* 0x0000002400e80947 */ /* 0x000ff00003800000 */
[----:B------:R-:W0:Y:S01]  /*6600*/  S2R R43, SR_TID.X ;  /* 0x00000000002b7919 */ /* 0x000e220000002100 */
[----:B------:R-:W-:Y:S01]  /*6610*/  ULDC.64 UR10, c[0x4][0x38] ;  /* 0x01000e00000a7ab9 */ /* 0x000fe20000000a00 */
[----:B------:R-:W1:Y:S01]  /*6620*/  S2UR UR4, SR_SWINHI ;  /* 0x00000000000479c3 */ /* 0x000e620000002f00 */
[----:B------:R-:W-:Y:S01]  /*6630*/  IMAD.MOV.U32 R6, RZ, RZ, 0x2 ;  /* 0x00000002ff067424 */ /* 0x000fe200078e00ff */
[----:B------:R-:W-:Y:S01]  /*6640*/  ULDC.64 UR14, c[0x0][0xc00] ;  /* 0x00030000000e7ab9 */ /* 0x000fe20000000a00 */
[----:B------:R-:W2:Y:S01]  /*6650*/  LDL R84, [R1+0x20] ;  /* 0x0000200001547983 */ /* 0x000ea20000100800 */
[----:B0-----:R-:W-:-:S05]  /*6660*/  IMAD.SHL.U32 R2, R43, 0x4, RZ ;  /* 0x000000042b027824 */ /* 0x001fca00078e00ff */
[----:B------:R-:W-:Y:S01]  /*6670*/  LOP3.LUT R2, R2, 0xc, RZ, 0xc0, !PT ;  /* 0x0000000c02027812 */ /* 0x000fe200078ec0ff */
[----:B------:R-:W-:Y:S03]  /*6680*/  BAR.SYNC.DEFER_BLOCKING 0x1, 0x180 ;  /* 0x0046000000007b1d */ /* 0x000fe60000010000 */
[----:B------:R-:W-:-:S05]  /*6690*/  IADD3 R2, P0, R2, UR10, RZ ;  /* 0x0000000a02027c10 */ /* 0x000fca000ff1e0ff */
[----:B------:R-:W-:-:S05]  /*66a0*/  IMAD.X R3, RZ, RZ, UR11, P0 ;  /* 0x0000000bff037e24 */ /* 0x000fca00080e06ff */
[----:B------:R0:W3:Y:S01]  /*66b0*/  LDG.E.CONSTANT R10, desc[UR52][R2.64] ;  /* 0x00000034020a7981 */ /* 0x0000e2000c1e9900 */
[----:B------:R-:W-:-:S03]  /*66c0*/  LOP3.LUT P0, R4, R43, 0x3, RZ, 0xc0, !PT ;  /* 0x000000032b047812 */ /* 0x000fc6000780c0ff */
[----:B------:R-:W4:Y:S01]  /*66d0*/  LDL R2, [R1+0x24] ;  /* 0x0000240001027983 */ /* 0x000f220000100800 */
[----:B------:R-:W-:Y:S01]  /*66e0*/  ISETP.EQ.OR P0, PT, R4, 0x3, !P0 ;  /* 0x000000030400780c */ /* 0x000fe20004702670 */
[----:B------:R-:W-:Y:S01]  /*66f0*/  UMOV UR10, UR8 ;  /* 0x00000008000a7c82 */ /* 0x000fe20008000000 */
[----:B-1----:R-:W-:Y:S02]  /*6700*/  UMOV UR11, UR4 ;  /* 0x00000004000b7c82 */ /* 0x002fe40008000000 */
        /* <DEDUP_REMOVED lines=47> */
[----:B------:R-:W-:Y:S01]  /*6a00*/  SEL R48, R131, R48, P0 ;  /* 0x0000003083307207 */ /* 0x000fe20000000000 */
[----:B------:R-:W-:Y:S02]  /*6a10*/  USHF.L.U32 UR4, UR37, 0x2, URZ ;  /* 0x0000000225047899 */ /* 0x000fe4000800063f */
[----:B------:R-:W-:Y:S02]  /*6a20*/  USHF.L.U64.HI UR16, UR37, 0x2, UR38 ;  /* 0x0000000225107899 */ /* 0x000fe40008010226 */
[----:B------:R-:W-:-:S04]  /*6a30*/  UIADD3 UR9, UP0, UR4, UR14, URZ ;  /* 0x0000000e04097290 */ /* 0x000fc8000ff1e03f */
[----:B------:R-:W-:Y:S01]  /*6a40*/  UIADD3.X UR12, UR16, UR15, URZ, UP0, !UPT ;  /* 0x0000000f100c7290 */ /* 0x000fe200087fe43f */
[----:B----4-:R-:W-:-:S03]  /*6a50*/  IMAD.WIDE R6, R2, R6, UR10 ;  /* 0x0000000a02067e25 */ /* 0x010fc6000f8e0206 */
[----:B------:R-:W-:-:S04]  /*6a60*/  IADD3 R21, P1, R6, 0x6020, RZ ;  /* 0x0000602006157810 */ /* 0x000fc80007f3e0ff */
[----:B0-----:R-:W-:Y:S02]  /*6a70*/  LOP3.LUT R2, R21, 0x180, RZ, 0xc0, !PT ;  /* 0x0000018015027812 */ /* 0x001fe400078ec0ff */
[----:B------:R-:W-:Y:S02]  /*6a80*/  IADD3 R11, P5, R6, 0x20, RZ ;  /* 0x00000020060b7810 */ /* 0x000fe40007fbe0ff */
[----:B------:R-:W-:Y:S02]  /*6a90*/  SHF.R.U64 R2, R2, 0x3, RZ ;  /* 0x0000000302027819 */ /* 0x000fe400000012ff */
[C---:B------:R-:W-:Y:S02]  /*6aa0*/  LOP3.LUT R3, R6.reuse, 0x180, RZ, 0xc0, !PT ;  /* 0x0000018006037812 */ /* 0x040fe400078ec0ff */
[----:B------:R-:W-:Y:S02]  /*6ab0*/  IADD3 R34, P4, R6, 0x3000, RZ ;  /* 0x0000300006227810 */ /* 0x000fe40007f9e0ff */
[----:B------:R-:W-:-:S02]  /*6ac0*/  LOP3.LUT R8, R2, R21, RZ, 0x3c, !PT ;  /* 0x0000001502087212 */ /* 0x000fc400078e3cff */
[C---:B------:R-:W-:Y:S02]  /*6ad0*/  IADD3 R99, P2, R6.reuse, 0x6000, RZ ;  /* 0x0000600006637810 */ /* 0x040fe40007f5e0ff */
[----:B------:R-:W-:Y:S02]  /*6ae0*/  IADD3 R97, P3, R6, 0x3020, RZ ;  /* 0x0000302006617810 */ /* 0x000fe40007f7e0ff */
[----:B------:R-:W-:Y:S02]  /*6af0*/  LOP3.LUT R2, R11, 0x180, RZ, 0xc0, !PT ;  /* 0x000001800b027812 */ /* 0x000fe400078ec0ff */
[----:B------:R-:W-:Y:S02]  /*6b00*/  SHF.R.U64 R3, R3, 0x3, RZ ;  /* 0x0000000303037819 */ /* 0x000fe400000012ff */
[----:B------:R-:W-:Y:S02]  /*6b10*/  LOP3.LUT R21, R34, 0x180, RZ, 0xc0, !PT ;  /* 0x0000018022157812 */ /* 0x000fe400078ec0ff */
[----:B------:R-:W-:-:S02]  /*6b20*/  LOP3.LUT R38, R99, 0x180, RZ, 0xc0, !PT ;  /* 0x0000018063267812 */ /* 0x000fc400078ec0ff */
[----:B------:R-:W-:Y:S02]  /*6b30*/  LOP3.LUT R4, R97, 0x180, RZ, 0xc0, !PT ;  /* 0x0000018061047812 */ /* 0x000fe400078ec0ff */
[----:B------:R-:W-:Y:S01]  /*6b40*/  SHF.R.U64 R2, R2, 0x3, RZ ;  /* 0x0000000302027819 */ /* 0x000fe200000012ff */
[--C-:B------:R-:W-:Y:S01]  /*6b50*/  IMAD.X R9, RZ, RZ, R7.reuse, P1 ;  /* 0x000000ffff097224 */ /* 0x100fe200008e0607 */
[----:B------:R-:W-:Y:S01]  /*6b60*/  LOP3.LUT R6, R3, R6, RZ, 0x3c, !PT ;  /* 0x0000000603067212 */ /* 0x000fe200078e3cff */
[----:B------:R-:W-:Y:S01]  /*6b70*/  IMAD.X R3, RZ, RZ, R7, P5 ;  /* 0x000000ffff037224 */ /* 0x000fe200028e0607 */
[----:B------:R-:W-:Y:S02]  /*6b80*/  SHF.R.U64 R21, R21, 0x3, RZ ;  /* 0x0000000315157819 */ /* 0x000fe400000012ff */
[----:B------:R-:W-:Y:S02]  /*6b90*/  SHF.R.U64 R38, R38, 0x3, RZ ;  /* 0x0000000326267819 */ /* 0x000fe400000012ff */
[----:B------:R-:W-:-:S02]  /*6ba0*/  SHF.R.U64 R4, R4, 0x3, RZ ;  /* 0x0000000304047819 */ /* 0x000fc400000012ff */
[----:B------:R-:W-:Y:S02]  /*6bb0*/  LOP3.LUT R2, R2, R11, RZ, 0x3c, !PT ;  /* 0x0000000b02027212 */ /* 0x000fe400078e3cff */
[----:B---3--:R-:W-:Y:S01]  /*6bc0*/  LOP3.LUT R52, R10, 0x2, RZ, 0x3c, !PT ;  /* 0x000000020a347812 */ /* 0x008fe200078e3cff */
[--C-:B------:R-:W-:Y:S01]  /*6bd0*/  IMAD.X R75, RZ, RZ, R7.reuse, P2 ;  /* 0x000000ffff4b7224 */ /* 0x100fe200010e0607 */
[----:B------:R-:W-:Y:S01]  /*6be0*/  LOP3.LUT R76, R21, R34, RZ, 0x3c, !PT ;  /* 0x00000022154c7212 */ /* 0x000fe200078e3cff */
[--C-:B------:R-:W-:Y:S01]  /*6bf0*/  IMAD.X R5, RZ, RZ, R7.reuse, P3 ;  /* 0x000000ffff057224 */ /* 0x100fe200018e0607 */
[----:B------:R-:W-:Y:S01]  /*6c00*/  MOV R21, R8 ;  /* 0x0000000800157202 */ /* 0x000fe20000000f00 */
[----:B------:R-:W-:Y:S01]  /*6c10*/  IMAD.X R77, RZ, RZ, R7, P4 ;  /* 0x000000ffff4d7224 */ /* 0x000fe200020e0607 */
[----:B------:R-:W-:Y:S01]  /*6c20*/  LOP3.LUT R74, R38, R99, RZ, 0x3c, !PT ;  /* 0x00000063264a7212 */ /* 0x000fe200078e3cff */
[----:B------:R-:W-:Y:S01]  /*6c30*/  SHFL.IDX PT, R58, R71, R10, 0x1c1f ;  /* 0x001c1f0a473a7589 */ /* 0x000fe200000e0000 */
[----:B------:R-:W-:-:S02]  /*6c40*/  LOP3.LUT R4, R4, R97, RZ, 0x3c, !PT ;  /* 0x0000006104047212 */ /* 0x000fc400078e3cff */
[----:B------:R-:W-:Y:S01]  /*6c50*/  MOV R9, R2 ;  /* 0x0000000200097202 */ /* 0x000fe20000000f00 */
[----:B------:R-:W-:Y:S01]  /*6c60*/  SHFL.IDX PT, R70, R43, R10, 0x1c1f ;  /* 0x001c1f0a2b467589 */ /* 0x000fe200000e0000 */
[----:B------:R-:W-:-:S03]  /*6c70*/  MOV R74, R74 ;  /* 0x0000004a004a7202 */ /* 0x000fc60000000f00 */
[----:B------:R-:W-:Y:S04]  /*6c80*/  SHFL.IDX PT, R69, R69, R10, 0x1c1f ;  /* 0x001c1f0a45457589 */ /* 0x000fe800000e0000 */
[----:B------:R-:W-:Y:S04]  /*6c90*/  SHFL.IDX PT, R3, R87, R10, 0x1c1f ;  /* 0x001c1f0a57037589 */ /* 0x000fe800000e0000 */
[----:B------:R-:W-:Y:S04]  /*6ca0*/  SHFL.IDX PT, R60, R135, R52, 0x1c1f ;  /* 0x001c1f34873c7589 */ /* 0x000fe800000e0000 */
[----:B------:R-:W0:Y:S04]  /*6cb0*/  SHFL.IDX PT, R71, R12, R52, 0x1c1f ;  /* 0x001c1f340c477589 */ /* 0x000e2800000e0000 */
[----:B------:R-:W1:Y:S01]  /*6cc0*/  SHFL.IDX PT, R40, R40, R52, 0x1c1f ;  /* 0x001c1f3428287589 */ /* 0x000e6200000e0000 */
[----:B------:R-:W-:-:S03]  /*6cd0*/  MOV R75, R4 ;  /* 0x00000004004b7202 */ /* 0x000fc60000000f00 */
[----:B------:R-:W-:Y:S01]  /*6ce0*/  SHFL.IDX PT, R8, R59, R10, 0x1c1f ;  /* 0x001c1f0a3b087589 */ /* 0x000fe200000e0000 */
[----:B------:R-:W-:-:S03]  /*6cf0*/  MOV R76, R76 ;  /* 0x0000004c004c7202 */ /* 0x000fc60000000f00 */
[----:B------:R-:W3:Y:S01]  /*6d00*/  SHFL.IDX PT, R41, R41, R52, 0x1c1f ;  /* 0x001c1f3429297589 */ /* 0x000ee200000e0000 */
[----:B------:R-:W-:-:S03]  /*6d10*/  MOV R11, R6 ;  /* 0x00000006000b7202 */ /* 0x000fc60000000f00 */
[----:B------:R-:W-:Y:S04]  /*6d20*/  SHFL.IDX PT, R50, R45, R10, 0x1c1f ;  /* 0x001c1f0a2d327589 */ /* 0x000fe800000e0000 */
[----:B------:R-:W-:Y:S04]  /*6d30*/  SHFL.IDX PT, R54, R53, R10, 0x1c1f ;  /* 0x001c1f0a35367589 */ /* 0x000fe800000e0000 */
[----:B------:R-:W-:Y:S04]  /*6d40*/  SHFL.IDX PT, R78, R73, R10, 0x1c1f ;  /* 0x001c1f0a494e7589 */ /* 0x000fe800000e0000 */
[----:B------:R-:W4:Y:S04]  /*6d50*/  SHFL.IDX PT, R13, R13, R52, 0x1c1f ;  /* 0x001c1f340d0d7589 */ /* 0x000f2800000e0000 */
[----:B------:R-:W2:Y:S04]  /*6d60*/  SHFL.IDX PT, R59, R32, R52, 0x1c1f ;  /* 0x001c1f34203b7589 */ /* 0x000ea800000e0000 */
[----:B------:R-:W-:Y:S04]  /*6d70*/  SHFL.IDX PT, R49, R49, R10, 0x1c1f ;  /* 0x001c1f0a31317589 */ /* 0x000fe800000e0000 */
[----:B------:R-:W-:Y:S04]  /*6d80*/  SHFL.IDX PT, R51, R51, R10, 0x1c1f ;  /* 0x001c1f0a33337589 */ /* 0x000fe800000e0000 */
[----:B------:R-:W-:Y:S04]  /*6d90*/  SHFL.IDX PT, R42, R55, R10, 0x1c1f ;  /* 0x001c1f0a372a7589 */ /* 0x000fe800000e0000 */
[----:B------:R-:W-:Y:S04]  /*6da0*/  SHFL.IDX PT, R53, R79, R10, 0x1c1f ;  /* 0x001c1f0a4f357589 */ /* 0x000fe800000e0000 */
[----:B------:R-:W-:Y:S04]  /*6db0*/  SHFL.IDX PT, R56, R15, R52, 0x1c1f ;  /* 0x001c1f340f387589 */ /* 0x000fe800000e0000 */
[----:B------:R-:W2:Y:S04]  /*6dc0*/  SHFL.IDX PT, R14, R14, R52, 0x1c1f ;  /* 0x001c1f340e0e7589 */ /* 0x000ea800000e0000 */
[----:B------:R-:W2:Y:S04]  /*6dd0*/  SHFL.IDX PT, R12, R33, R52, 0x1c1f ;  /* 0x001c1f34210c7589 */ /* 0x000ea800000e0000 */
[----:B------:R-:W2:Y:S04]  /*6de0*/  SHFL.IDX PT, R55, R24, R52, 0x1c1f ;  /* 0x001c1f3418377589 */ /* 0x000ea800000e0000 */
[----:B------:R-:W-:Y:S04]  /*6df0*/  SHFL.IDX PT, R4, R65, R10, 0x1c1f ;  /* 0x001c1f0a41047589 */ /* 0x000fe800000e0000 */
[----:B------:R-:W-:Y:S04]  /*6e00*/  SHFL.IDX PT, R77, R26, R52, 0x1c1f ;  /* 0x001c1f341a4d7589 */ /* 0x000fe800000e0000 */
[----:B------:R-:W2:Y:S04]  /*6e10*/  SHFL.IDX PT, R15, R30, R52, 0x1c1f ;  /* 0x001c1f341e0f7589 */ /* 0x000ea800000e0000 */
[----:B------:R-:W-:Y:S04]  /*6e20*/  SHFL.IDX PT, R81, R81, R10, 0x1c1f ;  /* 0x001c1f0a51517589 */ /* 0x000fe800000e0000 */
[----:B------:R-:W-:Y:S04]  /*6e30*/  SHFL.IDX PT, R7, R91, R10, 0x1c1f ;  /* 0x001c1f0a5b077589 */ /* 0x000fe800000e0000 */
[----:B------:R-:W2:Y:S04]  /*6e40*/  SHFL.IDX PT, R25, R25, R52, 0x1c1f ;  /* 0x001c1f3419197589 */ /* 0x000ea800000e0000 */
[----:B------:R-:W-:Y:S04]  /*6e50*/  SHFL.IDX PT, R27, R27, R52, 0x1c1f ;  /* 0x001c1f341b1b7589 */ /* 0x000fe800000e0000 */
[----:B------:R-:W2:Y:S04]  /*6e60*/  SHFL.IDX PT, R24, R35, R52, 0x1c1f ;  /* 0x001c1f3423187589 */ /* 0x000ea800000e0000 */
[----:B------:R-:W2:Y:S04]  /*6e70*/  SHFL.IDX PT, R26, R47, R52, 0x1c1f ;  /* 0x001c1f342f1a7589 */ /* 0x000ea800000e0000 */
[----:B------:R-:W-:Y:S04]  /*6e80*/  SHFL.IDX PT, R45, R93, R10, 0x1c1f ;  /* 0x001c1f0a5d2d7589 */ /* 0x000fe800000e0000 */
[----:B------:R-:W2:Y:S04]  /*6e90*/  SHFL.IDX PT, R36, R36, R52, 0x1c1f ;  /* 0x001c1f3424247589 */ /* 0x000ea800000e0000 */
[----:B------:R-:W-:Y:S04]  /*6ea0*/  SHFL.IDX PT, R46, R57, R10, 0x1c1f ;  /* 0x001c1f0a392e7589 */ /* 0x000fe800000e0000 */
[----:B------:R-:W-:Y:S04]  /*6eb0*/  SHFL.IDX PT, R83, R83, R10, 0x1c1f ;  /* 0x001c1f0a53537589 */ /* 0x000fe800000e0000 */
[----:B------:R-:W-:Y:S04]  /*6ec0*/  SHFL.IDX PT, R43, R95, R10, 0x1c1f ;  /* 0x001c1f0a5f2b7589 */ /* 0x000fe800000e0000 */
[----:B------:R-:W-:Y:S04]  /*6ed0*/  SHFL.IDX PT, R6, R85, R10, 0x1c1f ;  /* 0x001c1f0a55067589 */ /* 0x000fe800000e0000 */
[----:B------:R-:W2:Y:S04]  /*6ee0*/  SHFL.IDX PT, R80, R37, R52, 0x1c1f ;  /* 0x001c1f3425507589 */ /* 0x000ea800000e0000 */
[----:B------:R-:W2:Y:S04]  /*6ef0*/  SHFL.IDX PT, R82, R44, R52, 0x1c1f ;  /* 0x001c1f342c527589 */ /* 0x000ea800000e0000 */
[----:B------:R-:W-:Y:S04]  /*6f00*/  SHFL.IDX PT, R38, R61, R10, 0x1c1f ;  /* 0x001c1f0a3d267589 */ /* 0x000fe800000e0000 */
[----:B------:R-:W-:Y:S04]  /*6f10*/  SHFL.IDX PT, R5, R63, R10, 0x1c1f ;  /* 0x001c1f0a3f057589 */ /* 0x000fe800000e0000 */
[----:B------:R-:W-:Y:S04]  /*6f20*/  SHFL.IDX PT, R2, R67, R10, 0x1c1f ;  /* 0x001c1f0a43027589 */ /* 0x000fe800000e0000 */
[----:B------:R-:W-:Y:S04]  /*6f30*/  SHFL.IDX PT, R34, R89, R10, 0x1c1f ;  /* 0x001c1f0a59227589 */ /* 0x000fe800000e0000 */
[----:B------:R-:W2:Y:S04]  /*6f40*/  SHFL.IDX PT, R79, R28, R52, 0x1c1f ;  /* 0x001c1f341c4f7589 */ /* 0x000ea800000e0000 */
[----:B------:R-:W-:Y:S04]  /*6f50*/  SHFL.IDX PT, R31, R31, R52, 0x1c1f ;  /* 0x001c1f341f1f7589 */ /* 0x000fe800000e0000 */
[----:B------:R-:W2:Y:S04]  /*6f60*/  SHFL.IDX PT, R85, R39, R52, 0x1c1f ;  /* 0x001c1f3427557589 */ /* 0x000ea800000e0000 */
[----:B------:R3:W2:Y:S04]  /*6f70*/  SHFL.IDX PT, R10, R29, R52, 0x1c1f ;  /* 0x001c1f341d0a7589 */ /* 0x0006a800000e0000 */
[----:B------:R2:W2:Y:S01]  /*6f80*/  SHFL.IDX PT, R87, R48, R52, 0x1c1f ;  /* 0x001c1f3430577589 */ /* 0x0004a200000e0000 */
[----:B0-----:R-:W-:-:S02]  /*6f90*/  SEL R72, R70, R71, P0 ;  /* 0x0000004746487207 */ /* 0x001fc40000000000 */
[----:B-1----:R-:W-:Y:S02]  /*6fa0*/  SEL R68, R69, R40, P0 ;  /* 0x0000002845447207 */ /* 0x002fe40000000000 */
[----:B------:R-:W-:Y:S02]  /*6fb0*/  SEL R66, R40, R69, P0 ;  /* 0x0000004528427207 */ /* 0x000fe40000000000 */
[----:B---3--:R-:W-:Y:S02]  /*6fc0*/  SEL R29, R3, R60, P0 ;  /* 0x0000003c031d7207 */ /* 0x008fe40000000000 */
[----:B------:R-:W-:Y:S02]  /*6fd0*/  SEL R3, R60, R3, P0 ;  /* 0x000000033c037207 */ /* 0x000fe40000000000 */
[----:B------:R-:W-:Y:S02]  /*6fe0*/  SEL R70, R71, R70, P0 ;  /* 0x0000004647467207 */ /* 0x000fe40000000000 */
[----:B------:R-:W-:-:S02]  /*6ff0*/  SEL R69, R58, R41, P0 ;  /* 0x000000293a457207 */ /* 0x000fc40000000000 */
[----:B------:R-:W-:Y:S02]  /*7000*/  SEL R67, R41, R58, P0 ;  /* 0x0000003a29437207 */ /* 0x000fe40000000000 */
[----:B----4-:R-:W-:Y:S02]  /*7010*/  SEL R73, R50, R13, P0 ;  /* 0x0000000d32497207 */ /* 0x010fe40000000000 */
[----:B------:R-:W-:Y:S02]  /*7020*/  SEL R71, R13, R50, P0 ;  /* 0x000000320d477207 */ /* 0x000fe40000000000 */
[----:B--2---:R-:W-:Y:S02]  /*7030*/  SEL R60, R78, R59, P0 ;  /* 0x0000003b4e3c7207 */ /* 0x004fe40000000000 */
        /* <DEDUP_REMOVED lines=19> */
[----:B------:R-:W-:-:S02]  /*7170*/  F2FP.BF16.F32.PACK_AB R12, R73, R72 ;  /* 0x00000048490c723e */ /* 0x000fc400000010ff */
[----:B------:R-:W-:Y:S02]  /*7180*/  F2FP.BF16.F32.PACK_AB R13, R69, R68 ;  /* 0x00000044450d723e */ /* 0x000fe400000010ff */
[----:B------:R-:W-:Y:S02]  /*7190*/  F2FP.BF16.F32.PACK_AB R14, R71, R70 ;  /* 0x00000046470e723e */ /* 0x000fe400000010ff */
[----:B------:R-:W-:Y:S02]  /*71a0*/  F2FP.BF16.F32.PACK_AB R15, R67, R66 ;  /* 0x00000042430f723e */ /* 0x000fe400000010ff */
        /* <DEDUP_REMOVED lines=14> */
[----:B------:R-:W-:Y:S01]  /*7290*/  SEL R33, R2, R31, P0 ;  /* 0x0000001f02217207 */ /* 0x000fe20000000000 */
[----:B------:R0:W-:Y:S01]  /*72a0*/  STSM.16.M88.4 [R11], R12 ;  /* 0x0000000c0b007844 */ /* 0x0001e20000000200 */
[----:B------:R-:W-:-:S02]  /*72b0*/  SEL R38, R79, R38, P0 ;  /* 0x000000264f267207 */ /* 0x000fc40000000000 */
[----:B------:R-:W-:Y:S02]  /*72c0*/  SEL R41, R5, R10, P0 ;  /* 0x0000000a05297207 */ /* 0x000fe40000000000 */
[----:B------:R-:W-:Y:S02]  /*72d0*/  SEL R39, R10, R5, P0 ;  /* 0x000000050a277207 */ /* 0x000fe40000000000 */
[----:B------:R-:W-:Y:S02]  /*72e0*/  SEL R34, R85, R34, P0 ;  /* 0x0000002255227207 */ /* 0x000fe40000000000 */
[----:B------:R-:W-:Y:S01]  /*72f0*/  SEL R31, R31, R2, P0 ;  /* 0x000000021f1f7207 */ /* 0x000fe20000000000 */
[----:B------:R1:W-:Y:S01]  /*7300*/  STSM.16.M88.4 [R9], R24 ;  /* 0x0000001809007844 */ /* 0x0003e20000000200 */
[----:B------:R-:W-:Y:S02]  /*7310*/  SEL R28, R6, R87, P0 ;  /* 0x00000057061c7207 */ /* 0x000fe40000000000 */
[----:B------:R-:W-:-:S02]  /*7320*/  SEL R2, R87, R6, P0 ;  /* 0x0000000657027207 */ /* 0x000fc40000000000 */
[----:B------:R-:W-:Y:S02]  /*7330*/  F2FP.BF16.F32.PACK_AB R4, R57, R56 ;  /* 0x000000383904723e */ /* 0x000fe400000010ff */
[----:B------:R-:W-:Y:S02]  /*7340*/  F2FP.BF16.F32.PACK_AB R6, R55, R54 ;  /* 0x000000363706723e */ /* 0x000fe400000010ff */
[----:B------:R-:W-:Y:S02]  /*7350*/  F2FP.BF16.F32.PACK_AB R7, R51, R50 ;  /* 0x000000323307723e */ /* 0x000fe400000010ff */
[----:B------:R-:W-:Y:S02]  /*7360*/  F2FP.BF16.F32.PACK_AB R5, R53, R52 ;  /* 0x000000343505723e */ /* 0x000fe400000010ff */
[----:B------:R-:W-:Y:S02]  /*7370*/  F2FP.BF16.F32.PACK_AB R8, R49, R48 ;  /* 0x000000303108723e */ /* 0x000fe400000010ff */
[----:B------:R-:W-:-:S02]  /*7380*/  F2FP.BF16.F32.PACK_AB R10, R47, R46 ;  /* 0x0000002e2f0a723e */ /* 0x000fc400000010ff */
[----:B0-----:R-:W-:Y:S02]  /*7390*/  F2FP.BF16.F32.PACK_AB R11, R43, R42 ;  /* 0x0000002a2b0b723e */ /* 0x001fe400000010ff */
[----:B-1----:R-:W-:Y:S02]  /*73a0*/  F2FP.BF16.F32.PACK_AB R9, R45, R44 ;  /* 0x0000002c2d09723e */ /* 0x002fe400000010ff */
[----:B------:R-:W-:Y:S02]  /*73b0*/  F2FP.BF16.F32.PACK_AB R12, R41, R40 ;  /* 0x00000028290c723e */ /* 0x000fe400000010ff */
[----:B------:R-:W-:Y:S02]  /*73c0*/  F2FP.BF16.F32.PACK_AB R14, R39, R38 ;  /* 0x00000026270e723e */ /* 0x000fe400000010ff */
[----:B------:R-:W-:Y:S02]  /*73d0*/  F2FP.BF16.F32.PACK_AB R15, R35, R34 ;  /* 0x00000022230f723e */ /* 0x000fe400000010ff */
[----:B------:R-:W-:-:S02]  /*73e0*/  F2FP.BF16.F32.PACK_AB R13, R37, R36 ;  /* 0x00000024250d723e */ /* 0x000fc400000010ff */
[----:B------:R-:W-:Y:S02]  /*73f0*/  F2FP.BF16.F32.PACK_AB R25, R29, R28 ;  /* 0x0000001c1d19723e */ /* 0x000fe400000010ff */
[----:B------:R-:W-:Y:S02]  /*7400*/  F2FP.BF16.F32.PACK_AB R26, R31, R30 ;  /* 0x0000001e1f1a723e */ /* 0x000fe400000010ff */
[----:B------:R-:W-:Y:S02]  /*7410*/  F2FP.BF16.F32.PACK_AB R27, R3, R2 ;  /* 0x00000002031b723e */ /* 0x000fe400000010ff */
[----:B------:R-:W-:Y:S01]  /*7420*/  F2FP.BF16.F32.PACK_AB R24, R33, R32 ;  /* 0x000000202118723e */ /* 0x000fe200000010ff */
[----:B------:R-:W-:Y:S04]  /*7430*/  STSM.16.M88.4 [R76], R4 ;  /* 0x000000044c007844 */ /* 0x000fe80000000200 */
[----:B------:R-:W-:Y:S04]  /*7440*/  STSM.16.M88.4 [R75], R8 ;  /* 0x000000084b007844 */ /* 0x000fe80000000200 */
[----:B------:R0:W-:Y:S04]  /*7450*/  STSM.16.M88.4 [R74], R12 ;  /* 0x0000000c4a007844 */ /* 0x0001e80000000200 */
[----:B------:R1:W-:Y:S01]  /*7460*/  STSM.16.M88.4 [R21], R24 ;  /* 0x0000001815007844 */ /* 0x0003e20000000200 */
[----:B------:R-:W-:Y:S01]  /*7470*/  BAR.SYNC.DEFER_BLOCKING 0x1, 0x180 ;  /* 0x0046000000007b1d */ /* 0x000fe20000010000 */
[----:B------:R-:W-:-:S04]  /*7480*/  ISETP.NE.U32.AND P0, PT, RZ, UR14, PT ;  /* 0x0000000eff007c0c */ /* 0x000fc8000bf05070 */
[----:B------:R-:W-:Y:S01]  /*7490*/  ISETP.NE.AND.EX P0, PT, RZ, UR15, PT, P0 ;  /* 0x0000000fff007c0c */ /* 0x000fe2000bf05300 */
[----:B------:R-:W-:Y:S02]  /*74a0*/  IMAD.U32 R78, RZ, RZ, UR9 ;  /* 0x00000009ff4e7e24 */ /* 0x000fe4000f8e00ff */
[----:B------:R-:W-:Y:S01]  /*74b0*/  IMAD.U32 R79, RZ, RZ, UR12 ;  /* 0x0000000cff4f7e24 */ /* 0x000fe2000f8e00ff */
[----:B0-----:R-:W0:Y:S01]  /*74c0*/  LDC R74, c[0x0][0xbe8] ;  /* 0x0002fa00ff4a7b82 */ /* 0x001e220000000800 */
[----:B------:R-:W-:-:S08]  /*74d0*/  ULDC.64 UR12, c[0x0][0xc08] ;  /* 0x00030200000c7ab9 */ /* 0x000fd00000000a00 */
[----:B------:R-:W2:Y:S01]  /*74e0*/  @P0 LDG.E R77, desc[UR52][R78.64] ;  /* 0x000000344e4d0981 */ /* 0x000ea2000c1e1900 */
[----:B------:R-:W-:-:S04]  /*74f0*/  UISETP.NE.U32.AND UP0, UPT, UR12, URZ, UPT ;  /* 0x0000003f0c00728c */ /* 0x000fc8000bf05070 */
[----:B------:R-:W-:Y:S01]  /*7500*/  UISETP.NE.AND.EX UP0, UPT, UR13, URZ, UPT, UP0 ;  /* 0x0000003f0d00728c */ /* 0x000fe2000bf05300 */
[----:B0-----:R-:W-:-:S10]  /*7510*/  ISETP.NE.AND P1, PT, R74, 0x1, PT ;  /* 0x000000014a00780c */ /* 0x001fd40003f25270 */
[----:B------:R-:W-:-:S03]  /*7520*/  @UP0 UIADD3 UR12, UP1, UR4, UR12, URZ ;  /* 0x0000000c040c0290 */ /* 0x000fc6000ff3e03f */
[----:B------:R-:W0:Y:S01]  /*7530*/  @P1 LDC R6, c[0x0][0xbec] ;  /* 0x0002fb00ff061b82 */ /* 0x000e220000000800 */
[----:B------:R-:W-:Y:S02]  /*7540*/  @UP0 UIADD3.X UR13, UR16, UR13, URZ, UP1, !UPT ;  /* 0x0000000d100d0290 */ /* 0x000fe40008ffe43f */
[----:B------:R-:W-:Y:S01]  /*7550*/  UISETP.GT.AND UP1, UPT, UR43, 0x1, UPT ;  /* 0x000000012b00788c */ /* 0x000fe2000bf24270 */
[----:B------:R-:W-:-:S04]  /*7560*/  UMOV UR20, 0x9b8 ;  /* 0x000009b800147882 */ /* 0x000fc80000000000 */
[----:B------:R-:W3:Y:S01]  /*7570*/  @P1 LDC R11, c[0x0][0xbf0] ;  /* 0x0002fc00ff0b1b82 */ /* 0x000ee20000000800 */
[----:B------:R-:W-:Y:S01]  /*7580*/  USEL UR20, UR20, 0x978, UP1 ;  /* 0x0000097814147887 */ /* 0x000fe20008800000 */
[----:B------:R-:W-:Y:S01]  /*7590*/  PLOP3.LUT P4, PT, PT, PT, UP0, 0x80, 0x0 ;  /* 0x000000000000781c */ /* 0x000fe20003f8f008 */
[----:B------:R-:W-:Y:S01]  /*75a0*/  UISETP.NE.U32.AND UP0, UPT, UR14, URZ, UPT ;  /* 0x0000003f0e00728c */ /* 0x000fe2000bf05070 */
[----:B------:R-:W-:Y:S01]  /*75b0*/  IMAD.U32 R13, RZ, RZ, UR41 ;  /* 0x00000029ff0d7e24 */ /* 0x000fe2000f8e00ff */
[----:B------:R-:W-:Y:S01]  /*75c0*/  ULDC UR4, c[0x0][0xa88] ;  /* 0x0002a20000047ab9 */ /* 0x000fe20000000800 */
[----:B------:R-:W-:Y:S01]  /*75d0*/  IMAD.U32 R4, RZ, RZ, UR12 ;  /* 0x0000000cff047e24 */ /* 0x000fe2000f8e00ff */
[----:B------:R-:W-:Y:S01]  /*75e0*/  UISETP.NE.AND.EX UP0, UPT, UR15, URZ, UPT, UP0 ;  /* 0x0000003f0f00728c */ /* 0x000fe2000bf05300 */
[----:B------:R-:W-:Y:S01]  /*75f0*/  IMAD.U32 R9, RZ, RZ, UR4 ;  /* 0x00000004ff097e24 */ /* 0x000fe2000f8e00ff */
[----:B------:R-:W-:Y:S01]  /*7600*/  UMOV UR4, URZ ;  /* 0x0000003f00047c82 */ /* 0x000fe20008000000 */
[----:B------:R-:W-:Y:S01]  /*7610*/  IMAD.U32 R5, RZ, RZ, UR13 ;  /* 0x0000000dff057e24 */ /* 0x000fe2000f8e00ff */
[----:B------:R-:W-:Y:S01]  /*7620*/  USEL UR9, UR42, URZ, UP1 ;  /* 0x0000003f2a097287 */ /* 0x000fe20008800000 */
[----:B------:R-:W-:Y:S01]  /*7630*/  IMAD R13, R13, 0xc0, R84 ;  /* 0x000000c00d0d7824 */ /* 0x000fe200078e0254 */
[----:B------:R-:W-:Y:S01]  /*7640*/  ULDC.64 UR16, c[0x0][UR20+0x218] ;  /* 0x0000860014107abb */ /* 0x000fe20008000a00 */
[----:B------:R-:W-:Y:S01]  /*7650*/  ULDC.64 UR18, c[0x0][UR20+0x228] ;  /* 0x00008a0014127abb */ /* 0x000fe20008000a00 */
[----:B------:R-:W-:Y:S01]  /*7660*/  USEL UR37, UR37, URZ, !UP0 ;  /* 0x0000003f25257287 */ /* 0x000fe2000c000000 */
[----:B------:R0:W5:Y:S01]  /*7670*/  @P4 LDG.E R9, desc[UR52][R4.64] ;  /* 0x0000003404094981 */ /* 0x000162000c1e1900 */
[----:B------:R-:W-:Y:S01]  /*7680*/  ULDC.64 UR14, c[0x0][UR20+0x220] ;  /* 0x00008800140e7abb */ /* 0x000fe20008000a00 */
[----:B------:R-:W-:-:S02]  /*7690*/  UIMAD.WIDE.U32 UR12, UR16, UR39, URZ ;  /* 0x00000027100c72a5 */ /* 0x000fc4000f8e003f */
[----:B------:R-:W-:Y:S02]  /*76a0*/  UIMAD.WIDE.U32 UR22, UR18, UR9, URZ ;  /* 0x00000009121672a5 */ /* 0x000fe4000f8e003f */
[----:B------:R-:W-:Y:S02]  /*76b0*/  UIMAD UR16, UR17, UR39, URZ ;  /* 0x00000027111072a4 */ /* 0x000fe4000f8e023f */
[----:B------:R-:W-:Y:S01]  /*76c0*/  UIMAD UR18, UR19, UR9, URZ ;  /* 0x00000009131272a4 */ /* 0x000fe2000f8e023f */
[----:B0-----:R-:W-:Y:S01]  /*76d0*/  @P1 IMAD.HI.U32 R4, R13, R6, RZ ;  /* 0x000000060d041227 */ /* 0x001fe200078e00ff */
[----:B------:R-:W-:Y:S02]  /*76e0*/  USEL UR38, UR38, URZ, !UP0 ;  /* 0x0000003f26267287 */ /* 0x000fe4000c000000 */
[----:B------:R-:W-:Y:S01]  /*76f0*/  UIMAD UR9, UR15, UR37, URZ ;  /* 0x000000250f0972a4 */ /* 0x000fe2000f8e023f */
[----:B------:R-:W-:Y:S01]  /*7700*/  IMAD.MOV.U32 R7, RZ, RZ, R13 ;  /* 0x000000ffff077224 */ /* 0x000fe200078e000d */
[----:B------:R-:W-:Y:S01]  /*7710*/  UIADD3 UR13, UR13, UR16, URZ ;  /* 0x000000100d0d7290 */ /* 0x000fe2000fffe03f */
[----:B---3--:R-:W-:Y:S01]  /*7720*/  @P1 SHF.R.U32.HI R7, RZ, R11, R4 ;  /* 0x0000000bff071219 */ /* 0x008fe20000011604 */
[----:B------:R-:W-:-:S02]  /*7730*/  UIMAD.WIDE.U32 UR16, UR14, UR37, URZ ;  /* 0x000000250e1072a5 */ /* 0x000fc4000f8e003f */
[----:B------:R-:W-:Y:S02]  /*7740*/  UIMAD UR9, UR14, UR38, UR9 ;  /* 0x000000260e0972a4 */ /* 0x000fe4000f8e0209 */
[----:B------:R-:W-:Y:S01]  /*7750*/  UIADD3 UR18, UR23, UR18, URZ ;  /* 0x0000001217127290 */ /* 0x000fe2000fffe03f */
[----:B------:R-:W-:Y:S01]  /*7760*/  IMAD.U32 R4, RZ, RZ, UR22 ;  /* 0x00000016ff047e24 */ /* 0x000fe2000f8e00ff */
[----:B------:R-:W-:Y:S01]  /*7770*/  UIADD3 UR9, UR17, UR9, URZ ;  /* 0x0000000911097290 */ /* 0x000fe2000fffe03f */
[--C-:B------:R-:W-:Y:S02]  /*7780*/  IMAD.MOV R11, RZ, RZ, -R7.reuse ;  /* 0x000000ffff0b7224 */ /* 0x100fe400078e0a07 */
[----:B------:R-:W-:Y:S01]  /*7790*/  IMAD.U32 R5, RZ, RZ, UR23 ;  /* 0x00000017ff057e24 */ /* 0x000fe2000f8e00ff */
[----:B------:R-:W-:Y:S01]  /*77a0*/  SHF.R.S32.HI R5, RZ, 0x1f, R7 ;  /* 0x0000001fff057819 */ /* 0x000fe20000011407 */
[----:B------:R-:W-:Y:S02]  /*77b0*/  IMAD R11, R74, R11, R13 ;  /* 0x0000000b4a0b7224 */ /* 0x000fe400078e020d */
[----:B------:R-:W-:-:S03]  /*77c0*/  IMAD.U32 R8, RZ, RZ, UR18 ;  /* 0x00000012ff087e24 */ /* 0x000fc6000f8e00ff */
[----:B------:R-:W-:Y:S01]  /*77d0*/  SHF.R.S32.HI R6, RZ, 0x1f, R11 ;  /* 0x0000001fff067819 */ /* 0x000fe2000001140b */
[----:B------:R-:W-:Y:S01]  /*77e0*/  IMAD.U32 R12, RZ, RZ, UR41 ;  /* 0x00000029ff0c7e24 */ /* 0x000fe2000f8e00ff */
[----:B--2---:R-:W-:-:S13]  /*77f0*/  @P0 R2UR UR4, R77 ;  /* 0x000000004d0402ca */ /* 0x004fda00000e0000 */
[----:B------:R-:W-:Y:S02]  /*7800*/  UIADD3 UR12, UP0, UP2, UR16, UR12, UR4 ;  /* 0x0000000c100c7290 */ /* 0x000fe4000fa1e004 */
[----:B------:R-:W-:Y:S01]  /*7810*/  USHF.R.S32.HI UR14, URZ, 0x1f, UR4 ;  /* 0x0000001f3f0e7899 */ /* 0x000fe20008011404 */
[----:B------:R-:W-:Y:S01]  /*7820*/  ULDC.64 UR16, c[0x0][0xba8] ;  /* 0x0002ea0000107ab9 */ /* 0x000fe20000000a00 */
[----:B------:R-:W-:Y:S02]  /*7830*/  @!UP1 ULDC UR16, c[0x0][0xb50] ;  /* 0x0002d40000109ab9 */ /* 0x000fe40000000800 */
[----:B------:R-:W-:Y:S01]  /*7840*/  UIADD3.X UR9, UR9, UR13, UR14, UP0, UP2 ;  /* 0x0000000d09097290 */ /* 0x000fe200087e440e */
[----:B------:R-:W-:Y:S01]  /*7850*/  IADD3 R4, P2, P3, R7, UR12, R4 ;  /* 0x0000000c07047c10 */ /* 0x000fe2000fb5e004 */
[----:B------:R-:W-:Y:S01]  /*7860*/  @!UP1 ULDC UR17, c[0x0][0xb54] ;  /* 0x0002d50000119ab9 */ /* 0x000fe20000000800 */
[----:B------:R-:W-:Y:S02]  /*7870*/  ULDC.64 UR12, c[0x0][UR20+0x210] ;  /* 0x00008400140c7abb */ /* 0x000fe40008000a00 */
[----:B------:R-:W-:Y:S01]  /*7880*/  IMAD R7, R11, UR13, RZ ;  /* 0x0000000d0b077c24 */ /* 0x000fe2000f8e02ff */
[----:B------:R-:W-:-:S03]  /*7890*/  IADD3.X R5, R5, UR9, R8, P2, P3 ;  /* 0x0000000905057c10 */ /* 0x000fc600097e6408 */
[----:B------:R-:W-:Y:S02]  /*78a0*/  IMAD R7, R6, UR12, R7 ;  /* 0x0000000c06077c24 */ /* 0x000fe4000f8e0207 */
[----:B------:R-:W-:-:S04]  /*78b0*/  IMAD.WIDE.U32 R4, R11, UR12, R4 ;  /* 0x0000000c0b047c25 */ /* 0x000fc8000f8e0004 */
[----:B------:R-:W-:Y:S01]  /*78c0*/  IMAD.IADD R5, R5, 0x1, R7 ;  /* 0x0000000105057824 */ /* 0x000fe200078e0207 */
[----:B------:R-:W-:-:S04]  /*78d0*/  LEA R8, P2, R4, UR16, 0x2 ;  /* 0x0000001004087c11 */ /* 0x000fc8000f8410ff */
[----:B------:R-:W-:Y:S01]  /*78e0*/  LEA.HI.X R10, R4, UR17, R5, 0x2, P2 ;  /* 0x00000011040a7c11 */ /* 0x000fe200090f1405 */
[----:B-1----:R-:W-:Y:S08]  /*78f0*/  @P4 BRA `(.L_x_163) ;  /* 0x0000000000104947 */ /* 0x002ff00003800000 */
[----:B------:R-:W-:Y:S05]  /*7900*/  @!P0 BRA `(.L_x_163) ;  /* 0x00000000000c8947 */ /* 0x000fea0003800000 */
[----:B------:R-:W2:Y:S04]  /*7910*/  LDG.E R4, desc[UR52][R78.64] ;  /* 0x000000344e047981 */ /* 0x000ea8000c1e1900 */
[----:B-----5:R-:W2:Y:S02]  /*7920*/  LDG.E R9, desc[UR52][R78.64+0x4] ;  /* 0x000004344e097981 */ /* 0x020ea4000c1e1900 */
[----:B--2---:R-:W-:-:S07]  /*7930*/  IMAD.IADD R9, R9, 0x1, -R4 ;  /* 0x0000000109097824 */ /* 0x004fce00078e0a04 */
.L_x_163:
[----:B------:R-:W2:Y:S01]  /*7940*/  LDL R14, [R1+0x1c] ;  /* 0x00001c00010e7983 */ /* 0x000ea20000100800 */
[----:B------:R-:W0:Y:S03]  /*7950*/  S2R R4, SR_TID.X ;  /* 0x0000000000047919 */ /* 0x000e260000002100 */
[----:B------:R-:W-:Y:S04]  /*7960*/  SHFL.IDX PT, R5, R10, RZ, 0x1c1f ;  /* 0x001c1fff0a057589 */ /* 0x000fe800000e0000 */
[----:B------:R-:W-:Y:S04]  /*7970*/  SHFL.IDX PT, R6, R8, 0x1, 0x1c1f ;  /* 0x003c1f0008067f89 */ /* 0x000fe800000e0000 */
[----:B------:R-:W-:Y:S01]  /*7980*/  SHFL.IDX PT, R7, R10, 0x1, 0x1c1f ;  /* 0x003c1f000a077f89 */ /* 0x000fe200000e0000 */
[----:B0-----:R-:W-:-:S05]  /*7990*/  VIADD R15, R4, 0xffffff80 ;  /* 0xffffff80040f7836 */ /* 0x001fca0000000000 */
[----:B------:R-:W-:-:S04]  /*79a0*/  SHF.R.S32.HI R11, RZ, 0x1f, R15 ;  /* 0x0000001fff0b7819 */ /* 0x000fc8000001140f */
[----:B------:R-:W-:Y:S01]  /*79b0*/  LEA.HI R11, R11, R15, RZ, 0x7 ;  /* 0x0000000f0b0b7211 */ /* 0x000fe200078f38ff */
[----:B------:R-:W0:Y:S03]  /*79c0*/  SHFL.IDX PT, R4, R8, RZ, 0x1c1f ;  /* 0x001c1fff08047589 */ /* 0x000e2600000e0000 */
[----:B------:R-:W-:Y:S01]  /*79d0*/  LOP3.LUT R11, R11, 0xffffff80, RZ, 0xc0, !PT ;  /* 0xffffff800b0b7812 */ /* 0x000fe200078ec0ff */
[----:B-----5:R-:W-:-:S04]  /*79e0*/  IMAD R21, R9, R74, RZ ;  /* 0x0000004a09157224 */ /* 0x020fc800078e02ff */
[----:B------:R-:W-:-:S05]  /*79f0*/  IMAD.IADD R11, R15, 0x1, -R11 ;  /* 0x000000010f0b7824 */ /* 0x000fca00078e0a0b */
[----:B------:R-:W-:Y:S01]  /*7a00*/  LOP3.LUT P0, RZ, R11, 0x3, RZ, 0xc0, !PT ;  /* 0x000000030bff7812 */ /* 0x000fe2000780c0ff */
[----:B--2---:R-:W-:-:S04]  /*7a10*/  IMAD R12, R12, 0xc0, R14 ;  /* 0x000000c00c0c7824 */ /* 0x004fc800078e020e */
[C---:B------:R-:W-:Y:S01]  /*7a20*/  VIADD R26, R12.reuse, 0x8 ;  /* 0x000000080c1a7836 */ /* 0x040fe20000000000 */
[----:B------:R-:W-:-:S04]  /*7a30*/  ISETP.GE.OR P2, PT, R12, R21, P0 ;  /* 0x000000150c00720c */ /* 0x000fc80000746670 */
[----:B------:R-:W-:-:S09]  /*7a40*/  ISETP.GE.OR P0, PT, R26, R21, P0 ;  /* 0x000000151a00720c */ /* 0x000fd20000706670 */
[----:B0-----:R0:W-:Y:S04]  /*7a50*/  @!P2 ST.E desc[UR52][R4.64], R0 ;  /* 0x000000000400a985 */ /* 0x0011e8000c101934 */
[----:B------:R0:W-:Y:S01]  /*7a60*/  @!P0 ST.E desc[UR52][R6.64], R20 ;  /* 0x0000001406008985 */ /* 0x0001e2000c101934 */
[----:B------:R-:W-:-:S13]  /*7a70*/  PLOP3.LUT P0, PT, PT, PT, UP1, 0x80, 0x0 ;  /* 0x000000000000781c */ /* 0x000fda0003f0f018 */
[----:B0-----:R-:W-:Y:S05]  /*7a80*/  @P0 BRA `(.L_x_164) ;  /* 0x0000000800280947 */ /* 0x001fea0003800000 */
[----:B------:R-:W0:Y:S01]  /*7a90*/  S2R R11, SR_TID.X ;  /* 0x00000000000b7919 */ /* 0x000e220000002100 */
[----:B------:R-:W-:Y:S01]  /*7aa0*/  IMAD.MOV.U32 R3, RZ, RZ, 0x2 ;  /* 0x00000002ff037424 */ /* 0x000fe200078e00ff */
[----:B------:R-:W1:Y:S01]  /*7ab0*/  @P1 LDC R39, c[0x0][0xbec] ;  /* 0x0002fb00ff271b82 */ /* 0x000e620000000800 */
[----:B------:R-:W-:Y:S01]  /*7ac0*/  ULDC.64 UR12, c[0x0][0xaa0] ;  /* 0x0002a800000c7ab9 */ /* 0x000fe20000000a00 */
[----:B0-----:R-:W-:-:S05]  /*7ad0*/  VIADD R76, R11, 0xffffff80 ;  /* 0xffffff800b4c7836 */ /* 0x001fca0000000000 */
[----:B------:R-:W-:-:S04]  /*7ae0*/  SHF.R.S32.HI R75, RZ, 0x1f, R76 ;  /* 0x0000001fff4b7819 */ /* 0x000fc8000001144c */
[----:B------:R-:W-:-:S04]  /*7af0*/  LEA.HI R75, R75, R76, RZ, 0x2 ;  /* 0x0000004c4b4b7211 */ /* 0x000fc800078f10ff */
[----:B------:R-:W-:-:S05]  /*7b00*/  SHF.R.S32.HI R75, RZ, 0x2, R75 ;  /* 0x00000002ff4b7819 */ /* 0x000fca000001144b */
[----:B------:R-:W-:-:S04]  /*7b10*/  IMAD R2, R75, 0x20, R16 ;  /* 0x000000204b027824 */ /* 0x000fc800078e0210 */
[----:B------:R-:W-:-:S03]  /*7b20*/  IMAD.WIDE R2, R2, R3, UR10 ;  /* 0x0000000a02027e25 */ /* 0x000fc6000f8e0203 */
[C---:B------:R-:W-:Y:S02]  /*7b30*/  IADD3 R9, P0, R2.reuse, 0x1800, RZ ;  /* 0x0000180002097810 */ /* 0x040fe40007f1e0ff */
[C---:B------:R-:W-:Y:S02]  /*7b40*/  IADD3 R13, P2, R2.reuse, 0x3000, RZ ;  /* 0x00003000020d7810 */ /* 0x040fe40007f5e0ff */
[C---:B------:R-:W-:Y:S02]  /*7b50*/  IADD3 R25, P3, R2.reuse, 0x4800, RZ ;  /* 0x0000480002197810 */ /* 0x040fe40007f7e0ff */
[C---:B------:R-:W-:Y:S02]  /*7b60*/  IADD3 R29, P4, R2.reuse, 0x6000, RZ ;  /* 0x00006000021d7810 */ /* 0x040fe40007f9e0ff */
[C---:B------:R-:W-:Y:S02]  /*7b70*/  LOP3.LUT R7, R2.reuse, 0x180, RZ, 0xc0, !PT ;  /* 0x0000018002077812 */ /* 0x040fe400078ec0ff */
[----:B------:R-:W-:-:S02]  /*7b80*/  IADD3 R5, P5, R2, 0x7800, RZ ;  /* 0x0000780002057810 */ /* 0x000fc40007fbe0ff */
[----:B------:R-:W-:Y:S02]  /*7b90*/  LOP3.LUT R8, R9, 0x180, RZ, 0xc0, !PT ;  /* 0x0000018009087812 */ /* 0x000fe400078ec0ff */
[----:B------:R-:W-:Y:S01]  /*7ba0*/  LOP3.LUT R12, R13, 0x180, RZ, 0xc0, !PT ;  /* 0x000001800d0c7812 */ /* 0x000fe200078ec0ff */
[----:B------:R-:W-:Y:S01]  /*7bb0*/  IMAD.X R33, RZ, RZ, R3, P5 ;  /* 0x000000ffff217224 */ /* 0x000fe200028e0603 */
[----:B------:R-:W-:Y:S02]  /*7bc0*/  LOP3.LUT R24, R25, 0x180, RZ, 0xc0, !PT ;  /* 0x0000018019187812 */ /* 0x000fe400078ec0ff */
[----:B------:R-:W-:Y:S02]  /*7bd0*/  LOP3.LUT R28, R29, 0x180, RZ, 0xc0, !PT ;  /* 0x000001801d1c7812 */ /* 0x000fe400078ec0ff */
[----:B------:R-:W-:Y:S02]  /*7be0*/  SHF.R.U64 R7, R7, 0x3, RZ ;  /* 0x0000000307077819 */ /* 0x000fe400000012ff */
[----:B------:R-:W-:-:S02]  /*7bf0*/  LOP3.LUT R0, R5, 0x180, RZ, 0xc0, !PT ;  /* 0x0000018005007812 */ /* 0x000fc400078ec0ff */
[----:B------:R-:W-:Y:S02]  /*7c00*/  SHF.R.U64 R8, R8, 0x3, RZ ;  /* 0x0000000308087819 */ /* 0x000fe400000012ff */
[----:B------:R-:W-:Y:S02]  /*7c10*/  SHF.R.U64 R12, R12, 0x3, RZ ;  /* 0x000000030c0c7819 */ /* 0x000fe400000012ff */
[----:B------:R-:W-:Y:S02]  /*7c20*/  SHF.R.U64 R24, R24, 0x3, RZ ;  /* 0x0000000318187819 */ /* 0x000fe400000012ff */
[----:B------:R-:W-:Y:S02]  /*7c30*/  SHF.R.U64 R28, R28, 0x3, RZ ;  /* 0x000000031c1c7819 */ /* 0x000fe400000012ff */
[----:B------:R-:W-:Y:S02]  /*7c40*/  LOP3.LUT R2, R7, R2, RZ, 0x3c, !PT ;  /* 0x0000000207027212 */ /* 0x000fe400078e3cff */
[----:B------:R-:W-:-:S02]  /*7c50*/  SHF.R.U64 R0, R0, 0x3, RZ ;  /* 0x0000000300007819 */ /* 0x000fc400000012ff */
[----:B------:R-:W-:Y:S02]  /*7c60*/  SHF.R.S32.HI R20, RZ, 0x1f, R76 ;  /* 0x0000001fff147819 */ /* 0x000fe4000001144c */
[----:B------:R-:W-:Y:S01]  /*7c70*/  LOP3.LUT R8, R8, R9, RZ, 0x3c, !PT ;  /* 0x0000000908087212 */ /* 0x000fe200078e3cff */
[--C-:B------:R-:W-:Y:S01]  /*7c80*/  IMAD.X R9, RZ, RZ, R3.reuse, P0 ;  /* 0x000000ffff097224 */ /* 0x100fe200000e0603 */
[----:B------:R-:W-:Y:S01]  /*7c90*/  LOP3.LUT R12, R12, R13, RZ, 0x3c, !PT ;  /* 0x0000000d0c0c7212 */ /* 0x000fe200078e3cff */
[--C-:B------:R-:W-:Y:S01]  /*7ca0*/  IMAD.X R13, RZ, RZ, R3.reuse, P2 ;  /* 0x000000ffff0d7224 */ /* 0x100fe200010e0603 */
[----:B------:R-:W-:Y:S01]  /*7cb0*/  LOP3.LUT R24, R24, R25, RZ, 0x3c, !PT ;  /* 0x0000001918187212 */ /* 0x000fe200078e3cff */
[--C-:B------:R-:W-:Y:S01]  /*7cc0*/  IMAD.X R25, RZ, RZ, R3.reuse, P3 ;  /* 0x000000ffff197224 */ /* 0x100fe200018e0603 */
[----:B------:R-:W-:Y:S01]  /*7cd0*/  LOP3.LUT R28, R28, R29, RZ, 0x3c, !PT ;  /* 0x0000001d1c1c7212 */ /* 0x000fe200078e3cff */
[----:B------:R-:W-:Y:S01]  /*7ce0*/  IMAD.X R29, RZ, RZ, R3, P4 ;  /* 0x000000ffff1d7224 */ /* 0x000fe200020e0603 */
[----:B------:R-:W-:Y:S01]  /*7cf0*/  LOP3.LUT R32, R0, R5, RZ, 0x3c, !PT ;  /* 0x0000000500207212 */ /* 0x000fe200078e3cff */
[----:B------:R-:W-:Y:S01]  /*7d00*/  UIMAD UR9, UR14, UR12, URZ ;  /* 0x0000000c0e0972a4 */ /* 0x000fe2000f8e023f */
[----:B------:R-:W-:Y:S01]  /*7d10*/  LEA.HI R20, R20, R76, RZ, 0x2 ;  /* 0x0000004c14147211 */ /* 0x000fe200078f10ff */
[----:B------:R0:W5:Y:S01]  /*7d20*/  LD.E.128 R4, desc[UR52][R2.64] ;  /* 0x0000003402047980 */ /* 0x000162000c101d00 */
[----:B------:R-:W-:Y:S01]  /*7d30*/  IMAD.U32 R37, RZ, RZ, UR41 ;  /* 0x00000029ff257e24 */ /* 0x000fe2000f8e00ff */
[----:B------:R-:W-:Y:S01]  /*7d40*/  UIMAD.WIDE.U32 UR10, UR4, UR12, URZ ;  /* 0x0000000c040a72a5 */ /* 0x000fe2000f8e003f */
[----:B------:R-:W-:Y:S01]  /*7d50*/  LOP3.LUT R20, R20, 0xfffffffc, RZ, 0xc0, !PT ;  /* 0xfffffffc14147812 */ /* 0x000fe200078ec0ff */
[----:B------:R-:W-:Y:S01]  /*7d60*/  ULDC.64 UR14, c[0x0][0xaf0] ;  /* 0x0002bc00000e7ab9 */ /* 0x000fe20000000a00 */
[----:B------:R-:W5:Y:S04]  /*7d70*/  LD.E.128 R8, desc[UR52][R8.64] ;  /* 0x0000003408087980 */ /* 0x000f68000c101d00 */
[----:B------:R-:W5:Y:S01]  /*7d80*/  LD.E.128 R12, desc[UR52][R12.64] ;  /* 0x000000340c0c7980 */ /* 0x000f62000c101d00 */
[----:B0-----:R-:W0:Y:S01]  /*7d90*/  @P1 LDC R3, c[0x0][0xbf0] ;  /* 0x0002fc00ff031b82 */ /* 0x001e220000000800 */
[----:B------:R-:W-:Y:S01]  /*7da0*/  IMAD.IADD R20, R76, 0x1, -R20 ;  /* 0x000000014c147824 */ /* 0x000fe200078e0a14 */
[----:B------:R-:W-:Y:S01]  /*7db0*/  UIMAD UR9, UR4, UR13, UR9 ;  /* 0x0000000d040972a4 */ /* 0x000fe2000f8e0209 */
[----:B------:R-:W5:Y:S02]  /*7dc0*/  LD.E.128 R24, desc[UR52][R24.64] ;  /* 0x0000003418187980 */ /* 0x000f64000c101d00 */
[----:B------:R-:W-:Y:S01]  /*7dd0*/  IMAD R0, R20, 0x60, R75 ;  /* 0x0000006014007824 */ /* 0x000fe200078e024b */
[----:B------:R-:W-:Y:S01]  /*7de0*/  UIADD3 UR11, UR11, UR9, URZ ;  /* 0x000000090b0b7290 */ /* 0x000fe2000fffe03f */
[----:B------:R-:W5:Y:S01]  /*7df0*/  LD.E.128 R28, desc[UR52][R28.64] ;  /* 0x000000341c1c7980 */ /* 0x000f62000c101d00 */
[----:B------:R-:W-:Y:S01]  /*7e00*/  ULDC.64 UR12, c[0x0][0xae8] ;  /* 0x0002ba00000c7ab9 */ /* 0x000fe20000000a00 */
[----:B------:R-:W-:Y:S01]  /*7e10*/  IMAD R20, R37, 0xc0, R0 ;  /* 0x000000c025147824 */ /* 0x000fe200078e0200 */
[----:B------:R-:W-:Y:S01]  /*7e20*/  USHF.R.S32.HI UR4, URZ, 0x1f, UR37 ;  /* 0x0000001f3f047899 */ /* 0x000fe20008011425 */
[----:B------:R-:W5:Y:S01]  /*7e30*/  LD.E.128 R32, desc[UR52][R32.64] ;  /* 0x0000003420207980 */ /* 0x000f62000c101d00 */
[----:B------:R-:W-:Y:S01]  /*7e40*/  UIMAD.WIDE.U32 UR10, UR39, UR12, UR10 ;  /* 0x0000000c270a72a5 */ /* 0x000fe2000f8e000a */
[----:B-1----:R-:W-:Y:S01]  /*7e50*/  @P1 IMAD.HI.U32 R0, R20, R39, RZ ;  /* 0x0000002714001227 */ /* 0x002fe200078e00ff */
[----:B------:R-:W-:Y:S01]  /*7e60*/  UIMAD UR4, UR4, UR14, URZ ;  /* 0x0000000e040472a4 */ /* 0x000fe2000f8e023f */
[----:B------:R-:W-:Y:S01]  /*7e70*/  @!PT LDS RZ, [RZ] ;  /* 0x00000000fffff984 */ /* 0x000fe20000000800 */
[----:B------:R-:W-:Y:S01]  /*7e80*/  @!PT LDS RZ, [RZ] ;  /* 0x00000000fffff984 */ /* 0x000fe20000000800 */
[----:B------:R-:W-:Y:S01]  /*7e90*/  @!PT LDS RZ, [RZ] ;  /* 0x00000000fffff984 */ /* 0x000fe20000000800 */
[----:B------:R-:W-:Y:S01]  /*7ea0*/  @!PT LDS RZ, [RZ] ;  /* 0x00000000fffff984 */ /* 0x000fe20000000800 */
[----:B------:R1:W-:Y:S06]  /*7eb0*/  MEMBAR.ALL.CTA ;  /* 0x0000000000007992 */ /* 0x0003ec0000008000 */
[----:B-1----:R-:W1:Y:S01]  /*7ec0*/  FENCE.VIEW.ASYNC.S ;  /* 0x00000000000073c6 */ /* 0x002e620000000000 */
[----:B------:R-:W-:Y:S01]  /*7ed0*/  UIMAD UR11, UR39, UR13, UR11 ;  /* 0x0000000d270b72a4 */ /* 0x000fe2000f8e020b */
[----:B------:R-:W-:Y:S01]  /*7ee0*/  IMAD.MOV.U32 R37, RZ, RZ, R20 ;  /* 0x000000ffff257224 */ /* 0x000fe200078e0014 */
[----:B------:R-:W-:Y:S01]  /*7ef0*/  UIMAD UR4, UR37, UR15, UR4 ;  /* 0x0000000f250472a4 */ /* 0x000fe2000f8e0204 */
[----:B------:R-:W-:Y:S01]  /*7f00*/  BSSY B1, `(.L_x_165) ;  /* 0x000002f000017945 */ /* 0x000fe20003800000 */
[----:B------:R-:W-:Y:S01]  /*7f10*/  UIMAD.WIDE.U32 UR10, UR37, UR14, UR10 ;  /* 0x0000000e250a72a5 */ /* 0x000fe2000f8e000a */
[----:B------:R-:W-:Y:S01]  /*7f20*/  SHF.R.S32.HI R43, RZ, 0x1f, R18 ;  /* 0x0000001fff2b7819 */ /* 0x000fe20000011412 */
[----:B------:R-:W-:Y:S01]  /*7f30*/  ULDC.64 UR12, c[0x0][0xae0] ;  /* 0x0002b800000c7ab9 */ /* 0x000fe20000000a00 */
[----:B------:R-:W-:Y:S01]  /*7f40*/  UIADD3 UR8, UR8, 0x19c20, URZ ;  /* 0x00019c2008087890 */ /* 0x000fe2000fffe03f */
[----:B0-----:R-:W-:Y:S01]  /*7f50*/  @P1 SHF.R.U32.HI R37, RZ, R3, R0 ;  /* 0x00000003ff251219 */ /* 0x001fe20000011600 */
[----:B------:R-:W-:-:S02]  /*7f60*/  UIADD3 UR4, UR11, UR4, URZ ;  /* 0x000000040b047290 */ /* 0x000fc4000fffe03f */
[----:B------:R-:W-:Y:S01]  /*7f70*/  IMAD.U32 R3, RZ, RZ, UR11 ;  /* 0x0000000bff037e24 */ /* 0x000fe2000f8e00ff */
[----:B------:R-:W-:Y:S01]  /*7f80*/  UPRMT UR8, URZ, 0x654, UR8 ;  /* 0x000006543f087896 */ /* 0x000fe20008000008 */
[--C-:B------:R-:W-:Y:S01]  /*7f90*/  SHF.R.S32.HI R0, RZ, 0x1f, R37.reuse ;  /* 0x0000001fff007819 */ /* 0x100fe20000011425 */
[----:B------:R-:W-:Y:S01]  /*7fa0*/  IMAD.MOV R39, RZ, RZ, -R37 ;  /* 0x000000ffff277224 */ /* 0x000fe200078e0a25 */
[----:B------:R-:W-:Y:S01]  /*7fb0*/  SHF.R.S32.HI R44, RZ, 0x1f, R17 ;  /* 0x0000001fff2c7819 */ /* 0x000fe20000011411 */
[----:B------:R-:W-:Y:S01]  /*7fc0*/  IMAD.U32 R2, RZ, RZ, UR10 ;  /* 0x0000000aff027e24 */ /* 0x000fe2000f8e00ff */
[----:B------:R-:W-:Y:S01]  /*7fd0*/  ULDC.64 UR10, c[0x0][0xad8] ;  /* 0x0002b600000a7ab9 */ /* 0x000fe20000000a00 */
[----:B------:R-:W-:Y:S02]  /*7fe0*/  IMAD R0, R0, UR12, RZ ;  /* 0x0000000c00007c24 */ /* 0x000fe4000f8e02ff */
[----:B------:R-:W-:Y:S02]  /*7ff0*/  IMAD R39, R74, R39, R20 ;  /* 0x000000274a277224 */ /* 0x000fe400078e0214 */
[----:B------:R-:W-:-:S02]  /*8000*/  IMAD R41, R37, UR13, R0 ;  /* 0x0000000d25297c24 */ /* 0x000fc4000f8e0200 */
[----:B------:R-:W-:Y:S01]  /*8010*/  IMAD.U32 R3, RZ, RZ, UR4 ;  /* 0x00000004ff037e24 */ /* 0x000fe2000f8e00ff */
[----:B------:R-:W-:Y:S01]  /*8020*/  SHF.R.S32.HI R0, RZ, 0x1f, R39 ;  /* 0x0000001fff007819 */ /* 0x000fe20000011427 */
[----:B------:R-:W-:Y:S01]  /*8030*/  IMAD.U32 R20, RZ, RZ, UR41 ;  /* 0x00000029ff147e24 */ /* 0x000fe2000f8e00ff */
[----:B-1----:R-:W-:Y:S01]  /*8040*/  SYNCS.ARRIVE.TRANS64.RED.A1T0 RZ, [UR8], RZ ;  /* 0x000000ffffff79a7 */ /* 0x002fe20008100408 */
[----:B------:R-:W-:-:S04]  /*8050*/  IMAD.WIDE.U32 R2, R37, UR12, R2 ;  /* 0x0000000c25027c25 */ /* 0x000fc8000f8e0002 */
[----:B------:R-:W-:Y:S02]  /*8060*/  IMAD R0, R0, UR10, RZ ;  /* 0x0000000a00007c24 */ /* 0x000fe4000f8e02ff */
[----:B------:R-:W-:Y:S02]  /*8070*/  IMAD.IADD R3, R3, 0x1, R41 ;  /* 0x0000000103037824 */ /* 0x000fe400078e0229 */
[C---:B------:R-:W-:Y:S02]  /*8080*/  IMAD R37, R39.reuse, UR11, R0 ;  /* 0x0000000b27257c24 */ /* 0x040fe4000f8e0200 */
[----:B------:R-:W-:Y:S02]  /*8090*/  IMAD R0, R20, 0xc0, R75 ;  /* 0x000000c014007824 */ /* 0x000fe400078e024b */
[----:B------:R-:W-:Y:S01]  /*80a0*/  IMAD.WIDE.U32 R2, R39, UR10, R2 ;  /* 0x0000000a27027c25 */ /* 0x000fe2000f8e0002 */
[----:B------:R-:W-:Y:S02]  /*80b0*/  ULDC.64 UR10, c[0x0][0xa80] ;  /* 0x0002a000000a7ab9 */ /* 0x000fe40000000a00 */
[----:B------:R-:W-:Y:S01]  /*80c0*/  ISETP.GE.AND P0, PT, R0, R21, PT ;  /* 0x000000150000720c */ /* 0x000fe20003f06270 */
[----:B------:R-:W-:Y:S01]  /*80d0*/  IMAD.IADD R3, R3, 0x1, R37 ;  /* 0x0000000103037824 */ /* 0x000fe200078e0225 */
[----:B------:R-:W-:-:S04]  /*80e0*/  LEA R20, P1, R2, UR10, 0x1 ;  /* 0x0000000a02147c11 */ /* 0x000fc8000f8208ff */
[----:B------:R-:W-:Y:S01]  /*80f0*/  LEA.HI.X R42, R2, UR11, R3, 0x1, P1 ;  /* 0x0000000b022a7c11 */ /* 0x000fe200088f0c03 */
[----:B------:R0:W1:Y:S04]  /*8100*/  SHFL.IDX PT, R36, R20, RZ, 0x1c1f ;  /* 0x001c1fff14247589 */ /* 0x00006800000e0000 */
[----:B------:R0:W2:Y:S02]  /*8110*/  SHFL.IDX PT, R37, R42, RZ, 0x1c1f ;  /* 0x001c1fff2a257589 */ /* 0x0000a400000e0000 */
[----:B------:R-:W-:Y:S05]  /*8120*/  @P0 BRA `(.L_x_166) ;  /* 0x0000000000300947 */ /* 0x000fea0003800000 */
[----:B------:R-:W-:Y:S02]  /*8130*/  ULDC UR4, c[0x0][0xac8] ;  /* 0x0002b20000047ab9 */ /* 0x000fe40000000800 */
[----:B------:R-:W-:Y:S02]  /*8140*/  ISETP.GE.AND P1, PT, R17, UR4, PT ;  /* 0x0000000411007c0c */ /* 0x000fe4000bf26270 */
[----:B------:R-:W-:Y:S02]  /*8150*/  ISETP.GE.AND P2, PT, R18, UR4, PT ;  /* 0x0000000412007c0c */ /* 0x000fe4000bf46270 */
[----:B------:R-:W-:-:S09]  /*8160*/  ISETP.GE.AND P0, PT, R16, UR4, PT ;  /* 0x0000000410007c0c */ /* 0x000fd2000bf06270 */
[CC--:B-1----:R-:W-:Y:S02]  /*8170*/  @!P1 LEA R38, P3, R17.reuse, R36.reuse, 0x1 ;  /* 0x0000002411269211 */ /* 0x0c2fe400078608ff */
[----:B------:R-:W-:Y:S02]  /*8180*/  @!P2 LEA R40, P4, R18, R36, 0x1 ;  /* 0x000000241228a211 */ /* 0x000fe400078808ff */
[----:B--2---:R-:W-:Y:S01]  /*8190*/  @!P0 IMAD.WIDE R2, R16, 0x2, R36 ;  /* 0x0000000210028825 */ /* 0x004fe200078e0224 */
[-C--:B------:R-:W-:Y:S02]  /*81a0*/  @!P1 LEA.HI.X R39, R17, R37.reuse, R44, 0x1, P3 ;  /* 0x0000002511279211 */ /* 0x080fe400018f0c2c */
[----:B------:R-:W-:Y:S02]  /*81b0*/  @!P2 LEA.HI.X R41, R18, R37, R43, 0x1, P4 ;  /* 0x000000251229a211 */ /* 0x000fe400020f0c2b */
[----:B-----5:R3:W-:Y:S04]  /*81c0*/  @!P0 ST.E.128 desc[UR52][R2.64], R4 ;  /* 0x0000000402008985 */ /* 0x0207e8000c101d34 */
[----:B------:R3:W-:Y:S04]  /*81d0*/  @!P1 ST.E.128 desc[UR52][R38.64], R12 ;  /* 0x0000000c26009985 */ /* 0x0007e8000c101d34 */
[----:B------:R3:W-:Y:S02]  /*81e0*/  @!P2 ST.E.128 desc[UR52][R40.64], R28 ;  /* 0x0000001c2800a985 */ /* 0x0007e4000c101d34 */
.L_x_166:
[----:B------:R-:W-:Y:S05]  /*81f0*/  BSYNC B1 ;  /* 0x0000000000017941 */ /* 0x000fea0003800000 */
.L_x_165:
[----:B------:R-:W-:Y:S01]  /*8200*/  VIADD R0, R0, 0x60 ;  /* 0x0000006000007836 */ /* 0x000fe20000000000 */
[----:B---3-5:R3:W4:Y:S04]  /*8210*/  SHFL.IDX PT, R5, R42, 0x1, 0x1c1f ;  /* 0x003c1f002a057f89 */ /* 0x02872800000e0000 */
[----:B------:R-:W-:Y:S01]  /*8220*/  ISETP.GE.AND P0, PT, R0, R21, PT ;  /* 0x000000150000720c */ /* 0x000fe20003f06270 */
[----:B------:R3:W0:-:S12]  /*8230*/  SHFL.IDX PT, R4, R20, 0x1, 0x1c1f ;  /* 0x003c1f0014047f89 */ /* 0x00061800000e0000 */
[----:B---3--:R-:W-:Y:S05]  /*8240*/  @P0 BRA `(.L_x_167) ;  /* 0x0000001400ac0947 */ /* 0x008fea0003800000 */
[----:B------:R-:W-:Y:S02]  /*8250*/  ULDC UR4, c[0x0][0xac8] ;  /* 0x0002b20000047ab9 */ /* 0x000fe40000000800 */
[----:B------:R-:W-:Y:S02]  /*8260*/  ISETP.GE.AND P2, PT, R17, UR4, PT ;  /* 0x0000000411007c0c */ /* 0x000fe4000bf46270 */
[----:B------:R-:W-:-:S11]  /*8270*/  ISETP.GE.AND P1, PT, R16, UR4, PT ;  /* 0x0000000410007c0c */ /* 0x000fd6000bf26270 */
[C---:B0-----:R-:W-:Y:S02]  /*8280*/  @!P2 LEA R6, P0, R17.reuse, R4, 0x1 ;  /* 0x000000041106a211 */ /* 0x041fe400078008ff */
[----:B----4-:R-:W-:Y:S02]  /*8290*/  @!P1 IMAD.WIDE R2, R16, 0x2, R4 ;  /* 0x0000000210029825 */ /* 0x010fe400078e0204 */
[----:B------:R-:W-:Y:S02]  /*82a0*/  @!P2 LEA.HI.X R7, R17, R5, R44, 0x1, P0 ;  /* 0x000000051107a211 */ /* 0x000fe400000f0c2c */
[----:B------:R-:W-:Y:S01]  /*82b0*/  ISETP.GE.AND P0, PT, R18, UR4, PT ;  /* 0x0000000412007c0c */ /* 0x000fe2000bf06270 */
[----:B------:R0:W-:Y:S04]  /*82c0*/  @!P1 ST.E.128 desc[UR52][R2.64], R8 ;  /* 0x0000000802009985 */ /* 0x0001e8000c101d34 */
[----:B------:R0:W-:Y:S08]  /*82d0*/  @!P2 ST.E.128 desc[UR52][R6.64], R24 ;  /* 0x000000180600a985 */ /* 0x0001f0000c101d34 */
[----:B------:R-:W-:Y:S05]  /*82e0*/  @P0 BRA `(.L_x_167) ;  /* 0x0000001400840947 */ /* 0x000fea0003800000 */
[----:B0-----:R-:W-:-:S04]  /*82f0*/  LEA R2, P0, R18, R4, 0x1 ;  /* 0x0000000412027211 */ /* 0x001fc800078008ff */
[----:B------:R-:W-:-:S05]  /*8300*/  LEA.HI.X R3, R18, R5, R43, 0x1, P0 ;  /* 0x0000000512037211 */ /* 0x000fca00000f0c2b */
[----:B------:R0:W-:Y:S01]  /*8310*/  ST.E.128 desc[UR52][R2.64], R32 ;  /* 0x0000002002007985 */ /* 0x0001e2000c101d34 */
[----:B------:R-:W-:Y:S05]  /*8320*/  BRA `(.L_x_167) ;  /* 0x0000001400747947 */ /* 0x000fea0003800000 */
.L_x_164:
[----:B------:R0:W5:Y:S01]  /*8330*/  LDL R87, [R1+0xc] ;  /* 0x00000c0001577983 */ /* 0x0001620000100800 */
[----:B------:R-:W-:Y:S01]  /*8340*/  ULDC.64 UR12, c[0x0][0xb08] ;  /* 0x0002c200000c7ab9 */ /* 0x000fe20000000a00 */
[----:B------:R-:W1:Y:S02]  /*8350*/  @P1 LDC R0, c[0x0][0xbec] ;  /* 0x0002fb00ff001b82 */ /* 0x000e640000000800 */
[----:B------:R0:W5:Y:S04]  /*8360*/  LDL R86, [R1+0x18] ;  /* 0x0000180001567983 */ /* 0x0001680000100800 */
[----:B------:R0:W5:Y:S04]  /*8370*/  LDL R85, [R1+0x8] ;  /* 0x0000080001557983 */ /* 0x0001680000100800 */
[----:B------:R0:W5:Y:S04]  /*8380*/  LDL R84, [R1+0x14] ;  /* 0x0000140001547983 */ /* 0x0001680000100800 */
[----:B------:R0:W5:Y:S01]  /*8390*/  LDL R83, [R1+0x4] ;  /* 0x0000040001537983 */ /* 0x0001620000100800 */
[----:B------:R-:W-:Y:S01]  /*83a0*/  UIMAD UR9, UR14, UR12, URZ ;  /* 0x0000000c0e0972a4 */ /* 0x000fe2000f8e023f */
[----:B------:R-:W2:Y:S01]  /*83b0*/  @P1 LDC R5, c[0x0][0xbf0] ;  /* 0x0002fc00ff051b82 */ /* 0x000ea20000000800 */
[----:B------:R-:W-:Y:S01]  /*83c0*/  UIMAD.WIDE.U32 UR10, UR4, UR12, URZ ;  /* 0x0000000c040a72a5 */ /* 0x000fe2000f8e003f */
[----:B------:R-:W-:Y:S01]  /*83d0*/  IMAD.MOV.U32 R7, RZ, RZ, R13 ;  /* 0x000000ffff077224 */ /* 0x000fe200078e000d */
[----:B------:R-:W-:Y:S01]  /*83e0*/  UIMAD UR9, UR4, UR13, UR9 ;  /* 0x0000000d040972a4 */ /* 0x000fe2000f8e0209 */
[----:B------:R-:W-:Y:S01]  /*83f0*/  ISETP.GE.AND P0, PT, R12, R21, PT ;  /* 0x000000150c00720c */ /* 0x000fe20003f06270 */
[----:B------:R-:W-:Y:S01]  /*8400*/  USHF.R.S32.HI UR4, URZ, 0x1f, UR37 ;  /* 0x0000001f3f047899 */ /* 0x000fe20008011425 */
[----:B------:R-:W-:Y:S01]  /*8410*/  BSSY B1, `(.L_x_168) ;  /* 0x0000062000017945 */ /* 0x000fe20003800000 */
[----:B------:R-:W-:Y:S01]  /*8420*/  UIADD3 UR11, UR11, UR9, URZ ;  /* 0x000000090b0b7290 */ /* 0x000fe2000fffe03f */
[----:B-1----:R-:W-:Y:S01]  /*8430*/  @P1 IMAD.HI.U32 R0, R13, R0, RZ ;  /* 0x000000000d001227 */ /* 0x002fe200078e00ff */
[----:B------:R-:W-:Y:S01]  /*8440*/  ULDC.64 UR12, c[0x0][0xb38] ;  /* 0x0002ce00000c7ab9 */ /* 0x000fe20000000a00 */
[----:B------:R-:W-:Y:S01]  /*8450*/  UIADD3 UR8, UR8, 0x19c20, URZ ;  /* 0x00019c2008087890 */ /* 0x000fe2000fffe03f */
[----:B------:R-:W-:Y:S01]  /*8460*/  SHF.R.S32.HI R27, RZ, 0x1f, R19 ;  /* 0x0000001fff1b7819 */ /* 0x000fe20000011413 */
[----:B------:R-:W-:Y:S01]  /*8470*/  UIMAD.WIDE.U32 UR10, UR39, UR12, UR10 ;  /* 0x0000000c270a72a5 */ /* 0x000fe2000f8e000a */
[----:B------:R-:W-:Y:S01]  /*8480*/  SHF.R.S32.HI R75, RZ, 0x1f, R22 ;  /* 0x0000001fff4b7819 */ /* 0x000fe20000011416 */
[----:B------:R-:W-:Y:S01]  /*8490*/  UPRMT UR8, URZ, 0x654, UR8 ;  /* 0x000006543f087896 */ /* 0x000fe20008000008 */
[----:B------:R-:W-:Y:S01]  /*84a0*/  SHF.R.S32.HI R76, RZ, 0x1f, R23 ;  /* 0x0000001fff4c7819 */ /* 0x000fe20000011417 */
[----:B------:R-:W-:Y:S01]  /*84b0*/  UIMAD UR11, UR39, UR13, UR11 ;  /* 0x0000000d270b72a4 */ /* 0x000fe2000f8e020b */
[----:B------:R-:W-:-:S02]  /*84c0*/  SHF.R.S32.HI R77, RZ, 0x1f, R152 ;  /* 0x0000001fff4d7819 */ /* 0x000fc40000011498 */
[----:B------:R-:W-:Y:S01]  /*84d0*/  ULDC.64 UR12, c[0x0][0xb40] ;  /* 0x0002d000000c7ab9 */ /* 0x000fe20000000a00 */
[----:B------:R-:W-:Y:S01]  /*84e0*/  SHF.R.S32.HI R78, RZ, 0x1f, R153 ;  /* 0x0000001fff4e7819 */ /* 0x000fe20000011499 */
[----:B------:R-:W-:Y:S01]  /*84f0*/  UIMAD UR4, UR4, UR12, URZ ;  /* 0x0000000c040472a4 */ /* 0x000fe2000f8e023f */
[----:B------:R-:W-:Y:S01]  /*8500*/  SHF.R.S32.HI R79, RZ, 0x1f, R154 ;  /* 0x0000001fff4f7819 */ /* 0x000fe2000001149a */
[----:B------:R-:W-:Y:S01]  /*8510*/  UIMAD.WIDE.U32 UR10, UR37, UR12, UR10 ;  /* 0x0000000c250a72a5 */ /* 0x000fe2000f8e000a */
[----:B--2---:R-:W-:Y:S01]  /*8520*/  @P1 SHF.R.U32.HI R7, RZ, R5, R0 ;  /* 0x00000005ff071219 */ /* 0x004fe20000011600 */
[----:B------:R-:W-:Y:S01]  /*8530*/  UIMAD UR4, UR37, UR13, UR4 ;  /* 0x0000000d250472a4 */ /* 0x000fe2000f8e0204 */
[----:B------:R-:W-:Y:S01]  /*8540*/  SYNCS.ARRIVE.TRANS64.RED.A1T0 RZ, [UR8], RZ ;  /* 0x000000ffffff79a7 */ /* 0x000fe20008100408 */
[----:B------:R-:W-:Y:S01]  /*8550*/  SHF.R.S32.HI R80, RZ, 0x1f, R155 ;  /* 0x0000001fff507819 */ /* 0x000fe2000001149b */
[----:B------:R-:W-:Y:S01]  /*8560*/  ULDC.64 UR12, c[0x0][0xb48] ;  /* 0x0002d200000c7ab9 */ /* 0x000fe20000000a00 */
[----:B------:R-:W-:Y:S01]  /*8570*/  UIADD3 UR11, UR11, UR4, URZ ;  /* 0x000000040b0b7290 */ /* 0x000fe2000fffe03f */
[--C-:B------:R-:W-:Y:S01]  /*8580*/  SHF.R.S32.HI R0, RZ, 0x1f, R7.reuse ;  /* 0x0000001fff007819 */ /* 0x100fe20000011407 */
[----:B------:R-:W-:Y:S01]  /*8590*/  IMAD.MOV R9, RZ, RZ, -R7 ;  /* 0x000000ffff097224 */ /* 0x000fe200078e0a07 */
[----:B------:R-:W-:Y:S01]  /*85a0*/  SHF.R.S32.HI R81, RZ, 0x1f, R156 ;  /* 0x0000001fff517819 */ /* 0x000fe2000001149c */
[----:B------:R-:W-:Y:S01]  /*85b0*/  UIMAD.WIDE.U32 UR10, UR42, UR12, UR10 ;  /* 0x0000000c2a0a72a5 */ /* 0x000fe2000f8e000a */
[----:B------:R-:W-:Y:S01]  /*85c0*/  SHF.R.S32.HI R82, RZ, 0x1f, R157 ;  /* 0x0000001fff527819 */ /* 0x000fe2000001149d */
[----:B------:R-:W-:-:S02]  /*85d0*/  IMAD R9, R74, R9, R13 ;  /* 0x000000094a097224 */ /* 0x000fc400078e020d */
[----:B------:R-:W-:Y:S02]  /*85e0*/  UIMAD UR42, UR42, UR13, UR11 ;  /* 0x0000000d2a2a72a4 */ /* 0x000fe4000f8e020b */
[----:B------:R-:W-:Y:S01]  /*85f0*/  IMAD.U32 R5, RZ, RZ, UR11 ;  /* 0x0000000bff057e24 */ /* 0x000fe2000f8e00ff */
[----:B------:R-:W-:Y:S01]  /*8600*/  ULDC.64 UR12, c[0x0][0xb30] ;  /* 0x0002cc00000c7ab9 */ /* 0x000fe20000000a00 */
[----:B------:R-:W-:Y:S01]  /*8610*/  IMAD.U32 R4, RZ, RZ, UR10 ;  /* 0x0000000aff047e24 */ /* 0x000fe2000f8e00ff */
[----:B------:R-:W-:Y:S01]  /*8620*/  ULDC.64 UR10, c[0x0][0xb28] ;  /* 0x0002ca00000a7ab9 */ /* 0x000fe20000000a00 */
[----:B------:R-:W-:Y:S02]  /*8630*/  IMAD R0, R0, UR12, RZ ;  /* 0x0000000c00007c24 */ /* 0x000fe4000f8e02ff */
[----:B------:R-:W-:Y:S02]  /*8640*/  IMAD.U32 R5, RZ, RZ, UR42 ;  /* 0x0000002aff057e24 */ /* 0x000fe4000f8e00ff */
[C---:B------:R-:W-:Y:S01]  /*8650*/  IMAD R11, R7.reuse, UR13, R0 ;  /* 0x0000000d070b7c24 */ /* 0x040fe2000f8e0200 */
[----:B------:R-:W-:Y:S01]  /*8660*/  SHF.R.S32.HI R0, RZ, 0x1f, R9 ;  /* 0x0000001fff007819 */ /* 0x000fe20000011409 */
[----:B------:R-:W-:-:S04]  /*8670*/  IMAD.WIDE.U32 R4, R7, UR12, R4 ;  /* 0x0000000c07047c25 */ /* 0x000fc8000f8e0004 */
[----:B------:R-:W-:Y:S02]  /*8680*/  IMAD R0, R0, UR10, RZ ;  /* 0x0000000a00007c24 */ /* 0x000fe4000f8e02ff */
[----:B------:R-:W-:Y:S02]  /*8690*/  IMAD.IADD R5, R5, 0x1, R11 ;  /* 0x0000000105057824 */ /* 0x000fe400078e020b */
[C---:B------:R-:W-:Y:S02]  /*86a0*/  IMAD R7, R9.reuse, UR11, R0 ;  /* 0x0000000b09077c24 */ /* 0x040fe4000f8e0200 */
[----:B------:R-:W-:Y:S01]  /*86b0*/  IMAD.WIDE.U32 R4, R9, UR10, R4 ;  /* 0x0000000a09047c25 */ /* 0x000fe2000f8e0004 */
[----:B------:R-:W-:-:S03]  /*86c0*/  ULDC.64 UR10, c[0x0][0xb00] ;  /* 0x0002c000000a7ab9 */ /* 0x000fc60000000a00 */
[----:B------:R-:W-:Y:S01]  /*86d0*/  IMAD.IADD R5, R5, 0x1, R7 ;  /* 0x0000000105057824 */ /* 0x000fe200078e0207 */
[----:B------:R-:W-:-:S04]  /*86e0*/  LEA R0, P1, R4, UR10, 0x2 ;  /* 0x0000000a04007c11 */ /* 0x000fc8000f8210ff */
[----:B------:R-:W-:Y:S01]  /*86f0*/  LEA.HI.X R20, R4, UR11, R5, 0x2, P1 ;  /* 0x0000000b04147c11 */ /* 0x000fe200088f1405 */
[----:B------:R0:W1:Y:S04]  /*8700*/  SHFL.IDX PT, R6, R0, RZ, 0x1c1f ;  /* 0x001c1fff00067589 */ /* 0x00006800000e0000 */
[----:B------:R0:W2:Y:S01]  /*8710*/  SHFL.IDX PT, R7, R20, RZ, 0x1c1f ;  /* 0x001c1fff14077589 */ /* 0x0000a200000e0000 */
[----:B------:R-:W-:Y:S05]  /*8720*/  @P0 BRA `(.L_x_169) ;  /* 0x0000000000c00947 */ /* 0x000fea0003800000 */
[----:B------:R-:W-:Y:S02]  /*8730*/  ULDC UR4, c[0x0][0xac8] ;  /* 0x0002b20000047ab9 */ /* 0x000fe40000000800 */
[----:B-----5:R-:W-:Y:S02]  /*8740*/  ISETP.GE.AND P1, PT, R85, UR4, PT ;  /* 0x0000000455007c0c */ /* 0x020fe4000bf26270 */
[----:B------:R-:W-:Y:S02]  /*8750*/  ISETP.GE.AND P2, PT, R87, UR4, PT ;  /* 0x0000000457007c0c */ /* 0x000fe4000bf46270 */
[----:B------:R-:W-:Y:S02]  /*8760*/  ISETP.GE.AND P0, PT, R83, UR4, PT ;  /* 0x0000000453007c0c */ /* 0x000fe4000bf06270 */
[----:B------:R-:W-:Y:S02]  /*8770*/  ISETP.GE.AND P3, PT, R157, UR4, PT ;  /* 0x000000049d007c0c */ /* 0x000fe4000bf66270 */
[----:B------:R-:W-:-:S05]  /*8780*/  ISETP.GE.AND P4, PT, R156, UR4, PT ;  /* 0x000000049c007c0c */ /* 0x000fca000bf86270 */
[-C--:B-1----:R-:W-:Y:S02]  /*8790*/  @!P1 LEA R8, P6, R85, R6.reuse, 0x2 ;  /* 0x0000000655089211 */ /* 0x082fe400078c10ff */
[----:B--2---:R-:W-:Y:S02]  /*87a0*/  @!P2 IMAD.WIDE R4, R87, 0x4, R6 ;  /* 0x000000045704a825 */ /* 0x004fe400078e0206 */
[-C--:B------:R-:W-:Y:S02]  /*87b0*/  @!P1 LEA.HI.X R9, R85, R7.reuse, R86, 0x2, P6 ;  /* 0x0000000755099211 */ /* 0x080fe400030f1456 */
[----:B------:R-:W-:Y:S01]  /*87c0*/  @!P0 LEA R10, P5, R83, R6, 0x2 ;  /* 0x00000006530a8211 */ /* 0x000fe200078a10ff */
[----:B------:R1:W-:Y:S01]  /*87d0*/  @!P2 ST.E.64 desc[UR52][R4.64], R72 ;  /* 0x000000480400a985 */ /* 0x0003e2000c101b34 */
[----:B------:R-:W-:Y:S02]  /*87e0*/  ISETP.GE.AND P2, PT, R155, UR4, PT ;  /* 0x000000049b007c0c */ /* 0x000fe4000bf46270 */
[----:B------:R-:W-:Y:S01]  /*87f0*/  @!P0 LEA.HI.X R11, R83, R7, R84, 0x2, P5 ;  /* 0x00000007530b8211 */ /* 0x000fe200028f1454 */
[----:B------:R2:W-:Y:S01]  /*8800*/  @!P1 ST.E.64 desc[UR52][R8.64], R70 ;  /* 0x0000004608009985 */ /* 0x0005e2000c101b34 */
[----:B------:R-:W-:-:S02]  /*8810*/  ISETP.GE.AND P1, PT, R154, UR4, PT ;  /* 0x000000049a007c0c */ /* 0x000fc4000bf26270 */
[CC--:B------:R-:W-:Y:S01]  /*8820*/  @!P3 LEA R12, P6, R157.reuse, R6.reuse, 0x2 ;  /* 0x000000069d0cb211 */ /* 0x0c0fe200078c10ff */
[----:B------:R3:W-:Y:S01]  /*8830*/  @!P0 ST.E.64 desc[UR52][R10.64], R64 ;  /* 0x000000400a008985 */ /* 0x0007e2000c101b34 */
[CC--:B------:R-:W-:Y:S02]  /*8840*/  @!P4 LEA R14, P5, R156.reuse, R6.reuse, 0x2 ;  /* 0x000000069c0ec211 */ /* 0x0c0fe400078a10ff */
[-C--:B------:R-:W-:Y:S02]  /*8850*/  @!P3 LEA.HI.X R13, R157, R7.reuse, R82, 0x2, P6 ;  /* 0x000000079d0db211 */ /* 0x080fe400030f1452 */
[----:B------:R-:W-:Y:S02]  /*8860*/  ISETP.GE.AND P0, PT, R153, UR4, PT ;  /* 0x0000000499007c0c */ /* 0x000fe4000bf06270 */
[----:B------:R-:W-:Y:S01]  /*8870*/  @!P4 LEA.HI.X R15, R156, R7, R81, 0x2, P5 ;  /* 0x000000079c0fc211 */ /* 0x000fe200028f1451 */
[----:B------:R4:W-:Y:S01]  /*8880*/  @!P3 ST.E.64 desc[UR52][R12.64], R62 ;  /* 0x0000003e0c00b985 */ /* 0x0009e2000c101b34 */
[----:B------:R-:W-:-:S02]  /*8890*/  @!P2 LEA R24, P6, R155, R6, 0x2 ;  /* 0x000000069b18a211 */ /* 0x000fc400078c10ff */
[----:B------:R-:W-:Y:S01]  /*88a0*/  ISETP.GE.AND P3, PT, R152, UR4, PT ;  /* 0x0000000498007c0c */ /* 0x000fe2000bf66270 */
[----:B------:R0:W-:Y:S01]  /*88b0*/  @!P4 ST.E.64 desc[UR52][R14.64], R56 ;  /* 0x000000380e00c985 */ /* 0x0001e2000c101b34 */
[-C--:B------:R-:W-:Y:S02]  /*88c0*/  @!P2 LEA.HI.X R25, R155, R7.reuse, R80, 0x2, P6 ;  /* 0x000000079b19a211 */ /* 0x080fe400030f1450 */
[C---:B-1----:R-:W-:Y:S02]  /*88d0*/  @!P1 LEA R4, P4, R154.reuse, R6, 0x2 ;  /* 0x000000069a049211 */ /* 0x042fe400078810ff */
[----:B------:R-:W-:Y:S01]  /*88e0*/  ISETP.GE.AND P5, PT, R23, UR4, PT ;  /* 0x0000000417007c0c */ /* 0x000fe2000bfa6270 */
[----:B------:R1:W-:Y:S01]  /*88f0*/  @!P2 ST.E.64 desc[UR52][R24.64], R54 ;  /* 0x000000361800a985 */ /* 0x0003e2000c101b34 */
[----:B------:R-:W-:Y:S02]  /*8900*/  @!P1 LEA.HI.X R5, R154, R7, R79, 0x2, P4 ;  /* 0x000000079a059211 */ /* 0x000fe400020f144f */
[----:B------:R-:W-:-:S02]  /*8910*/  ISETP.GE.AND P4, PT, R22, UR4, PT ;  /* 0x0000000416007c0c */ /* 0x000fc4000bf86270 */
[----:B------:R-:W-:Y:S01]  /*8920*/  ISETP.GE.AND P2, PT, R19, UR4, PT ;  /* 0x0000000413007c0c */ /* 0x000fe2000bf46270 */
[----:B------:R1:W-:Y:S01]  /*8930*/  @!P1 ST.E.64 desc[UR52][R4.64], R48 ;  /* 0x0000003004009985 */ /* 0x0003e2000c101b34 */
[CC--:B--2---:R-:W-:Y:S02]  /*8940*/  @!P0 LEA R8, P6, R153.reuse, R6.reuse, 0x2 ;  /* 0x0000000699088211 */ /* 0x0c4fe400078c10ff */
[C---:B---3--:R-:W-:Y:S02]  /*8950*/  @!P3 LEA R10, P1, R152.reuse, R6, 0x2 ;  /* 0x00000006980ab211 */ /* 0x048fe400078210ff */
[-C--:B------:R-:W-:Y:S02]  /*8960*/  @!P0 LEA.HI.X R9, R153, R7.reuse, R78, 0x2, P6 ;  /* 0x0000000799098211 */ /* 0x080fe400030f144e */
[----:B------:R-:W-:-:S03]  /*8970*/  @!P3 LEA.HI.X R11, R152, R7, R77, 0x2, P1 ;  /* 0x00000007980bb211 */ /* 0x000fc600008f144d */
[----:B------:R1:W-:Y:S01]  /*8980*/  @!P0 ST.E.64 desc[UR52][R8.64], R46 ;  /* 0x0000002e08008985 */ /* 0x0003e2000c101b34 */
[-C--:B----4-:R-:W-:Y:S02]  /*8990*/  @!P5 LEA R12, P0, R23, R6.reuse, 0x2 ;  /* 0x00000006170cd211 */ /* 0x090fe400078010ff */
[CC--:B0-----:R-:W-:Y:S01]  /*89a0*/  @!P4 LEA R14, P1, R22.reuse, R6.reuse, 0x2 ;  /* 0x00000006160ec211 */ /* 0x0c1fe200078210ff */
[----:B------:R1:W-:Y:S01]  /*89b0*/  @!P3 ST.E.64 desc[UR52][R10.64], R40 ;  /* 0x000000280a00b985 */ /* 0x0003e2000c101b34 */
[----:B------:R-:W-:Y:S02]  /*89c0*/  @!P2 LEA R6, P6, R19, R6, 0x2 ;  /* 0x000000061306a211 */ /* 0x000fe400078c10ff */
[-C--:B------:R-:W-:Y:S02]  /*89d0*/  @!P5 LEA.HI.X R13, R23, R7.reuse, R76, 0x2, P0 ;  /* 0x00000007170dd211 */ /* 0x080fe400000f144c */
[-C--:B------:R-:W-:Y:S02]  /*89e0*/  @!P4 LEA.HI.X R15, R22, R7.reuse, R75, 0x2, P1 ;  /* 0x00000007160fc211 */ /* 0x080fe400008f144b */
[----:B------:R-:W-:Y:S01]  /*89f0*/  @!P2 LEA.HI.X R7, R19, R7, R27, 0x2, P6 ;  /* 0x000000071307a211 */ /* 0x000fe200030f141b */
[----:B------:R1:W-:Y:S04]  /*8a00*/  @!P5 ST.E.64 desc[UR52][R12.64], R38 ;  /* 0x000000260c00d985 */ /* 0x0003e8000c101b34 */
[----:B------:R1:W-:Y:S04]  /*8a10*/  @!P4 ST.E.64 desc[UR52][R14.64], R32 ;  /* 0x000000200e00c985 */ /* 0x0003e8000c101b34 */
[----:B------:R1:W-:Y:S02]  /*8a20*/  @!P2 ST.E.64 desc[UR52][R6.64], R30 ;  /* 0x0000001e0600a985 */ /* 0x0003e4000c101b34 */
.L_x_169:
[----:B------:R-:W-:Y:S05]  /*8a30*/  BSYNC B1 ;  /* 0x0000000000017941 */ /* 0x000fea0003800000 */
.L_x_168:
[----:B------:R-:W-:Y:S01]  /*8a40*/  ISETP.GE.AND P0, PT, R26, R21, PT ;  /* 0x000000151a00720c */ /* 0x000fe20003f06270 */
[----:B-12---:R1:W2:Y:S04]  /*8a50*/  SHFL.IDX PT, R7, R20, 0x1, 0x1c1f ;  /* 0x003c1f0014077f89 */ /* 0x0062a800000e0000 */
[----:B------:R1:W3:Y:S08]  /*8a60*/  SHFL.IDX PT, R6, R0, 0x1, 0x1c1f ;  /* 0x003c1f0000067f89 */ /* 0x0002f000000e0000 */
[----:B-1----:R-:W-:Y:S05]  /*8a70*/  @P0 BRA `(.L_x_167) ;  /* 0x0000000c00a00947 */ /* 0x002fea0003800000 */
[----:B------:R-:W-:Y:S02]  /*8a80*/  ULDC UR4, c[0x0][0xac8] ;  /* 0x0002b20000047ab9 */ /* 0x000fe40000000800 */
[----:B-----5:R-:W-:Y:S02]  /*8a90*/  ISETP.GE.AND P5, PT, R85, UR4, PT ;  /* 0x0000000455007c0c */ /* 0x020fe4000bfa6270 */
[----:B------:R-:W-:Y:S02]  /*8aa0*/  ISETP.GE.AND P1, PT, R87, UR4, PT ;  /* 0x0000000457007c0c */ /* 0x000fe4000bf26270 */
[----:B------:R-:W-:Y:S02]  /*8ab0*/  ISETP.GE.AND P2, PT, R83, UR4, PT ;  /* 0x0000000453007c0c */ /* 0x000fe4000bf46270 */
[----:B------:R-:W-:Y:S02]  /*8ac0*/  ISETP.GE.AND P4, PT, R157, UR4, PT ;  /* 0x000000049d007c0c */ /* 0x000fe4000bf86270 */
[----:B------:R-:W-:-:S05]  /*8ad0*/  ISETP.GE.AND P3, PT, R156, UR4, PT ;  /* 0x000000049c007c0c */ /* 0x000fca000bf66270 */
[-C--:B---3--:R-:W-:Y:S02]  /*8ae0*/  @!P5 LEA R8, P0, R85, R6.reuse, 0x2 ;  /* 0x000000065508d211 */ /* 0x088fe400078010ff */
[----:B--2---:R-:W-:Y:S02]  /*8af0*/  @!P1 IMAD.WIDE R4, R87, 0x4, R6 ;  /* 0x0000000457049825 */ /* 0x004fe400078e0206 */
[----:B------:R-:W-:Y:S02]  /*8b00*/  @!P5 LEA.HI.X R9, R85, R7, R86, 0x2, P0 ;  /* 0x000000075509d211 */ /* 0x000fe400000f1456 */
[----:B------:R-:W-:Y:S01]  /*8b10*/  ISETP.GE.AND P0, PT, R155, UR4, PT ;  /* 0x000000049b007c0c */ /* 0x000fe2000bf06270 */
[----:B------:R1:W-:Y:S01]  /*8b20*/  @!P1 ST.E.64 desc[UR52][R4.64], R68 ;  /* 0x0000004404009985 */ /* 0x0003e2000c101b34 */
[-C--:B------:R-:W-:Y:S02]  /*8b30*/  @!P2 LEA R10, P1, R83, R6.reuse, 0x2 ;  /* 0x00000006530aa211 */ /* 0x080fe400078210ff */
[-C--:B------:R-:W-:Y:S01]  /*8b40*/  @!P3 LEA R14, P6, R156, R6.reuse, 0x2 ;  /* 0x000000069c0eb211 */ /* 0x080fe200078c10ff */
[----:B------:R2:W-:Y:S01]  /*8b50*/  @!P5 ST.E.64 desc[UR52][R8.64], R66 ;  /* 0x000000420800d985 */ /* 0x0005e2000c101b34 */
[----:B------:R-:W-:-:S02]  /*8b60*/  @!P4 LEA R12, P5, R157, R6, 0x2 ;  /* 0x000000069d0cc211 */ /* 0x000fc400078a10ff */
[-C--:B------:R-:W-:Y:S02]  /*8b70*/  @!P2 LEA.HI.X R11, R83, R7.reuse, R84, 0x2, P1 ;  /* 0x00000007530ba211 */ /* 0x080fe400008f1454 */
[-C--:B------:R-:W-:Y:S02]  /*8b80*/  @!P4 LEA.HI.X R13, R157, R7.reuse, R82, 0x2, P5 ;  /* 0x000000079d0dc211 */ /* 0x080fe400028f1452 */
[----:B------:R-:W-:Y:S01]  /*8b90*/  ISETP.GE.AND P1, PT, R154, UR4, PT ;  /* 0x000000049a007c0c */ /* 0x000fe2000bf26270 */
[----:B------:R3:W-:Y:S01]  /*8ba0*/  @!P2 ST.E.64 desc[UR52][R10.64], R60 ;  /* 0x0000003c0a00a985 */ /* 0x0007e2000c101b34 */
[----:B------:R-:W-:Y:S02]  /*8bb0*/  @!P3 LEA.HI.X R15, R156, R7, R81, 0x2, P6 ;  /* 0x000000079c0fb211 */ /* 0x000fe400030f1451 */
[----:B------:R-:W-:Y:S01]  /*8bc0*/  ISETP.GE.AND P2, PT, R153, UR4, PT ;  /* 0x0000000499007c0c */ /* 0x000fe2000bf46270 */
[----:B------:R4:W-:Y:S01]  /*8bd0*/  @!P4 ST.E.64 desc[UR52][R12.64], R58 ;  /* 0x0000003a0c00c985 */ /* 0x0009e2000c101b34 */
[----:B-1----:R-:W-:-:S02]  /*8be0*/  @!P0 LEA R4, P4, R155, R6, 0x2 ;  /* 0x000000069b048211 */ /* 0x002fc400078810ff */
[----:B------:R-:W-:Y:S01]  /*8bf0*/  ISETP.GE.AND P5, PT, R152, UR4, PT ;  /* 0x0000000498007c0c */ /* 0x000fe2000bfa6270 */
[----:B------:R1:W-:Y:S01]  /*8c00*/  @!P3 ST.E.64 desc[UR52][R14.64], R52 ;  /* 0x000000340e00b985 */ /* 0x0003e2000c101b34 */
[----:B------:R-:W-:Y:S02]  /*8c10*/  @!P0 LEA.HI.X R5, R155, R7, R80, 0x2, P4 ;  /* 0x000000079b058211 */ /* 0x000fe400020f1450 */
[----:B------:R-:W-:Y:S02]  /*8c20*/  ISETP.GE.AND P4, PT, R23, UR4, PT ;  /* 0x0000000417007c0c */ /* 0x000fe4000bf86270 */
[----:B------:R-:W-:Y:S01]  /*8c30*/  ISETP.GE.AND P3, PT, R22, UR4, PT ;  /* 0x0000000416007c0c */ /* 0x000fe2000bf66270 */
[----:B------:R0:W-:Y:S01]  /*8c40*/  @!P0 ST.E.64 desc[UR52][R4.64], R50 ;  /* 0x0000003204008985 */ /* 0x0001e2000c101b34 */
[----:B--2---:R-:W-:-:S04]  /*8c50*/  @!P1 LEA R8, P6, R154, R6, 0x2 ;  /* 0x000000069a089211 */ /* 0x004fc800078c10ff */
[-C--:B------:R-:W-:Y:S02]  /*8c60*/  @!P1 LEA.HI.X R9, R154, R7.reuse, R79, 0x2, P6 ;  /* 0x000000079a099211 */ /* 0x080fe400030f144f */
[CC--:B---3--:R-:W-:Y:S02]  /*8c70*/  @!P2 LEA R10, P6, R153.reuse, R6.reuse, 0x2 ;  /* 0x00000006990aa211 */ /* 0x0c8fe400078c10ff */
[-C--:B----4-:R-:W-:Y:S01]  /*8c80*/  @!P5 LEA R12, P0, R152, R6.reuse, 0x2 ;  /* 0x00000006980cd211 */ /* 0x090fe200078010ff */
[----:B------:R2:W-:Y:S01]  /*8c90*/  @!P1 ST.E.64 desc[UR52][R8.64], R44 ;  /* 0x0000002c08009985 */ /* 0x0005e2000c101b34 */
[-C--:B------:R-:W-:Y:S02]  /*8ca0*/  @!P2 LEA.HI.X R11, R153, R7.reuse, R78, 0x2, P6 ;  /* 0x00000007990ba211 */ /* 0x080fe400030f144e */
[-C--:B-1----:R-:W-:Y:S02]  /*8cb0*/  @!P4 LEA R14, P1, R23, R6.reuse, 0x2 ;  /* 0x00000006170ec211 */ /* 0x082fe400078210ff */
[----:B0-----:R-:W-:Y:S01]  /*8cc0*/  @!P3 LEA R20, P6, R22, R6, 0x2 ;  /* 0x000000061614b211 */ /* 0x001fe200078c10ff */
[----:B------:R2:W-:Y:S01]  /*8cd0*/  @!P2 ST.E.64 desc[UR52][R10.64], R42 ;  /* 0x0000002a0a00a985 */ /* 0x0005e2000c101b34 */
[----:B------:R-:W-:-:S02]  /*8ce0*/  @!P5 LEA.HI.X R13, R152, R7, R77, 0x2, P0 ;  /* 0x00000007980dd211 */ /* 0x000fc400000f144d */
[-C--:B------:R-:W-:Y:S02]  /*8cf0*/  @!P4 LEA.HI.X R15, R23, R7.reuse, R76, 0x2, P1 ;  /* 0x00000007170fc211 */ /* 0x080fe400008f144c */
[----:B------:R-:W-:Y:S01]  /*8d00*/  @!P3 LEA.HI.X R21, R22, R7, R75, 0x2, P6 ;  /* 0x000000071615b211 */ /* 0x000fe200030f144b */
[----:B------:R2:W-:Y:S01]  /*8d10*/  @!P5 ST.E.64 desc[UR52][R12.64], R36 ;  /* 0x000000240c00d985 */ /* 0x0005e2000c101b34 */
[----:B------:R-:W-:-:S03]  /*8d20*/  ISETP.GE.AND P0, PT, R19, UR4, PT ;  /* 0x0000000413007c0c */ /* 0x000fc6000bf06270 */
[----:B------:R2:W-:Y:S04]  /*8d30*/  @!P4 ST.E.64 desc[UR52][R14.64], R34 ;  /* 0x000000220e00c985 */ /* 0x0005e8000c101b34 */
[----:B------:R2:W-:Y:S06]  /*8d40*/  @!P3 ST.E.64 desc[UR52][R20.64], R28 ;  /* 0x0000001c1400b985 */ /* 0x0005ec000c101b34 */
[----:B------:R-:W-:Y:S05]  /*8d50*/  @P0 BRA `(.L_x_167) ;  /* 0x0000000800e80947 */ /* 0x000fea0003800000 */
[----:B------:R-:W-:-:S04]  /*8d60*/  LEA R4, P0, R19, R6, 0x2 ;  /* 0x0000000613047211 */ /* 0x000fc800078010ff */
[----:B------:R-:W-:-:S05]  /*8d70*/  LEA.HI.X R5, R19, R7, R27, 0x2, P0 ;  /* 0x0000000713057211 */ /* 0x000fca00000f141b */
[----:B------:R0:W-:Y:S01]  /*8d80*/  ST.E.64 desc[UR52][R4.64], R2 ;  /* 0x0000000204007985 */ /* 0x0001e2000c101b34 */
[----:B------:R-:W-:Y:S05]  /*8d90*/  BRA `(.L_x_167) ;  /* 0x0000000800d87947 */ /* 0x000fea0003800000 */
.L_x_162:
[----:B------:R-:W-:Y:S02]  /*8da0*/  ULDC.64 UR8, c[0x0][0xc00] ;  /* 0x0003000000087ab9 */ /* 0x000fe40000000a00 */
[----:B------:R-:W-:-:S04]  /*8db0*/  UISETP.NE.U32.AND UP0, UPT, UR8, URZ, UPT ;  /* 0x0000003f0800728c */ /* 0x000fc8000bf05070 */
[----:B------:R-:W-:-:S03]  /*8dc0*/  UISETP.NE.AND.EX UP0, UPT, UR9, URZ, UPT, UP0 ;  /* 0x0000003f0900728c */ /* 0x000fc6000bf05300 */
[----:B------:R-:W-:Y:S02]  /*8dd0*/  ULDC.64 UR8, c[0x0][0xc00] ;  /* 0x0003000000087ab9 */ /* 0x000fe40000000a00 */
[----:B------:R-:W-:Y:S01]  /*8de0*/  UIMAD.WIDE UR8, UR37, 0x4, UR8 ;  /* 0x00000004250878a5 */ /* 0x000fe2000f8e0208 */
[----:B------:R-:W-:-:S05]  /*8df0*/  PLOP3.LUT P1, PT, PT, PT, UP0, 0x80, 0x0 ;  /* 0x000000000000781c */ /* 0x000fca0003f2f008 */
[----:B------:R-:W-:Y:S02]  /*8e00*/  IMAD.U32 R2, RZ, RZ, UR8 ;  /* 0x00000008ff027e24 */ /* 0x000fe4000f8e00ff */
[----:B------:R-:W-:Y:S01]  /*8e10*/  IMAD.U32 R3, RZ, RZ, UR9 ;  /* 0x00000009ff037e24 */ /* 0x000fe2000f8e00ff */
[----:B------:R-:W-:Y:S02]  /*8e20*/  ULDC.64 UR8, c[0x0][0xc08] ;  /* 0x0003020000087ab9 */ /* 0x000fe40000000a00 */
[----:B------:R-:W-:-:S03]  /*8e30*/  UISETP.NE.U32.AND UP1, UPT, UR8, URZ, UPT ;  /* 0x0000003f0800728c */ /* 0x000fc6000bf25070 */
[----:B------:R-:W2:Y:S01]  /*8e40*/  @P1 LDG.E R6, desc[UR52][R2.64] ;  /* 0x0000003402061981 */ /* 0x000ea2000c1e1900 */
[----:B------:R-:W-:Y:S01]  /*8e50*/  UISETP.NE.AND.EX UP1, UPT, UR9, URZ, UPT, UP1 ;  /* 0x0000003f0900728c */ /* 0x000fe2000bf25310 */
[----:B------:R-:W-:Y:S01]  /*8e60*/  ULDC UR4, c[0x0][0xa88] ;  /* 0x0002a20000047ab9 */ /* 0x000fe20000000800 */
[----:B------:R-:W0:Y:S01]  /*8e70*/  S2R R7, SR_TID.X ;  /* 0x0000000000077919 */ /* 0x000e220000002100 */
[----:B------:R-:W-:-:S03]  /*8e80*/  IMAD.U32 R0, RZ, RZ, UR4 ;  /* 0x00000004ff007e24 */ /* 0x000fc6000f8e00ff */
[----:B------:R-:W-:-:S05]  /*8e90*/  PLOP3.LUT P2, PT, PT, PT, UP1, 0x80, 0x0 ;  /* 0x000000000000781c */ /* 0x000fca0003f4f018 */
[----:B------:R-:W-:Y:S02]  /*8ea0*/  @UP1 ULDC.64 UR8, c[0x0][0xc08] ;  /* 0x0003020000081ab9 */ /* 0x000fe40000000a00 */
[----:B------:R-:W-:-:S06]  /*8eb0*/  @UP1 UIMAD.WIDE UR8, UR37, 0x4, UR8 ;  /* 0x00000004250818a5 */ /* 0x000fcc000f8e0208 */
[----:B------:R-:W-:Y:S02]  /*8ec0*/  IMAD.U32 R4, RZ, RZ, UR8 ;  /* 0x00000008ff047e24 */ /* 0x000fe4000f8e00ff */
[----:B------:R-:W-:-:S05]  /*8ed0*/  IMAD.U32 R5, RZ, RZ, UR9 ;  /* 0x00000009ff057e24 */ /* 0x000fca000f8e00ff */
[----:B------:R1:W5:Y:S01]  /*8ee0*/  @P2 LDG.E R0, desc[UR52][R4.64] ;  /* 0x0000003404002981 */ /* 0x000362000c1e1900 */
[----:B------:R-:W-:Y:S01]  /*8ef0*/  UMOV UR4, URZ ;  /* 0x0000003f00047c82 */ /* 0x000fe20008000000 */
[----:B0-----:R-:W-:-:S05]  /*8f00*/  VIADD R10, R7, 0xffffff80 ;  /* 0xffffff80070a7836 */ /* 0x001fca0000000000 */
[----:B------:R-:W-:Y:S02]  /*8f10*/  ISETP.GT.AND P0, PT, R10, 0xbf, PT ;  /* 0x000000bf0a00780c */ /* 0x000fe40003f04270 */
[----:B--2---:R-:W-:-:S13]  /*8f20*/  @P1 R2UR UR4, R6 ;  /* 0x00000000060412ca */ /* 0x004fda00000e0000 */
[----:B------:R-:W-:Y:S01]  /*8f30*/  USHF.R.S32.HI UR16, URZ, 0x1f, UR4 ;  /* 0x0000001f3f107899 */ /* 0x000fe20008011404 */
[----:B-1----:R-:W-:Y:S11]  /*8f40*/  @P2 BRA `(.L_x_170) ;  /* 0x0000000000102947 */ /* 0x002ff60003800000 */
[----:B------:R-:W-:Y:S05]  /*8f50*/  @!P1 BRA `(.L_x_170) ;  /* 0x00000000000c9947 */ /* 0x000fea0003800000 */
[----:B------:R-:W2:Y:S04]  /*8f60*/  LDG.E R5, desc[UR52][R2.64] ;  /* 0x0000003402057981 */ /* 0x000ea8000c1e1900 */
[----:B-----5:R-:W2:Y:S02]  /*8f70*/  LDG.E R0, desc[UR52][R2.64+0x4] ;  /* 0x0000043402007981 */ /* 0x020ea4000c1e1900 */
[----:B--2---:R-:W-:-:S07]  /*8f80*/  IMAD.IADD R0, R0, 0x1, -R5 ;  /* 0x0000000100007824 */ /* 0x004fce00078e0a05 */
.L_x_170:
[----:B------:R-:W-:Y:S01]  /*8f90*/  USEL UR37, UR37, URZ, !UP0 ;  /* 0x0000003f25257287 */ /* 0x000fe2000c000000 */
[----:B------:R-:W-:Y:S01]  /*8fa0*/  BSSY B1, `(.L_x_171) ;  /* 0x0000038000017945 */ /* 0x000fe20003800000 */
[----:B------:R-:W-:-:S03]  /*8fb0*/  USEL UR38, UR38, URZ, !UP0 ;  /* 0x0000003f26267287 */ /* 0x000fc6000c000000 */
[----:B------:R-:W-:Y:S09]  /*8fc0*/  @P0 BRA `(.L_x_172) ;  /* 0x0000000000d40947 */ /* 0x000ff20003800000 */
[----:B------:R-:W0:Y:S01]  /*8fd0*/  LDC R9, c[0x0][0xbe8] ;  /* 0x0002fa00ff097b82 */ /* 0x000e220000000800 */
[----:B------:R-:W-:-:S04]  /*8fe0*/  IMAD.U32 R2, RZ, RZ, UR41 ;  /* 0x00000029ff027e24 */ /* 0x000fc8000f8e00ff */
[----:B------:R-:W-:-:S04]  /*8ff0*/  IMAD R2, R2, 0xc0, R7 ;  /* 0x000000c002027824 */ /* 0x000fc800078e0207 */
[----:B------:R-:W-:Y:S02]  /*9000*/  VIADD R4, R2, 0xffffff80 ;  /* 0xffffff8002047836 */ /* 0x000fe40000000000 */
[----:B0----5:R-:W-:-:S05]  /*9010*/  IMAD R3, R0, R9, RZ ;  /* 0x0000000900037224 */ /* 0x021fca00078e02ff */
[----:B------:R-:W-:-:S13]  /*9020*/  ISETP.GE.AND P0, PT, R4, R3, PT ;  /* 0x000000030400720c */ /* 0x000fda0003f06270 */
[----:B------:R-:W-:Y:S05]  /*9030*/  @P0 BRA `(.L_x_172) ;  /* 0x0000000000b80947 */ /* 0x000fea0003800000 */
[----:B------:R-:W-:Y:S01]  /*9040*/  ISETP.NE.AND P0, PT, R9, 0x1, PT ;  /* 0x000000010900780c */ /* 0x000fe20003f05270 */
[----:B------:R-:W-:Y:S01]  /*9050*/  UISETP.GT.AND UP2, UPT, UR43, 0x1, UPT ;  /* 0x000000012b00788c */ /* 0x000fe2000bf44270 */
[----:B------:R-:W-:Y:S01]  /*9060*/  IMAD.MOV.U32 R5, RZ, RZ, R4 ;  /* 0x000000ffff057224 */ /* 0x000fe200078e0004 */
[----:B------:R-:W-:Y:S02]  /*9070*/  UMOV UR8, 0x9b8 ;  /* 0x000009b800087882 */ /* 0x000fe40000000000 */
[----:B------:R-:W-:Y:S02]  /*9080*/  USEL UR17, UR8, 0x978, UP2 ;  /* 0x0000097808117887 */ /* 0x000fe40009000000 */
[----:B------:R-:W-:-:S06]  /*9090*/  USEL UR19, UR42, URZ, UP2 ;  /* 0x0000003f2a137287 */ /* 0x000fcc0009000000 */
[----:B------:R-:W0:Y:S04]  /*90a0*/  @P0 LDC R3, c[0x0][0xbec] ;  /* 0x0002fb00ff030b82 */ /* 0x000e280000000800 */
[----:B------:R-:W-:Y:S01]  /*90b0*/  ULDC.64 UR8, c[0x0][UR17+0x218] ;  /* 0x0000860011087abb */ /* 0x000fe20008000a00 */
[----:B------:R-:W-:Y:S01]  /*90c0*/  ULDC.64 UR12, c[0x0][UR17+0x220] ;  /* 0x00008800110c7abb */ /* 0x000fe20008000a00 */
[----:B------:R-:W-:Y:S01]  /*90d0*/  ULDC.64 UR14, c[0x0][UR17+0x228] ;  /* 0x00008a00110e7abb */ /* 0x000fe20008000a00 */
[----:B------:R-:W-:Y:S01]  /*90e0*/  UIMAD.WIDE.U32 UR10, UR8, UR39, URZ ;  /* 0x00000027080a72a5 */ /* 0x000fe2000f8e003f */
[----:B------:R-:W1:Y:S01]  /*90f0*/  @P0 LDC R7, c[0x0][0xbf0] ;  /* 0x0002fc00ff070b82 */ /* 0x000e620000000800 */
[----:B------:R-:W-:Y:S02]  /*9100*/  UIMAD UR18, UR9, UR39, URZ ;  /* 0x00000027091272a4 */ /* 0x000fe4000f8e023f */
[----:B------:R-:W-:-:S02]  /*9110*/  UIMAD UR13, UR13, UR37, URZ ;  /* 0x000000250d0d72a4 */ /* 0x000fc4000f8e023f */
[----:B------:R-:W-:Y:S02]  /*9120*/  UIMAD.WIDE.U32 UR20, UR14, UR19, URZ ;  /* 0x000000130e1472a5 */ /* 0x000fe4000f8e003f */
[----:B------:R-:W-:Y:S02]  /*9130*/  UIMAD.WIDE.U32 UR8, UR12, UR37, URZ ;  /* 0x000000250c0872a5 */ /* 0x000fe4000f8e003f */
[----:B------:R-:W-:Y:S02]  /*9140*/  UIMAD UR14, UR15, UR19, URZ ;  /* 0x000000130f0e72a4 */ /* 0x000fe4000f8e023f */
[----:B------:R-:W-:Y:S02]  /*9150*/  UIMAD UR13, UR12, UR38, UR13 ;  /* 0x000000260c0d72a4 */ /* 0x000fe4000f8e020d */
[----:B------:R-:W-:Y:S02]  /*9160*/  UIADD3 UR10, UP0, UP1, UR8, UR10, UR4 ;  /* 0x0000000a080a7290 */ /* 0x000fe4000f91e004 */
[----:B------:R-:W-:Y:S01]  /*9170*/  UIADD3 UR8, UR14, UR21, URZ ;  /* 0x000000150e087290 */ /* 0x000fe2000fffe03f */
[----:B0-----:R-:W-:Y:S01]  /*9180*/  @P0 IMAD.HI.U32 R2, R4, R3, RZ ;  /* 0x0000000304020227 */ /* 0x001fe200078e00ff */
[----:B------:R-:W-:-:S02]  /*9190*/  UIADD3 UR11, UR18, UR11, URZ ;  /* 0x0000000b120b7290 */ /* 0x000fc4000fffe03f */
[----:B------:R-:W-:Y:S01]  /*91a0*/  UIADD3 UR13, UR9, UR13, URZ ;  /* 0x0000000d090d7290 */ /* 0x000fe2000fffe03f */
[----:B------:R-:W-:Y:S02]  /*91b0*/  IMAD.U32 R3, RZ, RZ, UR21 ;  /* 0x00000015ff037e24 */ /* 0x000fe4000f8e00ff */
[----:B------:R-:W-:Y:S01]  /*91c0*/  IMAD.U32 R6, RZ, RZ, UR8 ;  /* 0x00000008ff067e24 */ /* 0x000fe2000f8e00ff */
[----:B------:R-:W-:Y:S01]  /*91d0*/  ULDC.64 UR8, c[0x0][UR17+0x210] ;  /* 0x0000840011087abb */ /* 0x000fe20008000a00 */
[----:B-1----:R-:W-:Y:S01]  /*91e0*/  @P0 SHF.R.U32.HI R5, RZ, R7, R2 ;  /* 0x00000007ff050219 */ /* 0x002fe20000011602 */
[----:B------:R-:W-:-:S04]  /*91f0*/  IMAD.U32 R2, RZ, RZ, UR20 ;  /* 0x00000014ff027e24 */ /* 0x000fc8000f8e00ff */
[--C-:B------:R-:W-:Y:S01]  /*9200*/  IMAD.MOV R7, RZ, RZ, -R5.reuse ;  /* 0x000000ffff077224 */ /* 0x100fe200078e0a05 */
[----:B------:R-:W-:Y:S01]  /*9210*/  IADD3 R2, P0, P1, R5, UR10, R2 ;  /* 0x0000000a05027c10 */ /* 0x000fe2000f91e002 */
[----:B------:R-:W-:Y:S01]  /*9220*/  UIADD3.X UR10, UR13, UR11, UR16, UP0, UP1 ;  /* 0x0000000b0d0a7290 */ /* 0x000fe200087e2410 */
[----:B------:R-:W-:Y:S01]  /*9230*/  SHF.R.S32.HI R5, RZ, 0x1f, R5 ;  /* 0x0000001fff057819 */ /* 0x000fe20000011405 */
[----:B------:R-:W-:-:S04]  /*9240*/  IMAD R7, R9, R7, R4 ;  /* 0x0000000709077224 */ /* 0x000fc800078e0204 */
[----:B------:R-:W-:Y:S01]  /*9250*/  IADD3.X R3, R5, UR10, R6, P0, P1 ;  /* 0x0000000a05037c10 */ /* 0x000fe200087e2406 */
[C---:B------:R-:W-:Y:S01]  /*9260*/  IMAD R9, R7.reuse, UR9, RZ ;  /* 0x0000000907097c24 */ /* 0x040fe2000f8e02ff */
[----:B------:R-:W-:Y:S01]  /*9270*/  SHF.R.S32.HI R4, RZ, 0x1f, R7 ;  /* 0x0000001fff047819 */ /* 0x000fe20000011407 */
[----:B------:R-:W-:Y:S01]  /*9280*/  ULDC.64 UR10, c[0x0][0xba8] ;  /* 0x0002ea00000a7ab9 */ /* 0x000fe20000000a00 */
[----:B------:R-:W-:Y:S01]  /*9290*/  @!UP2 ULDC UR10, c[0x0][0xb50] ;  /* 0x0002d400000aaab9 */ /* 0x000fe20000000800 */
[----:B------:R-:W-:Y:S01]  /*92a0*/  IMAD.WIDE.U32 R2, R7, UR8, R2 ;  /* 0x0000000807027c25 */ /* 0x000fe2000f8e0002 */
[----:B------:R-:W-:-:S03]  /*92b0*/  @!UP2 ULDC UR11, c[0x0][0xb54] ;  /* 0x0002d500000baab9 */ /* 0x000fc60000000800 */
[----:B------:R-:W-:Y:S01]  /*92c0*/  IMAD R9, R4, UR8, R9 ;  /* 0x0000000804097c24 */ /* 0x000fe2000f8e0209 */
[----:B------:R-:W-:-:S03]  /*92d0*/  LEA R4, P0, R2, UR10, 0x2 ;  /* 0x0000000a02047c11 */ /* 0x000fc6000f8010ff */
[----:B------:R-:W-:-:S05]  /*92e0*/  IMAD.IADD R3, R3, 0x1, R9 ;  /* 0x0000000103037824 */ /* 0x000fca00078e0209 */
[----:B------:R-:W-:Y:S01]  /*92f0*/  LEA.HI.X R5, R2, UR11, R3, 0x2, P0 ;  /* 0x0000000b02057c11 */ /* 0x000fe200080f1403 */
[----:B------:R-:W-:-:S05]  /*9300*/  IMAD.MOV.U32 R3, RZ, RZ, -0x800000 ;  /* 0xff800000ff037424 */ /* 0x000fca00078e00ff */
[----:B------:R0:W-:Y:S02]  /*9310*/  STG.E desc[UR52][R4.64], R3 ;  /* 0x0000000304007986 */ /* 0x0001e4000c101934 */
.L_x_172:
[----:B------:R-:W-:Y:S05]  /*9320*/  BSYNC B1 ;  /* 0x0000000000017941 */ /* 0x000fea0003800000 */
.L_x_171:
[----:B------:R-:W-:-:S06]  /*9330*/  UISETP.GT.AND UP0, UPT, UR43, 0x1, UPT ;  /* 0x000000012b00788c */ /* 0x000fcc000bf04270 */
[----:B------:R-:W-:-:S13]  /*9340*/  PLOP3.LUT P0, PT, PT, PT, UP0, 0x80, 0x0 ;  /* 0x000000000000781c */ /* 0x000fda0003f0f008 */
[----:B------:R-:W-:Y:S05]  /*9350*/  @P0 BRA `(.L_x_167) ;  /* 0x0000000400680947 */ /* 0x000fea0003800000 */
[----:B------:R-:W1:Y:S01]  /*9360*/  LDC R11, c[0x0][0xbe8] ;  /* 0x0002fa00ff0b7b82 */ /* 0x000e620000000800 */
[--C-:B------:R-:W-:Y:S01]  /*9370*/  SHF.R.S32.HI R2, RZ, 0x1f, R10.reuse ;  /* 0x0000001fff027819 */ /* 0x100fe2000001140a */
[----:B------:R-:W-:Y:S01]  /*9380*/  ULDC.64 UR12, c[0x0][0xaa0] ;  /* 0x0002a800000c7ab9 */ /* 0x000fe20000000a00 */
[----:B------:R-:W-:Y:S01]  /*9390*/  SHF.R.S32.HI R8, RZ, 0x1f, R10 ;  /* 0x0000001fff087819 */ /* 0x000fe2000001140a */
[----:B------:R-:W-:Y:S01]  /*93a0*/  UIMAD UR10, UR16, UR12, URZ ;  /* 0x0000000c100a72a4 */ /* 0x000fe2000f8e023f */
[-C--:B------:R-:W-:Y:S01]  /*93b0*/  LEA.HI R2, R2, R10.reuse, RZ, 0x2 ;  /* 0x0000000a02027211 */ /* 0x080fe200078f10ff */
[----:B------:R-:W-:Y:S01]  /*93c0*/  UIMAD.WIDE.U32 UR8, UR4, UR12, URZ ;  /* 0x0000000c040872a5 */ /* 0x000fe2000f8e003f */
[----:B------:R-:W-:Y:S01]  /*93d0*/  LEA.HI R8, R8, R10, RZ, 0x2 ;  /* 0x0000000a08087211 */ /* 0x000fe200078f10ff */
[----:B------:R-:W-:Y:S01]  /*93e0*/  UIMAD UR10, UR4, UR13, UR10 ;  /* 0x0000000d040a72a4 */ /* 0x000fe2000f8e020a */
[----:B------:R-:W-:Y:S01]  /*93f0*/  LOP3.LUT R2, R2, 0xfffffffc, RZ, 0xc0, !PT ;  /* 0xfffffffc02027812 */ /* 0x000fe200078ec0ff */
[----:B0-----:R-:W-:Y:S01]  /*9400*/  IMAD.U32 R5, RZ, RZ, UR41 ;  /* 0x00000029ff057e24 */ /* 0x001fe2000f8e00ff */
[----:B------:R-:W-:Y:S01]  /*9410*/  SHF.R.S32.HI R8, RZ, 0x2, R8 ;  /* 0x00000002ff087819 */ /* 0x000fe20000011408 */
[----:B------:R-:W-:Y:S01]  /*9420*/  UIADD3 UR9, UR9, UR10, URZ ;  /* 0x0000000a09097290 */ /* 0x000fe2000fffe03f */
[----:B------:R-:W-:Y:S01]  /*9430*/  IMAD.U32 R6, RZ, RZ, UR41 ;  /* 0x00000029ff067e24 */ /* 0x000fe2000f8e00ff */
[----:B------:R-:W-:Y:S01]  /*9440*/  BSSY B1, `(.L_x_173) ;  /* 0x000003a000017945 */ /* 0x000fe20003800000 */
[----:B------:R-:W-:Y:S01]  /*9450*/  IMAD.IADD R2, R10, 0x1, -R2 ;  /* 0x000000010a027824 */ /* 0x000fe200078e0a02 */
[----:B------:R-:W-:Y:S01]  /*9460*/  ULDC.64 UR10, c[0x0][0xae8] ;  /* 0x0002ba00000a7ab9 */ /* 0x000fe20000000a00 */
[----:B------:R-:W-:Y:S01]  /*9470*/  SHF.R.S32.HI R10, RZ, 0x1f, R18 ;  /* 0x0000001fff0a7819 */ /* 0x000fe20000011412 */
[----:B------:R-:W-:Y:S01]  /*9480*/  UIMAD.WIDE.U32 UR8, UR39, UR10, UR8 ;  /* 0x0000000a270872a5 */ /* 0x000fe2000f8e0008 */
[----:B------:R-:W-:Y:S01]  /*9490*/  IMAD R2, R2, 0x60, R8 ;  /* 0x0000006002027824 */ /* 0x000fe200078e0208 */
[----:B------:R-:W-:-:S02]  /*94a0*/  SHF.R.S32.HI R14, RZ, 0x1f, R17 ;  /* 0x0000001fff0e7819 */ /* 0x000fc40000011411 */
[----:B------:R-:W-:Y:S01]  /*94b0*/  UIMAD UR9, UR39, UR11, UR9 ;  /* 0x0000000b270972a4 */ /* 0x000fe2000f8e0209 */
[----:B------:R-:W-:Y:S01]  /*94c0*/  IMAD R4, R5, 0xc0, R2 ;  /* 0x000000c005047824 */ /* 0x000fe200078e0202 */
[----:B-1----:R-:W-:Y:S01]  /*94d0*/  ISETP.NE.AND P0, PT, R11, 0x1, PT ;  /* 0x000000010b00780c */ /* 0x002fe20003f05270 */
[----:B------:R-:W-:Y:S02]  /*94e0*/  ULDC.64 UR10, c[0x0][0xaf0] ;  /* 0x0002bc00000a7ab9 */ /* 0x000fe40000000a00 */
[----:B------:R-:W-:Y:S01]  /*94f0*/  UIMAD UR38, UR38, UR10, URZ ;  /* 0x0000000a262672a4 */ /* 0x000fe2000f8e023f */
[----:B------:R-:W-:Y:S01]  /*9500*/  IMAD.MOV.U32 R5, RZ, RZ, R4 ;  /* 0x000000ffff057224 */ /* 0x000fe200078e0004 */
[----:B------:R-:W-:Y:S02]  /*9510*/  UIMAD.WIDE.U32 UR8, UR37, UR10, UR8 ;  /* 0x0000000a250872a5 */ /* 0x000fe4000f8e0008 */
[----:B------:R-:W-:-:S03]  /*9520*/  UIMAD UR4, UR37, UR11, UR38 ;  /* 0x0000000b250472a4 */ /* 0x000fc6000f8e0226 */
[----:B------:R-:W-:Y:S01]  /*9530*/  ULDC.64 UR10, c[0x0][0xae0] ;  /* 0x0002b800000a7ab9 */ /* 0x000fe20000000a00 */
[----:B------:R-:W-:Y:S02]  /*9540*/  UIADD3 UR4, UR9, UR4, URZ ;  /* 0x0000000409047290 */ /* 0x000fe4000fffe03f */
[----:B------:R-:W0:Y:S08]  /*9550*/  @P0 LDC R3, c[0x0][0xbec] ;  /* 0x0002fb00ff030b82 */ /* 0x000e300000000800 */
[----:B------:R-:W1:Y:S01]  /*9560*/  @P0 LDC R7, c[0x0][0xbf0] ;  /* 0x0002fc00ff070b82 */ /* 0x000e620000000800 */
[----:B0-----:R-:W-:-:S04]  /*9570*/  @P0 IMAD.HI.U32 R2, R4, R3, RZ ;  /* 0x0000000304020227 */ /* 0x001fc800078e00ff */
[----:B------:R-:W-:Y:S02]  /*9580*/  IMAD.U32 R3, RZ, RZ, UR9 ;  /* 0x00000009ff037e24 */ /* 0x000fe4000f8e00ff */
[----:B------:R-:W-:Y:S01]  /*9590*/  IMAD.U32 R3, RZ, RZ, UR4 ;  /* 0x00000004ff037e24 */ /* 0x000fe2000f8e00ff */
[----:B-1----:R-:W-:-:S04]  /*95a0*/  @P0 SHF.R.U32.HI R5, RZ, R7, R2 ;  /* 0x00000007ff050219 */ /* 0x002fc80000011602 */
[--C-:B------:R-:W-:Y:S01]  /*95b0*/  SHF.R.S32.HI R2, RZ, 0x1f, R5.reuse ;  /* 0x0000001fff027819 */ /* 0x100fe20000011405 */
[----:B------:R-:W-:-:S04]  /*95c0*/  IMAD.MOV R7, RZ, RZ, -R5 ;  /* 0x000000ffff077224 */ /* 0x000fc800078e0a05 */
[----:B------:R-:W-:Y:S02]  /*95d0*/  IMAD R7, R11, R7, R4 ;  /* 0x000000070b077224 */ /* 0x000fe400078e0204 */
[----:B------:R-:W-:Y:S02]  /*95e0*/  IMAD R4, R2, UR10, RZ ;  /* 0x0000000a02047c24 */ /* 0x000fe4000f8e02ff */
[----:B------:R-:W-:Y:S01]  /*95f0*/  IMAD.U32 R2, RZ, RZ, UR8 ;  /* 0x00000008ff027e24 */ /* 0x000fe2000f8e00ff */
[----:B------:R-:W-:Y:S01]  /*9600*/  ULDC.64 UR8, c[0x0][0xad8] ;  /* 0x0002b60000087ab9 */ /* 0x000fe20000000a00 */
[C---:B------:R-:W-:Y:S01]  /*9610*/  IMAD R9, R5.reuse, UR11, R4 ;  /* 0x0000000b05097c24 */ /* 0x040fe2000f8e0204 */
[----:B------:R-:W-:Y:S01]  /*9620*/  SHF.R.S32.HI R4, RZ, 0x1f, R7 ;  /* 0x0000001fff047819 */ /* 0x000fe20000011407 */
[----:B------:R-:W-:-:S04]  /*9630*/  IMAD.WIDE.U32 R2, R5, UR10, R2 ;  /* 0x0000000a05027c25 */ /* 0x000fc8000f8e0002 */
[----:B------:R-:W-:Y:S02]  /*9640*/  IMAD R4, R4, UR8, RZ ;  /* 0x0000000804047c24 */ /* 0x000fe4000f8e02ff */
[----:B------:R-:W-:Y:S02]  /*9650*/  IMAD.IADD R3, R3, 0x1, R9 ;  /* 0x0000000103037824 */ /* 0x000fe400078e0209 */
[----:B-----5:R-:W-:Y:S02]  /*9660*/  IMAD R11, R0, R11, RZ ;  /* 0x0000000b000b7224 */ /* 0x020fe400078e02ff */
[----:B------:R-:W-:Y:S02]  /*9670*/  IMAD R0, R6, 0xc0, R8 ;  /* 0x000000c006007824 */ /* 0x000fe400078e0208 */
[C---:B------:R-:W-:Y:S02]  /*9680*/  IMAD R5, R7.reuse, UR9, R4 ;  /* 0x0000000907057c24 */ /* 0x040fe4000f8e0204 */
[----:B------:R-:W-:Y:S01]  /*9690*/  IMAD.WIDE.U32 R2, R7, UR8, R2 ;  /* 0x0000000807027c25 */ /* 0x000fe2000f8e0002 */
[----:B------:R-:W-:Y:S01]  /*96a0*/  ISETP.GE.AND P0, PT, R0, R11, PT ;  /* 0x0000000b0000720c */ /* 0x000fe20003f06270 */
[----:B------:R-:W-:-:S02]  /*96b0*/  ULDC.64 UR8, c[0x0][0xa80] ;  /* 0x0002a00000087ab9 */ /* 0x000fc40000000a00 */
[----:B------:R-:W-:Y:S01]  /*96c0*/  IMAD.IADD R3, R3, 0x1, R5 ;  /* 0x0000000103037824 */ /* 0x000fe200078e0205 */
[----:B------:R-:W-:-:S04]  /*96d0*/  LEA R4, P1, R2, UR8, 0x1 ;  /* 0x0000000802047c11 */ /* 0x000fc8000f8208ff */
[----:B------:R-:W-:Y:S02]  /*96e0*/  LEA.HI.X R5, R2, UR9, R3, 0x1, P1 ;  /* 0x0000000902057c11 */ /* 0x000fe400088f0c03 */
[----:B------:R0:W1:Y:S04]  /*96f0*/  SHFL.IDX PT, R2, R4, RZ, 0x1c1f ;  /* 0x001c1fff04027589 */ /* 0x00006800000e0000 */
[----:B------:R0:W2:Y:S01]  /*9700*/  SHFL.IDX PT, R3, R5, RZ, 0x1c1f ;  /* 0x001c1fff05037589 */ /* 0x0000a200000e0000 */
        /* <DEDUP_REMOVED lines=10> */
[----:B------:R3:W-:Y:S04]  /*97b0*/  @!P2 ST.E.128 desc[UR52][R6.64], RZ ;  /* 0x000000ff0600a985 */ /* 0x0007e8000c101d34 */
[----:B------:R3:W-:Y:S04]  /*97c0*/  @!P3 ST.E.128 desc[UR52][R8.64], RZ ;  /* 0x000000ff0800b985 */ /* 0x0007e8000c101d34 */
[----:B------:R3:W-:Y:S02]  /*97d0*/  @!P4 ST.E.128 desc[UR52][R12.64], RZ ;  /* 0x000000ff0c00c985 */ /* 0x0007e4000c101d34 */
.L_x_174:
[----:B------:R-:W-:Y:S05]  /*97e0*/  BSYNC B1 ;  /* 0x0000000000017941 */ /* 0x000fea0003800000 */
.L_x_173:
[----:B------:R-:W-:Y:S01]  /*97f0*/  VIADD R0, R0, 0x60 ;  /* 0x0000006000007836 */ /* 0x000fe20000000000 */
[----:B--2---:R2:W4:Y:S04]  /*9800*/  SHFL.IDX PT, R3, R5, 0x1, 0x1c1f ;  /* 0x003c1f0005037f89 */ /* 0x00452800000e0000 */
[----:B------:R-:W-:Y:S01]  /*9810*/  ISETP.GE.AND P0, PT, R0, R11, PT ;  /* 0x0000000b0000720c */ /* 0x000fe20003f06270 */
[----:B-1----:R2:W1:-:S12]  /*9820*/  SHFL.IDX PT, R2, R4, 0x1, 0x1c1f ;  /* 0x003c1f0004027f89 */ /* 0x00245800000e0000 */
[----:B--2---:R-:W-:Y:S05]  /*9830*/  @P0 BRA `(.L_x_167) ;  /* 0x0000000000300947 */ /* 0x004fea0003800000 */
[----:B------:R-:W-:Y:S02]  /*9840*/  ULDC UR4, c[0x0][0xac8] ;  /* 0x0002b20000047ab9 */ /* 0x000fe40000000800 */
[----:B------:R-:W-:Y:S02]  /*9850*/  ISETP.GE.AND P3, PT, R17, UR4, PT ;  /* 0x0000000411007c0c */ /* 0x000fe4000bf66270 */
[----:B------:R-:W-:Y:S02]  /*9860*/  ISETP.GE.AND P4, PT, R18, UR4, PT ;  /* 0x0000000412007c0c */ /* 0x000fe4000bf86270 */
[----:B------:R-:W-:-:S09]  /*9870*/  ISETP.GE.AND P2, PT, R16, UR4, PT ;  /* 0x0000000410007c0c */ /* 0x000fd2000bf46270 */
[CC--:B-1-3--:R-:W-:Y:S02]  /*9880*/  @!P3 LEA R6, P0, R17.reuse, R2.reuse, 0x1 ;  /* 0x000000021106b211 */ /* 0x0cafe400078008ff */
[----:B------:R-:W-:Y:S02]  /*9890*/  @!P4 LEA R8, P1, R18, R2, 0x1 ;  /* 0x000000021208c211 */ /* 0x000fe400078208ff */
[----:B0---4-:R-:W-:Y:S01]  /*98a0*/  @!P2 IMAD.WIDE R4, R16, 0x2, R2 ;  /* 0x000000021004a825 */ /* 0x011fe200078e0202 */
[-C--:B------:R-:W-:Y:S02]  /*98b0*/  @!P3 LEA.HI.X R7, R17, R3.reuse, R14, 0x1, P0 ;  /* 0x000000031107b211 */ /* 0x080fe400000f0c0e */
[----:B------:R-:W-:Y:S02]  /*98c0*/  @!P4 LEA.HI.X R9, R18, R3, R10, 0x1, P1 ;  /* 0x000000031209c211 */ /* 0x000fe400008f0c0a */
[----:B------:R2:W-:Y:S04]  /*98d0*/  @!P2 ST.E.128 desc[UR52][R4.64], RZ ;  /* 0x000000ff0400a985 */ /* 0x0005e8000c101d34 */
[----:B------:R2:W-:Y:S04]  /*98e0*/  @!P3 ST.E.128 desc[UR52][R6.64], RZ ;  /* 0x000000ff0600b985 */ /* 0x0005e8000c101d34 */
[----:B------:R2:W-:Y:S02]  /*98f0*/  @!P4 ST.E.128 desc[UR52][R8.64], RZ ;  /* 0x000000ff0800c985 */ /* 0x0005e4000c101d34 */
.L_x_167:
[----:B------:R-:W-:Y:S05]  /*9900*/  BSYNC B0 ;  /* 0x0000000000007941 */ /* 0x000fea0003800000 */
.L_x_161:
[----:B------:R-:W-:Y:S02]  /*9910*/  ULDC UR4, c[0x0][0xc3c] ;  /* 0x00030f0000047ab9 */ /* 0x000fe40000000800 */
[----:B------:R-:W-:-:S06]  /*9920*/  UISETP.GE.AND UP0, UPT, UR7, UR4, UPT ;  /* 0x000000040700728c */ /* 0x000fcc000bf06270 */
[----:B------:R-:W-:-:S13]  /*9930*/  PLOP3.LUT P0, PT, PT, PT, UP0, 0x80, 0x0 ;  /* 0x000000000000781c */ /* 0x000fda0003f0f008 */
[----:B------:R-:W-:Y:S05]  /*9940*/  @!P0 BRA `(.L_x_175) ;  /* 0xffffff7400988947 */ /* 0x000fea000383ffff */
[----:B------:R-:W-:Y:S05]  /*9950*/  EXIT ;  /* 0x000000000000794d */ /* 0x000fea0003800000 */
.L_x_134:
[----:B------:R-:W-:-:S08]  /*9960*/  NOP ;  /* 0x0000000000007918 */ /* 0x000fd00000000000 */
[----:B------:R-:W0:-:S00]  /*9970*/  USETMAXREG.DEALLOC.CTAPOOL 0x20 ;  /* 0x00000020000079c8 */ /* 0x000e0000080e0500 */
[----:B0-----:R-:W2:Y:S01]  /*9980*/  LDL.LU R3, [R1] ;  /* 0x0000000001037983 */ /* 0x001ea20000300800 */
[----:B------:R-:W-:Y:S01]  /*9990*/  LOP3.LUT R2, R0, 0x3, RZ, 0xc0, !PT ;  /* 0x0000000300027812 */ /* 0x000fe200078ec0ff */
[----:B------:R-:W-:-:S05]  /*99a0*/  IMAD.MOV.U32 R6, RZ, RZ, RZ ;  /* 0x000000ffff067224 */ /* 0x000fca00078e00ff */
[----:B------:R-:W0:Y:S02]  /*99b0*/  SHFL.IDX PT, R2, R2, RZ, 0x1f ;  /* 0x00001fff02027589 */ /* 0x000e2400000e0000 */
[----:B0-----:R-:W-:Y:S02]  /*99c0*/  ISETP.NE.AND P0, PT, R2, RZ, PT ;  /* 0x000000ff0200720c */ /* 0x001fe40003f05270 */
[----:B--2---:R-:W-:-:S11]  /*99d0*/  LOP3.LUT R3, R3, 0xfffffffd, RZ, 0xc0, !PT ;  /* 0xfffffffd03037812 */ /* 0x004fd600078ec0ff */
[----:B------:R-:W-:-:S05]  /*99e0*/  @P0 LOP3.LUT R3, R3, 0x2, RZ, 0xfc, !PT ;  /* 0x0000000203030812 */ /* 0x000fca00078efcff */
[----:B------:R0:W-:Y:S01]  /*99f0*/  STL [R1], R3 ;  /* 0x0000000301007387 */ /* 0x0001e20000100800 */
[----:B------:R-:W-:Y:S05]  /*9a00*/  @!P0 BRA `(.L_x_176) ;  /* 0x0000000000208947 */ /* 0x000fea0003800000 */
[----:B------:R-:W1:Y:S08]  /*9a10*/  S2UR UR5, SR_CgaCtaId ;  /* 0x00000000000579c3 */ /* 0x000e700000008800 */
[----:B------:R-:W-:Y:S06]  /*9a20*/  BAR.SYNC.DEFER_BLOCKING 0x5, 0x200 ;  /* 0x0148000000007b1d */ /* 0x000fec0000010000 */
[----:B------:R-:W-:-:S02]  /*9a30*/  UMOV UR4, 0x400 ;  /* 0x0000040000047882 */ /* 0x000fc40000000000 */
[----:B-1----:R-:W-:-:S09]  /*9a40*/  ULEA UR4, UR5, UR4, 0x18 ;  /* 0x0000000405047291 */ /* 0x002fd2000f8ec03f */
[----:B------:R-:W1:Y:S02]  /*9a50*/  LDS.128 R24, [UR4+0x19cd0] ;  /* 0x019cd004ff187984 */ /* 0x000e640008000c00 */
[----:B-1----:R-:W-:Y:S01]  /*9a60*/  R2UR UR43, R27 ;  /* 0x000000001b2b72ca */ /* 0x002fe200000e0000 */
[----:B------:R-:W-:Y:S06]  /*9a70*/  BAR.ARV 0x4, 0x200 ;  /* 0x0108000000007b1d */ /* 0x000fec0000002000 */
[----:B------:R-:W-:Y:S08]  /*9a80*/  BRA `(.L_x_177) ;  /* 0x0000000800a87947 */ /* 0x000ff00003800000 */
.L_x_176:
[----:B------:R-:W1:Y:S01]  /*9a90*/  S2R R2, SR_TID.X ;  /* 0x0000000000027919 */ /* 0x000e620000002100 */
[----:B------:R-:W-:Y:S01]  /*9aa0*/  ULDC UR4, c[0x0][0xc3c] ;  /* 0x00030f0000047ab9 */ /* 0x000fe20000000800 */
[----:B------:R-:W-:Y:S01]  /*9ab0*/  IMAD.MOV.U32 R9, RZ, RZ, RZ ;  /* 0x000000ffff097224 */ /* 0x000fe200078e00ff */
[----:B------:R-:W2:Y:S01]  /*9ac0*/  LDC R24, c[0x0][0xc38] ;  /* 0x00030e00ff187b82 */ /* 0x000ea20000000800 */
[----:B-1----:R-:W-:-:S04]  /*9ad0*/  LOP3.LUT R7, R2, 0x1f, RZ, 0xc0, !PT ;  /* 0x0000001f02077812 */ /* 0x002fc800078ec0ff */
[----:B------:R-:W-:-:S04]  /*9ae0*/  ISETP.NE.AND P0, PT, R7, 0x1f, PT ;  /* 0x0000001f0700780c */ /* 0x000fc80003f05270 */
[----:B------:R-:W-:-:S13]  /*9af0*/  ISETP.GE.OR P1, PT, R7, UR4, !P0 ;  /* 0x0000000407007c0c */ /* 0x000fda000c726670 */
[----:B------:R-:W1:Y:S08]  /*9b00*/  @!P1 LDC.64 R4, c[0x0][0xc80] ;  /* 0x00032000ff049b82 */ /* 0x000e700000000a00 */
[----:B0-----:R-:W0:Y:S01]  /*9b10*/  @!P1 LDC.64 R2, c[0x0][0xc78] ;  /* 0x00031e00ff029b82 */ /* 0x001e220000000a00 */
[----:B-1----:R-:W-:-:S05]  /*9b20*/  @!P1 IMAD.WIDE.U32 R4, R7, 0x4, R4 ;  /* 0x0000000407049825 */ /* 0x002fca00078e0004 */
[----:B------:R-:W3:Y:S01]  /*9b30*/  @!P1 LDG.E R6, desc[UR52][R4.64] ;  /* 0x0000003404069981 */ /* 0x000ee2000c1e1900 */
[----:B0-----:R-:W-:-:S05]  /*9b40*/  @!P1 IMAD.WIDE.U32 R2, R7, 0x4, R2 ;  /* 0x0000000407029825 */ /* 0x001fca00078e0002 */
[----:B------:R-:W3:Y:S01]  /*9b50*/  @!P1 LDG.E R9, desc[UR52][R2.64] ;  /* 0x0000003402099981 */ /* 0x000ee2000c1e1900 */
[C---:B------:R-:W-:Y:S02]  /*9b60*/  ISETP.NE.AND P1, PT, R7.reuse, RZ, PT ;  /* 0x000000ff0700720c */ /* 0x040fe40003f25270 */
[C---:B------:R-:W-:Y:S02]  /*9b70*/  ISETP.GE.U32.AND P2, PT, R7.reuse, 0x2, PT ;  /* 0x000000020700780c */ /* 0x040fe40003f46070 */
[C---:B------:R-:W-:Y:S02]  /*9b80*/  ISETP.GE.U32.AND P3, PT, R7.reuse, 0x4, PT ;  /* 0x000000040700780c */ /* 0x040fe40003f66070 */
[C---:B------:R-:W-:Y:S02]  /*9b90*/  ISETP.GE.U32.AND P4, PT, R7.reuse, 0x8, PT ;  /* 0x000000080700780c */ /* 0x040fe40003f86070 */
[----:B------:R-:W-:Y:S01]  /*9ba0*/  ISETP.GE.U32.AND P5, PT, R7, 0x10, PT ;  /* 0x000000100700780c */ /* 0x000fe20003fa6070 */
[----:B------:R-:W-:Y:S01]  /*9bb0*/  UMOV UR43, URZ ;  /* 0x0000003f002b7c82 */ /* 0x000fe20008000000 */
[----:B---3--:R-:W-:-:S05]  /*9bc0*/  IMAD R8, R6, R9, RZ ;  /* 0x0000000906087224 */ /* 0x008fca00078e02ff */
[----:B------:R-:W0:Y:S02]  /*9bd0*/  SHFL.UP PT, R10, R8, 0x1, RZ ;  /* 0x04200000080a7989 */ /* 0x000e2400000e00ff */
[----:B0-----:R-:W-:-:S05]  /*9be0*/  SEL R11, R10, RZ, P1 ;  /* 0x000000ff0a0b7207 */ /* 0x001fca0000800000 */
[----:B------:R-:W-:-:S05]  /*9bf0*/  IMAD.IADD R11, R8, 0x1, R11 ;  /* 0x00000001080b7824 */ /* 0x000fca00078e020b */
        /* <DEDUP_REMOVED lines=9> */
[----:B------:R-:W0:Y:S01]  /*9c90*/  SHFL.UP PT, R4, R2, 0x10, RZ ;  /* 0x0600000002047989 */ /* 0x000e2200000e00ff */
[----:B------:R-:W1:Y:S01]  /*9ca0*/  S2R R11, SR_CTAID.X ;  /* 0x00000000000b7919 */ /* 0x000e620000002500 */
[----:B0-----:R-:W-:-:S05]  /*9cb0*/  SEL R5, R4, RZ, P5 ;  /* 0x000000ff04057207 */ /* 0x001fca0002800000 */
[----:B------:R-:W-:-:S05]  /*9cc0*/  IMAD.IADD R5, R2, 0x1, R5 ;  /* 0x0000000102057824 */ /* 0x000fca00078e0205 */
[----:B------:R-:W2:Y:S02]  /*9cd0*/  SHFL.IDX PT, R13, R5, 0x1f, 0x1f ;  /* 0x03e01f00050d7f89 */ /* 0x000ea400000e0000 */
[----:B--2---:R-:W-:-:S05]  /*9ce0*/  IMAD R8, R13, R24, RZ ;  /* 0x000000180d087224 */ /* 0x004fca00078e02ff */
[----:B-1----:R-:W-:Y:S01]  /*9cf0*/  ISETP.GT.AND P6, PT, R8, R11, PT ;  /* 0x0000000b0800720c */ /* 0x002fe20003fc4270 */
[----:B------:R-:W-:-:S12]  /*9d00*/  IMAD.MOV.U32 R3, RZ, RZ, R8 ;  /* 0x000000ffff037224 */ /* 0x000fd800078e0008 */
[----:B------:R-:W-:Y:S05]  /*9d10*/  @P6 BRA `(.L_x_178) ;  /* 0x0000000000a86947 */ /* 0x000fea0003800000 */
[----:B------:R-:W-:Y:S01]  /*9d20*/  IMAD.MOV.U32 R8, RZ, RZ, R3 ;  /* 0x000000ffff087224 */ /* 0x000fe200078e0003 */
[----:B------:R-:W-:Y:S01]  /*9d30*/  UMOV UR43, URZ ;  /* 0x0000003f002b7c82 */ /* 0x000fe20008000000 */
[----:B------:R-:W-:-:S05]  /*9d40*/  ULDC UR5, c[0x0][0xc3c] ;  /* 0x00030f0000057ab9 */ /* 0x000fca0000000800 */
.L_x_180:
[----:B------:R-:W-:-:S03]  /*9d50*/  UIADD3 UR4, UR43, 0x1f, URZ ;  /* 0x0000001f2b047890 */ /* 0x000fc6000fffe03f */
[----:B------:R-:W-:Y:S01]  /*9d60*/  ULDC UR43, c[0x0][0xc3c] ;  /* 0x00030f00002b7ab9 */ /* 0x000fe20000000800 */
[----:B------:R-:W-:-:S06]  /*9d70*/  UISETP.GE.AND UP0, UPT, UR4, UR5, UPT ;  /* 0x000000050400728c */ /* 0x000fcc000bf06270 */
[----:B------:R-:W-:-:S13]  /*9d80*/  PLOP3.LUT P6, PT, PT, PT, UP0, 0x40, 0x0 ;  /* 0x000000000000781c */ /* 0x000fda0003fce808 */
[----:B------:R-:W-:Y:S05]  /*9d90*/  @!P6 BRA `(.L_x_179) ;  /* 0x0000000400bce947 */ /* 0x000fea0003800000 */
[----:B------:R-:W-:Y:S01]  /*9da0*/  UMOV UR43, UR4 ;  /* 0x00000004002b7c82 */ /* 0x000fe20008000000 */
[----:B------:R-:W-:Y:S01]  /*9db0*/  IMAD.MOV.U32 R6, RZ, RZ, RZ ;  /* 0x000000ffff067224 */ /* 0x000fe200078e00ff */
[----:B------:R-:W0:Y:S01]  /*9dc0*/  LDC R24, c[0x0][0xc38] ;  /* 0x00030e00ff187b82 */ /* 0x000e220000000800 */
[----:B------:R-:W-:-:S05]  /*9dd0*/  VIADD R9, R7, UR43 ;  /* 0x0000002b07097c36 */ /* 0x000fca0008000000 */
[----:B------:R-:W-:-:S13]  /*9de0*/  ISETP.GE.OR P6, PT, R9, UR5, !P0 ;  /* 0x0000000509007c0c */ /* 0x000fda000c7c6670 */
[----:B------:R-:W1:Y:S08]  /*9df0*/  @!P6 LDC.64 R4, c[0x0][0xc80] ;  /* 0x00032000ff04eb82 */ /* 0x000e700000000a00 */
[----:B------:R-:W2:Y:S01]  /*9e00*/  @!P6 LDC.64 R2, c[0x0][0xc78] ;  /* 0x00031e00ff02eb82 */ /* 0x000ea20000000a00 */
[----:B-1----:R-:W-:-:S05]  /*9e10*/  @!P6 IMAD.WIDE R4, R9, 0x4, R4 ;  /* 0x000000040904e825 */ /* 0x002fca00078e0204 */
[----:B------:R-:W3:Y:S01]  /*9e20*/  @!P6 LDG.E R6, desc[UR52][R4.64] ;  /* 0x000000340406e981 */ /* 0x000ee2000c1e1900 */
[----:B--2---:R-:W-:-:S04]  /*9e30*/  @!P6 IMAD.WIDE R2, R9, 0x4, R2 ;  /* 0x000000040902e825 */ /* 0x004fc800078e0202 */
[----:B------:R-:W-:-:S06]  /*9e40*/  IMAD.MOV.U32 R9, RZ, RZ, RZ ;  /* 0x000000ffff097224 */ /* 0x000fcc00078e00ff */
[----:B------:R-:W3:Y:S02]  /*9e50*/  @!P6 LDG.E R9, desc[UR52][R2.64] ;  /* 0x000000340209e981 */ /* 0x000ee4000c1e1900 */
[----:B---3--:R-:W-:-:S05]  /*9e60*/  IMAD R15, R6, R9, RZ ;  /* 0x00000009060f7224 */ /* 0x008fca00078e02ff */
[----:B------:R-:W1:Y:S02]  /*9e70*/  SHFL.UP PT, R10, R15, 0x1, RZ ;  /* 0x042000000f0a7989 */ /* 0x000e6400000e00ff */
[----:B-1----:R-:W-:-:S05]  /*9e80*/  SEL R10, R10, RZ, P1 ;  /* 0x000000ff0a0a7207 */ /* 0x002fca0000800000 */
[----:B------:R-:W-:-:S05]  /*9e90*/  IMAD.IADD R10, R15, 0x1, R10 ;  /* 0x000000010f0a7824 */ /* 0x000fca00078e020a */
        /* <DEDUP_REMOVED lines=12> */
[----:B------:R-:W0:Y:S02]  /*9f60*/  SHFL.IDX PT, R15, R5, 0x1f, 0x1f ;  /* 0x03e01f00050f7f89 */ /* 0x000e2400000e0000 */
[----:B0-----:R-:W-:-:S04]  /*9f70*/  IMAD R15, R15, R24, RZ ;  /* 0x000000180f0f7224 */ /* 0x001fc800078e02ff */
[----:B------:R-:W-:-:S05]  /*9f80*/  IMAD.IADD R8, R15, 0x1, R8 ;  /* 0x000000010f087824 */ /* 0x000fca00078e0208 */
[----:B------:R-:W-:-:S13]  /*9f90*/  ISETP.GT.AND P6, PT, R8, R11, PT ;  /* 0x0000000b0800720c */ /* 0x000fda0003fc4270 */
[----:B------:R-:W-:Y:S05]  /*9fa0*/  @!P6 BRA `(.L_x_180) ;  /* 0xfffffffc0068e947 */ /* 0x000fea000383ffff */
[----:B------:R-:W-:-:S07]  /*9fb0*/  IMAD.MOV.U32 R3, RZ, RZ, R15 ;  /* 0x000000ffff037224 */ /* 0x000fce00078e000f */
.L_x_178:
[----:B------:R-:W-:-:S04]  /*9fc0*/  IMAD.IADD R10, R8, 0x1, -R3 ;  /* 0x00000001080a7824 */ /* 0x000fc800078e0a03 */
[----:B------:R-:W-:-:S05]  /*9fd0*/  IMAD R2, R5, R24, R10 ;  /* 0x0000001805027224 */ /* 0x000fca00078e020a */
[----:B------:R-:W-:-:S13]  /*9fe0*/  ISETP.GT.AND P0, PT, R2, R11, PT ;  /* 0x0000000b0200720c */ /* 0x000fda0003f04270 */
[----:B------:R-:W-:Y:S02]  /*9ff0*/  VOTEU.ANY UR5, UPT, !P0 ;  /* 0x0000000000057886 */ /* 0x000fe400040e0100 */
[----:B------:R-:W-:Y:S02]  /*a000*/  UPOPC UR4, UR5 ;  /* 0x00000005000472bf */ /* 0x000fe40008000000 */
[----:B------:R-:W-:-:S04]  /*a010*/  ISETP.NE.AND P0, PT, RZ, UR5, PT ;  /* 0x00000005ff007c0c */ /* 0x000fc8000bf05270 */
[----:B------:R-:W-:Y:S02]  /*a020*/  IMAD.U32 R13, RZ, RZ, UR4 ;  /* 0x00000004ff0d7e24 */ /* 0x000fe4000f8e00ff */
[----:B------:R-:W-:-:S03]  /*a030*/  IMAD.U32 R12, RZ, RZ, UR4 ;  /* 0x00000004ff0c7e24 */ /* 0x000fc6000f8e00ff */
[----:B------:R0:W1:Y:S04]  /*a040*/  SHFL.IDX PT, R6, R6, R13, 0x1f ;  /* 0x00001f0d06067589 */ /* 0x00006800000e0000 */
[----:B------:R-:W2:Y:S01]  /*a050*/  SHFL.IDX PT, R9, R9, R12, 0x1f ;  /* 0x00001f0c09097589 */ /* 0x000ea200000e0000 */
[----:B0-----:R-:W-:Y:S01]  /*a060*/  IMAD.MOV.U32 R13, RZ, RZ, RZ ;  /* 0x000000ffff0d7224 */ /* 0x001fe200078e00ff */
[----:B-1----:R-:W-:-:S04]  /*a070*/  IABS R4, R6 ;  /* 0x0000000600047213 */ /* 0x002fc80000000000 */
[----:B------:R-:W0:Y:S01]  /*a080*/  I2F.RP R8, R4 ;  /* 0x0000000400087306 */ /* 0x000e220000209400 */
[----:B--2---:R-:W-:-:S07]  /*a090*/  IABS R14, R9 ;  /* 0x00000009000e7213 */ /* 0x004fce0000000000 */
[----:B0-----:R-:W0:Y:S02]  /*a0a0*/  MUFU.RCP R8, R8 ;  /* 0x0000000800087308 */ /* 0x001e240000001000 */
[----:B0-----:R-:W-:-:S06]  /*a0b0*/  VIADD R2, R8, 0xffffffe ;  /* 0x0ffffffe08027836 */ /* 0x001fcc0000000000 */
[----:B------:R-:W0:Y:S02]  /*a0c0*/  F2I.FTZ.U32.TRUNC.NTZ R3, R2 ;  /* 0x0000000200037305 */ /* 0x000e24000021f000 */
[----:B0-----:R-:W-:Y:S01]  /*a0d0*/  IMAD.MOV R15, RZ, RZ, -R3 ;  /* 0x000000ffff0f7224 */ /* 0x001fe200078e0a03 */
[----:B------:R-:W-:Y:S06]  /*a0e0*/  @!P0 BRA `(.L_x_181) ;  /* 0x00000000000c8947 */ /* 0x000fec0003800000 */
[----:B------:R-:W-:-:S06]  /*a0f0*/  UIADD3 UR5, UR4, -0x1, URZ ;  /* 0xffffffff04057890 */ /* 0x000fcc000fffe03f */
[----:B------:R-:W-:-:S05]  /*a100*/  IMAD.U32 R8, RZ, RZ, UR5 ;  /* 0x00000005ff087e24 */ /* 0x000fca000f8e00ff */
[----:B------:R0:W1:Y:S02]  /*a110*/  SHFL.IDX PT, R13, R5, R8, 0x1f ;  /* 0x00001f08050d7589 */ /* 0x00006400000e0000 */
.L_x_181:
[----:B-1----:R-:W-:Y:S01]  /*a120*/  IMAD R24, R13, R24, R10 ;  /* 0x000000180d187224 */ /* 0x002fe200078e020a */
[----:B------:R-:W-:Y:S01]  /*a130*/  IABS R10, R6 ;  /* 0x00000006000a7213 */ /* 0x000fe20000000000 */
[----:B------:R-:W-:Y:S01]  /*a140*/  IMAD R13, R15, R4, RZ ;  /* 0x000000040f0d7224 */ /* 0x000fe200078e02ff */
[----:B------:R-:W-:Y:S01]  /*a150*/  UIADD3 UR43, UR4, UR43, URZ ;  /* 0x0000002b042b7290 */ /* 0x000fe2000fffe03f */
[----:B------:R-:W-:Y:S02]  /*a160*/  IMAD.IADD R25, R11, 0x1, -R24 ;  /* 0x000000010b197824 */ /* 0x000fe400078e0a18 */
[----:B------:R-:W-:Y:S02]  /*a170*/  IMAD.MOV.U32 R2, RZ, RZ, RZ ;  /* 0x000000ffff027224 */ /* 0x000fe400078e00ff */
[----:B0-----:R-:W-:Y:S02]  /*a180*/  IMAD.MOV.U32 R5, RZ, RZ, R14 ;  /* 0x000000ffff057224 */ /* 0x001fe400078e000e */
[----:B------:R-:W-:Y:S01]  /*a190*/  IMAD.HI.U32 R2, R3, R13, R2 ;  /* 0x0000000d03027227 */ /* 0x000fe200078e0002 */
[----:B------:R-:W-:Y:S01]  /*a1a0*/  IABS R3, R25 ;  /* 0x0000001900037213 */ /* 0x000fe20000000000 */
[----:B------:R-:W0:Y:S02]  /*a1b0*/  I2F.RP R8, R5 ;  /* 0x0000000500087306 */ /* 0x000e240000209400 */
[----:B------:R-:W-:-:S02]  /*a1c0*/  IMAD.MOV R10, RZ, RZ, -R10 ;  /* 0x000000ffff0a7224 */ /* 0x000fc400078e0a0a */
[----:B------:R-:W-:-:S04]  /*a1d0*/  IMAD.HI.U32 R2, R2, R3, RZ ;  /* 0x0000000302027227 */ /* 0x000fc800078e00ff */
[----:B------:R-:W-:-:S05]  /*a1e0*/  IMAD R3, R2, R10, R3 ;  /* 0x0000000a02037224 */ /* 0x000fca00078e0203 */
[----:B------:R-:W-:Y:S01]  /*a1f0*/  ISETP.GT.U32.AND P1, PT, R4, R3, PT ;  /* 0x000000030400720c */ /* 0x000fe20003f24070 */
[----:B0-----:R-:W0:-:S12]  /*a200*/  MUFU.RCP R8, R8 ;  /* 0x0000000800087308 */ /* 0x001e180000001000 */
[----:B------:R-:W-:Y:S02]  /*a210*/  @!P1 IMAD.IADD R3, R3, 0x1, -R4 ;  /* 0x0000000103039824 */ /* 0x000fe400078e0a04 */
[----:B------:R-:W-:Y:S01]  /*a220*/  @!P1 VIADD R2, R2, 0x1 ;  /* 0x0000000102029836 */ /* 0x000fe20000000000 */
[----:B------:R-:W-:Y:S02]  /*a230*/  ISETP.NE.AND P1, PT, R6, RZ, PT ;  /* 0x000000ff0600720c */ /* 0x000fe40003f25270 */
[----:B------:R-:W-:Y:S01]  /*a240*/  ISETP.GE.U32.AND P0, PT, R3, R4, PT ;  /* 0x000000040300720c */ /* 0x000fe20003f06070 */
[----:B0-----:R-:W-:Y:S01]  /*a250*/  VIADD R10, R8, 0xffffffe ;  /* 0x0ffffffe080a7836 */ /* 0x001fe20000000000 */
[----:B------:R-:W-:-:S03]  /*a260*/  LOP3.LUT R4, R25, R6, RZ, 0x3c, !PT ;  /* 0x0000000619047212 */ /* 0x000fc600078e3cff */
[----:B------:R0:W1:Y:S01]  /*a270*/  F2I.FTZ.U32.TRUNC.NTZ R3, R10 ;  /* 0x0000000a00037305 */ /* 0x000062000021f000 */
[----:B------:R-:W-:-:S07]  /*a280*/  ISETP.GE.AND P2, PT, R4, RZ, PT ;  /* 0x000000ff0400720c */ /* 0x000fce0003f46270 */
[----:B------:R-:W-:Y:S01]  /*a290*/  @P0 VIADD R2, R2, 0x1 ;  /* 0x0000000102020836 */ /* 0x000fe20000000000 */
[----:B0-----:R-:W-:-:S03]  /*a2a0*/  IABS R10, R9 ;  /* 0x00000009000a7213 */ /* 0x001fc60000000000 */
[----:B------:R-:W-:Y:S02]  /*a2b0*/  IMAD.MOV.U32 R8, RZ, RZ, R2 ;  /* 0x000000ffff087224 */ /* 0x000fe400078e0002 */
[----:B------:R-:W-:Y:S02]  /*a2c0*/  IMAD.MOV R10, RZ, RZ, -R10 ;  /* 0x000000ffff0a7224 */ /* 0x000fe400078e0a0a */
[----:B-1----:R-:W-:Y:S02]  /*a2d0*/  IMAD.MOV R2, RZ, RZ, -R3 ;  /* 0x000000ffff027224 */ /* 0x002fe400078e0a03 */
[----:B------:R-:W-:Y:S01]  /*a2e0*/  @!P2 IMAD.MOV R8, RZ, RZ, -R8 ;  /* 0x000000ffff08a224 */ /* 0x000fe200078e0a08 */
[----:B------:R-:W-:Y:S01]  /*a2f0*/  @!P1 LOP3.LUT R8, RZ, R6, RZ, 0x33, !PT ;  /* 0x00000006ff089212 */ /* 0x000fe200078e33ff */
[----:B------:R-:W-:Y:S02]  /*a300*/  IMAD R11, R2, R5, RZ ;  /* 0x00000005020b7224 */ /* 0x000fe400078e02ff */
[----:B------:R-:W-:Y:S01]  /*a310*/  IMAD.MOV.U32 R2, RZ, RZ, RZ ;  /* 0x000000ffff027224 */ /* 0x000fe200078e00ff */
[-C--:B------:R-:W-:Y:S01]  /*a320*/  IABS R4, R8.reuse ;  /* 0x0000000800047213 */ /* 0x080fe20000000000 */
[----:B------:R-:W-:-:S02]  /*a330*/  IMAD R6, R6, R8, RZ ;  /* 0x0000000806067224 */ /* 0x000fc400078e02ff */
[----:B------:R-:W-:-:S04]  /*a340*/  IMAD.HI.U32 R2, R3, R11, R2 ;  /* 0x0000000b03027227 */ /* 0x000fc800078e0002 */
[----:B------:R-:W-:Y:S02]  /*a350*/  IMAD.MOV.U32 R3, RZ, RZ, R4 ;  /* 0x000000ffff037224 */ /* 0x000fe400078e0004 */
[----:B------:R-:W-:Y:S02]  /*a360*/  IMAD.MOV.U32 R4, RZ, RZ, R10 ;  /* 0x000000ffff047224 */ /* 0x000fe400078e000a */
[----:B------:R-:W-:-:S04]  /*a370*/  IMAD.HI.U32 R2, R2, R3, RZ ;  /* 0x0000000302027227 */ /* 0x000fc800078e00ff */
[----:B------:R-:W-:Y:S01]  /*a380*/  IMAD R4, R2, R4, R3 ;  /* 0x0000000402047224 */ /* 0x000fe200078e0203 */
[----:B------:R-:W-:Y:S01]  /*a390*/  LOP3.LUT R3, R8, R9, RZ, 0x3c, !PT ;  /* 0x0000000908037212 */ /* 0x000fe200078e3cff */
[----:B------:R-:W-:-:S03]  /*a3a0*/  IMAD.IADD R25, R25, 0x1, -R6 ;  /* 0x0000000119197824 */ /* 0x000fc600078e0a06 */
[----:B------:R-:W-:Y:S02]  /*a3b0*/  ISETP.GT.U32.AND P1, PT, R5, R4, PT ;  /* 0x000000040500720c */ /* 0x000fe40003f24070 */
[----:B------:R-:W-:-:S11]  /*a3c0*/  ISETP.GE.AND P2, PT, R3, RZ, PT ;  /* 0x000000ff0300720c */ /* 0x000fd60003f46270 */
[----:B------:R-:W-:Y:S02]  /*a3d0*/  @!P1 IMAD.IADD R4, R4, 0x1, -R5 ;  /* 0x0000000104049824 */ /* 0x000fe400078e0a05 */
[----:B------:R-:W-:Y:S01]  /*a3e0*/  @!P1 VIADD R2, R2, 0x1 ;  /* 0x0000000102029836 */ /* 0x000fe20000000000 */
[----:B------:R-:W-:Y:S02]  /*a3f0*/  ISETP.NE.AND P1, PT, R9, RZ, PT ;  /* 0x000000ff0900720c */ /* 0x000fe40003f25270 */
[----:B------:R-:W-:-:S13]  /*a400*/  ISETP.GE.U32.AND P0, PT, R4, R5, PT ;  /* 0x000000050400720c */ /* 0x000fda0003f06070 */
[----:B------:R-:W-:-:S04]  /*a410*/  @P0 VIADD R2, R2, 0x1 ;  /* 0x0000000102020836 */ /* 0x000fc80000000000 */
[----:B------:R-:W-:Y:S01]  /*a420*/  @!P2 IMAD.MOV R2, RZ, RZ, -R2 ;  /* 0x000000ffff02a224 */ /* 0x000fe200078e0a02 */
[----:B------:R-:W-:-:S05]  /*a430*/  @!P1 LOP3.LUT R2, RZ, R9, RZ, 0x33, !PT ;  /* 0x00000009ff029212 */ /* 0x000fca00078e33ff */
[----:B------:R-:W-:-:S04]  /*a440*/  IMAD.MOV R26, RZ, RZ, -R2 ;  /* 0x000000ffff1a7224 */ /* 0x000fc800078e0a02 */
[C---:B------:R-:W-:Y:S02]  /*a450*/  IMAD R26, R9.reuse, R26, R8 ;  /* 0x0000001a091a7224 */ /* 0x040fe400078e0208 */
[----:B------:R-:W-:-:S04]  /*a460*/  IMAD R9, R9, 0x1000000, R2 ;  /* 0x0100000009097824 */ /* 0x000fc800078e0202 */
[----:B------:R-:W-:Y:S01]  /*a470*/  IMAD R26, R26, 0x10000, R9 ;  /* 0x000100001a1a7824 */ /* 0x000fe200078e0209 */
[----:B------:R-:W-:Y:S06]  /*a480*/  BRA `(.L_x_182) ;  /* 0x00000000000c7947 */ /* 0x000fec0003800000 */
.L_x_179:
[----:B------:R-:W-:Y:S02]  /*a490*/  IMAD.MOV.U32 R24, RZ, RZ, R11 ;  /* 0x000000ffff187224 */ /* 0x000fe400078e000b */
[----:B------:R-:W-:Y:S02]  /*a4a0*/  IMAD.MOV.U32 R25, RZ, RZ, RZ ;  /* 0x000000ffff197224 */ /* 0x000fe400078e00ff */
[----:B------:R-:W-:-:S07]  /*a4b0*/  IMAD.MOV.U32 R26, RZ, RZ, RZ ;  /* 0x000000ffff1a7224 */ /* 0x000fce00078e00ff */
.L_x_182:
[----:B------:R-:W-:Y:S01]  /*a4c0*/  ISETP.NE.AND P0, PT, R7, RZ, PT ;  /* 0x000000ff0700720c */ /* 0x000fe20003f05270 */
[----:B------:R-:W-:-:S12]  /*a4d0*/  IMAD.U32 R27, RZ, RZ, UR43 ;  /* 0x0000002bff1b7e24 */ /* 0x000fd8000f8e00ff */
[----:B------:R-:W0:Y:S01]  /*a4e0*/  @!P0 S2R R3, SR_CgaCtaId ;  /* 0x0000000000038919 */ /* 0x000e220000008800 */
[----:B------:R-:W-:-:S04]  /*a4f0*/  @!P0 MOV R2, 0x400 ;  /* 0x0000040000028802 */ /* 0x000fc80000000f00 */
[----:B0-----:R-:W-:-:S05]  /*a500*/  @!P0 LEA R2, R3, R2, 0x18 ;  /* 0x0000000203028211 */ /* 0x001fca00078ec0ff */
[----:B------:R1:W-:Y:S01]  /*a510*/  @!P0 STS.128 [R2+0x19cd0], R24 ;  /* 0x019cd01802008388 */ /* 0x0003e20000000c00 */
[----:B------:R-:W-:Y:S06]  /*a520*/  BAR.ARV 0x5, 0x200 ;  /* 0x0148000000007b1d */ /* 0x000fec0000002000 */
.L_x_177:
[----:B------:R-:W-:Y:S01]  /*a530*/  ULDC UR4, c[0x0][0xc3c] ;  /* 0x00030f0000047ab9 */ /* 0x000fe20000000800 */
[----:B------:R2:W-:Y:S01]  /*a540*/  STL [R1+0x10], RZ ;  /* 0x000010ff01007387 */ /* 0x0005e20000100800 */
[----:B------:R-:W-:Y:S01]  /*a550*/  UISETP.GE.AND UP0, UPT, UR43, UR4, UPT ;  /* 0x000000042b00728c */ /* 0x000fe2000bf06270 */
[----:B------:R-:W-:Y:S02]  /*a560*/  IMAD.MOV.U32 R19, RZ, RZ, 0x1 ;  /* 0x00000001ff137424 */ /* 0x000fe400078e00ff */
[----:B------:R-:W-:-:S03]  /*a570*/  IMAD.MOV.U32 R18, RZ, RZ, RZ ;  /* 0x000000ffff127224 */ /* 0x000fc600078e00ff */
[----:B------:R-:W-:-:S13]  /*a580*/  PLOP3.LUT P0, PT, PT, PT, UP0, 0x80, 0x0 ;  /* 0x000000000000781c */ /* 0x000fda0003f0f008 */
[----:B--2---:R-:W-:Y:S05]  /*a590*/  @P0 BRA `(.L_x_183) ;  /* 0x0000004400c40947 */ /* 0x004fea0003800000 */
[----:B------:R-:W2:Y:S01]  /*a5a0*/  S2R R13, SR_TID.X ;  /* 0x00000000000d7919 */ /* 0x000ea20000002100 */
[----:B------:R-:W3:Y:S01]  /*a5b0*/  S2UR UR5, SR_CgaCtaId ;  /* 0x00000000000579c3 */ /* 0x000ee20000008800 */
[----:B------:R-:W-:Y:S01]  /*a5c0*/  IMAD.SHL.U32 R9, R0, 0x800, RZ ;  /* 0x0000080000097824 */ /* 0x000fe200078e00ff */
[----:B------:R-:W-:Y:S01]  /*a5d0*/  UMOV UR4, 0x400 ;  /* 0x0000040000047882 */ /* 0x000fe20000000000 */
[----:B------:R-:W-:Y:S01]  /*a5e0*/  IMAD.MOV.U32 R29, RZ, RZ, 0x40 ;  /* 0x00000040ff1d7424 */ /* 0x000fe200078e00ff */
[----:B------:R-:W-:Y:S01]  /*a5f0*/  ULDC UR41, c[0x0][0xc] ;  /* 0x0000030000297ab9 */ /* 0x000fe20000000800 */
[----:B------:R-:W-:Y:S01]  /*a600*/  IMAD.MOV.U32 R19, RZ, RZ, 0x1 ;  /* 0x00000001ff137424 */ /* 0x000fe200078e00ff */
[----:B------:R-:W-:Y:S01]  /*a610*/  ULOP3.LUT UR38, UR40, 0x1, URZ, 0xfc, !UPT ;  /* 0x0000000128267892 */ /* 0x000fe2000f8efc3f */
[----:B------:R-:W-:Y:S01]  /*a620*/  IMAD.MOV.U32 R18, RZ, RZ, RZ ;  /* 0x000000ffff127224 */ /* 0x000fe200078e00ff */
[----:B------:R-:W-:Y:S01]  /*a630*/  ULOP3.LUT UR42, UR40, 0x2, URZ, 0xfc, !UPT ;  /* 0x00000002282a7892 */ /* 0x000fe2000f8efc3f */
[----:B------:R-:W-:Y:S01]  /*a640*/  ULDC.64 UR50, c[0x0][0x198] ;  /* 0x0000660000327ab9 */ /* 0x000fe20000000a00 */
[----:B---3--:R-:W-:-:S06]  /*a650*/  ULEA UR4, UR5, UR4, 0x18 ;  /* 0x0000000405047291 */ /* 0x008fcc000f8ec03f */
[----:B------:R-:W-:Y:S01]  /*a660*/  IMAD.U32 R17, RZ, RZ, UR4 ;  /* 0x00000004ff117e24 */ /* 0x000fe2000f8e00ff */
[--C-:B--2---:R-:W-:Y:S01]  /*a670*/  SHF.R.U32.HI R4, RZ, 0x1, R13.reuse ;  /* 0x00000001ff047819 */ /* 0x104fe2000001160d */
[C---:B-1----:R-:W-:Y:S01]  /*a680*/  IMAD.SHL.U32 R2, R13.reuse, 0x20, RZ ;  /* 0x000000200d027824 */ /* 0x042fe200078e00ff */
[C---:B------:R-:W-:Y:S01]  /*a690*/  LOP3.LUT R12, R13.reuse, 0x7f, RZ, 0xc0, !PT ;  /* 0x0000007f0d0c7812 */ /* 0x040fe200078ec0ff */
[C---:B------:R-:W-:Y:S01]  /*a6a0*/  IMAD.SHL.U32 R10, R13.reuse, 0x4, RZ ;  /* 0x000000040d0a7824 */ /* 0x040fe200078e00ff */
[----:B------:R-:W-:Y:S01]  /*a6b0*/  LOP3.LUT R0, R4, 0x20, RZ, 0xc0, !PT ;  /* 0x0000002004007812 */ /* 0x000fe200078ec0ff */
[----:B------:R-:W-:Y:S01]  /*a6c0*/  IMAD.SHL.U32 R11, R13, 0x2, RZ ;  /* 0x000000020d0b7824 */ /* 0x000fe200078e00ff */
[----:B0-----:R-:W-:Y:S01]  /*a6d0*/  LOP3.LUT R3, R2, 0x80, RZ, 0xc0, !PT ;  /* 0x0000008002037812 */ /* 0x001fe200078ec0ff */
[----:B------:R-:W-:Y:S01]  /*a6e0*/  IMAD.SHL.U32 R5, R12, 0x10, RZ ;  /* 0x000000100c057824 */ /* 0x000fe200078e00ff */
[----:B------:R-:W-:Y:S02]  /*a6f0*/  LOP3.LUT R2, R2, 0x360, RZ, 0xc0, !PT ;  /* 0x0000036002027812 */ /* 0x000fe400078ec0ff */
[----:B------:R-:W-:Y:S01]  /*a700*/  LOP3.LUT R3, R3, 0x10, R4, 0xf8, !PT ;  /* 0x0000001003037812 */ /* 0x000fe200078ef804 */
[C---:B------:R-:W-:Y:S01]  /*a710*/  IMAD.SHL.U32 R4, R13.reuse, 0x80, RZ ;  /* 0x000000800d047824 */ /* 0x040fe200078e00ff */
[----:B------:R-:W-:Y:S01]  /*a720*/  LOP3.LUT R7, R0, 0x10, R13, 0xf8, !PT ;  /* 0x0000001000077812 */ /* 0x000fe200078ef80d */
[----:B------:R-:W-:Y:S01]  /*a730*/  IMAD.SHL.U32 R0, R13, 0x10, RZ ;  /* 0x000000100d007824 */ /* 0x000fe200078e00ff */
[----:B------:R-:W-:-:S02]  /*a740*/  LOP3.LUT R2, R2, 0x400, R5, 0xf8, !PT ;  /* 0x0000040002027812 */ /* 0x000fc400078ef805 */
[----:B------:R-:W-:Y:S02]  /*a750*/  LOP3.LUT R3, R3, 0x10, R10, 0x78, !PT ;  /* 0x0000001003037812 */ /* 0x000fe400078e780a */
[C---:B------:R-:W-:Y:S02]  /*a760*/  LOP3.LUT R8, R0.reuse, 0x60, RZ, 0xc0, !PT ;  /* 0x0000006000087812 */ /* 0x040fe400078ec0ff */
[----:B------:R-:W-:Y:S02]  /*a770*/  LOP3.LUT R6, R0, 0x90, RZ, 0xc0, !PT ;  /* 0x0000009000067812 */ /* 0x000fe400078ec0ff */
[----:B------:R-:W-:Y:S02]  /*a780*/  LOP3.LUT R2, R2, R3, RZ, 0xfc, !PT ;  /* 0x0000000302027212 */ /* 0x000fe400078efcff */
[----:B------:R-:W-:Y:S02]  /*a790*/  LOP3.LUT R5, R8, 0x700, R5, 0xf8, !PT ;  /* 0x0000070008057812 */ /* 0x000fe400078ef805 */
[----:B------:R-:W-:Y:S01]  /*a7a0*/  LOP3.LUT R6, R6, 0x10, R11, 0x78, !PT ;  /* 0x0000001006067812 */ /* 0x000fe200078e780b */
[----:B------:R0:W-:Y:S01]  /*a7b0*/  STL [R1+0x4], R2 ;  /* 0x0000040201007387 */ /* 0x0001e20000100800 */
[----:B------:R-:W-:-:S02]  /*a7c0*/  SHF.R.U32.HI R3, RZ, 0x1, R12 ;  /* 0x00000001ff037819 */ /* 0x000fc4000001160c */
[----:B------:R-:W-:Y:S01]  /*a7d0*/  LOP3.LUT R6, R5, R6, RZ, 0xfc, !PT ;  /* 0x0000000605067212 */ /* 0x000fe200078efcff */
[----:B------:R1:W-:Y:S01]  /*a7e0*/  STL [R1+0x10], RZ ;  /* 0x000010ff01007387 */ /* 0x0003e20000100800 */
[----:B------:R-:W-:Y:S02]  /*a7f0*/  LOP3.LUT R7, R7, 0x380, R4, 0xf8, !PT ;  /* 0x0000038007077812 */ /* 0x000fe400078ef804 */
[----:B------:R-:W-:Y:S02]  /*a800*/  LOP3.LUT R4, R4, 0x400, RZ, 0xc0, !PT ;  /* 0x0000040004047812 */ /* 0x000fe400078ec0ff */
[----:B------:R-:W-:Y:S01]  /*a810*/  LOP3.LUT R7, R7, 0x70, R0, 0x78, !PT ;  /* 0x0000007007077812 */ /* 0x000fe200078e7800 */
[----:B0-----:R-:W-:Y:S01]  /*a820*/  IMAD.SHL.U32 R2, R13, 0x40, RZ ;  /* 0x000000400d027824 */ /* 0x001fe200078e00ff */
[----:B------:R-:W-:Y:S02]  /*a830*/  LOP3.LUT R0, R0, 0x10, RZ, 0xc0, !PT ;  /* 0x0000001000007812 */ /* 0x000fe400078ec0ff */
[----:B------:R-:W-:-:S02]  /*a840*/  LOP3.LUT R4, R4, 0x800, R9, 0xf8, !PT ;  /* 0x0000080004047812 */ /* 0x000fc400078ef809 */
[----:B------:R-:W-:Y:S01]  /*a850*/  LOP3.LUT R2, R3, 0x40, R2, 0xf8, !PT ;  /* 0x0000004003027812 */ /* 0x000fe200078ef802 */
[----:B------:R-:W-:Y:S01]  /*a860*/  IMAD.IADD R3, R17, 0x1, R6 ;  /* 0x0000000111037824 */ /* 0x000fe200078e0206 */
[----:B------:R-:W-:Y:S02]  /*a870*/  LOP3.LUT P0, RZ, R13, 0x4, RZ, 0xc0, !PT ;  /* 0x000000040dff7812 */ /* 0x000fe4000780c0ff */
[----:B------:R-:W-:Y:S02]  /*a880*/  LOP3.LUT R2, R0, 0x20, RZ, 0xfc, !PT ;  /* 0x0000002000027812 */ /* 0x000fe400078efcff */
[----:B------:R1:W-:Y:S01]  /*a890*/  STL [R1+0x8], R3 ;  /* 0x0000080301007387 */ /* 0x0003e20000100800 */
[----:B------:R-:W-:Y:S02]  /*a8a0*/  LOP3.LUT R28, R4, R7, RZ, 0xfc, !PT ;  /* 0x00000007041c7212 */ /* 0x000fe400078efcff */
[----:B------:R-:W-:Y:S02]  /*a8b0*/  SEL R29, R29, 0xffffffc0, !P0 ;  /* 0xffffffc01d1d7807 */ /* 0x000fe40004000000 */
[----:B------:R-:W-:-:S07]  /*a8c0*/  LOP3.LUT R0, R0, 0x40, RZ, 0xfc, !PT ;  /* 0x0000004000007812 */ /* 0x000fce00078efcff */
.L_x_255:
[----:B------:R-:W-:Y:S01]  /*a8d0*/  ULDC.64 UR4, c[0x0][0xc88] ;  /* 0x0003220000047ab9 */ /* 0x000fe20000000a00 */
[----:B------:R-:W-:Y:S01]  /*a8e0*/  ULDC.64 UR6, c[0x0][0xa18] ;  /* 0x0002860000067ab9 */ /* 0x000fe20000000a00 */
[----:B------:R-:W-:Y:S01]  /*a8f0*/  UIMAD.WIDE UR4, UR43, 0x4, UR4 ;  /* 0x000000042b0478a5 */ /* 0x000fe2000f8e0204 */
[----:B0-----:R-:W0:Y:S05]  /*a900*/  LDC.64 R6, c[0x0][0x418] ;  /* 0x00010600ff067b82 */ /* 0x001e2a0000000a00 */
[----:B------:R-:W-:Y:S02]  /*a910*/  IMAD.U32 R2, RZ, RZ, UR4 ;  /* 0x00000004ff027e24 */ /* 0x000fe4000f8e00ff */
[----:B-1----:R-:W-:Y:S01]  /*a920*/  IMAD.U32 R3, RZ, RZ, UR5 ;  /* 0x00000005ff037e24 */ /* 0x002fe2000f8e00ff */
[----:B------:R-:W-:Y:S01]  /*a930*/  UISETP.NE.U32.AND UP0, UPT, UR6, URZ, UPT ;  /* 0x0000003f0600728c */ /* 0x000fe2000bf05070 */
[----:B------:R-:W-:Y:S01]  /*a940*/  ULDC UR8, c[0x0][0x288] ;  /* 0x0000a20000087ab9 */ /* 0x000fe20000000800 */
[----:B------:R-:W-:-:S02]  /*a950*/  ULDC.64 UR4, c[0x0][0xa28] ;  /* 0x00028a0000047ab9 */ /* 0x000fc40000000a00 */
[----:B------:R-:W2:Y:S01]  /*a960*/  LDG.E R2, desc[UR52][R2.64] ;  /* 0x0000003402027981 */ /* 0x000ea2000c1e1900 */
[----:B------:R-:W-:Y:S01]  /*a970*/  UISETP.NE.AND.EX UP0, UPT, UR7, URZ, UPT, UP0 ;  /* 0x0000003f0700728c */ /* 0x000fe2000bf05300 */
[----:B------:R-:W-:Y:S01]  /*a980*/  IMAD.U32 R0, RZ, RZ, UR8 ;  /* 0x00000008ff007e24 */ /* 0x000fe2000f8e00ff */
[----:B------:R-:W-:Y:S01]  /*a990*/  UISETP.NE.U32.AND UP1, UPT, UR4, URZ, UPT ;  /* 0x0000003f0400728c */ /* 0x000fe2000bf25070 */
[----:B------:R-:W-:-:S03]  /*a9a0*/  ULDC.64 UR8, c[0x0][0xa08] ;  /* 0x0002820000087ab9 */ /* 0x000fc60000000a00 */
[----:B------:R-:W-:Y:S01]  /*a9b0*/  PLOP3.LUT P3, PT, PT, PT, UP0, 0x80, 0x0 ;  /* 0x000000000000781c */ /* 0x000fe20003f6f008 */
[----:B------:R-:W-:-:S06]  /*a9c0*/  UISETP.NE.AND.EX UP1, UPT, UR5, URZ, UPT, UP1 ;  /* 0x0000003f0500728c */ /* 0x000fcc000bf25310 */
[----:B------:R-:W-:Y:S02]  /*a9d0*/  PLOP3.LUT P4, PT, PT, PT, UP1, 0x80, 0x0 ;  /* 0x000000000000781c */ /* 0x000fe40003f8f018 */
[----:B--2---:R-:W-:-:S13]  /*a9e0*/  R2UR UR47, R2 ;  /* 0x00000000022f72ca */ /* 0x004fda00000e0000 */
[----:B------:R-:W-:Y:S02]  /*a9f0*/  USHF.R.S32.HI UR46, URZ, 0x1f, UR47 ;  /* 0x0000001f3f2e7899 */ /* 0x000fe4000801142f */
[----:B------:R-:W-:Y:S02]  /*aa00*/  USHF.L.U32 UR44, UR47, 0x2, URZ ;  /* 0x000000022f2c7899 */ /* 0x000fe4000800063f */
[----:B------:R-:W-:Y:S02]  /*aa10*/  USHF.L.U64.HI UR45, UR47, 0x2, UR46 ;  /* 0x000000022f2d7899 */ /* 0x000fe4000801022e */
[----:B------:R-:W-:Y:S02]  /*aa20*/  @UP0 UIADD3 UR6, UP3, UR44, UR6, URZ ;  /* 0x000000062c060290 */ /* 0x000fe4000ff7e03f */
[----:B------:R-:W-:Y:S02]  /*aa30*/  @UP1 ULEA UR4, UP2, UR47, UR4, 0x2 ;  /* 0x000000042f041291 */ /* 0x000fe4000f84103f */
[----:B------:R-:W-:-:S02]  /*aa40*/  @UP0 UIADD3.X UR7, UR45, UR7, URZ, UP3, !UPT ;  /* 0x000000072d070290 */ /* 0x000fc40009ffe43f */
[----:B------:R-:W-:Y:S01]  /*aa50*/  IMAD.U32 R2, RZ, RZ, UR6 ;  /* 0x00000006ff027e24 */ /* 0x000fe2000f8e00ff */
[----:B------:R-:W-:-:S03]  /*aa60*/  @UP1 ULEA.HI.X UR5, UR47, UR5, UR46, 0x2, UP2 ;  /* 0x000000052f051291 */ /* 0x000fc600090f142e */
[----:B------:R-:W-:Y:S01]  /*aa70*/  IMAD.U32 R3, RZ, RZ, UR7 ;  /* 0x00000007ff037e24 */ /* 0x000fe2000f8e00ff */
[----:B------:R-:W-:-:S04]  /*aa80*/  ULDC.64 UR6, c[0x0][0xa00] ;  /* 0x0002800000067ab9 */ /* 0x000fc80000000a00 */
[----:B------:R1:W2:Y:S01]  /*aa90*/  @P3 LDG.E R0, desc[UR52][R2.64] ;  /* 0x0000003402003981 */ /* 0x0002a2000c1e1900 */
[----:B------:R-:W-:Y:S02]  /*aaa0*/  ISETP.NE.U32.AND P2, PT, RZ, UR8, PT ;  /* 0x00000008ff007c0c */ /* 0x000fe4000bf45070 */
[----:B------:R-:W-:Y:S02]  /*aab0*/  ISETP.NE.U32.AND P0, PT, RZ, UR6, PT ;  /* 0x00000006ff007c0c */ /* 0x000fe4000bf05070 */
[----:B0-----:R-:W-:Y:S01]  /*aac0*/  ISETP.NE.U32.AND P1, PT, R6, RZ, PT ;  /* 0x000000ff0600720c */ /* 0x001fe20003f25070 */
[----:B-1----:R-:W-:Y:S01]  /*aad0*/  IMAD.U32 R2, RZ, RZ, UR4 ;  /* 0x00000004ff027e24 */ /* 0x002fe2000f8e00ff */
[----:B------:R-:W-:Y:S01]  /*aae0*/  UIADD3 UR4, UP0, UR44, UR6, URZ ;  /* 0x000000062c047290 */ /* 0x000fe2000ff1e03f */
[----:B------:R-:W-:Y:S01]  /*aaf0*/  IMAD.U32 R3, RZ, RZ, UR5 ;  /* 0x00000005ff037e24 */ /* 0x000fe2000f8e00ff */
[----:B------:R-:W-:Y:S01]  /*ab00*/  UIADD3 UR6, UP1, UR44, UR8, URZ ;  /* 0x000000082c067290 */ /* 0x000fe2000ff3e03f */
[----:B------:R-:W-:Y:S01]  /*ab10*/  ISETP.NE.AND.EX P2, PT, RZ, UR9, PT, P2 ;  /* 0x00000009ff007c0c */ /* 0x000fe2000bf45320 */
[----:B------:R-:W-:-:S02]  /*ab20*/  UIADD3.X UR5, UR45, UR7, URZ, UP0, !UPT ;  /* 0x000000072d057290 */ /* 0x000fc400087fe43f */
[----:B------:R-:W-:Y:S01]  /*ab30*/  ISETP.NE.AND.EX P0, PT, RZ, UR7, PT, P0 ;  /* 0x00000007ff007c0c */ /* 0x000fe2000bf05300 */
[----:B------:R0:W3:Y:S01]  /*ab40*/  @P4 LDG.E R6, desc[UR52][R2.64] ;  /* 0x0000003402064981 */ /* 0x0000e2000c1e1900 */
[----:B------:R-:W-:Y:S01]  /*ab50*/  UIADD3.X UR7, UR45, UR9, URZ, UP1, !UPT ;  /* 0x000000092d077290 */ /* 0x000fe20008ffe43f */
[----:B------:R-:W-:-:S05]  /*ab60*/  IMAD.U32 R4, RZ, RZ, UR6 ;  /* 0x00000006ff047e24 */ /* 0x000fca000f8e00ff */
[----:B------:R-:W-:Y:S02]  /*ab70*/  IMAD.U32 R5, RZ, RZ, UR7 ;  /* 0x00000007ff057e24 */ /* 0x000fe4000f8e00ff */
[----:B0-----:R-:W-:Y:S02]  /*ab80*/  IMAD.U32 R2, RZ, RZ, UR4 ;  /* 0x00000004ff027e24 */ /* 0x001fe4000f8e00ff */
[----:B------:R-:W-:Y:S01]  /*ab90*/  IMAD.U32 R3, RZ, RZ, UR5 ;  /* 0x00000005ff037e24 */ /* 0x000fe2000f8e00ff */
[----:B------:R-:W4:Y:S04]  /*aba0*/  @P2 LDG.E R8, desc[UR52][R4.64] ;  /* 0x0000003404082981 */ /* 0x000f28000c1e1900 */
[----:B--2---:R0:W-:Y:S04]  /*abb0*/  STL [R1+0xc], R0 ;  /* 0x00000c0001007387 */ /* 0x0041e80000100800 */
[----:B0-----:R-:W2:Y:S01]  /*abc0*/  @P0 LDG.E R0, desc[UR52][R2.64] ;  /* 0x0000003402000981 */ /* 0x001ea2000c1e1900 */
[----:B------:R-:W-:Y:S01]  /*abd0*/  UMOV UR4, URZ ;  /* 0x0000003f00047c82 */ /* 0x000fe20008000000 */
[----:B------:R-:W-:-:S02]  /*abe0*/  ISETP.NE.AND.EX P1, PT, R7, RZ, PT, P1 ;  /* 0x000000ff0700720c */ /* 0x000fc40003f25310 */
[----:B------:R-:W0:Y:S01]  /*abf0*/  LDC R7, c[0x0][0x2f0] ;  /* 0x0000bc00ff077b82 */ /* 0x000e220000000800 */
[----:B---3--:R-:W-:-:S07]  /*ac00*/  @P4 R2UR UR4, R6 ;  /* 0x00000000060442ca */ /* 0x008fce00000e0000 */
[----:B------:R-:W1:Y:S01]  /*ac10*/  LDC R6, c[0x0][0x424] ;  /* 0x00010900ff067b82 */ /* 0x000e620000000800 */
[----:B------:R-:W-:Y:S01]  /*ac20*/  UMOV UR39, URZ ;  /* 0x0000003f00277c82 */ /* 0x000fe20008000000 */
[----:B------:R-:W-:Y:S01]  /*ac30*/  UMOV UR48, URZ ;  /* 0x0000003f00307c82 */ /* 0x000fe20008000000 */
[----:B----4-:R-:W-:Y:S02]  /*ac40*/  @P2 R2UR UR39, R8 ;  /* 0x00000000082722ca */ /* 0x010fe400000e0000 */
[C---:B------:R-:W-:Y:S02]  /*ac50*/  LOP3.LUT R8, R26.reuse, 0xff000000, RZ, 0xc0, !PT ;  /* 0xff0000001a087812 */ /* 0x040fe400078ec0ff */
[----:B------:R-:W-:Y:S02]  /*ac60*/  R2UR UR36, R26 ;  /* 0x000000001a2472ca */ /* 0x000fe400000e0000 */
[----:B------:R-:W-:Y:S02]  /*ac70*/  SHF.R.U32.HI R9, RZ, 0x8, R8 ;  /* 0x00000008ff097819 */ /* 0x000fe40000011608 */
[----:B--2---:R-:W-:-:S02]  /*ac80*/  @P0 R2UR UR48, R0 ;  /* 0x00000000003002ca */ /* 0x004fc400000e0000 */
[----:B------:R-:W-:-:S04]  /*ac90*/  LOP3.LUT R0, R26, 0xff0000, RZ, 0xc0, !PT ;  /* 0x00ff00001a007812 */ /* 0x000fc800078ec0ff */
[----:B------:R-:W-:Y:S01]  /*aca0*/  LEA.HI R0, R0, R9, RZ, 0x10 ;  /* 0x0000000900007211 */ /* 0x000fe200078f80ff */
[----:B01----:R-:W-:Y:S08]  /*acb0*/  @P3 BRA `(.L_x_184) ;  /* 0x0000000000143947 */ /* 0x003ff00003800000 */
[----:B------:R-:W-:Y:S05]  /*acc0*/  @!P0 BRA `(.L_x_184) ;  /* 0x0000000000108947 */ /* 0x000fea0003800000 */
[----:B------:R-:W2:Y:S04]  /*acd0*/  LDG.E R9, desc[UR52][R2.64] ;  /* 0x0000003402097981 */ /* 0x000ea8000c1e1900 */
[----:B------:R-:W2:Y:S02]  /*ace0*/  LDG.E R8, desc[UR52][R2.64+0x4] ;  /* 0x0000043402087981 */ /* 0x000ea4000c1e1900 */
[----:B--2---:R-:W-:-:S05]  /*acf0*/  IMAD.IADD R2, R8, 0x1, -R9 ;  /* 0x0000000108027824 */ /* 0x004fca00078e0a09 */
[----:B------:R0:W-:Y:S02]  /*ad00*/  STL [R1+0xc], R2 ;  /* 0x00000c0201007387 */ /* 0x0001e40000100800 */
.L_x_184:
[----:B------:R-:W-:Y:S01]  /*ad10*/  ULDC.64 UR6, c[0x0][0xa20] ;  /* 0x0002880000067ab9 */ /* 0x000fe20000000a00 */
[----:B------:R-:W-:Y:S01]  /*ad20*/  SEL R6, R6, 0x1, P1 ;  /* 0x0000000106067807 */ /* 0x000fe20000800000 */
[----:B------:R-:W-:Y:S01]  /*ad30*/  ULOP3.LUT UR36, UR36, 0xffff, URZ, 0xc0, !UPT ;  /* 0x0000ffff24247892 */ /* 0x000fe2000f8ec03f */
[----:B------:R-:W-:Y:S01]  /*ad40*/  ISETP.NE.U32.AND P0, PT, RZ, UR6, PT ;  /* 0x00000006ff007c0c */ /* 0x000fe2000bf05070 */
[----:B------:R-:W-:Y:S01]  /*ad50*/  UIADD3 UR39, UR39, UR4, URZ ;  /* 0x0000000427277290 */ /* 0x000fe2000fffe03f */
[----:B------:R-:W-:Y:S02]  /*ad60*/  IMAD.U32 R22, RZ, RZ, UR47 ;  /* 0x0000002fff167e24 */ /* 0x000fe4000f8e00ff */
[----:B------:R-:W-:Y:S01]  /*ad70*/  ISETP.NE.AND.EX P0, PT, RZ, UR7, PT, P0 ;  /* 0x00000007ff007c0c */ /* 0x000fe2000bf05300 */
[----:B0-----:R-:W-:-:S12]  /*ad80*/  IMAD R2, R6, R7, RZ ;  /* 0x0000000706027224 */ /* 0x001fd800078e02ff */
[----:B------:R-:W-:Y:S05]  /*ad90*/  @!P0 BRA `(.L_x_185) ;  /* 0x0000000000188947 */ /* 0x000fea0003800000 */
[----:B------:R-:W-:-:S04]  /*ada0*/  UIADD3 UR5, UP0, UR44, UR6, URZ ;  /* 0x000000062c057290 */ /* 0x000fc8000ff1e03f */
[----:B------:R-:W-:Y:S02]  /*adb0*/  UIADD3.X UR6, UR45, UR7, URZ, UP0, !UPT ;  /* 0x000000072d067290 */ /* 0x000fe400087fe43f */
[----:B------:R-:W-:-:S04]  /*adc0*/  IMAD.U32 R2, RZ, RZ, UR5 ;  /* 0x00000005ff027e24 */ /* 0x000fc8000f8e00ff */
[----:B------:R-:W-:-:S05]  /*add0*/  IMAD.U32 R3, RZ, RZ, UR6 ;  /* 0x00000006ff037e24 */ /* 0x000fca000f8e00ff */
[----:B------:R0:W5:Y:S01]  /*ade0*/  LDG.E R2, desc[UR52][R2.64] ;  /* 0x0000003402027981 */ /* 0x000162000c1e1900 */
[----:B------:R-:W-:Y:S05]  /*adf0*/  BRA `(.L_x_186) ;  /* 0x0000000000107947 */ /* 0x000fea0003800000 */
.L_x_185:
[----:B------:R-:W-:Y:S05]  /*ae00*/  @!P2 BRA `(.L_x_186) ;  /* 0x00000000000ca947 */ /* 0x000fea0003800000 */
[----:B------:R-:W2:Y:S04]  /*ae10*/  LDG.E R3, desc[UR52][R4.64] ;  /* 0x0000003404037981 */ /* 0x000ea8000c1e1900 */
[----:B------:R-:W2:Y:S02]  /*ae20*/  LDG.E R2, desc[UR52][R4.64+0x4] ;  /* 0x0000043404027981 */ /* 0x000ea4000c1e1900 */
[----:B--2---:R-:W-:-:S07]  /*ae30*/  IMAD.IADD R2, R2, 0x1, -R3 ;  /* 0x0000000102027824 */ /* 0x004fce00078e0a03 */
.L_x_186:
[----:B-----5:R-:W-:Y:S01]  /*ae40*/  VIADD R2, R2, -UR4 ;  /* 0x8000000402027c36 */ /* 0x020fe20008000000 */
[----:B------:R-:W-:-:S03]  /*ae50*/  LOP3.LUT R23, R0, 0xff, RZ, 0xc0, !PT ;  /* 0x000000ff00177812 */ /* 0x000fc600078ec0ff */
[C---:B0-----:R-:W-:Y:S01]  /*ae60*/  VIADD R3, R2.reuse, 0x7f ;  /* 0x0000007f02037836 */ /* 0x041fe20000000000 */
[----:B------:R-:W-:-:S04]  /*ae70*/  ISETP.GE.AND P0, PT, R2, 0x1, PT ;  /* 0x000000010200780c */ /* 0x000fc80003f06270 */
[----:B------:R-:W-:-:S04]  /*ae80*/  SHF.R.S32.HI R2, RZ, 0x1f, R3 ;  /* 0x0000001fff027819 */ /* 0x000fc80000011403 */
[----:B------:R-:W-:-:S04]  /*ae90*/  LEA.HI R2, R2, R3, RZ, 0x7 ;  /* 0x0000000302027211 */ /* 0x000fc800078f38ff */
[----:B------:R-:W-:Y:S01]  /*aea0*/  SHF.R.S32.HI R4, RZ, 0x7, R2 ;  /* 0x00000007ff047819 */ /* 0x000fe20000011402 */
[----:B------:R-:W-:Y:S01]  /*aeb0*/  IMAD.MOV.U32 R2, RZ, RZ, RZ ;  /* 0x000000ffff027224 */ /* 0x000fe200078e00ff */
[----:B------:R-:W-:Y:S06]  /*aec0*/  @!P0 BRA `(.L_x_187) ;  /* 0x0000000000708947 */ /* 0x000fec0003800000 */
[----:B------:R-:W-:-:S04]  /*aed0*/  SHF.R.U32.HI R5, RZ, 0x10, R0 ;  /* 0x00000010ff057819 */ /* 0x000fc80000011600 */
[----:B------:R-:W-:-:S13]  /*aee0*/  ISETP.NE.AND P0, PT, R5, RZ, PT ;  /* 0x000000ff0500720c */ /* 0x000fda0003f05270 */
[----:B------:R-:W0:Y:S02]  /*aef0*/  @!P0 LDC R5, c[0x0][0x9f0] ;  /* 0x00027c00ff058b82 */ /* 0x000e240000000800 */
[-C--:B0-----:R-:W-:Y:S02]  /*af00*/  IABS R0, R5.reuse ;  /* 0x0000000500007213 */ /* 0x081fe40000000000 */
[----:B------:R-:W-:Y:S02]  /*af10*/  IADD3 R6, R5, -0x1, R4 ;  /* 0xffffffff05067810 */ /* 0x000fe40007ffe004 */
[----:B------:R-:W0:Y:S02]  /*af20*/  I2F.RP R7, R0 ;  /* 0x0000000000077306 */ /* 0x000e240000209400 */
[----:B------:R-:W-:-:S04]  /*af30*/  LOP3.LUT R2, R6, R5, RZ, 0x3c, !PT ;  /* 0x0000000506027212 */ /* 0x000fc800078e3cff */
[----:B------:R-:W-:Y:S01]  /*af40*/  ISETP.GE.AND P2, PT, R2, RZ, PT ;  /* 0x000000ff0200720c */ /* 0x000fe20003f46270 */
[----:B------:R-:W-:Y:S01]  /*af50*/  IMAD.MOV.U32 R2, RZ, RZ, RZ ;  /* 0x000000ffff027224 */ /* 0x000fe200078e00ff */
[----:B0-----:R-:W0:Y:S02]  /*af60*/  MUFU.RCP R7, R7 ;  /* 0x0000000700077308 */ /* 0x001e240000001000 */
[----:B0-----:R-:W-:-:S06]  /*af70*/  VIADD R3, R7, 0xffffffe ;  /* 0x0ffffffe07037836 */ /* 0x001fcc0000000000 */
[----:B------:R-:W0:Y:S02]  /*af80*/  F2I.FTZ.U32.TRUNC.NTZ R3, R3 ;  /* 0x0000000300037305 */ /* 0x000e24000021f000 */
[----:B0-----:R-:W-:-:S04]  /*af90*/  IMAD.MOV R9, RZ, RZ, -R3 ;  /* 0x000000ffff097224 */ /* 0x001fc800078e0a03 */
[----:B------:R-:W-:-:S04]  /*afa0*/  IMAD R9, R9, R0, RZ ;  /* 0x0000000009097224 */ /* 0x000fc800078e02ff */
[----:B------:R-:W-:Y:S01]  /*afb0*/  IMAD.HI.U32 R2, R3, R9, R2 ;  /* 0x0000000903027227 */ /* 0x000fe200078e0002 */
[----:B------:R-:W-:Y:S02]  /*afc0*/  IABS R3, R6 ;  /* 0x0000000600037213 */ /* 0x000fe40000000000 */
[----:B------:R-:W-:-:S03]  /*afd0*/  IABS R6, R5 ;  /* 0x0000000500067213 */ /* 0x000fc60000000000 */
[----:B------:R-:W-:-:S04]  /*afe0*/  IMAD.HI.U32 R2, R2, R3, RZ ;  /* 0x0000000302027227 */ /* 0x000fc800078e00ff */
[----:B------:R-:W-:-:S04]  /*aff0*/  IMAD.MOV R6, RZ, RZ, -R6 ;  /* 0x000000ffff067224 */ /* 0x000fc800078e0a06 */
[----:B------:R-:W-:-:S05]  /*b000*/  IMAD R3, R2, R6, R3 ;  /* 0x0000000602037224 */ /* 0x000fca00078e0203 */
[----:B------:R-:W-:-:S13]  /*b010*/  ISETP.GT.U32.AND P1, PT, R0, R3, PT ;  /* 0x000000030000720c */ /* 0x000fda0003f24070 */
[----:B------:R-:W-:Y:S02]  /*b020*/  @!P1 IMAD.IADD R3, R3, 0x1, -R0 ;  /* 0x0000000103039824 */ /* 0x000fe400078e0a00 */
[----:B------:R-:W-:Y:S01]  /*b030*/  @!P1 VIADD R2, R2, 0x1 ;  /* 0x0000000102029836 */ /* 0x000fe20000000000 */
[----:B------:R-:W-:Y:S02]  /*b040*/  ISETP.NE.AND P1, PT, R5, RZ, PT ;  /* 0x000000ff0500720c */ /* 0x000fe40003f25270 */
[----:B------:R-:W-:-:S13]  /*b050*/  ISETP.GE.U32.AND P0, PT, R3, R0, PT ;  /* 0x000000000300720c */ /* 0x000fda0003f06070 */
[----:B------:R-:W-:-:S04]  /*b060*/  @P0 VIADD R2, R2, 0x1 ;  /* 0x0000000102020836 */ /* 0x000fc80000000000 */
[----:B------:R-:W-:Y:S01]  /*b070*/  @!P2 IMAD.MOV R2, RZ, RZ, -R2 ;  /* 0x000000ffff02a224 */ /* 0x000fe200078e0a02 */
[----:B------:R-:W-:-:S07]  /*b080*/  @!P1 LOP3.LUT R2, RZ, R5, RZ, 0x33, !PT ;  /* 0x00000005ff029212 */ /* 0x000fce00078e33ff */
.L_x_187:
[-C--:B------:R-:W-:Y:S01]  /*b090*/  IMAD R23, R23, R2.reuse, RZ ;  /* 0x0000000217177224 */ /* 0x080fe200078e02ff */
[----:B------:R-:W-:Y:S04]  /*b0a0*/  BSSY B7, `(.L_x_188) ;  /* 0x0000305000077945 */ /* 0x000fe80003800000 */
[----:B------:R-:W-:-:S04]  /*b0b0*/  VIADDMNMX R27, R23, R2, R4, PT ;  /* 0x00000002171b7246 */ /* 0x000fc80003800104 */
[----:B------:R-:W-:-:S13]  /*b0c0*/  ISETP.GT.AND P0, PT, R27, R23, PT ;  /* 0x000000171b00720c */ /* 0x000fda0003f04270 */
[----:B------:R-:W-:Y:S05]  /*b0d0*/  @P0 BRA `(.L_x_189) ;  /* 0x0000000000440947 */ /* 0x000fea0003800000 */
[----:B------:R-:W0:Y:S02]  /*b0e0*/  S2R R0, SR_TID.X ;  /* 0x0000000000007919 */ /* 0x000e240000002100 */
[----:B0-----:R-:W-:-:S04]  /*b0f0*/  LOP3.LUT R0, R0, 0x7f, RZ, 0xc0, !PT ;  /* 0x0000007f00007812 */ /* 0x001fc800078ec0ff */
[----:B------:R-:W-:-:S13]  /*b100*/  ISETP.NE.AND P0, PT, R0, RZ, PT ;  /* 0x000000ff0000720c */ /* 0x000fda0003f05270 */
[----:B------:R-:W-:Y:S05]  /*b110*/  @P0 BRA `(.L_x_190) ;  /* 0x0000002c00f40947 */ /* 0x000fea0003800000 */
[----:B------:R-:W0:Y:S01]  /*b120*/  S2R R5, SR_LANEID ;  /* 0x0000000000057919 */ /* 0x000e220000000000 */
[----:B------:R-:W-:Y:S01]  /*b130*/  VOTEU.ANY UR4, UPT, PT ;  /* 0x0000000000047886 */ /* 0x000fe200038e0100 */
[----:B------:R-:W1:Y:S01]  /*b140*/  LDC.64 R2, c[0x0][0xc60] ;  /* 0x00031800ff027b82 */ /* 0x000e620000000a00 */
[----:B------:R-:W0:Y:S02]  /*b150*/  FLO.U32 R0, UR4 ;  /* 0x0000000400007d00 */ /* 0x000e2400080e0000 */
[----:B0-----:R-:W-:-:S06]  /*b160*/  ISETP.EQ.U32.AND P0, PT, R0, R5, PT ;  /* 0x000000050000720c */ /* 0x001fcc0003f02070 */
[----:B------:R-:W1:Y:S07]  /*b170*/  POPC R5, UR4 ;  /* 0x0000000400057d09 */ /* 0x000e6e0008000000 */
[----:B-1----:R-:W2:Y:S01]  /*b180*/  @P0 ATOMG.E.ADD.STRONG.GPU PT, R3, desc[UR52][R2.64], R5 ;  /* 0x00000005020309a8 */ /* 0x002ea200081ee1f4 */
[----:B------:R-:W0:Y:S02]  /*b190*/  S2R R4, SR_LTMASK ;  /* 0x0000000000047919 */ /* 0x000e240000003900 */
[----:B0-----:R-:W-:-:S04]  /*b1a0*/  LOP3.LUT R4, R4, UR4, RZ, 0xc0, !PT ;  /* 0x0000000404047c12 */ /* 0x001fc8000f8ec0ff */
[----:B------:R-:W0:Y:S01]  /*b1b0*/  POPC R7, R4 ;  /* 0x0000000400077309 */ /* 0x000e220000000000 */
[----:B--2---:R-:W0:Y:S02]  /*b1c0*/  SHFL.IDX PT, R0, R3, R0, 0x1f ;  /* 0x00001f0003007589 */ /* 0x004e2400000e0000 */
[----:B0-----:R-:W-:Y:S01]  /*b1d0*/  IADD3 R24, R0, UR41, R7 ;  /* 0x0000002900187c10 */ /* 0x001fe2000fffe007 */
[----:B------:R-:W-:Y:S06]  /*b1e0*/  BRA `(.L_x_190) ;  /* 0x0000002c00c07947 */ /* 0x000fec0003800000 */
.L_x_189:
[----:B------:R-:W-:Y:S01]  /*b1f0*/  VIADD R0, R17, 0x13800 ;  /* 0x0001380011007836 */ /* 0x000fe20000000000 */
[----:B------:R-:W-:Y:S04]  /*b200*/  BSSY B6, `(.L_x_191) ;  /* 0x0000013000067945 */ /* 0x000fe80003800000 */
[----:B------:R-:W-:-:S13]  /*b210*/  LOP3.LUT P0, RZ, R0, 0x9f, RZ, 0xc0, !PT ;  /* 0x0000009f00ff7812 */ /* 0x000fda000780c0ff */
[----:B------:R-:W-:Y:S05]  /*b220*/  @!P0 BRA `(.L_x_192) ;  /* 0x0000000000408947 */ /* 0x000fea0003800000 */
        /* <DEDUP_REMOVED lines=16> */
.L_x_192:
[----:B------:R-:W-:Y:S05]  /*b330*/  BSYNC B6 ;  /* 0x0000000000067941 */ /* 0x000fea0003800000 */
.L_x_191:
[----:B------:R-:W2:Y:S01]  /*b340*/  LDL.LU R16, [R1] ;  /* 0x0000000001107983 */ /* 0x000ea20000300800 */
[----:B------:R-:W-:Y:S01]  /*b350*/  VIADD R0, R17, 0x9000 ;  /* 0x0000900011007836 */ /* 0x000fe20000000000 */
[----:B------:R-:W-:Y:S04]  /*b360*/  BSSY B6, `(.L_x_193) ;  /* 0x0000016000067945 */ /* 0x000fe80003800000 */
[----:B------:R-:W-:Y:S02]  /*b370*/  LOP3.LUT P0, RZ, R0, 0x9f, RZ, 0xc0, !PT ;  /* 0x0000009f00ff7812 */ /* 0x000fe4000780c0ff */
[----:B--2---:R-:W-:-:S11]  /*b380*/  LOP3.LUT R16, R16, 0xfffffffe, RZ, 0xc0, !PT ;  /* 0xfffffffe10107812 */ /* 0x004fd600078ec0ff */
[----:B------:R-:W-:-:S05]  /*b390*/  @P0 LOP3.LUT R16, R16, 0x1, RZ, 0xfc, !PT ;  /* 0x0000000110100812 */ /* 0x000fca00078efcff */
[----:B------:R0:W-:Y:S01]  /*b3a0*/  STL [R1], R16 ;  /* 0x0000001001007387 */ /* 0x0001e20000100800 */
[----:B------:R-:W-:Y:S05]  /*b3b0*/  @!P0 BRA `(.L_x_194) ;  /* 0x0000000000408947 */ /* 0x000fea0003800000 */
[----:B------:R-:W-:Y:S01]  /*b3c0*/  MOV R2, 0x0 ;  /* 0x0000000000027802 */ /* 0x000fe20000000f00 */
[----:B------:R-:W-:Y:S01]  /*b3d0*/  ULDC.64 UR6, c[0x4][0x98] ;  /* 0x0100260000067ab9 */ /* 0x000fe20000000a00 */
[----:B------:R-:W-:Y:S01]  /*b3e0*/  ULDC.64 UR8, c[0x4][0xa0] ;  /* 0x0100280000087ab9 */ /* 0x000fe20000000a00 */
[----:B------:R-:W-:Y:S01]  /*b3f0*/  ULDC.64 UR4, c[0x4][0x10] ;  /* 0x0100040000047ab9 */ /* 0x000fe20000000a00 */
[----:B------:R-:W-:Y:S02]  /*b400*/  IMAD.U32 R4, RZ, RZ, UR6 ;  /* 0x00000006ff047e24 */ /* 0x000fe4000f8e00ff */
[----:B------:R-:W1:Y:S01]  /*b410*/  LDC.64 R2, c[0x4][R2] ;  /* 0x0100000002027b82 */ /* 0x000e620000000a00 */
        /* <DEDUP_REMOVED lines=9> */
[----:B01----:R-:W-:Y:S05]  /*b4b0*/  CALL.ABS.NOINC R2 ;  /* 0x0000000002007343 */ /* 0x003fea0003c00000 */
.L_x_194:
[----:B------:R-:W-:Y:S05]  /*b4c0*/  BSYNC B6 ;  /* 0x0000000000067941 */ /* 0x000fea0003800000 */
.L_x_193:
        /* <DEDUP_REMOVED lines=20> */
.L_x_196:
[----:B------:R-:W-:Y:S05]  /*b610*/  BSYNC B6 ;  /* 0x0000000000067941 */ /* 0x000fea0003800000 */
.L_x_195:
[----:B------:R-:W-:Y:S01]  /*b620*/  LOP3.LUT P6, RZ, R16, 0x1, RZ, 0xc0, !PT ;  /* 0x0000000110ff7812 */ /* 0x000fe200078cc0ff */
[----:B------:R-:W-:-:S12]  /*b630*/  BSSY B6, `(.L_x_197) ;  /* 0x0000012000067945 */ /* 0x000fd80003800000 */
        /* <DEDUP_REMOVED lines=17> */
.L_x_198:
[----:B------:R-:W-:Y:S05]  /*b750*/  BSYNC B6 ;  /* 0x0000000000067941 */ /* 0x000fea0003800000 */
.L_x_197:
[----:B------:R-:W-:Y:S02]  /*b760*/  ULDC.64 UR4, c[0x0][0x9f8] ;  /* 0x00027e0000047ab9 */ /* 0x000fe40000000a00 */
[----:B------:R-:W-:-:S04]  /*b770*/  UISETP.NE.U32.AND UP0, UPT, UR4, URZ, UPT ;  /* 0x0000003f0400728c */ /* 0x000fc8000bf05070 */
[----:B------:R-:W-:-:S06]  /*b780*/  UISETP.NE.AND.EX UP0, UPT, UR5, URZ, UPT, UP0 ;  /* 0x0000003f0500728c */ /* 0x000fcc000bf05300 */
[----:B------:R-:W-:-:S05]  /*b790*/  PLOP3.LUT P0, PT, PT, PT, UP0, 0x80, 0x0 ;  /* 0x000000000000781c */ /* 0x000fca0003f0f008 */
[----:B------:R-:W-:-:S04]  /*b7a0*/  @UP0 UIADD3 UR4, UP1, UR44, UR4, URZ ;  /* 0x000000042c040290 */ /* 0x000fc8000ff3e03f */
[----:B------:R-:W-:Y:S02]  /*b7b0*/  @UP0 UIADD3.X UR5, UR45, UR5, URZ, UP1, !UPT ;  /* 0x000000052d050290 */ /* 0x000fe40008ffe43f */
[----:B------:R-:W-:-:S04]  /*b7c0*/  IMAD.U32 R2, RZ, RZ, UR4 ;  /* 0x00000004ff027e24 */ /* 0x000fc8000f8e00ff */
[----:B------:R-:W-:Y:S01]  /*b7d0*/  IMAD.U32 R3, RZ, RZ, UR5 ;  /* 0x00000005ff037e24 */ /* 0x000fe2000f8e00ff */
[----:B0-----:R-:W0:Y:S01]  /*b7e0*/  S2R R16, SR_TID.X ;  /* 0x0000000000107919 */ /* 0x001e220000002100 */
[----:B------:R-:W-:-:S03]  /*b7f0*/  ULDC.64 UR4, c[0x0][0xa08] ;  /* 0x0002820000047ab9 */ /* 0x000fc60000000a00 */
[----:B------:R1:W2:Y:S02]  /*b800*/  @P0 LDG.E R22, desc[UR52][R2.64] ;  /* 0x0000003402160981 */ /* 0x0002a4000c1e1900 */
[----:B-1----:R-:W1:Y:S01]  /*b810*/  LDC.64 R2, c[0x0][0x418] ;  /* 0x00010600ff027b82 */ /* 0x002e620000000a00 */
[----:B0-----:R-:W-:-:S04]  /*b820*/  SHF.R.U32.HI R20, RZ, 0x5, R16 ;  /* 0x00000005ff147819 */ /* 0x001fc80000011610 */
[----:B------:R-:W-:Y:S02]  /*b830*/  LOP3.LUT R20, R20, 0x3, RZ, 0xc0, !PT ;  /* 0x0000000314147812 */ /* 0x000fe400078ec0ff */
[----:B-1----:R-:W-:Y:S01]  /*b840*/  LOP3.LUT P0, RZ, R2, UR4, RZ, 0xfc, !PT ;  /* 0x0000000402ff7c12 */ /* 0x002fe2000f80fcff */
[----:B------:R-:W-:-:S03]  /*b850*/  UMOV UR4, 0xffffffff ;  /* 0xffffffff00047882 */ /* 0x000fc60000000000 */
[----:B------:R-:W-:Y:S02]  /*b860*/  LOP3.LUT P0, RZ, R3, UR5, RZ, 0xfc, P0 ;  /* 0x0000000503ff7c12 */ /* 0x000fe4000800fcff */
[----:B--2---:R-:W-:Y:S02]  /*b870*/  SHF.R.S32.HI R26, RZ, 0x1f, R22 ;  /* 0x0000001fff1a7819 */ /* 0x004fe40000011416 */
[----:B------:R-:W-:Y:S01]  /*b880*/  SEL R16, R22, RZ, !P0 ;  /* 0x000000ff16107207 */ /* 0x000fe20004000000 */
[----:B------:R-:W-:Y:S08]  /*b890*/  BRA.DIV UR4, `(.L_x_199) ;  /* 0x0000003a046c7947 */ /* 0x000ff0000b800000 */
[----:B------:R0:W1:Y:S02]  /*b8a0*/  SHFL.IDX PT, R14, R20, RZ, 0x1f ;  /* 0x00001fff140e7589 */ /* 0x00006400000e0000 */
.L_x_274:
[----:B------:R-:W2:Y:S01]  /*b8b0*/  LDL.LU R0, [R1] ;  /* 0x0000000001007983 */ /* 0x000ea20000300800 */
[----:B------:R-:W-:Y:S02]  /*b8c0*/  PLOP3.LUT P1, PT, PT, PT, PT, 0x8, 0x0 ;  /* 0x000000000000781c */ /* 0x000fe40003f2e170 */
[----:B-1----:R-:W-:Y:S02]  /*b8d0*/  ISETP.NE.AND P0, PT, R14, RZ, PT ;  /* 0x000000ff0e00720c */ /* 0x002fe40003f05270 */
[----:B--2---:R-:W-:-:S09]  /*b8e0*/  LOP3.LUT R0, R0, 0xfffffffe, RZ, 0xc0, !PT ;  /* 0xfffffffe00007812 */ /* 0x004fd200078ec0ff */
[----:B------:R-:W-:-:S05]  /*b8f0*/  @P1 LOP3.LUT R0, R0, 0x1, RZ, 0xfc, !PT ;  /* 0x0000000100001812 */ /* 0x000fca00078efcff */
[----:B------:R1:W-:Y:S01]  /*b900*/  STL [R1], R0 ;  /* 0x0000000001007387 */ /* 0x0003e20000100800 */
[----:B------:R-:W-:Y:S05]  /*b910*/  @P0 BRA `(.L_x_200) ;  /* 0x0000000400bc0947 */ /* 0x000fea0003800000 */
[----:B------:R-:W-:Y:S01]  /*b920*/  UMOV UR4, 0xffffffff ;  /* 0xffffffff00047882 */ /* 0x000fe20000000000 */
[----:B-1----:R-:W-:Y:S02]  /*b930*/  VIADD R0, R27, 0xffffffff ;  /* 0xffffffff1b007836 */ /* 0x002fe40000000000 */
[----:B------:R-:W-:Y:S05]  /*b940*/  BRA.DIV UR4, `(.L_x_201) ;  /* 0x0000003a04607947 */ /* 0x000fea000b800000 */
[----:B------:R-:W-:-:S13]  /*b950*/  ELECT P6, URZ, PT ;  /* 0x00000000003f782f */ /* 0x000fda00038c0000 */
.L_x_277:
[----:B------:R-:W-:Y:S05]  /*b960*/  @!P6 BRA `(.L_x_200) ;  /* 0x0000000400a8e947 */ /* 0x000fea0003800000 */
[----:B------:R-:W-:-:S04]  /*b970*/  ISETP.NE.U32.AND P0, PT, R2, RZ, PT ;  /* 0x000000ff0200720c */ /* 0x000fc80003f05070 */
[----:B------:R-:W-:-:S13]  /*b980*/  ISETP.NE.AND.EX P0, PT, R3, RZ, PT, P0 ;  /* 0x000000ff0300720c */ /* 0x000fda0003f05300 */
[----:B------:R-:W-:Y:S05]  /*b990*/  @!P0 BRA `(.L_x_202) ;  /* 0x0000000000448947 */ /* 0x000fea0003800000 */
[----:B------:R-:W1:Y:S01]  /*b9a0*/  LDC R6, c[0x0][0x43c] ;  /* 0x00010f00ff067b82 */ /* 0x000e620000000800 */
[----:B------:R-:W-:Y:S01]  /*b9b0*/  ULDC.64 UR4, c[0x0][0x428] ;  /* 0x00010a0000047ab9 */ /* 0x000fe20000000a00 */
[----:B-1----:R-:W-:-:S13]  /*b9c0*/  ISETP.NE.AND P0, PT, R6, 0x1, PT ;  /* 0x000000010600780c */ /* 0x002fda0003f05270 */
[----:B------:R-:W1:Y:S02]  /*b9d0*/  @P0 LDC.64 R4, c[0x0][0x440] ;  /* 0x00011000ff040b82 */ /* 0x000e640000000a00 */
[----:B-1----:R-:W-:-:S04]  /*b9e0*/  @P0 IMAD.HI.U32 R7, R0, R4, RZ ;  /* 0x0000000400070227 */ /* 0x002fc800078e00ff */
[----:B------:R-:W-:Y:S01]  /*b9f0*/  IMAD.MOV.U32 R4, RZ, RZ, R0 ;  /* 0x000000ffff047224 */ /* 0x000fe200078e0000 */
[----:B------:R-:W-:-:S05]  /*ba00*/  @P0 SHF.R.U32.HI R4, RZ, R5, R7 ;  /* 0x00000005ff040219 */ /* 0x000fca0000011607 */
[----:B------:R-:W-:-:S04]  /*ba10*/  IMAD.MOV R5, RZ, RZ, -R4 ;  /* 0x000000ffff057224 */ /* 0x000fc800078e0a04 */
[----:B------:R-:W-:Y:S01]  /*ba20*/  IMAD R0, R6, R5, R0 ;  /* 0x0000000506007224 */ /* 0x000fe200078e0200 */
[--C-:B------:R-:W-:Y:S01]  /*ba30*/  SHF.R.S32.HI R5, RZ, 0x1f, R4.reuse ;  /* 0x0000001fff057819 */ /* 0x100fe20000011404 */
[----:B------:R-:W-:Y:S02]  /*ba40*/  IMAD R6, R26, UR4, RZ ;  /* 0x000000041a067c24 */ /* 0x000fe4000f8e02ff */
[----:B------:R-:W-:-:S04]  /*ba50*/  IMAD.WIDE.U32 R4, R22, UR4, R4 ;  /* 0x0000000416047c25 */ /* 0x000fc8000f8e0004 */
[----:B------:R-:W-:Y:S01]  /*ba60*/  IMAD R6, R22, UR5, R6 ;  /* 0x0000000516067c24 */ /* 0x000fe2000f8e0206 */
[----:B------:R-:W-:-:S03]  /*ba70*/  LEA R2, P0, R4, R2, 0x2 ;  /* 0x0000000204027211 */ /* 0x000fc600078010ff */
[----:B------:R-:W-:-:S05]  /*ba80*/  IMAD.IADD R6, R5, 0x1, R6 ;  /* 0x0000000105067824 */ /* 0x000fca00078e0206 */
[----:B------:R-:W-:-:S05]  /*ba90*/  LEA.HI.X R3, R4, R3, R6, 0x2, P0 ;  /* 0x0000000304037211 */ /* 0x000fca00000f1406 */
[----:B------:R1:W5:Y:S02]  /*baa0*/  LDG.E R16, desc[UR52][R2.64] ;  /* 0x0000003402107981 */ /* 0x000364000c1e1900 */
.L_x_202:
[----:B-1----:R-:W1:Y:S01]  /*bab0*/  S2R R2, SR_TID.X ;  /* 0x0000000000027919 */ /* 0x002e620000002100 */
[----:B------:R-:W-:Y:S01]  /*bac0*/  IMAD R3, R18, 0x8, R17 ;  /* 0x0000000812037824 */ /* 0x000fe200078e0211 */
[----:B-1----:R-:W-:Y:S02]  /*bad0*/  LOP3.LUT R4, R2, 0x7f, RZ, 0xc0, !PT ;  /* 0x0000007f02047812 */ /* 0x002fe400078ec0ff */
[----:B------:R-:W-:Y:S02]  /*bae0*/  SHF.L.U32 R2, R19, 0x1f, RZ ;  /* 0x0000001f13027819 */ /* 0x000fe400000006ff */
[----:B------:R-:W-:Y:S02]  /*baf0*/  ISETP.NE.AND P1, PT, R4, RZ, PT ;  /* 0x000000ff0400720c */ /* 0x000fe40003f25270 */
[----:B------:R-:W1:Y:S02]  /*bb00*/  SYNCS.PHASECHK.TRANS64.TRYWAIT P0, [R3+URZ+0x19c80], R2 ;  /* 0x019c8002030075a7 */ /* 0x000e64000800017f */
[----:B-1----:R-:W-:Y:S09]  /*bb10*/  @!P0 BRA `(.L_x_203) ;  /* 0x00000038000c8947 */ /* 0x002ff20003800000 */
.L_x_278:
[----:B------:R-:W-:Y:S05]  /*bb20*/  @P1 BRA `(.L_x_204) ;  /* 0x00000000001c1947 */ /* 0x000fea0003800000 */
[----:B------:R-:W2:Y:S02]  /*bb30*/  S2R R4, SR_TID.X ;  /* 0x0000000000047919 */ /* 0x000ea40000002100 */
[----:B--2---:R-:W-:Y:S01]  /*bb40*/  LOP3.LUT R5, R4, 0x1f, RZ, 0xc0, !PT ;  /* 0x0000001f04057812 */ /* 0x004fe200078ec0ff */
[----:B------:R-:W-:-:S03]  /*bb50*/  IMAD.MOV.U32 R4, RZ, RZ, 0x3000 ;  /* 0x00003000ff047424 */ /* 0x000fc600078e00ff */
[----:B------:R-:W-:Y:S01]  /*bb60*/  ISETP.NE.AND P0, PT, R5, RZ, PT ;  /* 0x000000ff0500720c */ /* 0x000fe20003f05270 */
[----:B------:R2:W-:-:S12]  /*bb70*/  SYNCS.ARRIVE.TRANS64 RZ, [R3+URZ+0x19c70], R4 ;  /* 0x019c700403ff79a7 */ /* 0x0005d8000800003f */
[----:B--2---:R-:W-:Y:S05]  /*bb80*/  @!P0 BRA `(.L_x_204) ;  /* 0x0000000000048947 */ /* 0x004fea0003800000 */
[----:B------:R-:W-:Y:S01]  /*bb90*/  BPT.TRAP 0x1 ;  /* 0x000000040000795c */ /* 0x000fe20000300000 */
.L_x_204:
[----:B------:R-:W-:Y:S01]  /*bba0*/  IMAD R4, R18, 0x3000, R17 ;  /* 0x0000300012047824 */ /* 0x000fe200078e0211 */
[----:B------:R-:W-:Y:S01]  /*bbb0*/  R2UR UR33, R3 ;  /* 0x00000000032172ca */ /* 0x000fe200000e0000 */
[----:B------:R-:W-:Y:S01]  /*bbc0*/  UIADD3 UR4, UP0, UR50, 0x470, URZ ;  /* 0x0000047032047890 */ /* 0x000fe2000ff1e03f */
[----:B------:R-:W-:Y:S01]  /*bbd0*/  LEA R0, R0, UR39, 0x7 ;  /* 0x0000002700007c11 */ /* 0x000fe2000f8e38ff */
[----:B------:R-:W-:Y:S01]  /*bbe0*/  UMOV UR6, 0x0 ;  /* 0x0000000000067882 */ /* 0x000fe20000000000 */
[----:B------:R-:W-:Y:S01]  /*bbf0*/  R2UR UR8, R4 ;  /* 0x00000000040872ca */ /* 0x000fe200000e0000 */
[----:B------:R-:W-:Y:S01]  /*bc00*/  UIADD3.X UR5, URZ, UR51, URZ, UP0, !UPT ;  /* 0x000000333f057290 */ /* 0x000fe200087fe43f */
[----:B-----5:R-:W-:Y:S01]  /*bc10*/  R2UR UR37, R16 ;  /* 0x00000000102572ca */ /* 0x020fe200000e0000 */
[----:B------:R-:W-:Y:S01]  /*bc20*/  UMOV UR7, 0x14f00000 ;  /* 0x14f0000000077882 */ /* 0x000fe20000000000 */
[----:B------:R-:W-:Y:S01]  /*bc30*/  R2UR UR35, R0 ;  /* 0x00000000002372ca */ /* 0x000fe200000e0000 */
[----:B------:R-:W-:Y:S01]  /*bc40*/  UMOV UR34, URZ ;  /* 0x0000003f00227c82 */ /* 0x000fe20008000000 */
[----:B------:R-:W-:Y:S01]  /*bc50*/  UMOV UR18, 0x20 ;  /* 0x0000002000127882 */ /* 0x000fe20000000000 */
[----:B------:R-:W-:Y:S01]  /*bc60*/  UMOV UR20, UR36 ;  /* 0x0000002400147c82 */ /* 0x000fe20008000000 */
[----:B------:R-:W-:Y:S01]  /*bc70*/  UMOV UR10, 0x40 ;  /* 0x00000040000a7882 */ /* 0x000fe20000000000 */
[----:B------:R-:W-:Y:S01]  /*bc80*/  UIADD3 UR33, UR33, 0x19c70, URZ ;  /* 0x00019c7021217890 */ /* 0x000fe2000fffe03f */
[----:B------:R-:W-:-:S03]  /*bc90*/  UMOV UR12, UR36 ;  /* 0x00000024000c7c82 */ /* 0x000fc60008000000 */
[----:B------:R-:W-:Y:S02]  /*bca0*/  UIADD3 UR32, UR8, 0x9000, URZ ;  /* 0x0000900008207890 */ /* 0x000fe4000fffe03f */
[----:B------:R-:W-:Y:S02]  /*bcb0*/  UIADD3 UR16, UR8, 0xa000, URZ ;  /* 0x0000a00008107890 */ /* 0x000fe4000fffe03f */
[----:B------:R-:W-:Y:S01]  /*bcc0*/  UIADD3 UR8, UR8, 0xb000, URZ ;  /* 0x0000b00008087890 */ /* 0x000fe2000fffe03f */
[----:B------:R-:W-:Y:S01]  /*bcd0*/  UMOV UR21, UR37 ;  /* 0x0000002500157c82 */ /* 0x000fe20008000000 */
[----:B------:R-:W-:Y:S01]  /*bce0*/  UMOV UR17, UR33 ;  /* 0x0000002100117c82 */ /* 0x000fe20008000000 */
[----:B------:R-:W-:Y:S01]  /*bcf0*/  UMOV UR19, UR35 ;  /* 0x0000002300137c82 */ /* 0x000fe20008000000 */
[----:B------:R-:W-:Y:S01]  /*bd00*/  UMOV UR13, UR37 ;  /* 0x00000025000d7c82 */ /* 0x000fe20008000000 */
[----:B------:R-:W-:Y:S01]  /*bd10*/  UMOV UR9, UR33 ;  /* 0x0000002100097c82 */ /* 0x000fe20008000000 */
[----:B------:R-:W-:Y:S01]  /*bd20*/  UMOV UR11, UR35 ;  /* 0x00000023000b7c82 */ /* 0x000fe20008000000 */
[----:B------:R2:W-:Y:S01]  /*bd30*/  UTMALDG.4D [UR32], [UR4], desc[UR6] ;  /* 0x00000620040075b4 */ /* 0x0005e20008019000 */
[----:B------:R2:W-:Y:S01]  /*bd40*/  UTMALDG.4D [UR16], [UR4], desc[UR6] ;  /* 0x00000610040075b4 */ /* 0x0005e20008019000 */
[----:B------:R2:W-:Y:S01]  /*bd50*/  UTMALDG.4D [UR8], [UR4], desc[UR6] ;  /* 0x00000608040075b4 */ /* 0x0005e20008019000 */
[----:B------:R-:W3:Y:S02]  /*bd60*/  SYNCS.PHASECHK.TRANS64.TRYWAIT P0, [R3+URZ+0x19c40], R2 ;  /* 0x019c4002030075a7 */ /* 0x000ee4000800017f */
[----:B--23--:R-:W-:Y:S05]  /*bd70*/  @!P0 BRA `(.L_x_205) ;  /* 0x0000003400888947 */ /* 0x00cfea0003800000 */
.L_x_279:
[----:B------:R-:W-:Y:S05]  /*bd80*/  @P1 BRA `(.L_x_206) ;  /* 0x00000000001c1947 */ /* 0x000fea0003800000 */
[----:B------:R-:W3:Y:S01]  /*bd90*/  S2R R5, SR_TID.X ;  /* 0x0000000000057919 */ /* 0x000ee20000002100 */
[----:B-12---:R-:W-:-:S04]  /*bda0*/  IMAD.MOV.U32 R2, RZ, RZ, 0x3000 ;  /* 0x00003000ff027424 */ /* 0x006fc800078e00ff */
[----:B------:R4:W-:Y:S01]  /*bdb0*/  SYNCS.ARRIVE.TRANS64 RZ, [R3+URZ+0x19c30], R2 ;  /* 0x019c300203ff79a7 */ /* 0x0009e2000800003f */
[----:B---3--:R-:W-:-:S04]  /*bdc0*/  LOP3.LUT R5, R5, 0x1f, RZ, 0xc0, !PT ;  /* 0x0000001f05057812 */ /* 0x008fc800078ec0ff */
[----:B------:R-:W-:-:S13]  /*bdd0*/  ISETP.NE.AND P0, PT, R5, RZ, PT ;  /* 0x000000ff0500720c */ /* 0x000fda0003f05270 */
[----:B----4-:R-:W-:Y:S05]  /*bde0*/  @!P0 BRA `(.L_x_206) ;  /* 0x0000000000048947 */ /* 0x010fea0003800000 */
[----:B------:R-:W-:Y:S01]  /*bdf0*/  BPT.TRAP 0x1 ;  /* 0x000000040000795c */ /* 0x000fe20000300000 */
.L_x_206:
[----:B-12---:R-:W2:Y:S01]  /*be00*/  LDL.LU R2, [R1] ;  /* 0x0000000001027983 */ /* 0x006ea20000300800 */
[----:B------:R-:W-:Y:S01]  /*be10*/  R2UR UR8, R4 ;  /* 0x00000000040872ca */ /* 0x000fe200000e0000 */
[----:B------:R-:W-:Y:S01]  /*be20*/  UIADD3 UR4, UP0, UR50, 0x370, URZ ;  /* 0x0000037032047890 */ /* 0x000fe2000ff1e03f */
[----:B------:R-:W-:Y:S01]  /*be30*/  R2UR UR25, R3 ;  /* 0x00000000031972ca */ /* 0x000fe200000e0000 */
[----:B------:R-:W-:Y:S01]  /*be40*/  UMOV UR6, 0x0 ;  /* 0x0000000000067882 */ /* 0x000fe20000000000 */
[----:B------:R-:W-:Y:S01]  /*be50*/  PLOP3.LUT P0, PT, PT, PT, PT, 0x80, 0x0 ;  /* 0x000000000000781c */ /* 0x000fe20003f0f070 */
[----:B------:R-:W-:Y:S01]  /*be60*/  UIADD3.X UR5, URZ, UR51, URZ, UP0, !UPT ;  /* 0x000000333f057290 */ /* 0x000fe200087fe43f */
[----:B------:R-:W-:Y:S01]  /*be70*/  R2UR UR27, R0 ;  /* 0x00000000001b72ca */ /* 0x000fe200000e0000 */
[----:B------:R-:W-:Y:S01]  /*be80*/  UMOV UR7, 0x14f00000 ;  /* 0x14f0000000077882 */ /* 0x000fe20000000000 */
[----:B------:R-:W-:Y:S01]  /*be90*/  R2UR UR29, R16 ;  /* 0x00000000101d72ca */ /* 0x000fe200000e0000 */
[----:B------:R-:W-:Y:S01]  /*bea0*/  UMOV UR26, URZ ;  /* 0x0000003f001a7c82 */ /* 0x000fe20008000000 */
[----:B------:R-:W-:Y:S01]  /*beb0*/  UMOV UR28, UR36 ;  /* 0x00000024001c7c82 */ /* 0x000fe20008000000 */
[----:B------:R-:W-:Y:S01]  /*bec0*/  UMOV UR18, 0x20 ;  /* 0x0000002000127882 */ /* 0x000fe20000000000 */
[----:B------:R-:W-:Y:S01]  /*bed0*/  UMOV UR20, UR36 ;  /* 0x0000002400147c82 */ /* 0x000fe20008000000 */
[----:B------:R-:W-:-:S02]  /*bee0*/  UIADD3 UR24, UR8, 0x13800, URZ ;  /* 0x0001380008187890 */ /* 0x000fc4000fffe03f */
[----:B------:R-:W-:Y:S02]  /*bef0*/  UIADD3 UR25, UR25, 0x19c30, URZ ;  /* 0x00019c3019197890 */ /* 0x000fe4000fffe03f */
[----:B------:R-:W-:Y:S02]  /*bf00*/  UIADD3 UR16, UR8, 0x14800, URZ ;  /* 0x0001480008107890 */ /* 0x000fe4000fffe03f */
[----:B------:R-:W-:Y:S01]  /*bf10*/  UIADD3 UR8, UR8, 0x15800, URZ ;  /* 0x0001580008087890 */ /* 0x000fe2000fffe03f */
[----:B------:R-:W-:Y:S01]  /*bf20*/  UMOV UR19, UR27 ;  /* 0x0000001b00137c82 */ /* 0x000fe20008000000 */
[----:B------:R-:W-:Y:S01]  /*bf30*/  UMOV UR21, UR29 ;  /* 0x0000001d00157c82 */ /* 0x000fe20008000000 */
[----:B------:R-:W-:Y:S01]  /*bf40*/  UMOV UR17, UR25 ;  /* 0x0000001900117c82 */ /* 0x000fe20008000000 */
[----:B------:R-:W-:Y:S01]  /*bf50*/  UMOV UR10, 0x40 ;  /* 0x00000040000a7882 */ /* 0x000fe20000000000 */
[----:B------:R-:W-:Y:S01]  /*bf60*/  UMOV UR12, UR36 ;  /* 0x00000024000c7c82 */ /* 0x000fe20008000000 */
[----:B------:R-:W-:Y:S01]  /*bf70*/  UMOV UR11, UR27 ;  /* 0x0000001b000b7c82 */ /* 0x000fe20008000000 */
[----:B------:R-:W-:Y:S01]  /*bf80*/  UMOV UR13, UR29 ;  /* 0x0000001d000d7c82 */ /* 0x000fe20008000000 */
[----:B------:R3:W-:Y:S01]  /*bf90*/  UTMALDG.4D [UR24], [UR4], desc[UR6] ;  /* 0x00000618040075b4 */ /* 0x0007e20008019000 */
[----:B------:R-:W-:Y:S01]  /*bfa0*/  UMOV UR9, UR25 ;  /* 0x0000001900097c82 */ /* 0x000fe20008000000 */
[----:B------:R3:W-:Y:S01]  /*bfb0*/  UTMALDG.4D [UR16], [UR4], desc[UR6] ;  /* 0x00000610040075b4 */ /* 0x0007e20008019000 */
[----:B------:R3:W-:Y:S01]  /*bfc0*/  UTMALDG.4D [UR8], [UR4], desc[UR6] ;  /* 0x00000608040075b4 */ /* 0x0007e20008019000 */
[----:B--2---:R-:W-:-:S04]  /*bfd0*/  LOP3.LUT R2, R2, 0xfffffffe, RZ, 0xc0, !PT ;  /* 0xfffffffe02027812 */ /* 0x004fc800078ec0ff */
[----:B------:R-:W-:-:S05]  /*bfe0*/  @P0 LOP3.LUT R2, R2, 0x1, RZ, 0xfc, !PT ;  /* 0x0000000102020812 */ /* 0x000fca00078efcff */
[----:B------:R3:W-:Y:S01]  /*bff0*/  STL [R1], R2 ;  /* 0x0000000201007387 */ /* 0x0007e20000100800 */
[----:B------:R-:W-:Y:S01]  /*c000*/  NOP ;  /* 0x0000000000007918 */ /* 0x000fe20000000000 */
.L_x_200:
[----:B------:R-:W-:Y:S05]  /*c010*/  WARPSYNC.ALL ;  /* 0x0000000000007948 */ /* 0x000fea0003800000 */
[----:B-1----:R-:W-:Y:S01]  /*c020*/  VIADD R0, R17, 0xf000 ;  /* 0x0000f00011007836 */ /* 0x002fe20000000000 */
[----:B---3--:R-:W-:Y:S01]  /*c030*/  USHF.R.S32.HI UR4, URZ, 0x1f, UR48 ;  /* 0x0000001f3f047899 */ /* 0x008fe20008011430 */
[----:B------:R-:W-:Y:S03]  /*c040*/  BAR.SYNC.DEFER_BLOCKING 0x8, 0x200 ;  /* 0x0208000000007b1d */ /* 0x000fe60000010000 */
[----:B------:R-:W-:-:S03]  /*c050*/  LOP3.LUT P0, RZ, R0, 0x9f, RZ, 0xc0, !PT ;  /* 0x0000009f00ff7812 */ /* 0x000fc6000780c0ff */
[----:B------:R-:W-:Y:S01]  /*c060*/  ULDC.64 UR6, c[0x0][0x298] ;  /* 0x0000a60000067ab9 */ /* 0x000fe20000000a00 */
[----:B------:R-:W-:Y:S01]  /*c070*/  ULDC.64 UR8, c[0x0][0xa00] ;  /* 0x0002800000087ab9 */ /* 0x000fe20000000a00 */
[----:B------:R-:W-:Y:S01]  /*c080*/  UIMAD UR4, UR4, UR6, URZ ;  /* 0x00000006040472a4 */ /* 0x000fe2000f8e023f */
[----:B------:R-:W-:Y:S01]  /*c090*/  BSSY B6, `(.L_x_207) ;  /* 0x0000019000067945 */ /* 0x000fe20003800000 */
[----:B------:R-:W-:Y:S02]  /*c0a0*/  UISETP.NE.U32.AND UP0, UPT, UR8, URZ, UPT ;  /* 0x0000003f0800728c */ /* 0x000fe4000bf05070 */
[----:B------:R-:W-:Y:S02]  /*c0b0*/  UIMAD.WIDE.U32 UR44, UR48, UR6, URZ ;  /* 0x00000006302c72a5 */ /* 0x000fe4000f8e003f */
[----:B------:R-:W-:Y:S02]  /*c0c0*/  UIMAD UR4, UR48, UR7, UR4 ;  /* 0x00000007300472a4 */ /* 0x000fe4000f8e0204 */
[----:B------:R-:W-:-:S02]  /*c0d0*/  UISETP.NE.AND.EX UP0, UPT, UR9, URZ, UPT, UP0 ;  /* 0x0000003f0900728c */ /* 0x000fc4000bf05300 */
[----:B------:R-:W-:Y:S02]  /*c0e0*/  UIADD3 UR37, UR45, UR4, URZ ;  /* 0x000000042d257290 */ /* 0x000fe4000fffe03f */
[----:B------:R-:W-:Y:S02]  /*c0f0*/  USEL UR47, UR47, URZ, !UP0 ;  /* 0x0000003f2f2f7287 */ /* 0x000fe4000c000000 */
[----:B------:R-:W-:Y:S01]  /*c100*/  USEL UR46, UR46, URZ, !UP0 ;  /* 0x0000003f2e2e7287 */ /* 0x000fe2000c000000 */
[----:B------:R-:W-:Y:S11]  /*c110*/  @!P0 BRA `(.L_x_208) ;  /* 0x0000000000408947 */ /* 0x000ff60003800000 */
        /* <DEDUP_REMOVED lines=14> */
[----:B0-----:R-:W-:-:S07]  /*c200*/  LEPC R20, `(.L_x_208) ;  /* 0x000000001014794e */ /* 0x001fce0000000000 */
[----:B-1----:R-:W-:Y:S05]  /*c210*/  CALL.ABS.NOINC R2 ;  /* 0x0000000002007343 */ /* 0x002fea0003c00000 */
.L_x_208:
[----:B------:R-:W-:Y:S05]  /*c220*/  BSYNC B6 ;  /* 0x0000000000067941 */ /* 0x000fea0003800000 */
.L_x_207:
[----:B------:R-:W1:Y:S01]  /*c230*/  LDC R8, c[0x0][0x448] ;  /* 0x00011200ff087b82 */ /* 0x000e620000000800 */
[----:B------:R-:W0:Y:S01]  /*c240*/  S2R R2, SR_TID.X ;  /* 0x0000000000027919 */ /* 0x000e220000002100 */
[----:B------:R-:W-:Y:S01]  /*c250*/  ULDC.64 UR6, c[0x0][0x2d8] ;  /* 0x0000b60000067ab9 */ /* 0x000fe20000000a00 */
[----:B------:R-:W-:Y:S01]  /*c260*/  UMOV UR4, UR44 ;  /* 0x0000002c00047c82 */ /* 0x000fe20008000000 */
[----:B------:R-:W-:Y:S01]  /*c270*/  UMOV UR5, UR37 ;  /* 0x0000002500057c82 */ /* 0x000fe20008000000 */
[----:B------:R-:W-:Y:S01]  /*c280*/  ULDC.64 UR8, c[0x0][0x2e0] ;  /* 0x0000b80000087ab9 */ /* 0x000fe20000000a00 */
[----:B------:R-:W-:Y:S01]  /*c290*/  UIMAD.WIDE.U32 UR4, UR36, UR6, UR4 ;  /* 0x00000006240472a5 */ /* 0x000fe2000f8e0004 */
[----:B------:R-:W2:Y:S01]  /*c2a0*/  S2R R9, SR_TID.X ;  /* 0x0000000000097919 */ /* 0x000ea20000002100 */
[----:B------:R-:W-:Y:S02]  /*c2b0*/  UIMAD UR6, UR46, UR8, URZ ;  /* 0x000000082e0672a4 */ /* 0x000fe4000f8e023f */
[----:B------:R-:W-:Y:S01]  /*c2c0*/  UIMAD UR5, UR36, UR7, UR5 ;  /* 0x00000007240572a4 */ /* 0x000fe2000f8e0205 */
[----:B------:R-:W3:Y:S01]  /*c2d0*/  S2R R21, SR_TID.X ;  /* 0x0000000000157919 */ /* 0x000ee20000002100 */
[----:B------:R-:W-:-:S02]  /*c2e0*/  UIMAD UR6, UR47, UR9, UR6 ;  /* 0x000000092f0672a4 */ /* 0x000fc4000f8e0206 */
[----:B------:R-:W-:Y:S01]  /*c2f0*/  UIMAD.WIDE.U32 UR4, UR47, UR8, UR4 ;  /* 0x000000082f0472a5 */ /* 0x000fe2000f8e0004 */
[----:B------:R-:W-:Y:S02]  /*c300*/  ULDC.64 UR10, c[0x0][0x280] ;  /* 0x0000a000000a7ab9 */ /* 0x000fe40000000a00 */
[----:B------:R-:W-:Y:S01]  /*c310*/  ULDC.64 UR8, c[0x0][0x2c8] ;  /* 0x0000b20000087ab9 */ /* 0x000fe20000000a00 */
[----:B------:R-:W-:-:S03]  /*c320*/  UIADD3 UR5, UR5, UR6, URZ ;  /* 0x0000000605057290 */ /* 0x000fc6000fffe03f */
[----:B------:R-:W-:Y:S02]  /*c330*/  ULDC.64 UR6, c[0x0][0x2d0] ;  /* 0x0000b40000067ab9 */ /* 0x000fe40000000a00 */
[----:B------:R-:W-:Y:S01]  /*c340*/  IMAD.U32 R5, RZ, RZ, UR6 ;  /* 0x00000006ff057e24 */ /* 0x000fe2000f8e00ff */
[----:B-1----:R-:W-:Y:S02]  /*c350*/  ISETP.NE.AND P0, PT, R8, 0x1, PT ;  /* 0x000000010800780c */ /* 0x002fe40003f05270 */
[C---:B0-----:R-:W-:Y:S01]  /*c360*/  LOP3.LUT R20, R2.reuse, 0x7f, RZ, 0xc0, !PT ;  /* 0x0000007f02147812 */ /* 0x041fe200078ec0ff */
[----:B------:R-:W-:-:S10]  /*c370*/  IMAD.SHL.U32 R2, R2, 0x40, RZ ;  /* 0x0000004002027824 */ /* 0x000fd400078e00ff */
[----:B------:R-:W0:Y:S01]  /*c380*/  @P0 LDC R3, c[0x0][0x44c] ;  /* 0x00011300ff030b82 */ /* 0x000e220000000800 */
[----:B------:R-:W-:Y:S01]  /*c390*/  SHF.R.U32.HI R20, RZ, 0x1, R20 ;  /* 0x00000001ff147819 */ /* 0x000fe20000011614 */
[----:B--2---:R-:W-:-:S03]  /*c3a0*/  IMAD.SHL.U32 R9, R9, 0x10, RZ ;  /* 0x0000001009097824 */ /* 0x004fc600078e00ff */
[----:B------:R-:W-:Y:S01]  /*c3b0*/  LOP3.LUT R2, R20, 0x40, R2, 0xf8, !PT ;  /* 0x0000004014027812 */ /* 0x000fe200078ef802 */
[----:B---3--:R-:W-:Y:S01]  /*c3c0*/  IMAD.SHL.U32 R20, R21, 0x10, RZ ;  /* 0x0000001015147824 */ /* 0x008fe200078e00ff */
[----:B------:R-:W-:Y:S01]  /*c3d0*/  LOP3.LUT R9, R9, 0x10, RZ, 0xc0, !PT ;  /* 0x0000001009097812 */ /* 0x000fe200078ec0ff */
[----:B------:R-:W1:Y:S02]  /*c3e0*/  @P0 LDC R0, c[0x0][0x450] ;  /* 0x00011400ff000b82 */ /* 0x000e640000000800 */
[----:B------:R-:W-:Y:S01]  /*c3f0*/  IMAD R6, R25, 0xc0, R2 ;  /* 0x000000c019067824 */ /* 0x000fe200078e0202 */
[C---:B------:R-:W-:Y:S02]  /*c400*/  LOP3.LUT R10, R9.reuse, 0x20, RZ, 0xfc, !PT ;  /* 0x00000020090a7812 */ /* 0x040fe400078efcff */
[----:B------:R-:W-:Y:S01]  /*c410*/  LOP3.LUT R20, R20, 0x10, RZ, 0xc0, !PT ;  /* 0x0000001014147812 */ /* 0x000fe200078ec0ff */
[----:B------:R-:W-:Y:S01]  /*c420*/  IMAD.MOV.U32 R2, RZ, RZ, R6 ;  /* 0x000000ffff027224 */ /* 0x000fe200078e0006 */
[----:B------:R-:W-:Y:S01]  /*c430*/  LOP3.LUT R9, R9, 0x40, RZ, 0xfc, !PT ;  /* 0x0000004009097812 */ /* 0x000fe200078efcff */
[----:B0-----:R-:W-:-:S05]  /*c440*/  @P0 IMAD.HI.U32 R3, R6, R3, RZ ;  /* 0x0000000306030227 */ /* 0x001fca00078e00ff */
[----:B-1----:R-:W-:-:S04]  /*c450*/  @P0 SHF.R.U32.HI R2, RZ, R0, R3 ;  /* 0x00000000ff020219 */ /* 0x002fc80000011603 */
[--C-:B------:R-:W-:Y:S01]  /*c460*/  SHF.R.S32.HI R4, RZ, 0x1f, R2.reuse ;  /* 0x0000001fff047819 */ /* 0x100fe20000011402 */
[----:B------:R-:W-:-:S04]  /*c470*/  IMAD.MOV R0, RZ, RZ, -R2 ;  /* 0x000000ffff007224 */ /* 0x000fc800078e0a02 */
[----:B------:R-:W-:Y:S02]  /*c480*/  IMAD R4, R4, UR6, RZ ;  /* 0x0000000604047c24 */ /* 0x000fe4000f8e02ff */
[----:B------:R-:W-:Y:S02]  /*c490*/  IMAD R0, R8, R0, R6 ;  /* 0x0000000008007224 */ /* 0x000fe400078e0206 */
[C---:B------:R-:W-:Y:S02]  /*c4a0*/  IMAD R4, R2.reuse, UR7, R4 ;  /* 0x0000000702047c24 */ /* 0x040fe4000f8e0204 */
[----:B------:R-:W-:-:S04]  /*c4b0*/  IMAD.WIDE.U32 R2, R2, R5, UR4 ;  /* 0x0000000402027e25 */ /* 0x000fc8000f8e0005 */
[----:B------:R-:W-:Y:S01]  /*c4c0*/  IMAD.IADD R3, R3, 0x1, R4 ;  /* 0x0000000103037824 */ /* 0x000fe200078e0204 */
[----:B------:R-:W-:Y:S01]  /*c4d0*/  SHF.R.S32.HI R4, RZ, 0x1f, R0 ;  /* 0x0000001fff047819 */ /* 0x000fe20000011400 */
[----:B------:R-:W-:Y:S02]  /*c4e0*/  VIADD R6, R6, 0x80 ;  /* 0x0000008006067836 */ /* 0x000fe40000000000 */
[----:B------:R-:W-:-:S04]  /*c4f0*/  IMAD.WIDE.U32 R2, R0, UR8, R2 ;  /* 0x0000000800027c25 */ /* 0x000fc8000f8e0002 */
[----:B------:R-:W-:-:S04]  /*c500*/  IMAD R4, R4, UR8, RZ ;  /* 0x0000000804047c24 */ /* 0x000fc8000f8e02ff */
[----:B------:R-:W-:Y:S01]  /*c510*/  IMAD R0, R0, UR9, R4 ;  /* 0x0000000900007c24 */ /* 0x000fe2000f8e0204 */
[----:B------:R-:W-:Y:S02]  /*c520*/  IADD3 R4, P1, R2, UR10, RZ ;  /* 0x0000000a02047c10 */ /* 0x000fe4000ff3e0ff */
[----:B------:R-:W0:Y:S02]  /*c530*/  @P0 LDC R2, c[0x0][0x44c] ;  /* 0x00011300ff020b82 */ /* 0x000e240000000800 */
[----:B------:R-:W-:-:S06]  /*c540*/  IADD3.X R0, R3, UR11, R0, P1, !PT ;  /* 0x0000000b03007c10 */ /* 0x000fcc0008ffe400 */
[----:B------:R-:W1:Y:S01]  /*c550*/  @P0 LDC R3, c[0x0][0x450] ;  /* 0x00011400ff030b82 */ /* 0x000e620000000800 */
[----:B0-----:R-:W-:-:S04]  /*c560*/  @P0 IMAD.HI.U32 R7, R6, R2, RZ ;  /* 0x0000000206070227 */ /* 0x001fc800078e00ff */
[----:B------:R-:W-:Y:S01]  /*c570*/  IMAD.MOV.U32 R2, RZ, RZ, R6 ;  /* 0x000000ffff027224 */ /* 0x000fe200078e0006 */
[----:B-1----:R-:W-:-:S05]  /*c580*/  @P0 SHF.R.U32.HI R2, RZ, R3, R7 ;  /* 0x00000003ff020219 */ /* 0x002fca0000011607 */
[----:B------:R-:W-:-:S04]  /*c590*/  IMAD.MOV R3, RZ, RZ, -R2 ;  /* 0x000000ffff037224 */ /* 0x000fc800078e0a02 */
[----:B------:R-:W-:Y:S01]  /*c5a0*/  IMAD R6, R8, R3, R6 ;  /* 0x0000000308067224 */ /* 0x000fe200078e0206 */
[----:B------:R-:W-:-:S05]  /*c5b0*/  SHF.R.S32.HI R3, RZ, 0x1f, R2 ;  /* 0x0000001fff037819 */ /* 0x000fca0000011402 */
[----:B------:R-:W-:-:S04]  /*c5c0*/  IMAD R3, R3, UR6, RZ ;  /* 0x0000000603037c24 */ /* 0x000fc8000f8e02ff */
[C---:B------:R-:W-:Y:S02]  /*c5d0*/  IMAD R7, R2.reuse, UR7, R3 ;  /* 0x0000000702077c24 */ /* 0x040fe4000f8e0203 */
[----:B------:R-:W-:Y:S01]  /*c5e0*/  IMAD.WIDE.U32 R2, R2, R5, UR4 ;  /* 0x0000000402027e25 */ /* 0x000fe2000f8e0005 */
[----:B------:R-:W-:Y:S01]  /*c5f0*/  ULDC UR4, c[0x0][0x2b8] ;  /* 0x0000ae0000047ab9 */ /* 0x000fe20000000800 */
[----:B------:R-:W-:Y:S02]  /*c600*/  SHF.R.S32.HI R5, RZ, 0x1f, R6 ;  /* 0x0000001fff057819 */ /* 0x000fe40000011406 */
[----:B------:R-:W-:Y:S01]  /*c610*/  ISETP.GE.AND P1, PT, R10, UR4, PT ;  /* 0x000000040a007c0c */ /* 0x000fe2000bf26270 */
[----:B------:R-:W-:Y:S01]  /*c620*/  IMAD.IADD R3, R3, 0x1, R7 ;  /* 0x0000000103037824 */ /* 0x000fe200078e0207 */
[----:B------:R0:W5:Y:S01]  /*c630*/  LDL R10, [R1+0x8] ;  /* 0x00000800010a7983 */ /* 0x0001620000100800 */
[----:B------:R-:W-:Y:S01]  /*c640*/  IMAD R5, R5, UR8, RZ ;  /* 0x0000000805057c24 */ /* 0x000fe2000f8e02ff */
[----:B------:R-:W-:Y:S01]  /*c650*/  ISETP.GE.AND P2, PT, R20, UR4, PT ;  /* 0x0000000414007c0c */ /* 0x000fe2000bf46270 */
[----:B------:R-:W-:-:S04]  /*c660*/  IMAD.WIDE.U32 R2, R6, UR8, R2 ;  /* 0x0000000806027c25 */ /* 0x000fc8000f8e0002 */
[----:B------:R-:W-:Y:S01]  /*c670*/  IMAD R6, R6, UR9, R5 ;  /* 0x0000000906067c24 */ /* 0x000fe2000f8e0205 */
[----:B------:R-:W-:-:S04]  /*c680*/  IADD3 R5, P0, R2, UR10, RZ ;  /* 0x0000000a02057c10 */ /* 0x000fc8000ff1e0ff */
[----:B------:R-:W-:Y:S02]  /*c690*/  IADD3.X R6, R3, UR11, R6, P0, !PT ;  /* 0x0000000b03067c10 */ /* 0x000fe400087fe406 */
[----:B------:R-:W-:Y:S01]  /*c6a0*/  ISETP.GE.AND P0, PT, R9, UR4, PT ;  /* 0x0000000409007c0c */ /* 0x000fe2000bf06270 */
[----:B------:R-:W-:Y:S01]  /*c6b0*/  UMOV UR4, 0xffffffff ;  /* 0xffffffff00047882 */ /* 0x000fe20000000000 */
[----:B------:R-:W-:-:S04]  /*c6c0*/  LOP3.LUT R21, R21, 0x7f, RZ, 0xc0, !PT ;  /* 0x0000007f15157812 */ /* 0x000fc800078ec0ff */
[----:B------:R-:W-:Y:S01]  /*c6d0*/  SHF.R.U32.HI R21, RZ, 0x1, R21 ;  /* 0x00000001ff157819 */ /* 0x000fe20000011615 */
[----:B0-----:R-:W-:Y:S06]  /*c6e0*/  BRA.DIV UR4, `(.L_x_209) ;  /* 0x0000002e04407947 */ /* 0x001fec000b800000 */
[----:B------:R-:W2:Y:S01]  /*c6f0*/  LDL.LU R2, [R1+0xc] ;  /* 0x00000c0001027983 */ /* 0x000ea20000300800 */
[----:B------:R-:W-:-:S03]  /*c700*/  IMAD R25, R25, 0xc0, R21 ;  /* 0x000000c019197824 */ /* 0x000fc600078e0215 */
[----:B------:R-:W0:Y:S04]  /*c710*/  SHFL.IDX PT, R3, R4, RZ, 0x1e1f ;  /* 0x001e1fff04037589 */ /* 0x000e2800000e0000 */
[----:B------:R-:W-:Y:S04]  /*c720*/  SHFL.IDX PT, R4, R4, 0x1, 0x1e1f ;  /* 0x003e1f0004047f89 */ /* 0x000fe800000e0000 */
[----:B------:R-:W-:Y:S04]  /*c730*/  SHFL.IDX PT, R6, R6, RZ, 0x1e1f ;  /* 0x001e1fff06067589 */ /* 0x000fe800000e0000 */
[----:B------:R-:W-:Y:S01]  /*c740*/  SHFL.IDX PT, R14, R5, RZ, 0x1e1f ;  /* 0x001e1fff050e7589 */ /* 0x000fe200000e0000 */
[----:B--2---:R-:W-:-:S03]  /*c750*/  IMAD R7, R2, R8, RZ ;  /* 0x0000000802077224 */ /* 0x004fc600078e02ff */
[----:B------:R-:W1:Y:S02]  /*c760*/  SHFL.IDX PT, R2, R0, RZ, 0x1e1f ;  /* 0x001e1fff00027589 */ /* 0x000e6400000e0000 */
[----:B------:R-:W-:Y:S02]  /*c770*/  ISETP.GE.AND P4, PT, R25, R7, PT ;  /* 0x000000071900720c */ /* 0x000fe40003f86270 */
[----:B------:R-:W2:Y:S11]  /*c780*/  SHFL.IDX PT, R0, R0, 0x1, 0x1e1f ;  /* 0x003e1f0000007f89 */ /* 0x000eb600000e0000 */
[----:B0-----:R-:W-:-:S05]  /*c790*/  @!P4 IADD3 R3, P3, R20, R3, RZ ;  /* 0x000000031403c210 */ /* 0x001fca0007f7e0ff */
[----:B-1----:R-:W-:-:S05]  /*c7a0*/  @!P4 IMAD.X R2, RZ, RZ, R2, P3 ;  /* 0x000000ffff02c224 */ /* 0x002fca00018e0602 */
[----:B------:R-:W-:-:S04]  /*c7b0*/  @!P4 LOP3.LUT R3, R3, R2, RZ, 0x3c, !PT ;  /* 0x000000020303c212 */ /* 0x000fc800078e3cff */
[----:B------:R-:W-:-:S04]  /*c7c0*/  @!P4 LOP3.LUT R2, R3, R2, RZ, 0x3c, !PT ;  /* 0x000000020302c212 */ /* 0x000fc800078e3cff */
[----:B------:R-:W-:-:S05]  /*c7d0*/  @!P4 LOP3.LUT R3, R3, R2, RZ, 0x3c, !PT ;  /* 0x000000020303c212 */ /* 0x000fca00078e3cff */
[----:B-----5:R-:W-:Y:S04]  /*c7e0*/  @!P4 LDGSTS.E.BYPASS.LTC128B.128 [R10+0xf000], desc[UR52][R2.64], !P2 ;  /* 0x0f000000020acfae */ /* 0x020fe8000d101d74 */
[----:B------:R-:W-:Y:S04]  /*c7f0*/  @!P4 LDGSTS.E.BYPASS.LTC128B.128 [R10+0x10800], desc[UR52][R2.64+0x20], !P1 ;  /* 0x10800020020acfae */ /* 0x000fe8000c901d74 */
[----:B------:R0:W-:Y:S02]  /*c800*/  @!P4 LDGSTS.E.BYPASS.LTC128B.128 [R10+0x12000], desc[UR52][R2.64+0x40], !P0 ;  /* 0x12000040020acfae */ /* 0x0001e4000c101d74 */
[----:B0-----:R-:W-:-:S05]  /*c810*/  VIADD R2, R25, 0x40 ;  /* 0x0000004019027836 */ /* 0x001fca0000000000 */
[----:B------:R-:W-:-:S13]  /*c820*/  ISETP.GE.AND P4, PT, R2, R7, PT ;  /* 0x000000070200720c */ /* 0x000fda0003f86270 */
[----:B------:R-:W-:-:S05]  /*c830*/  @!P4 IADD3 R8, P3, R20, R4, RZ ;  /* 0x000000041408c210 */ /* 0x000fca0007f7e0ff */
[----:B--2---:R-:W-:Y:S02]  /*c840*/  @!P4 IMAD.X R9, RZ, RZ, R0, P3 ;  /* 0x000000ffff09c224 */ /* 0x004fe400018e0600 */
[----:B------:R-:W-:Y:S02]  /*c850*/  @!P4 IMAD.MOV.U32 R2, RZ, RZ, R8 ;  /* 0x000000ffff02c224 */ /* 0x000fe400078e0008 */
[----:B------:R-:W-:-:S05]  /*c860*/  @!P4 IMAD.MOV.U32 R3, RZ, RZ, R9 ;  /* 0x000000ffff03c224 */ /* 0x000fca00078e0009 */
[----:B------:R1:W-:Y:S04]  /*c870*/  @!P4 LDGSTS.E.BYPASS.LTC128B.128 [R10+0xf800], desc[UR52][R2.64], !P2 ;  /* 0x0f800000020acfae */ /* 0x0003e8000d101d74 */
[----:B------:R1:W-:Y:S04]  /*c880*/  @!P4 LDGSTS.E.BYPASS.LTC128B.128 [R10+0x11000], desc[UR52][R2.64+0x20], !P1 ;  /* 0x11000020020acfae */ /* 0x0003e8000c901d74 */
[----:B------:R1:W-:Y:S02]  /*c890*/  @!P4 LDGSTS.E.BYPASS.LTC128B.128 [R10+0x12800], desc[UR52][R2.64+0x40], !P0 ;  /* 0x12800040020acfae */ /* 0x0003e4000c101d74 */
.L_x_286:
[----:B------:R-:W-:Y:S01]  /*c8a0*/  VIADD R0, R25, 0x80 ;  /* 0x0000008019007836 */ /* 0x000fe20000000000 */
[----:B------:R-:W-:Y:S04]  /*c8b0*/  BSSY B0, `(.L_x_210) ;  /* 0x000000b000007945 */ /* 0x000fe80003800000 */
[----:B------:R-:W-:-:S13]  /*c8c0*/  ISETP.GE.AND P3, PT, R0, R7, PT ;  /* 0x000000070000720c */ /* 0x000fda0003f66270 */
[----:B------:R-:W-:Y:S05]  /*c8d0*/  @P3 BRA `(.L_x_211) ;  /* 0x0000000000203947 */ /* 0x000fea0003800000 */
[----:B01----:R-:W-:-:S05]  /*c8e0*/  IADD3 R2, P3, R20, R14, RZ ;  /* 0x0000000e14027210 */ /* 0x003fca0007f7e0ff */
[----:B------:R-:W-:-:S05]  /*c8f0*/  IMAD.X R3, RZ, RZ, R6, P3 ;  /* 0x000000ffff037224 */ /* 0x000fca00018e0606 */
[----:B------:R-:W-:Y:S01]  /*c900*/  @!PT LDS RZ, [RZ] ;  /* 0x00000000fffff984 */ /* 0x000fe20000000800 */
[----:B------:R-:W-:Y:S01]  /*c910*/  @!PT LDS RZ, [RZ] ;  /* 0x00000000fffff984 */ /* 0x000fe20000000800 */
[----:B------:R-:W-:Y:S01]  /*c920*/  @!PT LDS RZ, [RZ] ;  /* 0x00000000fffff984 */ /* 0x000fe20000000800 */
[----:B------:R2:W-:Y:S04]  /*c930*/  LDGSTS.E.BYPASS.LTC128B.128 [R10+0x10000], desc[UR52][R2.64], !P2 ;  /* 0x10000000020a7fae */ /* 0x0005e8000d101d74 */
[----:B------:R2:W-:Y:S04]  /*c940*/  LDGSTS.E.BYPASS.LTC128B.128 [R10+0x11800], desc[UR52][R2.64+0x20], !P1 ;  /* 0x11800020020a7fae */ /* 0x0005e8000c901d74 */
[----:B------:R2:W-:Y:S02]  /*c950*/  LDGSTS.E.BYPASS.LTC128B.128 [R10+0x13000], desc[UR52][R2.64+0x40], !P0 ;  /* 0x13000040020a7fae */ /* 0x0005e4000c101d74 */
.L_x_211:
[----:B------:R-:W-:Y:S05]  /*c960*/  BSYNC B0 ;  /* 0x0000000000007941 */ /* 0x000fea0003800000 */
.L_x_210:
[----:B------:R-:W-:Y:S01]  /*c970*/  NOP ;  /* 0x0000000000007918 */ /* 0x000fe20000000000 */
[----:B------:R-:W-:-:S13]  /*c980*/  PLOP3.LUT P0, PT, PT, PT, PT, 0x80, 0x0 ;  /* 0x000000000000781c */ /* 0x000fda0003f0f070 */
.L_x_212:
[----:B------:R-:W-:Y:S02]  /*c990*/  PLOP3.LUT P1, PT, P1, P0, PT, 0xa2, 0x0 ;  /* 0x000000000000781c */ /* 0x000fe40000f21472 */
[----:B------:R-:W-:-:S08]  /*c9a0*/  @P0 R2UR P1, UR4, R17 ;  /* 0x00000000110402ca */ /* 0x000fd00000020000 */
[----:B------:R-:W-:-:S05]  /*c9b0*/  @P0 PLOP3.LUT P0, PT, P1, PT, PT, 0x80, 0x0 ;  /* 0x000000000000081c */ /* 0x000fca0000f0f070 */
[----:B------:R-:W-:Y:S01]  /*c9c0*/  @!P1 SYNCS.ARRIVE.TRANS64.RED.A0T1 RZ, [UR4+0x19c00], RZ ;  /* 0x019c00ffffff99a7 */ /* 0x000fe20008200404 */
[----:B------:R-:W-:Y:S07]  /*c9d0*/  @!P1 ARRIVES.LDGSTSBAR.64.TRANSCNT [UR4+0x19c00] ;  /* 0x019c0000ff0099b0 */ /* 0x000fee0008000a84 */
[----:B------:R-:W-:Y:S05]  /*c9e0*/  @P0 BRA.U.ANY `(.L_x_212) ;  /* 0xfffffffd00e80947 */ /* 0x000fea000393ffff */
[----:B012---:R-:W2:Y:S02]  /*c9f0*/  LDL.LU R2, [R1+0x10] ;  /* 0x0000100001027983 */ /* 0x007ea40000300800 */
[----:B--2---:R-:W-:-:S05]  /*ca00*/  VIADD R2, R2, 0x1 ;  /* 0x0000000102027836 */ /* 0x004fca0000000000 */
[----:B------:R-:W-:Y:S01]  /*ca10*/  LEA.HI R0, R2, R2, RZ, 0x1 ;  /* 0x0000000202007211 */ /* 0x000fe200078f08ff */
[----:B------:R0:W-:Y:S03]  /*ca20*/  STL [R1+0x10], R2 ;  /* 0x0000100201007387 */ /* 0x0001e60000100800 */
[----:B------:R-:W-:-:S05]  /*ca30*/  LOP3.LUT R0, R0, 0xfffffffe, RZ, 0xc0, !PT ;  /* 0xfffffffe00007812 */ /* 0x000fca00078ec0ff */
[----:B------:R-:W-:-:S05]  /*ca40*/  IMAD.IADD R0, R2, 0x1, -R0 ;  /* 0x0000000102007824 */ /* 0x000fca00078e0a00 */
[----:B0-----:R-:W-:Y:S01]  /*ca50*/  SHF.L.U32 R2, R0, 0x1f, RZ ;  /* 0x0000001f00027819 */ /* 0x001fe200000006ff */
[----:B------:R-:W-:Y:S01]  /*ca60*/  NOP ;  /* 0x0000000000007918 */ /* 0x000fe20000000000 */
[----:B------:R0:W-:Y:S01]  /*ca70*/  SYNCS.ARRIVE.TRANS64.A1T0 RZ, [R17+URZ+0x19c00], RZ ;  /* 0x019c00ff11ff79a7 */ /* 0x0001e2000810003f */
[----:B------:R-:W-:Y:S01]  /*ca80*/  VIADD R0, R27, 0xfffffffe ;  /* 0xfffffffe1b007836 */ /* 0x000fe20000000000 */
[----:B------:R-:W-:Y:S04]  /*ca90*/  BSSY B0, `(.L_x_213) ;  /* 0x0000004000007945 */ /* 0x000fe80003800000 */
[----:B------:R-:W-:Y:S01]  /*caa0*/  ISETP.GE.AND P1, PT, R0, R23, PT ;  /* 0x000000170000720c */ /* 0x000fe20003f26270 */
[----:B------:R-:W1:Y:S02]  /*cab0*/  SYNCS.PHASECHK.TRANS64.TRYWAIT P0, [R17+URZ+0x19c20], R2 ;  /* 0x019c2002110075a7 */ /* 0x000e64000800017f */
[----:B01----:R-:W-:Y:S10]  /*cac0*/  @!P0 BRA `(.L_x_214) ;  /* 0x0000002c00348947 */ /* 0x003ff40003800000 */
.L_x_287:
[----:B------:R-:W-:Y:S05]  /*cad0*/  BSYNC B0 ;  /* 0x0000000000007941 */ /* 0x000fea0003800000 */
.L_x_213:
[----:B------:R-:W-:Y:S05]  /*cae0*/  @!P1 BRA `(.L_x_215) ;  /* 0x0000000c00f89947 */ /* 0x000fea0003800000 */
[----:B------:R-:W-:Y:S02]  /*caf0*/  IMAD.MOV.U32 R6, RZ, RZ, R19 ;  /* 0x000000ffff067224 */ /* 0x000fe400078e0013 */
[----:B------:R-:W-:-:S07]  /*cb00*/  IMAD.MOV.U32 R7, RZ, RZ, R18 ;  /* 0x000000ffff077224 */ /* 0x000fce00078e0012 */
.L_x_239:
[----:B0-----:R-:W2:Y:S01]  /*cb10*/  LDL R2, [R1] ;  /* 0x0000000001027983 */ /* 0x001ea20000100800 */
[----:B------:R-:W-:Y:S01]  /*cb20*/  VIADD R18, R7, 0x1 ;  /* 0x0000000107127836 */ /* 0x000fe20000000000 */
[----:B------:R-:W-:Y:S05]  /*cb30*/  YIELD ;  /* 0x0000000000007946 */ /* 0x000fea0003800000 */
[----:B------:R-:W-:Y:S01]  /*cb40*/  ISETP.NE.AND P0, PT, R18, 0x2, PT ;  /* 0x000000021200780c */ /* 0x000fe20003f05270 */
[----:B------:R-:W-:Y:S03]  /*cb50*/  BSSY B0, `(.L_x_216) ;  /* 0x00000a4000007945 */ /* 0x000fe60003800000 */
[----:B------:R-:W-:-:S02]  /*cb60*/  SEL R19, RZ, 0x1, P0 ;  /* 0x00000001ff137807 */ /* 0x000fc40000000000 */
[----:B------:R-:W-:Y:S02]  /*cb70*/  SEL R18, R18, RZ, P0 ;  /* 0x000000ff12127207 */ /* 0x000fe40000000000 */
[----:B------:R-:W-:Y:S02]  /*cb80*/  LOP3.LUT R19, R6, R19, RZ, 0x3c, !PT ;  /* 0x0000001306137212 */ /* 0x000fe400078e3cff */
[----:B--2---:R-:W-:-:S13]  /*cb90*/  LOP3.LUT P1, RZ, R2, 0x1, RZ, 0xc0, !PT ;  /* 0x0000000102ff7812 */ /* 0x004fda000782c0ff */
[----:B------:R-:W-:Y:S05]  /*cba0*/  @!P1 BRA `(.L_x_217) ;  /* 0x0000000800789947 */ /* 0x000fea0003800000 */
[----:B------:R-:W-:Y:S01]  /*cbb0*/  ULDC.64 UR4, c[0x0][0x418] ;  /* 0x0001060000047ab9 */ /* 0x000fe20000000a00 */
[----:B------:R-:W-:Y:S01]  /*cbc0*/  IMAD.MOV.U32 R8, RZ, RZ, R0 ;  /* 0x000000ffff087224 */ /* 0x000fe200078e0000 */
[----:B------:R-:W-:-:S04]  /*cbd0*/  ISETP.NE.U32.AND P0, PT, RZ, UR4, PT ;  /* 0x00000004ff007c0c */ /* 0x000fc8000bf05070 */
[----:B------:R-:W-:-:S13]  /*cbe0*/  ISETP.NE.AND.EX P0, PT, RZ, UR5, PT, P0 ;  /* 0x00000005ff007c0c */ /* 0x000fda000bf05300 */
[----:B------:R-:W-:Y:S05]  /*cbf0*/  @!P0 BRA `(.L_x_218) ;  /* 0x0000000000448947 */ /* 0x000fea0003800000 */
[----:B------:R-:W0:Y:S01]  /*cc00*/  LDC R5, c[0x0][0x43c] ;  /* 0x00010f00ff057b82 */ /* 0x000e220000000800 */
[----:B------:R-:W-:Y:S01]  /*cc10*/  ULDC.64 UR6, c[0x0][0x428] ;  /* 0x00010a0000067ab9 */ /* 0x000fe20000000a00 */
[----:B0-----:R-:W-:-:S13]  /*cc20*/  ISETP.NE.AND P0, PT, R5, 0x1, PT ;  /* 0x000000010500780c */ /* 0x001fda0003f05270 */
[----:B------:R-:W0:Y:S02]  /*cc30*/  @P0 LDC.64 R2, c[0x0][0x440] ;  /* 0x00011000ff020b82 */ /* 0x000e240000000a00 */
[----:B0-----:R-:W-:-:S04]  /*cc40*/  @P0 IMAD.HI.U32 R4, R0, R2, RZ ;  /* 0x0000000200040227 */ /* 0x001fc800078e00ff */
[----:B------:R-:W-:Y:S01]  /*cc50*/  IMAD.MOV.U32 R2, RZ, RZ, R0 ;  /* 0x000000ffff027224 */ /* 0x000fe200078e0000 */
[----:B------:R-:W-:-:S04]  /*cc60*/  @P0 SHF.R.U32.HI R2, RZ, R3, R4 ;  /* 0x00000003ff020219 */ /* 0x000fc80000011604 */
[--C-:B------:R-:W-:Y:S01]  /*cc70*/  SHF.R.S32.HI R3, RZ, 0x1f, R2.reuse ;  /* 0x0000001fff037819 */ /* 0x100fe20000011402 */
[----:B------:R-:W-:-:S04]  /*cc80*/  IMAD.MOV R8, RZ, RZ, -R2 ;  /* 0x000000ffff087224 */ /* 0x000fc800078e0a02 */
[----:B------:R-:W-:Y:S02]  /*cc90*/  IMAD R8, R5, R8, R0 ;  /* 0x0000000805087224 */ /* 0x000fe400078e0200 */
[----:B------:R-:W-:Y:S02]  /*cca0*/  IMAD R5, R26, UR6, RZ ;  /* 0x000000061a057c24 */ /* 0x000fe4000f8e02ff */
[----:B------:R-:W-:-:S04]  /*ccb0*/  IMAD.WIDE.U32 R2, R22, UR6, R2 ;  /* 0x0000000616027c25 */ /* 0x000fc8000f8e0002 */
[----:B------:R-:W-:-:S04]  /*ccc0*/  IMAD R4, R22, UR7, R5 ;  /* 0x0000000716047c24 */ /* 0x000fc8000f8e0205 */
[----:B------:R-:W-:Y:S01]  /*ccd0*/  IMAD.IADD R3, R4, 0x1, R3 ;  /* 0x0000000104037824 */ /* 0x000fe200078e0203 */
[----:B------:R-:W-:-:S04]  /*cce0*/  LEA R4, P0, R2, UR4, 0x2 ;  /* 0x0000000402047c11 */ /* 0x000fc8000f8010ff */
[----:B------:R-:W-:-:S05]  /*ccf0*/  LEA.HI.X R5, R2, UR5, R3, 0x2, P0 ;  /* 0x0000000502057c11 */ /* 0x000fca00080f1403 */
[----:B------:R0:W5:Y:S04]  /*cd00*/  LDG.E R16, desc[UR52][R4.64] ;  /* 0x0000003404107981 */ /* 0x000168000c1e1900 */
.L_x_218:
[----:B------:R-:W1:Y:S01]  /*cd10*/  S2R R2, SR_TID.X ;  /* 0x0000000000027919 */ /* 0x000e620000002100 */
[----:B0-----:R-:W-:Y:S01]  /*cd20*/  IMAD R4, R18, 0x8, R17 ;  /* 0x0000000812047824 */ /* 0x001fe200078e0211 */
[----:B------:R-:W-:Y:S01]  /*cd30*/  BSSY B1, `(.L_x_219) ;  /* 0x0000006000017945 */ /* 0x000fe20003800000 */
[----:B-1----:R-:W-:Y:S02]  /*cd40*/  LOP3.LUT R3, R2, 0x7f, RZ, 0xc0, !PT ;  /* 0x0000007f02037812 */ /* 0x002fe400078ec0ff */
[----:B------:R-:W-:Y:S02]  /*cd50*/  SHF.L.U32 R2, R19, 0x1f, RZ ;  /* 0x0000001f13027819 */ /* 0x000fe400000006ff */
[----:B------:R-:W-:Y:S02]  /*cd60*/  ISETP.NE.AND P1, PT, R3, RZ, PT ;  /* 0x000000ff0300720c */ /* 0x000fe40003f25270 */
[----:B------:R-:W0:Y:S02]  /*cd70*/  SYNCS.PHASECHK.TRANS64.TRYWAIT P0, [R4+URZ+0x19c80], R2 ;  /* 0x019c8002040075a7 */ /* 0x000e24000800017f */
[----:B0-----:R-:W-:Y:S09]  /*cd80*/  @!P0 BRA `(.L_x_220) ;  /* 0x0000002800988947 */ /* 0x001ff20003800000 */
.L_x_288:
[----:B------:R-:W-:Y:S05]  /*cd90*/  BSYNC B1 ;  /* 0x0000000000017941 */ /* 0x000fea0003800000 */
.L_x_219:
[----:B------:R-:W-:Y:S04]  /*cda0*/  BSSY B1, `(.L_x_221) ;  /* 0x0000009000017945 */ /* 0x000fe80003800000 */
[----:B------:R-:W-:Y:S05]  /*cdb0*/  @P1 BRA `(.L_x_222) ;  /* 0x00000000001c1947 */ /* 0x000fea0003800000 */
[----:B------:R-:W1:Y:S02]  /*cdc0*/  S2R R3, SR_TID.X ;  /* 0x0000000000037919 */ /* 0x000e640000002100 */
[----:B-1----:R-:W-:Y:S01]  /*cdd0*/  LOP3.LUT R5, R3, 0x1f, RZ, 0xc0, !PT ;  /* 0x0000001f03057812 */ /* 0x002fe200078ec0ff */
[----:B------:R-:W-:-:S03]  /*cde0*/  IMAD.MOV.U32 R3, RZ, RZ, 0x3000 ;  /* 0x00003000ff037424 */ /* 0x000fc600078e00ff */
[----:B------:R-:W-:Y:S01]  /*cdf0*/  ISETP.NE.AND P0, PT, R5, RZ, PT ;  /* 0x000000ff0500720c */ /* 0x000fe20003f05270 */
[----:B------:R1:W-:-:S12]  /*ce00*/  SYNCS.ARRIVE.TRANS64 RZ, [R4+URZ+0x19c70], R3 ;  /* 0x019c700304ff79a7 */ /* 0x0003d8000800003f */
[----:B-1----:R-:W-:Y:S05]  /*ce10*/  @!P0 BRA `(.L_x_222) ;  /* 0x0000000000048947 */ /* 0x002fea0003800000 */
[----:B------:R-:W-:Y:S01]  /*ce20*/  BPT.TRAP 0x1 ;  /* 0x000000040000795c */ /* 0x000fe20000300000 */
.L_x_222:
[----:B------:R-:W-:Y:S05]  /*ce30*/  BSYNC B1 ;  /* 0x0000000000017941 */ /* 0x000fea0003800000 */
.L_x_221:
[----:B------:R-:W-:Y:S01]  /*ce40*/  IMAD.MOV.U32 R5, RZ, RZ, RZ ;  /* 0x000000ffff057224 */ /* 0x000fe200078e00ff */
[----:B------:R-:W-:Y:S01]  /*ce50*/  UIADD3 UR4, UP0, UR50, 0x470, URZ ;  /* 0x0000047032047890 */ /* 0x000fe2000ff1e03f */
[----:B------:R-:W-:Y:S01]  /*ce60*/  IMAD R9, R18, 0x3000, R17 ;  /* 0x0000300012097824 */ /* 0x000fe200078e0211 */
[----:B------:R-:W-:Y:S01]  /*ce70*/  PLOP3.LUT P0, PT, PT, PT, PT, 0x80, 0x0 ;  /* 0x000000000000781c */ /* 0x000fe20003f0f070 */
[----:B------:R-:W-:Y:S01]  /*ce80*/  VIADD R3, R4, 0x19c70 ;  /* 0x00019c7004037836 */ /* 0x000fe20000000000 */
[----:B------:R-:W-:Y:S01]  /*ce90*/  R2UR UR10, R5 ;  /* 0x00000000050a72ca */ /* 0x000fe200000e0000 */
[----:B------:R-:W-:Y:S01]  /*cea0*/  VIADD R10, R9, 0x9000 ;  /* 0x00009000090a7836 */ /* 0x000fe20000000000 */
[----:B------:R-:W-:Y:S01]  /*ceb0*/  LEA R8, R8, UR39, 0x7 ;  /* 0x0000002708087c11 */ /* 0x000fe2000f8e38ff */
[----:B------:R-:W-:Y:S01]  /*cec0*/  UIADD3.X UR5, URZ, UR51, URZ, UP0, !UPT ;  /* 0x000000333f057290 */ /* 0x000fe200087fe43f */
[----:B------:R-:W-:Y:S01]  /*ced0*/  UMOV UR6, 0x0 ;  /* 0x0000000000067882 */ /* 0x000fe20000000000 */
[----:B------:R-:W-:-:S10]  /*cee0*/  UMOV UR7, 0x14f00000 ;  /* 0x14f0000000077882 */ /* 0x000fd40000000000 */
.L_x_223:
[----:B------:R-:W-:-:S13]  /*cef0*/  @P0 ELECT P2, URZ, PT ;  /* 0x00000000003f082f */ /* 0x000fda0003840000 */
[----:B-----5:R-:W-:Y:S01]  /*cf00*/  @P2 R2UR UR13, R16 ;  /* 0x00000000100d22ca */ /* 0x020fe200000e0000 */
[----:B------:R-:W-:Y:S01]  /*cf10*/  UMOV UR12, UR36 ;  /* 0x00000024000c7c82 */ /* 0x000fe20008000000 */
[----:B------:R-:W-:Y:S02]  /*cf20*/  @P2 R2UR UR11, R8 ;  /* 0x00000000080b22ca */ /* 0x000fe400000e0000 */
[----:B------:R-:W-:Y:S02]  /*cf30*/  @P2 R2UR UR9, R3 ;  /* 0x00000000030922ca */ /* 0x000fe400000e0000 */
[----:B------:R-:W-:Y:S02]  /*cf40*/  @P2 R2UR UR8, R10 ;  /* 0x000000000a0822ca */ /* 0x000fe400000e0000 */
[----:B------:R-:W-:Y:S02]  /*cf50*/  @P2 PLOP3.LUT P0, PT, P2, PT, PT, 0x8, 0x0 ;  /* 0x000000000000281c */ /* 0x000fe4000170e170 */
[----:B------:R-:W-:-:S09]  /*cf60*/  PLOP3.LUT P2, PT, PT, PT, PT, 0x8, 0x0 ;  /* 0x000000000000781c */ /* 0x000fd20003f4e170 */
[----:B------:R1:W-:Y:S02]  /*cf70*/  UTMALDG.4D [UR8], [UR4], desc[UR6] ;  /* 0x00000608040075b4 */ /* 0x0003e40008019000 */
[----:B-1----:R-:W-:Y:S05]  /*cf80*/  @P0 BRA.U.ANY `(.L_x_223) ;  /* 0xfffffffd00d80947 */ /* 0x002fea000393ffff */
[----:B------:R-:W-:Y:S01]  /*cf90*/  IMAD.MOV.U32 R10, RZ, RZ, 0x20 ;  /* 0x00000020ff0a7424 */ /* 0x000fe200078e00ff */
[----:B------:R-:W-:Y:S01]  /*cfa0*/  PLOP3.LUT P0, PT, PT, PT, PT, 0x80, 0x0 ;  /* 0x000000000000781c */ /* 0x000fe20003f0f070 */
[----:B------:R-:W-:Y:S01]  /*cfb0*/  VIADD R11, R9, 0xa000 ;  /* 0x0000a000090b7836 */ /* 0x000fe20000000000 */
[----:B------:R-:W-:Y:S01]  /*cfc0*/  UMOV UR6, 0x0 ;  /* 0x0000000000067882 */ /* 0x000fe20000000000 */
[----:B------:R-:W-:Y:S01]  /*cfd0*/  UMOV UR7, 0x14f00000 ;  /* 0x14f0000000077882 */ /* 0x000fe20000000000 */
[----:B------:R-:W-:-:S15]  /*cfe0*/  R2UR UR10, R10 ;  /* 0x000000000a0a72ca */ /* 0x000fde00000e0000 */
.L_x_224:
[----:B------:R-:W-:-:S13]  /*cff0*/  @P0 ELECT P2, URZ, PT ;  /* 0x00000000003f082f */ /* 0x000fda0003840000 */
[----:B------:R-:W-:Y:S01]  /*d000*/  @P2 R2UR UR13, R16 ;  /* 0x00000000100d22ca */ /* 0x000fe200000e0000 */
        /* <DEDUP_REMOVED lines=14> */
.L_x_225:
        /* <DEDUP_REMOVED lines=10> */
[----:B------:R-:W1:Y:S01]  /*d190*/  SYNCS.PHASECHK.TRANS64.TRYWAIT P0, [R4+URZ+0x19c40], R2 ;  /* 0x019c4002040075a7 */ /* 0x000e62000800017f */
[----:B------:R-:W-:Y:S04]  /*d1a0*/  BSSY B1, `(.L_x_226) ;  /* 0x0000002000017945 */ /* 0x000fe80003800000 */
[----:B-1----:R-:W-:Y:S05]  /*d1b0*/  @!P0 BRA `(.L_x_227) ;  /* 0x0000002400a08947 */ /* 0x002fea0003800000 */
.L_x_289:
[----:B------:R-:W-:Y:S05]  /*d1c0*/  BSYNC B1 ;  /* 0x0000000000017941 */ /* 0x000fea0003800000 */
.L_x_226:
[----:B------:R-:W-:Y:S01]  /*d1d0*/  BSSY B1, `(.L_x_228) ;  /* 0x000000b000017945 */ /* 0x000fe20003800000 */
[----:B01----:R-:W-:Y:S02]  /*d1e0*/  IMAD.MOV.U32 R2, RZ, RZ, 0x0 ;  /* 0x00000000ff027424 */ /* 0x003fe400078e00ff */
[----:B------:R-:W-:Y:S01]  /*d1f0*/  IMAD.MOV.U32 R3, RZ, RZ, 0x14f00000 ;  /* 0x14f00000ff037424 */ /* 0x000fe200078e00ff */
[----:B------:R-:W-:Y:S06]  /*d200*/  @P1 BRA `(.L_x_229) ;  /* 0x00000000001c1947 */ /* 0x000fec0003800000 */
[----:B------:R-:W0:Y:S02]  /*d210*/  S2R R12, SR_TID.X ;  /* 0x00000000000c7919 */ /* 0x000e240000002100 */
[----:B0-----:R-:W-:Y:S01]  /*d220*/  LOP3.LUT R13, R12, 0x1f, RZ, 0xc0, !PT ;  /* 0x0000001f0c0d7812 */ /* 0x001fe200078ec0ff */
[----:B------:R-:W-:-:S03]  /*d230*/  IMAD.MOV.U32 R12, RZ, RZ, 0x3000 ;  /* 0x00003000ff0c7424 */ /* 0x000fc600078e00ff */
[----:B------:R-:W-:Y:S01]  /*d240*/  ISETP.NE.AND P0, PT, R13, RZ, PT ;  /* 0x000000ff0d00720c */ /* 0x000fe20003f05270 */
[----:B------:R0:W-:-:S12]  /*d250*/  SYNCS.ARRIVE.TRANS64 RZ, [R4+URZ+0x19c30], R12 ;  /* 0x019c300c04ff79a7 */ /* 0x0001d8000800003f */
[----:B0-----:R-:W-:Y:S05]  /*d260*/  @!P0 BRA `(.L_x_229) ;  /* 0x0000000000048947 */ /* 0x001fea0003800000 */
[----:B------:R-:W-:Y:S01]  /*d270*/  BPT.TRAP 0x1 ;  /* 0x000000040000795c */ /* 0x000fe20000300000 */
.L_x_229:
[----:B------:R-:W-:Y:S05]  /*d280*/  BSYNC B1 ;  /* 0x0000000000017941 */ /* 0x000fea0003800000 */
.L_x_228:
[----:B------:R-:W-:Y:S01]  /*d290*/  R2UR UR6, R2 ;  /* 0x00000000020672ca */ /* 0x000fe200000e0000 */
[----:B------:R-:W-:Y:S01]  /*d2a0*/  UIADD3 UR4, UP0, UR50, 0x370, URZ ;  /* 0x0000037032047890 */ /* 0x000fe2000ff1e03f */
[----:B------:R-:W-:Y:S01]  /*d2b0*/  R2UR UR7, R3 ;  /* 0x00000000030772ca */ /* 0x000fe200000e0000 */
[----:B------:R-:W-:Y:S01]  /*d2c0*/  VIADD R4, R4, 0x19c30 ;  /* 0x00019c3004047836 */ /* 0x000fe20000000000 */
[----:B------:R-:W-:Y:S01]  /*d2d0*/  R2UR UR10, R5 ;  /* 0x00000000050a72ca */ /* 0x000fe200000e0000 */
[----:B------:R-:W-:Y:S01]  /*d2e0*/  VIADD R5, R9, 0x13800 ;  /* 0x0001380009057836 */ /* 0x000fe20000000000 */
[----:B------:R-:W-:Y:S01]  /*d2f0*/  PLOP3.LUT P0, PT, PT, PT, PT, 0x80, 0x0 ;  /* 0x000000000000781c */ /* 0x000fe20003f0f070 */
[----:B------:R-:W-:-:S12]  /*d300*/  UIADD3.X UR5, URZ, UR51, URZ, UP0, !UPT ;  /* 0x000000333f057290 */ /* 0x000fd800087fe43f */
.L_x_230:
        /* <DEDUP_REMOVED lines=9> */
[----:B0-----:R-:W-:Y:S05]  /*d3a0*/  @P0 BRA.U.ANY `(.L_x_230) ;  /* 0xfffffffd00d80947 */ /* 0x001fea000393ffff */
[----:B------:R-:W-:Y:S01]  /*d3b0*/  R2UR UR10, R10 ;  /* 0x000000000a0a72ca */ /* 0x000fe200000e0000 */
[----:B------:R-:W-:Y:S01]  /*d3c0*/  VIADD R5, R9, 0x14800 ;  /* 0x0001480009057836 */ /* 0x000fe20000000000 */
[----:B------:R-:W-:Y:S02]  /*d3d0*/  R2UR UR6, R2 ;  /* 0x00000000020672ca */ /* 0x000fe400000e0000 */
[----:B------:R-:W-:Y:S02]  /*d3e0*/  R2UR UR7, R3 ;  /* 0x00000000030772ca */ /* 0x000fe400000e0000 */
[----:B------:R-:W-:-:S13]  /*d3f0*/  PLOP3.LUT P0, PT, PT, PT, PT, 0x80, 0x0 ;  /* 0x000000000000781c */ /* 0x000fda0003f0f070 */
.L_x_231:
        /* <DEDUP_REMOVED lines=15> */
.L_x_232:
        /* <DEDUP_REMOVED lines=10> */
.L_x_217:
[----:B------:R-:W-:Y:S05]  /*d590*/  BSYNC B0 ;  /* 0x0000000000007941 */ /* 0x000fea0003800000 */
.L_x_216:
[----:B------:R-:W-:-:S06]  /*d5a0*/  UISETP.NE.AND UP0, UPT, UR38, 0x3, UPT ;  /* 0x000000032600788c */ /* 0x000fcc000bf05270 */
[----:B------:R-:W-:-:S13]  /*d5b0*/  PLOP3.LUT P0, PT, PT, PT, UP0, 0x80, 0x0 ;  /* 0x000000000000781c */ /* 0x000fda0003f0f008 */
[----:B------:R-:W-:Y:S05]  /*d5c0*/  @!P0 BRA `(.L_x_233) ;  /* 0x0000000000048947 */ /* 0x000fea0003800000 */
[----:B------:R-:W-:Y:S01]  /*d5d0*/  BPT.TRAP 0x1 ;  /* 0x000000040000795c */ /* 0x000fe20000300000 */
.L_x_233:
[----:B------:R-:W-:Y:S01]  /*d5e0*/  IMAD.U32 R2, RZ, RZ, UR42 ;  /* 0x0000002aff027e24 */ /* 0x000fe2000f8e00ff */
[----:B------:R-:W-:Y:S01]  /*d5f0*/  BSSY B0, `(.L_x_234) ;  /* 0x0000007000007945 */ /* 0x000fe20003800000 */
[----:B------:R-:W-:-:S03]  /*d600*/  IMAD R3, R7, 0x8, R17 ;  /* 0x0000000807037824 */ /* 0x000fc600078e0211 */
[----:B------:R-:W-:Y:S02]  /*d610*/  ISETP.NE.AND P1, PT, R2, 0x3, PT ;  /* 0x000000030200780c */ /* 0x000fe40003f25270 */
[----:B------:R-:W-:-:S04]  /*d620*/  LOP3.LUT R2, R6, 0x1, RZ, 0x3c, !PT ;  /* 0x0000000106027812 */ /* 0x000fc800078e3cff */
[----:B------:R-:W-:-:S04]  /*d630*/  SHF.L.U32 R2, R2, 0x1f, RZ ;  /* 0x0000001f02027819 */ /* 0x000fc800000006ff */
[----:B------:R-:W0:Y:S02]  /*d640*/  SYNCS.PHASECHK.TRANS64.TRYWAIT P0, [R3+URZ+0x19c70], R2 ;  /* 0x019c7002030075a7 */ /* 0x000e24000800017f */
[----:B0-----:R-:W-:Y:S05]  /*d650*/  @!P0 BRA `(.L_x_235) ;  /* 0x00000020008c8947 */ /* 0x001fea0003800000 */
.L_x_290:
[----:B------:R-:W-:Y:S05]  /*d660*/  BSYNC B0 ;  /* 0x0000000000007941 */ /* 0x000fea0003800000 */
.L_x_234:
[----:B------:R-:W-:Y:S05]  /*d670*/  @!P1 BRA `(.L_x_236) ;  /* 0x0000000000049947 */ /* 0x000fea0003800000 */
[----:B------:R-:W-:Y:S01]  /*d680*/  BPT.TRAP 0x1 ;  /* 0x000000040000795c */ /* 0x000fe20000300000 */
.L_x_236:
[----:B0-----:R-:W-:Y:S01]  /*d690*/  SHF.L.U32 R2, R6, 0x1f, RZ ;  /* 0x0000001f06027819 */ /* 0x001fe200000006ff */
[----:B------:R-:W-:-:S03]  /*d6a0*/  IMAD R10, R7, 0x3000, RZ ;  /* 0x00003000070a7824 */ /* 0x000fc600078e02ff */
[----:B------:R-:W0:Y:S02]  /*d6b0*/  SYNCS.PHASECHK.TRANS64.TRYWAIT P0, [R3+URZ+0x19c60], R2 ;  /* 0x019c6002030075a7 */ /* 0x000e24000800017f */
[----:B0-----:R-:W-:Y:S05]  /*d6c0*/  @!P0 BRA `(.L_x_237) ;  /* 0x0000002000848947 */ /* 0x001fea0003800000 */
.L_x_291:
[----:B------:R-:W0:Y:S01]  /*d6d0*/  LDL R4, [R1+0x4] ;  /* 0x0000040001047983 */ /* 0x000e220000100800 */
[----:B------:R-:W-:Y:S05]  /*d6e0*/  WARPSYNC.ALL ;  /* 0x0000000000007948 */ /* 0x000fea0003800000 */
[----:B------:R-:W-:-:S05]  /*d6f0*/  LOP3.LUT R12, R10, R28, RZ, 0xfc, !PT ;  /* 0x0000001c0a0c7212 */ /* 0x000fca00078efcff */
[----:B------:R-:W-:Y:S01]  /*d700*/  IMAD.IADD R12, R17, 0x1, R12 ;  /* 0x00000001110c7824 */ /* 0x000fe200078e020c */
[----:B0-----:R-:W-:-:S05]  /*d710*/  LOP3.LUT R2, R10, R4, RZ, 0xfc, !PT ;  /* 0x000000040a027212 */ /* 0x001fca00078efcff */
[----:B------:R-:W-:-:S05]  /*d720*/  IMAD.IADD R2, R17, 0x1, R2 ;  /* 0x0000000111027824 */ /* 0x000fca00078e0202 */
[----:B------:R-:W0:Y:S02]  /*d730*/  LDSM.16.MT88.4 R4, [R2+0x9000] ;  /* 0x009000000204783b */ /* 0x000e240000004200 */
[C-C-:B0-----:R-:W-:Y:S02]  /*d740*/  PRMT R8, R4.reuse, 0x6420, R5.reuse ;  /* 0x0000642004087816 */ /* 0x141fe40000000005 */
[----:B------:R-:W-:Y:S02]  /*d750*/  PRMT R9, R4, 0x7531, R5 ;  /* 0x0000753104097816 */ /* 0x000fe40000000005 */
[C-C-:B------:R-:W-:Y:S02]  /*d760*/  PRMT R10, R6.reuse, 0x6420, R7.reuse ;  /* 0x00006420060a7816 */ /* 0x140fe40000000007 */
[----:B------:R-:W-:-:S05]  /*d770*/  PRMT R11, R6, 0x7531, R7 ;  /* 0x00007531060b7816 */ /* 0x000fca0000000007 */
[----:B------:R-:W-:Y:S04]  /*d780*/  STSM.16.M88.4 [R12+0x3000], R8 ;  /* 0x003000080c007844 */ /* 0x000fe80000000200 */
[----:B------:R-:W0:Y:S02]  /*d790*/  LDSM.16.MT88.4 R4, [R2+0xa000] ;  /* 0x00a000000204783b */ /* 0x000e240000004200 */
[C-C-:B0-----:R-:W-:Y:S02]  /*d7a0*/  PRMT R8, R4.reuse, 0x6420, R5.reuse ;  /* 0x0000642004087816 */ /* 0x141fe40000000005 */
[----:B------:R-:W-:Y:S02]  /*d7b0*/  PRMT R9, R4, 0x7531, R5 ;  /* 0x0000753104097816 */ /* 0x000fe40000000005 */
[----:B------:R-:W-:-:S02]  /*d7c0*/  PRMT R10, R6, 0x6420, R7 ;  /* 0x00006420060a7816 */ /* 0x000fc40000000007 */
[----:B------:R-:W-:-:S05]  /*d7d0*/  PRMT R11, R6, 0x7531, R7 ;  /* 0x00007531060b7816 */ /* 0x000fca0000000007 */
[----:B------:R-:W-:Y:S04]  /*d7e0*/  STSM.16.M88.4 [R12+0x4000], R8 ;  /* 0x004000080c007844 */ /* 0x000fe80000000200 */
[----:B------:R-:W0:Y:S02]  /*d7f0*/  LDSM.16.MT88.4 R4, [R2+0xb000] ;  /* 0x00b000000204783b */ /* 0x000e240000004200 */
[C-C-:B0-----:R-:W-:Y:S02]  /*d800*/  PRMT R8, R4.reuse, 0x6420, R5.reuse ;  /* 0x0000642004087816 */ /* 0x141fe40000000005 */
[----:B------:R-:W-:Y:S02]  /*d810*/  PRMT R9, R4, 0x7531, R5 ;  /* 0x0000753104097816 */ /* 0x000fe40000000005 */
[----:B------:R-:W-:-:S02]  /*d820*/  PRMT R10, R6, 0x6420, R7 ;  /* 0x00006420060a7816 */ /* 0x000fc40000000007 */
[----:B------:R-:W-:-:S05]  /*d830*/  PRMT R11, R6, 0x7531, R7 ;  /* 0x00007531060b7816 */ /* 0x000fca0000000007 */
[----:B------:R0:W-:Y:S04]  /*d840*/  STSM.16.M88.4 [R12+0x5000], R8 ;  /* 0x005000080c007844 */ /* 0x0001e80000000200 */
[----:B------:R-:W1:Y:S01]  /*d850*/  LDSM.16.MT88.4 R4, [R2+0x9800] ;  /* 0x009800000204783b */ /* 0x000e620000004200 */
[----:B0-----:R-:W-:Y:S02]  /*d860*/  IADD3 R12, R29, 0x3000, R12 ;  /* 0x000030001d0c7810 */ /* 0x001fe40007ffe00c */
[C-C-:B-1----:R-:W-:Y:S02]  /*d870*/  PRMT R8, R4.reuse, 0x6420, R5.reuse ;  /* 0x0000642004087816 */ /* 0x142fe40000000005 */
[----:B------:R-:W-:Y:S02]  /*d880*/  PRMT R9, R4, 0x7531, R5 ;  /* 0x0000753104097816 */ /* 0x000fe40000000005 */
[----:B------:R-:W-:-:S02]  /*d890*/  PRMT R10, R6, 0x6420, R7 ;  /* 0x00006420060a7816 */ /* 0x000fc40000000007 */
[----:B------:R-:W-:-:S05]  /*d8a0*/  PRMT R11, R6, 0x7531, R7 ;  /* 0x00007531060b7816 */ /* 0x000fca0000000007 */
[----:B------:R-:W-:Y:S04]  /*d8b0*/  STSM.16.M88.4 [R12], R8 ;  /* 0x000000080c007844 */ /* 0x000fe80000000200 */
        /* <DEDUP_REMOVED lines=17> */
[----:B-1----:R-:W1:Y:S01]  /*d9d0*/  FENCE.VIEW.ASYNC.S ;  /* 0x00000000000073c6 */ /* 0x002e620000000000 */
[----:B------:R-:W-:Y:S05]  /*d9e0*/  @!P1 BRA `(.L_x_238) ;  /* 0x0000000000049947 */ /* 0x000fea0003800000 */
[----:B------:R-:W-:Y:S01]  /*d9f0*/  BPT.TRAP 0x1 ;  /* 0x000000040000795c */ /* 0x000fe20000300000 */
.L_x_238:
[----:B------:R-:W2:Y:S01]  /*da00*/  S2R R2, SR_TID.X ;  /* 0x0000000000027919 */ /* 0x000ea20000002100 */
[----:B-1----:R1:W-:Y:S01]  /*da10*/  SYNCS.ARRIVE.TRANS64.A1T0 RZ, [R3+URZ+0x19c50], RZ ;  /* 0x019c50ff03ff79a7 */ /* 0x0023e2000810003f */
[----:B------:R-:W-:Y:S02]  /*da20*/  IMAD.MOV.U32 R6, RZ, RZ, R19 ;  /* 0x000000ffff067224 */ /* 0x000fe400078e0013 */
[----:B------:R-:W-:Y:S01]  /*da30*/  IMAD.MOV.U32 R7, RZ, RZ, R18 ;  /* 0x000000ffff077224 */ /* 0x000fe200078e0012 */
[----:B--2---:R-:W-:Y:S01]  /*da40*/  LOP3.LUT R2, R2, 0x7f, RZ, 0xc0, !PT ;  /* 0x0000007f02027812 */ /* 0x004fe200078ec0ff */
[----:B------:R-:W-:Y:S03]  /*da50*/  BAR.SYNC.DEFER_BLOCKING 0x2, 0x80 ;  /* 0x0082000000007b1d */ /* 0x000fe60000010000 */
[----:B------:R-:W-:-:S13]  /*da60*/  ISETP.NE.AND P0, PT, R2, RZ, PT ;  /* 0x000000ff0200720c */ /* 0x000fda0003f05270 */
[----:B------:R-:W-:-:S05]  /*da70*/  @!P0 VIADD R2, R3, 0x19c80 ;  /* 0x00019c8003028836 */ /* 0x000fca0000000000 */
[----:B------:R-:W-:-:S04]  /*da80*/  @!P0 PRMT R2, RZ, 0x654, R2 ;  /* 0x00000654ff028816 */ /* 0x000fc80000000002 */
[----:B------:R1:W-:Y:S01]  /*da90*/  @!P0 SYNCS.ARRIVE.TRANS64.RED.A1T0 RZ, [R2+URZ], RZ ;  /* 0x000000ff02ff89a7 */ /* 0x0003e2000810043f */
[C---:B------:R-:W-:Y:S01]  /*daa0*/  ISETP.GT.AND P0, PT, R0.reuse, R23, PT ;  /* 0x000000170000720c */ /* 0x040fe20003f04270 */
[----:B------:R-:W-:-:S12]  /*dab0*/  VIADD R0, R0, 0xffffffff ;  /* 0xffffffff00007836 */ /* 0x000fd80000000000 */
[----:B-1----:R-:W-:Y:S05]  /*dac0*/  @P0 BRA `(.L_x_239) ;  /* 0xfffffff000100947 */ /* 0x002fea000383ffff */
.L_x_215:
[----:B0-----:R-:W0:Y:S01]  /*dad0*/  S2R R2, SR_TID.X ;  /* 0x0000000000027919 */ /* 0x001e220000002100 */
[----:B------:R-:W-:Y:S01]  /*dae0*/  BSSY B0, `(.L_x_240) ;  /* 0x0000010000007945 */ /* 0x000fe20003800000 */
        /* <DEDUP_REMOVED lines=14> */
[----:B0-----:R-:W-:-:S07]  /*dbd0*/  IADD3 R24, R0, UR41, R7 ;  /* 0x0000002900187c10 */ /* 0x001fce000fffe007 */
.L_x_241:
[----:B------:R-:W-:Y:S05]  /*dbe0*/  BSYNC B0 ;  /* 0x0000000000007941 */ /* 0x000fea0003800000 */
.L_x_240:
[----:B------:R-:W-:-:S06]  /*dbf0*/  UISETP.NE.AND UP0, UPT, UR38, 0x3, UPT ;  /* 0x000000032600788c */ /* 0x000fcc000bf05270 */
[----:B------:R-:W-:-:S13]  /*dc00*/  PLOP3.LUT P1, PT, PT, PT, UP0, 0x80, 0x0 ;  /* 0x000000000000781c */ /* 0x000fda0003f2f008 */
[----:B------:R-:W-:Y:S05]  /*dc10*/  @!P1 BRA `(.L_x_242) ;  /* 0x0000000000049947 */ /* 0x000fea0003800000 */
[----:B------:R-:W-:Y:S01]  /*dc20*/  BPT.TRAP 0x1 ;  /* 0x000000040000795c */ /* 0x000fe20000300000 */
.L_x_242:
[----:B------:R-:W-:Y:S01]  /*dc30*/  LOP3.LUT R0, R19, 0x1, RZ, 0x3c, !PT ;  /* 0x0000000113007812 */ /* 0x000fe200078e3cff */
[----:B------:R-:W-:Y:S01]  /*dc40*/  IMAD R3, R18, 0x8, R17 ;  /* 0x0000000812037824 */ /* 0x000fe200078e0211 */
[----:B------:R-:W-:Y:S01]  /*dc50*/  BSSY B0, `(.L_x_243) ;  /* 0x0000006000007945 */ /* 0x000fe20003800000 */
[----:B------:R-:W-:Y:S01]  /*dc60*/  IMAD.U32 R2, RZ, RZ, UR42 ;  /* 0x0000002aff027e24 */ /* 0x000fe2000f8e00ff */
[----:B------:R-:W-:-:S04]  /*dc70*/  SHF.L.U32 R0, R0, 0x1f, RZ ;  /* 0x0000001f00007819 */ /* 0x000fc800000006ff */
[----:B------:R-:W0:Y:S01]  /*dc80*/  SYNCS.PHASECHK.TRANS64.TRYWAIT P1, [R3+URZ+0x19c70], R0 ;  /* 0x019c7000030075a7 */ /* 0x000e22000802017f */
[----:B------:R-:W-:Y:S01]  /*dc90*/  ISETP.NE.AND P2, PT, R2, 0x3, PT ;  /* 0x000000030200780c */ /* 0x000fe20003f45270 */
[----:B0-----:R-:W-:-:S12]  /*dca0*/  @!P1 BRA `(.L_x_244) ;  /* 0x0000001c00209947 */ /* 0x001fd80003800000 */
.L_x_292:
[----:B------:R-:W-:Y:S05]  /*dcb0*/  BSYNC B0 ;  /* 0x0000000000007941 */ /* 0x000fea0003800000 */
.L_x_243:
[----:B------:R-:W-:Y:S05]  /*dcc0*/  @!P2 BRA `(.L_x_245) ;  /* 0x000000000004a947 */ /* 0x000fea0003800000 */
[----:B------:R-:W-:Y:S01]  /*dcd0*/  BPT.TRAP 0x1 ;  /* 0x000000040000795c */ /* 0x000fe20000300000 */
.L_x_245:
[----:B0-----:R-:W-:-:S04]  /*dce0*/  SHF.L.U32 R0, R19, 0x1f, RZ ;  /* 0x0000001f13007819 */ /* 0x001fc800000006ff */
[----:B------:R-:W0:Y:S02]  /*dcf0*/  SYNCS.PHASECHK.TRANS64.TRYWAIT P1, [R3+URZ+0x19c60], R0 ;  /* 0x019c6000030075a7 */ /* 0x000e24000802017f */
[----:B0-----:R-:W-:Y:S05]  /*dd00*/  @!P1 BRA `(.L_x_246) ;  /* 0x0000001c001c9947 */ /* 0x001fea0003800000 */
.L_x_293:
[----:B------:R-:W0:Y:S01]  /*dd10*/  LDL R2, [R1+0x4] ;  /* 0x0000040001027983 */ /* 0x000e220000100800 */
[----:B------:R-:W-:Y:S01]  /*dd20*/  IMAD R11, R18, 0x3000, RZ ;  /* 0x00003000120b7824 */ /* 0x000fe200078e02ff */
[----:B------:R-:W-:Y:S05]  /*dd30*/  WARPSYNC.ALL ;  /* 0x0000000000007948 */ /* 0x000fea0003800000 */
[C---:B0-----:R-:W-:Y:S02]  /*dd40*/  LOP3.LUT R0, R11.reuse, R2, RZ, 0xfc, !PT ;  /* 0x000000020b007212 */ /* 0x041fe400078efcff */
[----:B------:R-:W-:-:S03]  /*dd50*/  LOP3.LUT R2, R11, R28, RZ, 0xfc, !PT ;  /* 0x0000001c0b027212 */ /* 0x000fc600078efcff */
[C---:B------:R-:W-:Y:S02]  /*dd60*/  IMAD.IADD R0, R17.reuse, 0x1, R0 ;  /* 0x0000000111007824 */ /* 0x040fe400078e0200 */
[----:B------:R-:W-:-:S03]  /*dd70*/  IMAD.IADD R2, R17, 0x1, R2 ;  /* 0x0000000111027824 */ /* 0x000fc600078e0202 */
        /* <DEDUP_REMOVED lines=45> */
.L_x_247:
[----:B-1----:R-:W-:Y:S01]  /*e050*/  SYNCS.ARRIVE.TRANS64.A1T0 RZ, [R3+URZ+0x19c50], RZ ;  /* 0x019c50ff03ff79a7 */ /* 0x002fe2000810003f */
[----:B------:R-:W-:Y:S02]  /*e060*/  @!P0 VIADD R0, R3, 0x19c80 ;  /* 0x00019c8003008836 */ /* 0x000fe40000000000 */
[----:B------:R-:W-:-:S03]  /*e070*/  VIADD R18, R18, 0x1 ;  /* 0x0000000112127836 */ /* 0x000fc60000000000 */
[----:B------:R-:W-:Y:S01]  /*e080*/  @!P0 PRMT R0, RZ, 0x654, R0 ;  /* 0x00000654ff008816 */ /* 0x000fe20000000000 */
[----:B------:R-:W-:Y:S06]  /*e090*/  BAR.SYNC.DEFER_BLOCKING 0x2, 0x80 ;  /* 0x0082000000007b1d */ /* 0x000fec0000010000 */
[----:B------:R1:W-:Y:S01]  /*e0a0*/  @!P0 SYNCS.ARRIVE.TRANS64.RED.A1T0 RZ, [R0+URZ], RZ ;  /* 0x000000ff00ff89a7 */ /* 0x0003e2000810043f */
[----:B------:R-:W-:-:S04]  /*e0b0*/  ISETP.NE.AND P0, PT, R18, 0x2, PT ;  /* 0x000000021200780c */ /* 0x000fc80003f05270 */
[----:B------:R-:W-:Y:S02]  /*e0c0*/  SEL R18, R18, RZ, P0 ;  /* 0x000000ff12127207 */ /* 0x000fe40000000000 */
[----:B-1----:R-:W-:-:S04]  /*e0d0*/  SEL R0, RZ, 0x1, P0 ;  /* 0x00000001ff007807 */ /* 0x002fc80000000000 */
[----:B------:R-:W-:-:S07]  /*e0e0*/  LOP3.LUT R19, R19, R0, RZ, 0x3c, !PT ;  /* 0x0000000013137212 */ /* 0x000fce00078e3cff */
.L_x_190:
[----:B------:R-:W-:Y:S05]  /*e0f0*/  BSYNC B7 ;  /* 0x0000000000077941 */ /* 0x000fea0003800000 */
.L_x_188:
[----:B------:R-:W2:Y:S02]  /*e100*/  LDL R0, [R1] ;  /* 0x0000000001007983 */ /* 0x000ea40000100800 */
[----:B--2---:R-:W-:-:S13]  /*e110*/  LOP3.LUT P0, RZ, R0, 0x2, RZ, 0xc0, !PT ;  /* 0x0000000200ff7812 */ /* 0x004fda000780c0ff */
[----:B------:R-:W-:Y:S05]  /*e120*/  @!P0 BRA `(.L_x_248) ;  /* 0x0000000000248947 */ /* 0x000fea0003800000 */
[----:B------:R-:W1:Y:S08]  /*e130*/  S2UR UR5, SR_CgaCtaId ;  /* 0x00000000000579c3 */ /* 0x000e700000008800 */
[----:B------:R-:W-:Y:S06]  /*e140*/  BAR.SYNC.DEFER_BLOCKING 0x5, 0x200 ;  /* 0x0148000000007b1d */ /* 0x000fec0000010000 */
[----:B------:R-:W-:-:S02]  /*e150*/  UMOV UR4, 0x400 ;  /* 0x0000040000047882 */ /* 0x000fc40000000000 */
[----:B-1----:R-:W-:-:S06]  /*e160*/  ULEA UR4, UR5, UR4, 0x18 ;  /* 0x0000000405047291 */ /* 0x002fcc000f8ec03f */
[----:B------:R-:W-:-:S05]  /*e170*/  IMAD.U32 R17, RZ, RZ, UR4 ;  /* 0x00000004ff117e24 */ /* 0x000fca000f8e00ff */
[----:B------:R-:W1:Y:S02]  /*e180*/  LDS.128 R24, [R17+0x19cd0] ;  /* 0x019cd00011187984 */ /* 0x000e640000000c00 */
[----:B-1----:R-:W-:Y:S01]  /*e190*/  R2UR UR43, R27 ;  /* 0x000000001b2b72ca */ /* 0x002fe200000e0000 */
[----:B------:R-:W-:Y:S06]  /*e1a0*/  BAR.ARV 0x4, 0x200 ;  /* 0x0108000000007b1d */ /* 0x000fec0000002000 */
[----:B------:R-:W-:Y:S08]  /*e1b0*/  BRA `(.L_x_249) ;  /* 0x0000000800ac7947 */ /* 0x000ff00003800000 */
.L_x_248:
[----:B------:R-:W0:Y:S01]  /*e1c0*/  S2R R0, SR_TID.X ;  /* 0x0000000000007919 */ /* 0x000e220000002100 */
[----:B------:R-:W-:Y:S01]  /*e1d0*/  ULDC UR4, c[0x0][0xc3c] ;  /* 0x00030f0000047ab9 */ /* 0x000fe20000000800 */
[----:B0-----:R-:W-:Y:S01]  /*e1e0*/  LOP3.LUT R9, R0, 0x1f, RZ, 0xc0, !PT ;  /* 0x0000001f00097812 */ /* 0x001fe200078ec0ff */
[----:B------:R-:W-:-:S03]  /*e1f0*/  IMAD.MOV.U32 R0, RZ, RZ, RZ ;  /* 0x000000ffff007224 */ /* 0x000fc600078e00ff */
[C---:B------:R-:W-:Y:S01]  /*e200*/  ISETP.NE.AND P0, PT, R9.reuse, 0x1f, PT ;  /* 0x0000001f0900780c */ /* 0x040fe20003f05270 */
[----:B------:R-:W-:-:S05]  /*e210*/  VIADD R7, R9, UR43 ;  /* 0x0000002b09077c36 */ /* 0x000fca0008000000 */
[----:B------:R-:W-:Y:S01]  /*e220*/  ISETP.GE.OR P1, PT, R7, UR4, !P0 ;  /* 0x0000000407007c0c */ /* 0x000fe2000c726670 */
[----:B------:R-:W-:-:S12]  /*e230*/  ULDC UR4, c[0x0][0xc3c] ;  /* 0x00030f0000047ab9 */ /* 0x000fd80000000800 */
[----:B------:R-:W0:Y:S08]  /*e240*/  @!P1 LDC.64 R2, c[0x0][0xc80] ;  /* 0x00032000ff029b82 */ /* 0x000e300000000a00 */
[----:B------:R-:W1:Y:S01]  /*e250*/  @!P1 LDC.64 R4, c[0x0][0xc78] ;  /* 0x00031e00ff049b82 */ /* 0x000e620000000a00 */
[----:B0-----:R-:W-:-:S05]  /*e260*/  @!P1 IMAD.WIDE R2, R7, 0x4, R2 ;  /* 0x0000000407029825 */ /* 0x001fca00078e0202 */
[----:B------:R1:W2:Y:S02]  /*e270*/  @!P1 LDG.E R0, desc[UR52][R2.64] ;  /* 0x0000003402009981 */ /* 0x0002a4000c1e1900 */
[----:B-1----:R-:W-:-:S04]  /*e280*/  @!P1 IMAD.WIDE R2, R7, 0x4, R4 ;  /* 0x0000000407029825 */ /* 0x002fc800078e0204 */
[----:B------:R-:W-:-:S06]  /*e290*/  IMAD.MOV.U32 R5, RZ, RZ, RZ ;  /* 0x000000ffff057224 */ /* 0x000fcc00078e00ff */
[----:B------:R-:W2:Y:S01]  /*e2a0*/  @!P1 LDG.E R5, desc[UR52][R2.64] ;  /* 0x0000003402059981 */ /* 0x000ea2000c1e1900 */
[C---:B------:R-:W-:Y:S02]  /*e2b0*/  ISETP.NE.AND P1, PT, R9.reuse, RZ, PT ;  /* 0x000000ff0900720c */ /* 0x040fe40003f25270 */
[C---:B------:R-:W-:Y:S02]  /*e2c0*/  ISETP.GE.U32.AND P2, PT, R9.reuse, 0x2, PT ;  /* 0x000000020900780c */ /* 0x040fe40003f46070 */
[C---:B------:R-:W-:Y:S02]  /*e2d0*/  ISETP.GE.U32.AND P3, PT, R9.reuse, 0x4, PT ;  /* 0x000000040900780c */ /* 0x040fe40003f66070 */
[C---:B------:R-:W-:Y:S02]  /*e2e0*/  ISETP.GE.U32.AND P4, PT, R9.reuse, 0x8, PT ;  /* 0x000000080900780c */ /* 0x040fe40003f86070 */
[----:B------:R-:W-:Y:S01]  /*e2f0*/  ISETP.GE.U32.AND P5, PT, R9, 0x10, PT ;  /* 0x000000100900780c */ /* 0x000fe20003fa6070 */
[----:B--2---:R-:W-:-:S05]  /*e300*/  IMAD R4, R5, R0, RZ ;  /* 0x0000000005047224 */ /* 0x004fca00078e02ff */
[----:B------:R-:W0:Y:S02]  /*e310*/  SHFL.UP PT, R6, R4, 0x1, RZ ;  /* 0x0420000004067989 */ /* 0x000e2400000e00ff */
[----:B0-----:R-:W-:-:S05]  /*e320*/  SEL R7, R6, RZ, P1 ;  /* 0x000000ff06077207 */ /* 0x001fca0000800000 */
[----:B------:R-:W-:-:S05]  /*e330*/  IMAD.IADD R7, R4, 0x1, R7 ;  /* 0x0000000104077824 */ /* 0x000fca00078e0207 */
[----:B------:R-:W0:Y:S02]  /*e340*/  SHFL.UP PT, R6, R7, 0x2, RZ ;  /* 0x0440000007067989 */ /* 0x000e2400000e00ff */
[----:B0-----:R-:W-:-:S05]  /*e350*/  SEL R6, R6, RZ, P2 ;  /* 0x000000ff06067207 */ /* 0x001fca0001000000 */
[----:B------:R-:W-:Y:S02]  /*e360*/  IMAD.IADD R6, R7, 0x1, R6 ;  /* 0x0000000107067824 */ /* 0x000fe400078e0206 */
[----:B------:R-:W-:Y:S04]  /*e370*/  SHFL.IDX PT, R7, R24, 0x1, 0x1f ;  /* 0x00201f0018077f89 */ /* 0x000fe800000e0000 */
[----:B------:R-:W0:Y:S02]  /*e380*/  SHFL.UP PT, R8, R6, 0x4, RZ ;  /* 0x0480000006087989 */ /* 0x000e2400000e00ff */
[----:B0-----:R-:W-:-:S05]  /*e390*/  SEL R3, R8, RZ, P3 ;  /* 0x000000ff08037207 */ /* 0x001fca0001800000 */
[----:B------:R-:W-:Y:S02]  /*e3a0*/  IMAD.IADD R4, R6, 0x1, R3 ;  /* 0x0000000106047824 */ /* 0x000fe400078e0203 */
[----:B------:R-:W-:Y:S04]  /*e3b0*/  SHFL.IDX PT, R6, R24, RZ, 0x1f ;  /* 0x00001fff18067589 */ /* 0x000fe800000e0000 */
[----:B------:R-:W0:Y:S02]  /*e3c0*/  SHFL.UP PT, R2, R4, 0x8, RZ ;  /* 0x0500000004027989 */ /* 0x000e2400000e00ff */
[----:B0-----:R-:W-:-:S05]  /*e3d0*/  SEL R3, R2, RZ, P4 ;  /* 0x000000ff02037207 */ /* 0x001fca0002000000 */
[----:B------:R-:W-:-:S05]  /*e3e0*/  IMAD.IADD R8, R4, 0x1, R3 ;  /* 0x0000000104087824 */ /* 0x000fca00078e0203 */
[----:B------:R-:W0:Y:S02]  /*e3f0*/  SHFL.UP PT, R2, R8, 0x10, RZ ;  /* 0x0600000008027989 */ /* 0x000e2400000e00ff */
[----:B0-----:R-:W-:-:S05]  /*e400*/  SEL R3, R2, RZ, P5 ;  /* 0x000000ff02037207 */ /* 0x001fca0002800000 */
[----:B------:R-:W-:Y:S02]  /*e410*/  IMAD.IADD R2, R8, 0x1, R3 ;  /* 0x0000000108027824 */ /* 0x000fe400078e0203 */
[----:B------:R-:W0:Y:S01]  /*e420*/  LDC R3, c[0x0][0xc38] ;  /* 0x00030e00ff037b82 */ /* 0x000e220000000800 */
[----:B------:R-:W-:Y:S02]  /*e430*/  IMAD.MOV.U32 R8, RZ, RZ, RZ ;  /* 0x000000ffff087224 */ /* 0x000fe400078e00ff */
[----:B------:R-:W0:Y:S02]  /*e440*/  SHFL.IDX PT, R10, R2, 0x1f, 0x1f ;  /* 0x03e01f00020a7f89 */ /* 0x000e2400000e0000 */
[----:B0-----:R-:W-:-:S04]  /*e450*/  IMAD R10, R10, R3, RZ ;  /* 0x000000030a0a7224 */ /* 0x001fc800078e02ff */
[----:B------:R-:W-:-:S05]  /*e460*/  IMAD.IADD R7, R7, 0x1, R10 ;  /* 0x0000000107077824 */ /* 0x000fca00078e020a */
[----:B------:R-:W-:-:S13]  /*e470*/  ISETP.GT.AND P6, PT, R7, R6, PT ;  /* 0x000000060700720c */ /* 0x000fda0003fc4270 */
[----:B------:R-:W-:Y:S05]  /*e480*/  @P6 BRA `(.L_x_250) ;  /* 0x00000000009c6947 */ /* 0x000fea0003800000 */
.L_x_252:
[----:B------:R-:W-:-:S04]  /*e490*/  UIADD3 UR43, UR43, 0x1f, URZ ;  /* 0x0000001f2b2b7890 */ /* 0x000fc8000fffe03f */
[----:B------:R-:W-:-:S06]  /*e4a0*/  UISETP.GE.AND UP0, UPT, UR43, UR4, UPT ;  /* 0x000000042b00728c */ /* 0x000fcc000bf06270 */
[----:B------:R-:W-:-:S13]  /*e4b0*/  PLOP3.LUT P6, PT, PT, PT, UP0, 0x40, 0x0 ;  /* 0x000000000000781c */ /* 0x000fda0003fce808 */
[----:B------:R-:W-:Y:S05]  /*e4c0*/  @!P6 BRA `(.L_x_251) ;  /* 0x0000000400b0e947 */ /* 0x000fea0003800000 */
[----:B------:R-:W0:Y:S02]  /*e4d0*/  S2R R0, SR_TID.X ;  /* 0x0000000000007919 */ /* 0x000e240000002100 */
[----:B0-----:R-:W-:-:S05]  /*e4e0*/  LOP3.LUT R0, R0, 0x1f, RZ, 0xc0, !PT ;  /* 0x0000001f00007812 */ /* 0x001fca00078ec0ff */
[----:B------:R-:W-:Y:S02]  /*e4f0*/  VIADD R9, R0, UR43 ;  /* 0x0000002b00097c36 */ /* 0x000fe40008000000 */
[----:B------:R-:W-:-:S03]  /*e500*/  IMAD.MOV.U32 R0, RZ, RZ, RZ ;  /* 0x000000ffff007224 */ /* 0x000fc600078e00ff */
[----:B------:R-:W-:-:S13]  /*e510*/  ISETP.GE.OR P6, PT, R9, UR4, !P0 ;  /* 0x0000000409007c0c */ /* 0x000fda000c7c6670 */
[----:B------:R-:W0:Y:S08]  /*e520*/  @!P6 LDC.64 R2, c[0x0][0xc80] ;  /* 0x00032000ff02eb82 */ /* 0x000e300000000a00 */
[----:B------:R-:W1:Y:S01]  /*e530*/  @!P6 LDC.64 R4, c[0x0][0xc78] ;  /* 0x00031e00ff04eb82 */ /* 0x000e620000000a00 */
[----:B0-----:R-:W-:-:S05]  /*e540*/  @!P6 IMAD.WIDE R2, R9, 0x4, R2 ;  /* 0x000000040902e825 */ /* 0x001fca00078e0202 */
[----:B------:R1:W2:Y:S02]  /*e550*/  @!P6 LDG.E R0, desc[UR52][R2.64] ;  /* 0x000000340200e981 */ /* 0x0002a4000c1e1900 */
[----:B-1----:R-:W-:-:S04]  /*e560*/  @!P6 IMAD.WIDE R2, R9, 0x4, R4 ;  /* 0x000000040902e825 */ /* 0x002fc800078e0204 */
[----:B------:R-:W-:-:S06]  /*e570*/  IMAD.MOV.U32 R5, RZ, RZ, RZ ;  /* 0x000000ffff057224 */ /* 0x000fcc00078e00ff */
[----:B------:R-:W2:Y:S02]  /*e580*/  @!P6 LDG.E R5, desc[UR52][R2.64] ;  /* 0x000000340205e981 */ /* 0x000ea4000c1e1900 */
[----:B--2---:R-:W-:-:S05]  /*e590*/  IMAD R11, R5, R0, RZ ;  /* 0x00000000050b7224 */ /* 0x004fca00078e02ff */
        /* <DEDUP_REMOVED lines=14> */
[----:B------:R-:W-:Y:S02]  /*e680*/  IMAD.IADD R2, R2, 0x1, R3 ;  /* 0x0000000102027824 */ /* 0x000fe400078e0203 */
[----:B------:R-:W0:Y:S03]  /*e690*/  LDC R3, c[0x0][0xc38] ;  /* 0x00030e00ff037b82 */ /* 0x000e260000000800 */
[----:B------:R-:W0:Y:S02]  /*e6a0*/  SHFL.IDX PT, R4, R2, 0x1f, 0x1f ;  /* 0x03e01f0002047f89 */ /* 0x000e2400000e0000 */
[----:B0-----:R-:W-:-:S04]  /*e6b0*/  IMAD R4, R4, R3, RZ ;  /* 0x0000000304047224 */ /* 0x001fc800078e02ff */
[----:B------:R-:W-:-:S05]  /*e6c0*/  IMAD.IADD R7, R4, 0x1, R7 ;  /* 0x0000000104077824 */ /* 0x000fca00078e0207 */
[----:B------:R-:W-:-:S13]  /*e6d0*/  ISETP.GT.AND P6, PT, R7, R6, PT ;  /* 0x000000060700720c */ /* 0x000fda0003fc4270 */
[----:B------:R-:W-:Y:S05]  /*e6e0*/  @!P6 BRA `(.L_x_252) ;  /* 0xfffffffc0068e947 */ /* 0x000fea000383ffff */
[----:B------:R-:W-:-:S07]  /*e6f0*/  IMAD.MOV.U32 R10, RZ, RZ, R4 ;  /* 0x000000ffff0a7224 */ /* 0x000fce00078e0004 */
.L_x_250:
        /* <DEDUP_REMOVED lines=8> */
[----:B------:R-:W0:Y:S04]  /*e780*/  SHFL.IDX PT, R0, R0, R11, 0x1f ;  /* 0x00001f0b00007589 */ /* 0x000e2800000e0000 */
[----:B------:R1:W2:Y:S01]  /*e790*/  SHFL.IDX PT, R5, R5, R10, 0x1f ;  /* 0x00001f0a05057589 */ /* 0x0002a200000e0000 */
[----:B0-----:R-:W-:-:S04]  /*e7a0*/  IABS R4, R0 ;  /* 0x0000000000047213 */ /* 0x001fc80000000000 */
[----:B------:R-:W0:Y:S08]  /*e7b0*/  I2F.RP R9, R4 ;  /* 0x0000000400097306 */ /* 0x000e300000209400 */
[----:B0-----:R-:W0:Y:S02]  /*e7c0*/  MUFU.RCP R9, R9 ;  /* 0x0000000900097308 */ /* 0x001e240000001000 */
[----:B0-----:R-:W-:-:S06]  /*e7d0*/  VIADD R7, R9, 0xffffffe ;  /* 0x0ffffffe09077836 */ /* 0x001fcc0000000000 */
[----:B------:R-:W0:Y:S01]  /*e7e0*/  F2I.FTZ.U32.TRUNC.NTZ R7, R7 ;  /* 0x0000000700077305 */ /* 0x000e22000021f000 */
[----:B-12---:R-:W-:Y:S05]  /*e7f0*/  @!P0 BRA `(.L_x_253) ;  /* 0x00000000000c8947 */ /* 0x006fea0003800000 */
[----:B------:R-:W-:-:S06]  /*e800*/  UIADD3 UR5, UR4, -0x1, URZ ;  /* 0xffffffff04057890 */ /* 0x000fcc000fffe03f */
[----:B------:R-:W-:-:S05]  /*e810*/  IMAD.U32 R9, RZ, RZ, UR5 ;  /* 0x00000005ff097e24 */ /* 0x000fca000f8e00ff */
[----:B------:R1:W2:Y:S02]  /*e820*/  SHFL.IDX PT, R8, R2, R9, 0x1f ;  /* 0x00001f0902087589 */ /* 0x0002a400000e0000 */
.L_x_253:
[----:B--2---:R-:W-:Y:S01]  /*e830*/  IMAD R24, R8, R3, R24 ;  /* 0x0000000308187224 */ /* 0x004fe200078e0218 */
[----:B------:R-:W-:Y:S01]  /*e840*/  UIADD3 UR43, UR4, UR43, URZ ;  /* 0x0000002b042b7290 */ /* 0x000fe2000fffe03f */
[--C-:B0-----:R-:W-:Y:S02]  /*e850*/  IMAD.MOV R3, RZ, RZ, -R7.reuse ;  /* 0x000000ffff037224 */ /* 0x101fe400078e0a07 */
[----:B-1----:R-:W-:Y:S02]  /*e860*/  IMAD.MOV.U32 R2, RZ, RZ, RZ ;  /* 0x000000ffff027224 */ /* 0x002fe400078e00ff */
[----:B------:R-:W-:Y:S02]  /*e870*/  IMAD R8, R3, R4, RZ ;  /* 0x0000000403087224 */ /* 0x000fe400078e02ff */
[----:B------:R-:W-:Y:S02]  /*e880*/  IMAD.MOV.U32 R3, RZ, RZ, R7 ;  /* 0x000000ffff037224 */ /* 0x000fe400078e0007 */
[----:B------:R-:W-:Y:S01]  /*e890*/  IMAD.IADD R25, R6, 0x1, -R24 ;  /* 0x0000000106197824 */ /* 0x000fe200078e0a18 */
[----:B------:R-:W-:Y:S01]  /*e8a0*/  IABS R6, R0 ;  /* 0x0000000000067213 */ /* 0x000fe20000000000 */
[----:B------:R-:W-:Y:S01]  /*e8b0*/  IMAD.HI.U32 R3, R7, R8, R2 ;  /* 0x0000000807037227 */ /* 0x000fe200078e0002 */
[----:B------:R-:W-:-:S02]  /*e8c0*/  IABS R7, R5 ;  /* 0x0000000500077213 */ /* 0x000fc40000000000 */
[----:B------:R-:W-:Y:S01]  /*e8d0*/  IABS R9, R25 ;  /* 0x0000001900097213 */ /* 0x000fe20000000000 */
[----:B------:R-:W-:Y:S01]  /*e8e0*/  IMAD.MOV R10, RZ, RZ, -R6 ;  /* 0x000000ffff0a7224 */ /* 0x000fe200078e0a06 */
[----:B------:R-:W0:Y:S03]  /*e8f0*/  I2F.RP R8, R7 ;  /* 0x0000000700087306 */ /* 0x000e260000209400 */
        /* <DEDUP_REMOVED lines=9> */
[----:B------:R-:W-:-:S03]  /*e990*/  IABS R4, R5 ;  /* 0x0000000500047213 */ /* 0x000fc60000000000 */
[----:B------:R-:W0:Y:S02]  /*e9a0*/  F2I.FTZ.U32.TRUNC.NTZ R3, R10 ;  /* 0x0000000a00037305 */ /* 0x000e24000021f000 */
[----:B------:R-:W-:-:S06]  /*e9b0*/  IMAD.MOV R4, RZ, RZ, -R4 ;  /* 0x000000ffff047224 */ /* 0x000fcc00078e0a04 */
[----:B------:R-:W-:Y:S02]  /*e9c0*/  @P0 VIADD R6, R6, 0x1 ;  /* 0x0000000106060836 */ /* 0x000fe40000000000 */
[----:B0-----:R-:W-:-:S04]  /*e9d0*/  IMAD.MOV R2, RZ, RZ, -R3 ;  /* 0x000000ffff027224 */ /* 0x001fc800078e0a03 */
[----:B------:R-:W-:Y:S02]  /*e9e0*/  IMAD R9, R2, R7, RZ ;  /* 0x0000000702097224 */ /* 0x000fe400078e02ff */
[----:B------:R-:W-:-:S04]  /*e9f0*/  IMAD.MOV.U32 R2, RZ, RZ, RZ ;  /* 0x000000ffff027224 */ /* 0x000fc800078e00ff */
[----:B------:R-:W-:Y:S01]  /*ea00*/  IMAD.HI.U32 R2, R3, R9, R2 ;  /* 0x0000000903027227 */ /* 0x000fe200078e0002 */
[----:B------:R-:W-:-:S04]  /*ea10*/  LOP3.LUT R3, R25, R0, RZ, 0x3c, !PT ;  /* 0x0000000019037212 */ /* 0x000fc800078e3cff */
[----:B------:R-:W-:-:S13]  /*ea20*/  ISETP.GE.AND P2, PT, R3, RZ, PT ;  /* 0x000000ff0300720c */ /* 0x000fda0003f46270 */
[----:B------:R-:W-:Y:S01]  /*ea30*/  @!P2 IMAD.MOV R6, RZ, RZ, -R6 ;  /* 0x000000ffff06a224 */ /* 0x000fe200078e0a06 */
[----:B------:R-:W-:-:S04]  /*ea40*/  @!P1 LOP3.LUT R6, RZ, R0, RZ, 0x33, !PT ;  /* 0x00000000ff069212 */ /* 0x000fc800078e33ff */
[-C--:B------:R-:W-:Y:S01]  /*ea50*/  IABS R3, R6.reuse ;  /* 0x0000000600037213 */ /* 0x080fe20000000000 */
[----:B------:R-:W-:-:S04]  /*ea60*/  IMAD R0, R0, R6, RZ ;  /* 0x0000000600007224 */ /* 0x000fc800078e02ff */
        /* <DEDUP_REMOVED lines=18> */
.L_x_251:
[----:B------:R-:W-:Y:S01]  /*eb90*/  IMAD.MOV.U32 R24, RZ, RZ, R6 ;  /* 0x000000ffff187224 */ /* 0x000fe200078e0006 */
[----:B------:R-:W-:Y:S01]  /*eba0*/  ULDC UR43, c[0x0][0xc3c] ;  /* 0x00030f00002b7ab9 */ /* 0x000fe20000000800 */
[----:B------:R-:W-:Y:S02]  /*ebb0*/  IMAD.MOV.U32 R25, RZ, RZ, RZ ;  /* 0x000000ffff197224 */ /* 0x000fe400078e00ff */
[----:B------:R-:W-:-:S07]  /*ebc0*/  IMAD.MOV.U32 R26, RZ, RZ, RZ ;  /* 0x000000ffff1a7224 */ /* 0x000fce00078e00ff */
.L_x_254:
[----:B------:R-:W0:Y:S01]  /*ebd0*/  S2R R0, SR_TID.X ;  /* 0x0000000000007919 */ /* 0x000e220000002100 */
[----:B------:R-:W-:Y:S01]  /*ebe0*/  IMAD.U32 R27, RZ, RZ, UR43 ;  /* 0x0000002bff1b7e24 */ /* 0x000fe2000f8e00ff */
[----:B------:R-:W-:Y:S01]  /*ebf0*/  BAR.SYNC.DEFER_BLOCKING 0x4, 0x200 ;  /* 0x0108000000007b1d */ /* 0x000fe20000010000 */
[----:B0-----:R-:W-:-:S04]  /*ec00*/  LOP3.LUT R0, R0, 0x1f, RZ, 0xc0, !PT ;  /* 0x0000001f00007812 */ /* 0x001fc800078ec0ff */
[----:B------:R-:W-:-:S13]  /*ec10*/  ISETP.NE.AND P0, PT, R0, RZ, PT ;  /* 0x000000ff0000720c */ /* 0x000fda0003f05270 */
[----:B------:R-:W0:Y:S01]  /*ec20*/  @!P0 S2R R3, SR_CgaCtaId ;  /* 0x0000000000038919 */ /* 0x000e220000008800 */
[----:B------:R-:W-:-:S04]  /*ec30*/  @!P0 MOV R0, 0x400 ;  /* 0x0000040000008802 */ /* 0x000fc80000000f00 */
[----:B0-----:R-:W-:-:S05]  /*ec40*/  @!P0 LEA R17, R3, R0, 0x18 ;  /* 0x0000000003118211 */ /* 0x001fca00078ec0ff */
[----:B------:R0:W-:Y:S01]  /*ec50*/  @!P0 STS.128 [R17+0x19cd0], R24 ;  /* 0x019cd01811008388 */ /* 0x0001e20000000c00 */
[----:B------:R-:W-:Y:S06]  /*ec60*/  BAR.ARV 0x5, 0x200 ;  /* 0x0148000000007b1d */ /* 0x000fec0000002000 */
.L_x_249:
[----:B------:R-:W-:Y:S02]  /*ec70*/  ULDC UR4, c[0x0][0xc3c] ;  /* 0x00030f0000047ab9 */ /* 0x000fe40000000800 */
[----:B------:R-:W-:-:S06]  /*ec80*/  UISETP.GE.AND UP0, UPT, UR43, UR4, UPT ;  /* 0x000000042b00728c */ /* 0x000fcc000bf06270 */
[----:B------:R-:W-:-:S13]  /*ec90*/  PLOP3.LUT P0, PT, PT, PT, UP0, 0x80, 0x0 ;  /* 0x000000000000781c */ /* 0x000fda0003f0f008 */
[----:B------:R-:W-:Y:S05]  /*eca0*/  @!P0 BRA `(.L_x_255) ;  /* 0xffffffbc00088947 */ /* 0x000fea000383ffff */
.L_x_183:
[----:B------:R-:W2:Y:S01]  /*ecb0*/  LDL.LU R0, [R1+0x10] ;  /* 0x0000100001007983 */ /* 0x000ea20000300800 */
[----:B------:R-:W-:Y:S01]  /*ecc0*/  BSSY B0, `(.L_x_256) ;  /* 0x000000b000007945 */ /* 0x000fe20003800000 */
[----:B------:R-:W3:Y:S01]  /*ecd0*/  S2R R5, SR_CgaCtaId ;  /* 0x0000000000057919 */ /* 0x000ee20000008800 */
[----:B--2---:R-:W-:-:S05]  /*ece0*/  VIADD R0, R0, 0x1 ;  /* 0x0000000100007836 */ /* 0x004fca0000000000 */
[----:B01----:R-:W-:-:S04]  /*ecf0*/  LEA.HI R2, R0, R0, RZ, 0x1 ;  /* 0x0000000000027211 */ /* 0x003fc800078f08ff */
[----:B------:R-:W-:Y:S02]  /*ed00*/  LOP3.LUT R3, R2, 0xfffffffe, RZ, 0xc0, !PT ;  /* 0xfffffffe02037812 */ /* 0x000fe400078ec0ff */
[----:B------:R-:W-:-:S03]  /*ed10*/  MOV R2, 0x400 ;  /* 0x0000040000027802 */ /* 0x000fc60000000f00 */
[----:B------:R-:W-:Y:S01]  /*ed20*/  IMAD.IADD R0, R0, 0x1, -R3 ;  /* 0x0000000100007824 */ /* 0x000fe200078e0a03 */
[----:B---3--:R-:W-:-:S04]  /*ed30*/  LEA R7, R5, R2, 0x18 ;  /* 0x0000000205077211 */ /* 0x008fc800078ec0ff */
[----:B------:R-:W-:-:S04]  /*ed40*/  SHF.L.U32 R0, R0, 0x1f, RZ ;  /* 0x0000001f00007819 */ /* 0x000fc800000006ff */
[----:B------:R-:W0:Y:S02]  /*ed50*/  SYNCS.PHASECHK.TRANS64.TRYWAIT P0, [R7+URZ+0x19c20], R0 ;  /* 0x019c2000070075a7 */ /* 0x000e24000800017f */
[----:B0-----:R-:W-:Y:S05]  /*ed60*/  @!P0 BRA `(.L_x_257) ;  /* 0x0000000c00188947 */ /* 0x001fea0003800000 */
.L_x_294:
[----:B------:R-:W-:Y:S05]  /*ed70*/  BSYNC B0 ;  /* 0x0000000000007941 */ /* 0x000fea0003800000 */
.L_x_256:
[----:B------:R-:W-:-:S03]  /*ed80*/  UMOV UR4, 0xffffffff ;  /* 0xffffffff00047882 */ /* 0x000fc60000000000 */
[----:B------:R-:W-:Y:S05]  /*ed90*/  BRA.DIV UR4, `(.L_x_258) ;  /* 0x0000000e04207947 */ /* 0x000fea000b800000 */
[----:B0-----:R-:W0:Y:S02]  /*eda0*/  S2R R0, SR_TID.X ;  /* 0x0000000000007919 */ /* 0x001e240000002100 */
[----:B0-----:R-:W-:-:S04]  /*edb0*/  SHF.R.U32.HI R0, RZ, 0x5, R0 ;  /* 0x00000005ff007819 */ /* 0x001fc80000011600 */
[----:B------:R-:W-:-:S05]  /*edc0*/  LOP3.LUT R0, R0, 0x3, RZ, 0xc0, !PT ;  /* 0x0000000300007812 */ /* 0x000fca00078ec0ff */
[----:B------:R0:W1:Y:S02]  /*edd0*/  SHFL.IDX PT, R14, R0, RZ, 0x1f ;  /* 0x00001fff000e7589 */ /* 0x00006400000e0000 */
.L_x_297:
[----:B-1----:R-:W-:Y:S01]  /*ede0*/  ISETP.NE.AND P0, PT, R14, RZ, PT ;  /* 0x000000ff0e00720c */ /* 0x002fe20003f05270 */
[----:B------:R-:W-:-:S12]  /*edf0*/  BSSY B0, `(.L_x_259) ;  /* 0x000002b000007945 */ /* 0x000fd80003800000 */
[----:B------:R-:W-:Y:S05]  /*ee00*/  @P0 BRA `(.L_x_260) ;  /* 0x0000000000a40947 */ /* 0x000fea0003800000 */
[----:B------:R-:W-:-:S03]  /*ee10*/  UMOV UR4, 0xffffffff ;  /* 0xffffffff00047882 */ /* 0x000fc60000000000 */
[----:B------:R-:W-:Y:S05]  /*ee20*/  BRA.DIV UR4, `(.L_x_261) ;  /* 0x0000000e04307947 */ /* 0x000fea000b800000 */
[----:B------:R-:W-:-:S13]  /*ee30*/  ELECT P6, URZ, PT ;  /* 0x00000000003f782f */ /* 0x000fda00038c0000 */
.L_x_300:
[----:B------:R-:W-:Y:S05]  /*ee40*/  @!P6 BRA `(.L_x_260) ;  /* 0x000000000094e947 */ /* 0x000fea0003800000 */
[----:B------:R-:W-:-:S06]  /*ee50*/  ULOP3.LUT UR4, UR40, 0x2, URZ, 0xfc, !UPT ;  /* 0x0000000228047892 */ /* 0x000fcc000f8efc3f */
[----:B0-----:R-:W-:-:S05]  /*ee60*/  IMAD.U32 R0, RZ, RZ, UR4 ;  /* 0x00000004ff007e24 */ /* 0x001fca000f8e00ff */
[----:B------:R-:W-:-:S13]  /*ee70*/  ISETP.NE.AND P0, PT, R0, 0x3, PT ;  /* 0x000000030000780c */ /* 0x000fda0003f05270 */
[----:B------:R-:W-:Y:S05]  /*ee80*/  @!P0 BRA `(.L_x_262) ;  /* 0x0000000000048947 */ /* 0x000fea0003800000 */
[----:B------:R-:W-:Y:S01]  /*ee90*/  BPT.TRAP 0x1 ;  /* 0x000000040000795c */ /* 0x000fe20000300000 */
.L_x_262:
        /* <DEDUP_REMOVED lines=12> */
.L_x_301:
[----:B------:R-:W1:Y:S02]  /*ef60*/  SYNCS.PHASECHK.TRANS64.TRYWAIT P1, [R3+URZ], R0 ;  /* 0x00000000030075a7 */ /* 0x000e64000802017f */
[----:B-1----:R-:W-:Y:S05]  /*ef70*/  @!P1 BRA `(.L_x_264) ;  /* 0x0000000c00109947 */ /* 0x002fea0003800000 */
.L_x_302:
[----:B------:R-:W-:Y:S05]  /*ef80*/  @!P0 BRA `(.L_x_265) ;  /* 0x0000000000048947 */ /* 0x000fea0003800000 */
[----:B------:R-:W-:Y:S01]  /*ef90*/  BPT.TRAP 0x1 ;  /* 0x000000040000795c */ /* 0x000fe20000300000 */
.L_x_265:
[----:B-1----:R-:W-:-:S04]  /*efa0*/  IMAD R3, R18, 0x8, R7 ;  /* 0x0000000812037824 */ /* 0x002fc800078e0207 */
[----:B------:R-:W1:Y:S02]  /*efb0*/  SYNCS.PHASECHK.TRANS64.TRYWAIT P1, [R3+URZ+0x19c60], R4 ;  /* 0x019c6004030075a7 */ /* 0x000e64000802017f */
[----:B-1----:R-:W-:Y:S05]  /*efc0*/  @!P1 BRA `(.L_x_266) ;  /* 0x0000000c00109947 */ /* 0x002fea0003800000 */
.L_x_303:
[----:B------:R-:W-:Y:S05]  /*efd0*/  @!P0 BRA `(.L_x_267) ;  /* 0x0000000000048947 */ /* 0x000fea0003800000 */
[----:B------:R-:W-:Y:S01]  /*efe0*/  BPT.TRAP 0x1 ;  /* 0x000000040000795c */ /* 0x000fe20000300000 */
.L_x_267:
[----:B0-----:R-:W-:-:S04]  /*eff0*/  IMAD R5, R6, 0x8, R7 ;  /* 0x0000000806057824 */ /* 0x001fc800078e0207 */
[----:B------:R-:W0:Y:S02]  /*f000*/  SYNCS.PHASECHK.TRANS64.TRYWAIT P1, [R5+URZ+0x19c60], R0 ;  /* 0x019c6000050075a7 */ /* 0x000e24000802017f */
[----:B0-----:R-:W-:Y:S05]  /*f010*/  @!P1 BRA `(.L_x_268) ;  /* 0x0000000c00109947 */ /* 0x001fea0003800000 */
.L_x_304:
[----:B------:R-:W-:Y:S05]  /*f020*/  @!P0 BRA `(.L_x_269) ;  /* 0x0000000000048947 */ /* 0x000fea0003800000 */
[----:B------:R-:W-:Y:S01]  /*f030*/  BPT.TRAP 0x1 ;  /* 0x000000040000795c */ /* 0x000fe20000300000 */
.L_x_269:
[----:B------:R-:W2:Y:S02]  /*f040*/  SYNCS.PHASECHK.TRANS64.TRYWAIT P0, [R3+URZ+0x19c80], R4 ;  /* 0x019c8004030075a7 */ /* 0x000ea4000800017f */
[----:B--2---:R-:W-:Y:S05]  /*f050*/  @!P0 BRA `(.L_x_270) ;  /* 0x0000000c00148947 */ /* 0x004fea0003800000 */
.L_x_271:
[----:B---3--:R3:W4:Y:S02]  /*f060*/  SYNCS.PHASECHK.TRANS64.TRYWAIT P0, [R5+URZ+0x19c80], R0 ;  /* 0x019c8000050075a7 */ /* 0x008724000800017f */
[----:B----4-:R-:W-:Y:S05]  /*f070*/  @!P0 NANOSLEEP.SYNCS 0x989680 ;  /* 0x009896800000895d */ /* 0x010fea0003900000 */
[----:B------:R-:W4:Y:S02]  /*f080*/  @!P0 SYNCS.PHASECHK.TRANS64 P0, [R5+URZ+0x19c80], R0 ;  /* 0x019c8000050085a7 */ /* 0x000f24000800007f */
[----:B----4-:R-:W-:Y:S05]  /*f090*/  @!P0 BRA `(.L_x_271) ;  /* 0xfffffffc00f08947 */ /* 0x010fea000383ffff */
.L_x_260:
[----:B------:R-:W-:Y:S05]  /*f0a0*/  BSYNC B0 ;  /* 0x0000000000007941 */ /* 0x000fea0003800000 */
.L_x_259:
[----:B------:R-:W-:Y:S05]  /*f0b0*/  EXIT ;  /* 0x000000000000794d */ /* 0x000fea0003800000 */
.L_x_140:
[----:B0-----:R0:W1:Y:S02]  /*f0c0*/  SYNCS.PHASECHK.TRANS64.TRYWAIT P1, [R0+URZ+0x19c00], R3 ;  /* 0x019c0003000075a7 */ /* 0x001064000802017f */
[----:B-1----:R-:W-:Y:S05]  /*f0d0*/  @!P1 NANOSLEEP.SYNCS 0x989680 ;  /* 0x009896800000995d */ /* 0x002fea0003900000 */
[----:B------:R-:W1:Y:S02]  /*f0e0*/  @!P1 SYNCS.PHASECHK.TRANS64 P1, [R0+URZ+0x19c00], R3 ;  /* 0x019c0003000095a7 */ /* 0x000e64000802007f */
[----:B-1----:R-:W-:Y:S05]  /*f0f0*/  @!P1 BRA `(.L_x_140) ;  /* 0xfffffffc00f09947 */ /* 0x002fea000383ffff */
[----:B------:R-:W-:Y:S05]  /*f100*/  BRA `(.L_x_272) ;  /* 0xffffff2c00307947 */ /* 0x000fea000383ffff */
.L_x_144:
[----:B--2---:R2:W3:Y:S02]  /*f110*/  SYNCS.PHASECHK.TRANS64.TRYWAIT P1, [R5+URZ+0x19c30], R4 ;  /* 0x019c3004050075a7 */ /* 0x0044e4000802017f */
[----:B---3--:R-:W-:Y:S05]  /*f120*/  @!P1 NANOSLEEP.SYNCS 0x989680 ;  /* 0x009896800000995d */ /* 0x008fea0003900000 */
[----:B------:R-:W3:Y:S02]  /*f130*/  @!P1 SYNCS.PHASECHK.TRANS64 P1, [R5+URZ+0x19c30], R4 ;  /* 0x019c3004050095a7 */ /* 0x000ee4000802007f */
[----:B---3--:R-:W-:Y:S05]  /*f140*/  @!P1 BRA `(.L_x_144) ;  /* 0xfffffffc00f09947 */ /* 0x008fea000383ffff */
[----:B------:R-:W-:Y:S05]  /*f150*/  BRA `(.L_x_143) ;  /* 0xffffff2c00687947 */ /* 0x000fea000383ffff */
.L_x_149:
[----:B-1----:R1:W2:Y:S02]  /*f160*/  SYNCS.PHASECHK.TRANS64.TRYWAIT P1, [R9+URZ+0x19c30], R4 ;  /* 0x019c3004090075a7 */ /* 0x0022a4000802017f */
[----:B--2---:R-:W-:Y:S05]  /*f170*/  @!P1 NANOSLEEP.SYNCS 0x989680 ;  /* 0x009896800000995d */ /* 0x004fea0003900000 */
[----:B------:R-:W2:Y:S02]  /*f180*/  @!P1 SYNCS.PHASECHK.TRANS64 P1, [R9+URZ+0x19c30], R4 ;  /* 0x019c3004090095a7 */ /* 0x000ea4000802007f */
[----:B--2---:R-:W-:Y:S05]  /*f190*/  @!P1 BRA `(.L_x_149) ;  /* 0xfffffffc00f09947 */ /* 0x004fea000383ffff */
[----:B------:R-:W-:Y:S05]  /*f1a0*/  BRA `(.L_x_148) ;  /* 0xffffff4c00d47947 */ /* 0x000fea000383ffff */
.L_x_153:
[----:B---3--:R3:W4:Y:S02]  /*f1b0*/  SYNCS.PHASECHK.TRANS64.TRYWAIT P1, [R10+URZ+0x19c50], R3 ;  /* 0x019c50030a0075a7 */ /* 0x008724000802017f */
[----:B----4-:R-:W-:Y:S05]  /*f1c0*/  @!P1 NANOSLEEP.SYNCS 0x989680 ;  /* 0x009896800000995d */ /* 0x010fea0003900000 */
[----:B------:R-:W4:Y:S02]  /*f1d0*/  @!P1 SYNCS.PHASECHK.TRANS64 P1, [R10+URZ+0x19c50], R3 ;  /* 0x019c50030a0095a7 */ /* 0x000f24000802007f */
[----:B----4-:R-:W-:Y:S05]  /*f1e0*/  @!P1 BRA `(.L_x_153) ;  /* 0xfffffffc00f09947 */ /* 0x010fea000383ffff */
[----:B------:R-:W-:Y:S05]  /*f1f0*/  BRA `(.L_x_152) ;  /* 0xffffff50002c7947 */ /* 0x000fea000383ffff */
.L_x_159:
[----:B-1----:R1:W2:Y:S02]  /*f200*/  SYNCS.PHASECHK.TRANS64.TRYWAIT P1, [R7+URZ+0x19c50], R8 ;  /* 0x019c5008070075a7 */ /* 0x0022a4000802017f */
[----:B--2---:R-:W-:Y:S05]  /*f210*/  @!P1 NANOSLEEP.SYNCS 0x989680 ;  /* 0x009896800000995d */ /* 0x004fea0003900000 */
[----:B------:R-:W2:Y:S02]  /*f220*/  @!P1 SYNCS.PHASECHK.TRANS64 P1, [R7+URZ+0x19c50], R8 ;  /* 0x019c5008070095a7 */ /* 0x000ea4000802007f */
[----:B--2---:R-:W-:Y:S05]  /*f230*/  @!P1 BRA `(.L_x_159) ;  /* 0xfffffffc00f09947 */ /* 0x004fea000383ffff */
[----:B------:R-:W-:Y:S05]  /*f240*/  BRA `(.L_x_158) ;  /* 0xffffff6800847947 */ /* 0x000fea000383ffff */
.L_x_199:
[----:B------:R-:W-:Y:S02]  /*f250*/  IMAD.MOV.U32 R13, RZ, RZ, R20 ;  /* 0x000000ffff0d7224 */ /* 0x000fe400078e0014 */
[----:B------:R-:W-:Y:S02]  /*f260*/  IMAD.MOV.U32 R12, RZ, RZ, RZ ;  /* 0x000000ffff0c7224 */ /* 0x000fe400078e00ff */
[----:B------:R-:W-:Y:S02]  /*f270*/  IMAD.MOV.U32 R11, RZ, RZ, 0x1f ;  /* 0x0000001fff0b7424 */ /* 0x000fe400078e00ff */
[----:B------:R-:W-:-:S07]  /*f280*/  IMAD.MOV.U32 R15, RZ, RZ, -0x1 ;  /* 0xffffffffff0f7424 */ /* 0x000fce00078e00ff */
[----:B------:R-:W-:Y:S05]  /*f290*/  WARPSYNC.COLLECTIVE R15, `(.L_x_273) ;  /* 0x000000000f087348 */ /* 0x000fea0003c00000 */
[----:B------:R0:W1:Y:S02]  /*f2a0*/  SHFL.IDX P6, R14, R13, R12, R11 ;  /* 0x0000000c0d0e7389 */ /* 0x00006400000c000b */
[----:B01----:R-:W-:Y:S01]  /*f2b0*/  ENDCOLLECTIVE ;  /* 0x000000000000791b */ /* 0x003fe20003800000 */
.L_x_273:
[----:B------:R-:W-:Y:S05]  /*f2c0*/  BRA `(.L_x_274) ;  /* 0xffffffc400787947 */ /* 0x000fea000383ffff */
.L_x_201:
[----:B------:R-:W-:Y:S01]  /*f2d0*/  BSSY B0, `(.L_x_275) ;  /* 0x0000006000007945 */ /* 0x000fe20003800000 */
[----:B------:R-:W-:-:S07]  /*f2e0*/  IMAD.MOV.U32 R15, RZ, RZ, -0x1 ;  /* 0xffffffffff0f7424 */ /* 0x000fce00078e00ff */
[----:B0-----:R-:W-:Y:S05]  /*f2f0*/  WARPSYNC.COLLECTIVE R15, `(.L_x_276) ;  /* 0x000000000f0c7348 */ /* 0x001fea0003c00000 */
[----:B------:R-:W-:Y:S02]  /*f300*/  ELECT P6, UR62, PT ;  /* 0x00000000003e782f */ /* 0x000fe400038c0000 */
[----:B------:R-:W-:Y:S01]  /*f310*/  MOV R14, UR62 ;  /* 0x0000003e000e7c02 */ /* 0x000fe20008000f00 */
[----:B0-----:R-:W-:Y:S10]  /*f320*/  ENDCOLLECTIVE ;  /* 0x000000000000791b */ /* 0x001ff40003800000 */
.L_x_276:
[----:B------:R-:W-:Y:S05]  /*f330*/  BSYNC B0 ;  /* 0x0000000000007941 */ /* 0x000fea0003800000 */
.L_x_275:
[----:B------:R-:W-:Y:S05]  /*f340*/  BRA `(.L_x_277) ;  /* 0xffffffc400847947 */ /* 0x000fea000383ffff */
.L_x_203:
[----:B-1----:R1:W2:Y:S02]  /*f350*/  SYNCS.PHASECHK.TRANS64.TRYWAIT P0, [R3+URZ+0x19c80], R2 ;  /* 0x019c8002030075a7 */ /* 0x0022a4000800017f */
[----:B--2---:R-:W-:Y:S05]  /*f360*/  @!P0 NANOSLEEP.SYNCS 0x989680 ;  /* 0x009896800000895d */ /* 0x004fea0003900000 */
[----:B------:R-:W2:Y:S02]  /*f370*/  @!P0 SYNCS.PHASECHK.TRANS64 P0, [R3+URZ+0x19c80], R2 ;  /* 0x019c8002030085a7 */ /* 0x000ea4000800007f */
[----:B--2---:R-:W-:Y:S05]  /*f380*/  @!P0 BRA `(.L_x_203) ;  /* 0xfffffffc00f08947 */ /* 0x004fea000383ffff */
[----:B------:R-:W-:Y:S05]  /*f390*/  BRA `(.L_x_278) ;  /* 0xffffffc400e07947 */ /* 0x000fea000383ffff */
.L_x_205:
[----:B--2---:R2:W3:Y:S02]  /*f3a0*/  SYNCS.PHASECHK.TRANS64.TRYWAIT P0, [R3+URZ+0x19c40], R2 ;  /* 0x019c4002030075a7 */ /* 0x0044e4000800017f */
[----:B---3--:R-:W-:Y:S05]  /*f3b0*/  @!P0 NANOSLEEP.SYNCS 0x989680 ;  /* 0x009896800000895d */ /* 0x008fea0003900000 */
[----:B------:R-:W3:Y:S02]  /*f3c0*/  @!P0 SYNCS.PHASECHK.TRANS64 P0, [R3+URZ+0x19c40], R2 ;  /* 0x019c4002030085a7 */ /* 0x000ee4000800007f */
[----:B---3--:R-:W-:Y:S05]  /*f3d0*/  @!P0 BRA `(.L_x_205) ;  /* 0xfffffffc00f08947 */ /* 0x008fea000383ffff */
[----:B------:R-:W-:Y:S05]  /*f3e0*/  BRA `(.L_x_279) ;  /* 0xffffffc800647947 */ /* 0x000fea000383ffff */
.L_x_209:
[----:B------:R0:W5:Y:S01]  /*f3f0*/  LDL.LU R9, [R1+0xc] ;  /* 0x00000c0001097983 */ /* 0x0001620000300800 */
[----:B------:R-:W-:Y:S02]  /*f400*/  IMAD.MOV.U32 R13, RZ, RZ, R0 ;  /* 0x000000ffff0d7224 */ /* 0x000fe400078e0000 */
[----:B------:R-:W-:Y:S02]  /*f410*/  IMAD.MOV.U32 R12, RZ, RZ, RZ ;  /* 0x000000ffff0c7224 */ /* 0x000fe400078e00ff */
[----:B------:R-:W-:Y:S02]  /*f420*/  IMAD.MOV.U32 R11, RZ, RZ, 0x1e1f ;  /* 0x00001e1fff0b7424 */ /* 0x000fe400078e00ff */
[----:B------:R-:W-:Y:S02]  /*f430*/  IMAD.MOV.U32 R15, RZ, RZ, -0x1 ;  /* 0xffffffffff0f7424 */ /* 0x000fe400078e00ff */
[----:B0-----:R-:W-:-:S07]  /*f440*/  IMAD R25, R25, 0xc0, R21 ;  /* 0x000000c019197824 */ /* 0x001fce00078e0215 */
[----:B-----5:R-:W-:Y:S05]  /*f450*/  WARPSYNC.COLLECTIVE R15, `(.L_x_280) ;  /* 0x000000000f087348 */ /* 0x020fea0003c00000 */
[----:B------:R0:W1:Y:S02]  /*f460*/  SHFL.IDX P6, R14, R13, R12, R11 ;  /* 0x0000000c0d0e7389 */ /* 0x00006400000c000b */
[----:B01---5:R-:W-:Y:S01]  /*f470*/  ENDCOLLECTIVE ;  /* 0x000000000000791b */ /* 0x023fe20003800000 */
.L_x_280:
[----:B------:R-:W-:Y:S02]  /*f480*/  IMAD.MOV.U32 R13, RZ, RZ, R4 ;  /* 0x000000ffff0d7224 */ /* 0x000fe400078e0004 */
[----:B------:R-:W-:-:S07]  /*f490*/  IMAD.MOV.U32 R2, RZ, RZ, R14 ;  /* 0x000000ffff027224 */ /* 0x000fce00078e000e */
[----:B------:R-:W-:Y:S05]  /*f4a0*/  WARPSYNC.COLLECTIVE R15, `(.L_x_281) ;  /* 0x000000000f087348 */ /* 0x000fea0003c00000 */
[----:B------:R0:W1:Y:S02]  /*f4b0*/  SHFL.IDX P6, R14, R13, R12, R11 ;  /* 0x0000000c0d0e7389 */ /* 0x00006400000c000b */
[----:B01----:R-:W-:Y:S01]  /*f4c0*/  ENDCOLLECTIVE ;  /* 0x000000000000791b */ /* 0x003fe20003800000 */
.L_x_281:
[----:B------:R-:W-:Y:S02]  /*f4d0*/  IMAD.MOV.U32 R13, RZ, RZ, R0 ;  /* 0x000000ffff0d7224 */ /* 0x000fe400078e0000 */
[----:B------:R-:W-:Y:S02]  /*f4e0*/  IMAD.MOV.U32 R12, RZ, RZ, 0x1 ;  /* 0x00000001ff0c7424 */ /* 0x000fe400078e00ff */
[----:B------:R-:W-:-:S07]  /*f4f0*/  IMAD.MOV.U32 R3, RZ, RZ, R14 ;  /* 0x000000ffff037224 */ /* 0x000fce00078e000e */
[----:B------:R-:W-:Y:S05]  /*f500*/  WARPSYNC.COLLECTIVE R15, `(.L_x_282) ;  /* 0x000000000f087348 */ /* 0x000fea0003c00000 */
[----:B------:R0:W1:Y:S02]  /*f510*/  SHFL.IDX P6, R14, R13, R12, R11 ;  /* 0x0000000c0d0e7389 */ /* 0x00006400000c000b */
[----:B01----:R-:W-:Y:S01]  /*f520*/  ENDCOLLECTIVE ;  /* 0x000000000000791b */ /* 0x003fe20003800000 */
.L_x_282:
[----:B------:R-:W-:Y:S02]  /*f530*/  IMAD.MOV.U32 R13, RZ, RZ, R4 ;  /* 0x000000ffff0d7224 */ /* 0x000fe400078e0004 */
[----:B------:R-:W-:-:S07]  /*f540*/  IMAD.MOV.U32 R0, RZ, RZ, R14 ;  /* 0x000000ffff007224 */ /* 0x000fce00078e000e */
[----:B------:R-:W-:Y:S05]  /*f550*/  WARPSYNC.COLLECTIVE R15, `(.L_x_283) ;  /* 0x000000000f087348 */ /* 0x000fea0003c00000 */
[----:B------:R0:W1:Y:S02]  /*f560*/  SHFL.IDX P6, R14, R13, R12, R11 ;  /* 0x0000000c0d0e7389 */ /* 0x00006400000c000b */
[----:B01----:R-:W-:Y:S01]  /*f570*/  ENDCOLLECTIVE ;  /* 0x000000000000791b */ /* 0x003fe20003800000 */
.L_x_283:
[----:B------:R-:W-:Y:S02]  /*f580*/  IMAD.MOV.U32 R13, RZ, RZ, R6 ;  /* 0x000000ffff0d7224 */ /* 0x000fe400078e0006 */
[----:B------:R-:W-:Y:S02]  /*f590*/  IMAD.MOV.U32 R12, RZ, RZ, RZ ;  /* 0x000000ffff0c7224 */ /* 0x000fe400078e00ff */
[----:B------:R-:W-:-:S07]  /*f5a0*/  IMAD.MOV.U32 R4, RZ, RZ, R14 ;  /* 0x000000ffff047224 */ /* 0x000fce00078e000e */
[----:B------:R-:W-:Y:S05]  /*f5b0*/  WARPSYNC.COLLECTIVE R15, `(.L_x_284) ;  /* 0x000000000f087348 */ /* 0x000fea0003c00000 */
[----:B------:R0:W1:Y:S02]  /*f5c0*/  SHFL.IDX P6, R14, R13, R12, R11 ;  /* 0x0000000c0d0e7389 */ /* 0x00006400000c000b */
[----:B01----:R-:W-:Y:S01]  /*f5d0*/  ENDCOLLECTIVE ;  /* 0x000000000000791b */ /* 0x003fe20003800000 */
.L_x_284:
[----:B------:R-:W-:Y:S02]  /*f5e0*/  IMAD.MOV.U32 R13, RZ, RZ, R5 ;  /* 0x000000ffff0d7224 */ /* 0x000fe400078e0005 */
[----:B------:R-:W-:-:S07]  /*f5f0*/  IMAD.MOV.U32 R6, RZ, RZ, R14 ;  /* 0x000000ffff067224 */ /* 0x000fce00078e000e */
[----:B------:R-:W-:Y:S05]  /*f600*/  WARPSYNC.COLLECTIVE R15, `(.L_x_285) ;  /* 0x000000000f087348 */ /* 0x000fea0003c00000 */
[----:B------:R0:W1:Y:S02]  /*f610*/  SHFL.IDX P6, R14, R13, R12, R11 ;  /* 0x0000000c0d0e7389 */ /* 0x00006400000c000b */
[----:B01----:R-:W-:Y:S01]  /*f620*/  ENDCOLLECTIVE ;  /* 0x000000000000791b */ /* 0x003fe20003800000 */
.L_x_285:
[----:B------:R-:W-:-:S05]  /*f630*/  IMAD R7, R9, R8, RZ ;  /* 0x0000000809077224 */ /* 0x000fca00078e02ff */
[----:B------:R-:W-:-:S13]  /*f640*/  ISETP.GE.AND P4, PT, R25, R7, PT ;  /* 0x000000071900720c */ /* 0x000fda0003f86270 */
[----:B------:R-:W-:-:S05]  /*f650*/  @!P4 IADD3 R3, P3, R20, R3, RZ ;  /* 0x000000031403c210 */ /* 0x000fca0007f7e0ff */
[----:B------:R-:W-:-:S05]  /*f660*/  @!P4 IMAD.X R2, RZ, RZ, R2, P3 ;  /* 0x000000ffff02c224 */ /* 0x000fca00018e0602 */
[----:B------:R-:W-:-:S04]  /*f670*/  @!P4 LOP3.LUT R3, R3, R2, RZ, 0x3c, !PT ;  /* 0x000000020303c212 */ /* 0x000fc800078e3cff */
[----:B------:R-:W-:-:S04]  /*f680*/  @!P4 LOP3.LUT R2, R3, R2, RZ, 0x3c, !PT ;  /* 0x000000020302c212 */ /* 0x000fc800078e3cff */
[----:B------:R-:W-:-:S05]  /*f690*/  @!P4 LOP3.LUT R3, R3, R2, RZ, 0x3c, !PT ;  /* 0x000000020303c212 */ /* 0x000fca00078e3cff */
[----:B------:R-:W-:Y:S01]  /*f6a0*/  @!PT LDS RZ, [RZ] ;  /* 0x00000000fffff984 */ /* 0x000fe20000000800 */
[----:B------:R-:W-:Y:S01]  /*f6b0*/  @!PT LDS RZ, [RZ] ;  /* 0x00000000fffff984 */ /* 0x000fe20000000800 */
[----:B------:R-:W-:Y:S01]  /*f6c0*/  @!PT LDS RZ, [RZ] ;  /* 0x00000000fffff984 */ /* 0x000fe20000000800 */
[----:B------:R-:W-:Y:S04]  /*f6d0*/  @!P4 LDGSTS.E.BYPASS.LTC128B.128 [R10+0xf000], desc[UR52][R2.64], !P2 ;  /* 0x0f000000020acfae */ /* 0x000fe8000d101d74 */
[----:B------:R-:W-:Y:S04]  /*f6e0*/  @!P4 LDGSTS.E.BYPASS.LTC128B.128 [R10+0x10800], desc[UR52][R2.64+0x20], !P1 ;  /* 0x10800020020acfae */ /* 0x000fe8000c901d74 */
[----:B------:R0:W-:Y:S02]  /*f6f0*/  @!P4 LDGSTS.E.BYPASS.LTC128B.128 [R10+0x12000], desc[UR52][R2.64+0x40], !P0 ;  /* 0x12000040020acfae */ /* 0x0001e4000c101d74 */
[----:B0-----:R-:W-:-:S05]  /*f700*/  VIADD R2, R25, 0x40 ;  /* 0x0000004019027836 */ /* 0x001fca0000000000 */
[----:B------:R-:W-:-:S13]  /*f710*/  ISETP.GE.AND P4, PT, R2, R7, PT ;  /* 0x000000070200720c */ /* 0x000fda0003f86270 */
[----:B------:R-:W-:-:S05]  /*f720*/  @!P4 IADD3 R8, P3, R20, R4, RZ ;  /* 0x000000041408c210 */ /* 0x000fca0007f7e0ff */
[----:B------:R-:W-:Y:S02]  /*f730*/  @!P4 IMAD.X R9, RZ, RZ, R0, P3 ;  /* 0x000000ffff09c224 */ /* 0x000fe400018e0600 */
[----:B------:R-:W-:Y:S02]  /*f740*/  @!P4 IMAD.MOV.U32 R2, RZ, RZ, R8 ;  /* 0x000000ffff02c224 */ /* 0x000fe400078e0008 */
[----:B------:R-:W-:-:S05]  /*f750*/  @!P4 IMAD.MOV.U32 R3, RZ, RZ, R9 ;  /* 0x000000ffff03c224 */ /* 0x000fca00078e0009 */
[----:B------:R0:W-:Y:S04]  /*f760*/  @!P4 LDGSTS.E.BYPASS.LTC128B.128 [R10+0xf800], desc[UR52][R2.64], !P2 ;  /* 0x0f800000020acfae */ /* 0x0001e8000d101d74 */
[----:B------:R0:W-:Y:S04]  /*f770*/  @!P4 LDGSTS.E.BYPASS.LTC128B.128 [R10+0x11000], desc[UR52][R2.64+0x20], !P1 ;  /* 0x11000020020acfae */ /* 0x0001e8000c901d74 */
[----:B------:R0:W-:Y:S01]  /*f780*/  @!P4 LDGSTS.E.BYPASS.LTC128B.128 [R10+0x12800], desc[UR52][R2.64+0x40], !P0 ;  /* 0x12800040020acfae */ /* 0x0001e2000c101d74 */
[----:B------:R-:W-:Y:S05]  /*f790*/  BRA `(.L_x_286) ;  /* 0xffffffd000407947 */ /* 0x000fea000383ffff */
.L_x_214:
[----:B0-----:R0:W1:Y:S02]  /*f7a0*/  SYNCS.PHASECHK.TRANS64.TRYWAIT P0, [R17+URZ+0x19c20], R2 ;  /* 0x019c2002110075a7 */ /* 0x001064000800017f */
[----:B-1----:R-:W-:Y:S05]  /*f7b0*/  @!P0 NANOSLEEP.SYNCS 0x989680 ;  /* 0x009896800000895d */ /* 0x002fea0003900000 */
[----:B------:R-:W1:Y:S02]  /*f7c0*/  @!P0 SYNCS.PHASECHK.TRANS64 P0, [R17+URZ+0x19c20], R2 ;  /* 0x019c2002110085a7 */ /* 0x000e64000800007f */
[----:B-1----:R-:W-:Y:S05]  /*f7d0*/  @!P0 BRA `(.L_x_214) ;  /* 0xfffffffc00f08947 */ /* 0x002fea000383ffff */
[----:B------:R-:W-:Y:S05]  /*f7e0*/  BRA `(.L_x_287) ;  /* 0xffffffd000b87947 */ /* 0x000fea000383ffff */
.L_x_220:
[----:B0-----:R0:W1:Y:S02]  /*f7f0*/  SYNCS.PHASECHK.TRANS64.TRYWAIT P0, [R4+URZ+0x19c80], R2 ;  /* 0x019c8002040075a7 */ /* 0x001064000800017f */
[----:B-1----:R-:W-:Y:S05]  /*f800*/  @!P0 NANOSLEEP.SYNCS 0x989680 ;  /* 0x009896800000895d */ /* 0x002fea0003900000 */
[----:B------:R-:W1:Y:S02]  /*f810*/  @!P0 SYNCS.PHASECHK.TRANS64 P0, [R4+URZ+0x19c80], R2 ;  /* 0x019c8002040085a7 */ /* 0x000e64000800007f */
[----:B-1----:R-:W-:Y:S05]  /*f820*/  @!P0 BRA `(.L_x_220) ;  /* 0xfffffffc00f08947 */ /* 0x002fea000383ffff */
[----:B------:R-:W-:Y:S05]  /*f830*/  BRA `(.L_x_288) ;  /* 0xffffffd400547947 */ /* 0x000fea000383ffff */
.L_x_227:
[----:B-1----:R1:W2:Y:S02]  /*f840*/  SYNCS.PHASECHK.TRANS64.TRYWAIT P0, [R4+URZ+0x19c40], R2 ;  /* 0x019c4002040075a7 */ /* 0x0022a4000800017f */
[----:B--2---:R-:W-:Y:S05]  /*f850*/  @!P0 NANOSLEEP.SYNCS 0x989680 ;  /* 0x009896800000895d */ /* 0x004fea0003900000 */
[----:B------:R-:W2:Y:S02]  /*f860*/  @!P0 SYNCS.PHASECHK.TRANS64 P0, [R4+URZ+0x19c40], R2 ;  /* 0x019c4002040085a7 */ /* 0x000ea4000800007f */
[----:B--2---:R-:W-:Y:S05]  /*f870*/  @!P0 BRA `(.L_x_227) ;  /* 0xfffffffc00f08947 */ /* 0x004fea000383ffff */
[----:B------:R-:W-:Y:S05]  /*f880*/  BRA `(.L_x_289) ;  /* 0xffffffd8004c7947 */ /* 0x000fea000383ffff */
.L_x_235:
[----:B0-----:R0:W1:Y:S02]  /*f890*/  SYNCS.PHASECHK.TRANS64.TRYWAIT P0, [R3+URZ+0x19c70], R2 ;  /* 0x019c7002030075a7 */ /* 0x001064000800017f */
[----:B-1----:R-:W-:Y:S05]  /*f8a0*/  @!P0 NANOSLEEP.SYNCS 0x989680 ;  /* 0x009896800000895d */ /* 0x002fea0003900000 */
[----:B------:R-:W1:Y:S02]  /*f8b0*/  @!P0 SYNCS.PHASECHK.TRANS64 P0, [R3+URZ+0x19c70], R2 ;  /* 0x019c7002030085a7 */ /* 0x000e64000800007f */
[----:B-1----:R-:W-:Y:S05]  /*f8c0*/  @!P0 BRA `(.L_x_235) ;  /* 0xfffffffc00f08947 */ /* 0x002fea000383ffff */
[----:B------:R-:W-:Y:S05]  /*f8d0*/  BRA `(.L_x_290) ;  /* 0xffffffdc00607947 */ /* 0x000fea000383ffff */
.L_x_237:
[----:B0-----:R0:W1:Y:S02]  /*f8e0*/  SYNCS.PHASECHK.TRANS64.TRYWAIT P0, [R3+URZ+0x19c60], R2 ;  /* 0x019c6002030075a7 */ /* 0x001064000800017f */
[----:B-1----:R-:W-:Y:S05]  /*f8f0*/  @!P0 NANOSLEEP.SYNCS 0x989680 ;  /* 0x009896800000895d */ /* 0x002fea0003900000 */
[----:B------:R-:W1:Y:S02]  /*f900*/  @!P0 SYNCS.PHASECHK.TRANS64 P0, [R3+URZ+0x19c60], R2 ;  /* 0x019c6002030085a7 */ /* 0x000e64000800007f */
[----:B-1----:R-:W-:Y:S05]  /*f910*/  @!P0 BRA `(.L_x_237) ;  /* 0xfffffffc00f08947 */ /* 0x002fea000383ffff */
[----:B------:R-:W-:Y:S05]  /*f920*/  BRA `(.L_x_291) ;  /* 0xffffffdc00687947 */ /* 0x000fea000383ffff */
.L_x_244:
[----:B0-----:R0:W1:Y:S02]  /*f930*/  SYNCS.PHASECHK.TRANS64.TRYWAIT P1, [R3+URZ+0x19c70], R0 ;  /* 0x019c7000030075a7 */ /* 0x001064000802017f */
[----:B-1----:R-:W-:Y:S05]  /*f940*/  @!P1 NANOSLEEP.SYNCS 0x989680 ;  /* 0x009896800000995d */ /* 0x002fea0003900000 */
[----:B------:R-:W1:Y:S02]  /*f950*/  @!P1 SYNCS.PHASECHK.TRANS64 P1, [R3+URZ+0x19c70], R0 ;  /* 0x019c7000030095a7 */ /* 0x000e64000802007f */
[----:B-1----:R-:W-:Y:S05]  /*f960*/  @!P1 BRA `(.L_x_244) ;  /* 0xfffffffc00f09947 */ /* 0x002fea000383ffff */
[----:B------:R-:W-:Y:S05]  /*f970*/  BRA `(.L_x_292) ;  /* 0xffffffe000cc7947 */ /* 0x000fea000383ffff */
.L_x_246:
[----:B0-----:R0:W1:Y:S02]  /*f980*/  SYNCS.PHASECHK.TRANS64.TRYWAIT P1, [R3+URZ+0x19c60], R0 ;  /* 0x019c6000030075a7 */ /* 0x001064000802017f */
[----:B-1----:R-:W-:Y:S05]  /*f990*/  @!P1 NANOSLEEP.SYNCS 0x989680 ;  /* 0x009896800000995d */ /* 0x002fea0003900000 */
[----:B------:R-:W1:Y:S02]  /*f9a0*/  @!P1 SYNCS.PHASECHK.TRANS64 P1, [R3+URZ+0x19c60], R0 ;  /* 0x019c6000030095a7 */ /* 0x000e64000802007f */
[----:B-1----:R-:W-:Y:S05]  /*f9b0*/  @!P1 BRA `(.L_x_246) ;  /* 0xfffffffc00f09947 */ /* 0x002fea000383ffff */
[----:B------:R-:W-:Y:S05]  /*f9c0*/  BRA `(.L_x_293) ;  /* 0xffffffe000d07947 */ /* 0x000fea000383ffff */
.L_x_257:
[----:B0-----:R0:W1:Y:S02]  /*f9d0*/  SYNCS.PHASECHK.TRANS64.TRYWAIT P0, [R7+URZ+0x19c20], R0 ;  /* 0x019c2000070075a7 */ /* 0x001064000800017f */
[----:B-1----:R-:W-:Y:S05]  /*f9e0*/  @!P0 NANOSLEEP.SYNCS 0x989680 ;  /* 0x009896800000895d */ /* 0x002fea0003900000 */
[----:B------:R-:W1:Y:S02]  /*f9f0*/  @!P0 SYNCS.PHASECHK.TRANS64 P0, [R7+URZ+0x19c20], R0 ;  /* 0x019c2000070085a7 */ /* 0x000e64000800007f */
[----:B-1----:R-:W-:Y:S05]  /*fa00*/  @!P0 BRA `(.L_x_257) ;  /* 0xfffffffc00f08947 */ /* 0x002fea000383ffff */
[----:B------:R-:W-:Y:S05]  /*fa10*/  BRA `(.L_x_294) ;  /* 0xfffffff000d47947 */ /* 0x000fea000383ffff */
.L_x_258:
[----:B------:R-:W1:Y:S01]  /*fa20*/  S2R R2, SR_TID.X ;  /* 0x0000000000027919 */ /* 0x000e620000002100 */
[----:B------:R-:W-:Y:S01]  /*fa30*/  BSSY B0, `(.L_x_295) ;  /* 0x000000a000007945 */ /* 0x000fe20003800000 */
[----:B------:R-:W-:Y:S02]  /*fa40*/  IMAD.MOV.U32 R12, RZ, RZ, RZ ;  /* 0x000000ffff0c7224 */ /* 0x000fe400078e00ff */
[----:B------:R-:W-:Y:S02]  /*fa50*/  IMAD.MOV.U32 R11, RZ, RZ, 0x1f ;  /* 0x0000001fff0b7424 */ /* 0x000fe400078e00ff */
[----:B------:R-:W-:Y:S01]  /*fa60*/  IMAD.MOV.U32 R15, RZ, RZ, -0x1 ;  /* 0xffffffffff0f7424 */ /* 0x000fe200078e00ff */
[----:B-1----:R-:W-:-:S04]  /*fa70*/  SHF.R.U32.HI R2, RZ, 0x5, R2 ;  /* 0x00000005ff027819 */ /* 0x002fc80000011602 */
[----:B------:R-:W-:-:S05]  /*fa80*/  LOP3.LUT R2, R2, 0x3, RZ, 0xc0, !PT ;  /* 0x0000000302027812 */ /* 0x000fca00078ec0ff */
[----:B------:R-:W-:-:S07]  /*fa90*/  IMAD.MOV.U32 R13, RZ, RZ, R2 ;  /* 0x000000ffff0d7224 */ /* 0x000fce00078e0002 */
[----:B0-----:R-:W-:Y:S05]  /*faa0*/  WARPSYNC.COLLECTIVE R15, `(.L_x_296) ;  /* 0x000000000f087348 */ /* 0x001fea0003c00000 */
[----:B------:R1:W2:Y:S02]  /*fab0*/  SHFL.IDX P6, R14, R13, R12, R11 ;  /* 0x0000000c0d0e7389 */ /* 0x0002a400000c000b */
[----:B012---:R-:W-:Y:S01]  /*fac0*/  ENDCOLLECTIVE ;  /* 0x000000000000791b */ /* 0x007fe20003800000 */
.L_x_296:
[----:B------:R-:W-:Y:S05]  /*fad0*/  BSYNC B0 ;  /* 0x0000000000007941 */ /* 0x000fea0003800000 */
.L_x_295:
[----:B------:R-:W-:Y:S05]  /*fae0*/  BRA `(.L_x_297) ;  /* 0xfffffff000bc7947 */ /* 0x000fea000383ffff */
.L_x_261:
[----:B------:R-:W-:Y:S01]  /*faf0*/  BSSY B1, `(.L_x_298) ;  /* 0x0000006000017945 */ /* 0x000fe20003800000 */
[----:B------:R-:W-:-:S07]  /*fb00*/  IMAD.MOV.U32 R15, RZ, RZ, -0x1 ;  /* 0xffffffffff0f7424 */ /* 0x000fce00078e00ff */
[----:B0-----:R-:W-:Y:S05]  /*fb10*/  WARPSYNC.COLLECTIVE R15, `(.L_x_299) ;  /* 0x000000000f0c7348 */ /* 0x001fea0003c00000 */
[----:B------:R-:W-:Y:S02]  /*fb20*/  ELECT P6, UR62, PT ;  /* 0x00000000003e782f */ /* 0x000fe400038c0000 */
[----:B------:R-:W-:Y:S01]  /*fb30*/  MOV R14, UR62 ;  /* 0x0000003e000e7c02 */ /* 0x000fe20008000f00 */
[----:B0-----:R-:W-:Y:S10]  /*fb40*/  ENDCOLLECTIVE ;  /* 0x000000000000791b */ /* 0x001ff40003800000 */
.L_x_299:
[----:B------:R-:W-:Y:S05]  /*fb50*/  BSYNC B1 ;  /* 0x0000000000017941 */ /* 0x000fea0003800000 */
.L_x_298:
[----:B------:R-:W-:Y:S05]  /*fb60*/  BRA `(.L_x_300) ;  /* 0xfffffff000b47947 */ /* 0x000fea000383ffff */
.L_x_263:
[----:B0-----:R0:W1:Y:S02]  /*fb70*/  SYNCS.PHASECHK.TRANS64.TRYWAIT P1, [R5+URZ], R4 ;  /* 0x00000004050075a7 */ /* 0x001064000802017f */
[----:B-1----:R-:W-:Y:S05]  /*fb80*/  @!P1 NANOSLEEP.SYNCS 0x989680 ;  /* 0x009896800000995d */ /* 0x002fea0003900000 */
[----:B------:R-:W1:Y:S02]  /*fb90*/  @!P1 SYNCS.PHASECHK.TRANS64 P1, [R5+URZ], R4 ;  /* 0x00000004050095a7 */ /* 0x000e64000802007f */
[----:B-1----:R-:W-:Y:S05]  /*fba0*/  @!P1 BRA `(.L_x_263) ;  /* 0xfffffffc00f09947 */ /* 0x002fea000383ffff */
[----:B------:R-:W-:Y:S05]  /*fbb0*/  BRA `(.L_x_301) ;  /* 0xfffffff000e87947 */ /* 0x000fea000383ffff */
.L_x_264:
[----:B-1----:R1:W2:Y:S02]  /*fbc0*/  SYNCS.PHASECHK.TRANS64.TRYWAIT P1, [R3+URZ], R0 ;  /* 0x00000000030075a7 */ /* 0x0022a4000802017f */
[----:B--2---:R-:W-:Y:S05]  /*fbd0*/  @!P1 NANOSLEEP.SYNCS 0x989680 ;  /* 0x009896800000995d */ /* 0x004fea0003900000 */
[----:B------:R-:W2:Y:S02]  /*fbe0*/  @!P1 SYNCS.PHASECHK.TRANS64 P1, [R3+URZ], R0 ;  /* 0x00000000030095a7 */ /* 0x000ea4000802007f */
[----:B--2---:R-:W-:Y:S05]  /*fbf0*/  @!P1 BRA `(.L_x_264) ;  /* 0xfffffffc00f09947 */ /* 0x004fea000383ffff */
[----:B------:R-:W-:Y:S05]  /*fc00*/  BRA `(.L_x_302) ;  /* 0xfffffff000dc7947 */ /* 0x000fea000383ffff */
.L_x_266:
[----:B-1----:R1:W2:Y:S02]  /*fc10*/  SYNCS.PHASECHK.TRANS64.TRYWAIT P1, [R3+URZ+0x19c60], R4 ;  /* 0x019c6004030075a7 */ /* 0x0022a4000802017f */
[----:B--2---:R-:W-:Y:S05]  /*fc20*/  @!P1 NANOSLEEP.SYNCS 0x989680 ;  /* 0x009896800000995d */ /* 0x004fea0003900000 */
[----:B------:R-:W2:Y:S02]  /*fc30*/  @!P1 SYNCS.PHASECHK.TRANS64 P1, [R3+URZ+0x19c60], R4 ;  /* 0x019c6004030095a7 */ /* 0x000ea4000802007f */
[----:B--2---:R-:W-:Y:S05]  /*fc40*/  @!P1 BRA `(.L_x_266) ;  /* 0xfffffffc00f09947 */ /* 0x004fea000383ffff */
[----:B------:R-:W-:Y:S05]  /*fc50*/  BRA `(.L_x_303) ;  /* 0xfffffff000dc7947 */ /* 0x000fea000383ffff */
.L_x_268:
[----:B0-----:R0:W2:Y:S02]  /*fc60*/  SYNCS.PHASECHK.TRANS64.TRYWAIT P1, [R5+URZ+0x19c60], R0 ;  /* 0x019c6000050075a7 */ /* 0x0010a4000802017f */
[----:B--2---:R-:W-:Y:S05]  /*fc70*/  @!P1 NANOSLEEP.SYNCS 0x989680 ;  /* 0x009896800000995d */ /* 0x004fea0003900000 */
[----:B------:R-:W2:Y:S02]  /*fc80*/  @!P1 SYNCS.PHASECHK.TRANS64 P1, [R5+URZ+0x19c60], R0 ;  /* 0x019c6000050095a7 */ /* 0x000ea4000802007f */
[----:B--2---:R-:W-:Y:S05]  /*fc90*/  @!P1 BRA `(.L_x_268) ;  /* 0xfffffffc00f09947 */ /* 0x004fea000383ffff */
[----:B------:R-:W-:Y:S05]  /*fca0*/  BRA `(.L_x_304) ;  /* 0xfffffff000dc7947 */ /* 0x000fea000383ffff */
.L_x_270:
[----:B--2---:R2:W3:Y:S02]  /*fcb0*/  SYNCS.PHASECHK.TRANS64.TRYWAIT P0, [R3+URZ+0x19c80], R4 ;  /* 0x019c8004030075a7 */ /* 0x0044e4000800017f */
[----:B---3--:R-:W-:Y:S05]  /*fcc0*/  @!P0 NANOSLEEP.SYNCS 0x989680 ;  /* 0x009896800000895d */ /* 0x008fea0003900000 */
[----:B------:R-:W3:Y:S02]  /*fcd0*/  @!P0 SYNCS.PHASECHK.TRANS64 P0, [R3+URZ+0x19c80], R4 ;  /* 0x019c8004030085a7 */ /* 0x000ee4000800007f */
[----:B---3--:R-:W-:Y:S05]  /*fce0*/  @!P0 BRA `(.L_x_270) ;  /* 0xfffffffc00f08947 */ /* 0x008fea000383ffff */
[----:B------:R-:W-:Y:S05]  /*fcf0*/  BRA `(.L_x_271) ;  /* 0xfffffff000d87947 */ /* 0x000fea000383ffff */
.L_x_305:
        /* <DEDUP_REMOVED lines=16> */
.L_x_2277:


//--------------------- .text._ZN7cutlass13device_kernelIN5flash11enable_sm90INS1_16FlashAttnFwdSm90INS1_25CollectiveMainloopFwdSm90ILi2EN4cute5tupleIJNS5_1CILi1EEES8_S8_EEENS6_IJNS7_ILi192EEENS7_ILi128EEENS7_ILi96EEEEEELi96ENS_12float_e4m3_tEfNS_4arch4Sm90ELb0ELb0ELb0ELb1ELb0ELb1ELb0ELb1ELb1ELb1ELb1ELb0EEENS1_21CollectiveEpilogueFwdINS6_IJSA_SC_SB_EEES9_NS_10bfloat16_tESG_Li384ELb1ELb1ELb1ELb1EEENS1_36VarlenDynamicPersistentTileSchedulerILi192ELi128ELi384ELi128ELb1ELb1ELb1ELb0ELb1ELb1EEEEEEEEEvNT_6ParamsE --------------------------
	.section	.text._ZN7cutlass13device_kernelIN5flash11enable_sm90INS1_16FlashAttnFwdSm90INS1_25CollectiveMainloopFwdSm90ILi2EN4cute5tupleIJNS5_1CILi1EEES8_S8_EEENS6_IJNS7_ILi192EEENS7_ILi128EEENS7_ILi96EEEEEELi96ENS_12float_e4m3_tEfNS_4arch4Sm90ELb0ELb0ELb0ELb1ELb0ELb1ELb0ELb1ELb1ELb1ELb1ELb0EEENS1_21CollectiveEpilogueFwdINS6_IJSA_SC_SB_EEES9_NS_10bfloat16_tESG_Li384ELb1ELb1ELb1ELb1EEENS1_36VarlenDynamicPersistentTileSchedulerILi192ELi128ELi384ELi128ELb1ELb1ELb1ELb0ELb1ELb1EEEEEEEEEvNT_6ParamsE,"ax",@progbits
	.align	128
.text._ZN7cutlass13device_kernelIN5flash11enable_sm90INS1_16FlashAttnFwdSm90INS1_25CollectiveMainloopFwdSm90ILi2EN4cute5tupleIJNS5_1CILi1EEES8_S8_EEENS6_IJNS7_ILi192EEENS7_ILi128EEENS7_ILi96EEEEEELi96ENS_12float_e4m3_tEfNS_4arch4Sm90ELb0ELb0ELb0ELb1ELb0ELb1ELb0ELb1ELb1ELb1ELb1ELb0EEENS1_21CollectiveEpilogueFwdINS6_IJSA_SC_SB_EEES9_NS_10bfloat16_tESG_Li384ELb1ELb1ELb1ELb1EEENS1_36VarlenDynamicPersistentTileSchedulerILi192ELi128ELi384ELi128ELb1ELb1ELb1ELb0ELb1ELb1EEEEEEEEEvNT_6ParamsE:
        .type           _ZN7cutlass13device_kernelIN5flash11enable_sm90INS1_16FlashAttnFwdSm90INS1_25CollectiveMainloopFwdSm90ILi2EN4cute5tupleIJNS5_1CILi1EEES8_S8_EEENS6_IJNS7_ILi192EEENS7_ILi128EEENS7_ILi96EEEEEELi96ENS_12float_e4m3_tEfNS_4arch4Sm90ELb0ELb0ELb0ELb1ELb0ELb1ELb0ELb1ELb1ELb1ELb1ELb0EEENS1_21CollectiveEpilogueFwdINS6_IJSA_SC_SB_EEES9_NS_10bfloat16_tESG_Li384ELb1ELb1ELb1ELb1EEENS1_36VarlenDynamicPersistentTileSchedulerILi192ELi128ELi384ELi128ELb1ELb1ELb1ELb0ELb1ELb1EEEEEEEEEvNT_6ParamsE,@function
        .size           _ZN7cutlass13device_kernelIN5flash11enable_sm90INS1_16FlashAttnFwdSm90INS1_25CollectiveMainloopFwdSm90ILi2EN4cute5tupleIJNS5_1CILi1EEES8_S8_EEENS6_IJNS7_ILi192EEENS7_ILi128EEENS7_ILi96EEEEEELi96ENS_12float_e4m3_tEfNS_4arch4Sm90ELb0ELb0ELb0ELb1ELb0ELb1ELb0ELb1ELb1ELb1ELb1ELb0EEENS1_21CollectiveEpilogueFwdINS6_IJSA_SC_SB_EEES9_NS_10bfloat16_tESG_Li384ELb1ELb1ELb1ELb1EEENS1_36VarlenDynamicPersistentTileSchedulerILi192ELi128ELi384ELi128ELb1ELb1ELb1ELb0ELb1ELb1EEEEEEEEEvNT_6ParamsE,(.L_x_2278 - _ZN7cutlass13device_kernelIN5flash11enable_sm90INS1_16FlashAttnFwdSm90INS1_25CollectiveMainloopFwdSm90ILi2EN4cute5tupleIJNS5_1CILi1EEES8_S8_EEENS6_IJNS7_ILi192EEENS7_ILi128EEENS7_ILi96EEEEEELi96ENS_12float_e4m3_tEfNS_4arch4Sm90ELb0ELb0ELb0ELb1ELb0ELb1ELb0ELb1ELb1ELb1ELb1ELb0EEENS1_21CollectiveEpilogueFwdINS6_IJSA_SC_SB_EEES9_NS_10bfloat16_tESG_Li384ELb1ELb1ELb1ELb1EEENS1_36VarlenDynamicPersistentTileSchedulerILi192ELi128ELi384ELi128ELb1ELb1ELb1ELb0ELb1ELb1EEEEEEEEEvNT_6ParamsE)
        .other          _ZN7cutlass13device_kernelIN5flash11enable_sm90INS1_16FlashAttnFwdSm90INS1_25CollectiveMainloopFwdSm90ILi2EN4cute5tupleIJNS5_1CILi1EEES8_S8_EEENS6_IJNS7_ILi192EEENS7_ILi128EEENS7_ILi96EEEEEELi96ENS_12float_e4m3_tEfNS_4arch4Sm90ELb0ELb0ELb0ELb1ELb0ELb1ELb0ELb1ELb1ELb1ELb1ELb0EEENS1_21CollectiveEpilogueFwdINS6_IJSA_SC_SB_EEES9_NS_10bfloat16_tESG_Li384ELb1ELb1ELb1ELb1EEENS1_36VarlenDynamicPersistentTileSchedulerILi192ELi128ELi384ELi128ELb1ELb1ELb1ELb0ELb1ELb1EEEEEEEEEvNT_6ParamsE,@"STO_CUDA_ENTRY STV_DEFAULT"
_ZN7cutlass13device_kernelIN5flash11enable_sm90INS1_16FlashAttnFwdSm90INS1_25CollectiveMainloopFwdSm90ILi2EN4cute5tupleIJNS5_1CILi1EEES8_S8_EEENS6_IJNS7_ILi192EEENS7_ILi128EEENS7_ILi96EEEEEELi96ENS_12float_e4m3_tEfNS_4arch4Sm90ELb0ELb0ELb0ELb1ELb0ELb1ELb0ELb1ELb1ELb1ELb1ELb0EEENS1_21CollectiveEpilogueFwdINS6_IJSA_SC_SB_EEES9_NS_10bfloat16_tESG_Li384ELb1ELb1ELb1ELb1EEENS1_36VarlenDynamicPersistentTileSchedulerILi192ELi128ELi384ELi128ELb1ELb1ELb1ELb0ELb1ELb1EEEEEEEEEvNT_6ParamsE:
[----:B------:R-:W0:Y:S02]  /*0000*/  LDC R1, c[0x0][0x28] ;  /* 0x00000a00ff017b82 */ /* 0x000e240000000800 */
[----:B0-----:R-:W-:Y:S01]  /*0010*/  VIADD R1, R1, 0xffffff60 ;  /* 0xffffff6001017836 */ /* 0x001fe20000000000 */
[----:B------:R-:W0:Y:S01]  /*0020*/  S2R R2, SR_TID.X ;  /* 0x0000000000027919 */ /* 0x000e220000002100 */
[----:B------:R-:W-:Y:S01]  /*0030*/  ELECT P0, URZ, PT ;  /* 0x00000000003f782f */ /* 0x000fe20003800000 */
[----:B------:R-:W-:Y:S01]  /*0040*/  BSSY B0, `(.L_x_306) ;  /* 0x0000013000007945 */ /* 0x000fe20003800000 */
[----:B0-----:R-:W-:-:S05]  /*0050*/  SHF.R.U32.HI R6, RZ, 0x5, R2 ;  /* 0x00000005ff067819 */ /* 0x001fca0000011602 */
[----:B------:R-:W0:Y:S02]  /*0060*/  SHFL.IDX PT, R0, R6, RZ, 0x1f ;  /* 0x00001fff06007589 */ /* 0x000e2400000e0000 */
[----:B0-----:R-:W-:-:S13]  /*0070*/  ISETP.EQ.AND P0, PT, R0, RZ, P0 ;  /* 0x000000ff0000720c */ /* 0x001fda0000702270 */
[----:B------:R-:W-:Y:S05]  /*0080*/  @!P0 BRA `(.L_x_307) ;  /* 0x0000000000388947 */ /* 0x000fea0003800000 */
[----:B------:R-:W-:Y:S02]  /*0090*/  ULDC.64 UR4, c[0x0][0x198] ;  /* 0x0000660000047ab9 */ /* 0x000fe40000000a00 */
[----:B------:R-:W-:Y:S02]  /*00a0*/  UIADD3 UR6, UP0, UR4, 0x370, URZ ;  /* 0x0000037004067890 */ /* 0x000fe4000ff1e03f */
[----:B------:R-:W-:Y:S02]  /*00b0*/  UIADD3 UR8, UP1, UR4, 0x470, URZ ;  /* 0x0000047004087890 */ /* 0x000fe4000ff3e03f */
[----:B------:R-:W-:Y:S02]  /*00c0*/  UIADD3 UR10, UP2, UR4, 0x570, URZ ;  /* 0x00000570040a7890 */ /* 0x000fe4000ff5e03f */
[----:B------:R-:W-:Y:S02]  /*00d0*/  UIADD3 UR4, UP3, UR4, 0x670, URZ ;  /* 0x0000067004047890 */ /* 0x000fe4000ff7e03f */
[----:B------:R-:W-:-:S02]  /*00e0*/  UIADD3.X UR7, URZ, UR5, URZ, UP0, !UPT ;  /* 0x000000053f077290 */ /* 0x000fc400087fe43f */
[----:B------:R-:W-:Y:S02]  /*00f0*/  UIADD3.X UR9, URZ, UR5, URZ, UP1, !UPT ;  /* 0x000000053f097290 */ /* 0x000fe40008ffe43f */
[----:B------:R-:W-:Y:S02]  /*0100*/  UIADD3.X UR11, URZ, UR5, URZ, UP2, !UPT ;  /* 0x000000053f0b7290 */ /* 0x000fe400097fe43f */
[----:B------:R-:W-:-:S03]  /*0110*/  UIADD3.X UR5, URZ, UR5, URZ, UP3, !UPT ;  /* 0x000000053f057290 */ /* 0x000fc60009ffe43f */
[----:B------:R0:W-:Y:S02]  /*0120*/  UTMACCTL.PF [UR6] ;  /* 0x00000000060079b9 */ /* 0x0001e40008040000 */
[----:B------:R0:W-:Y:S02]  /*0130*/  UTMACCTL.PF [UR8] ;  /* 0x00000000080079b9 */ /* 0x0001e40008040000 */
[----:B------:R0:W-:Y:S02]  /*0140*/  UTMACCTL.PF [UR10] ;  /* 0x000000000a0079b9 */ /* 0x0001e40008040000 */
[----:B------:R0:W-:Y:S02]  /*0150*/  UTMACCTL.PF [UR4] ;  /* 0x00000000040079b9 */ /* 0x0001e40008040000 */
[----:B0-----:R-:W-:Y:S01]  /*0160*/  NOP ;  /* 0x0000000000007918 */ /* 0x001fe20000000000 */
.L_x_307:
[----:B------:R-:W-:Y:S05]  /*0170*/  BSYNC B0 ;  /* 0x0000000000007941 */ /* 0x000fea0003800000 */
.L_x_306:
[----:B------:R-:W-:Y:S01]  /*0180*/  VOTEU.ANY UP0, P0 ;  /* 0x00000000003f7886 */ /* 0x000fe20000000100 */
[----:B------:R-:W0:Y:S01]  /*0190*/  SHFL.IDX PT, R0, R6, RZ, 0x1f ;  /* 0x00001fff06007589 */ /* 0x000e2200000e0000 */
[----:B------:R-:W-:Y:S01]  /*01a0*/  UMOV UR4, 0x80 ;  /* 0x0000008000047882 */ /* 0x000fe20000000000 */
[----:B------:R-:W-:Y:S01]  /*01b0*/  UMOV UR7, 0x180 ;  /* 0x0000018000077882 */ /* 0x000fe20000000000 */
[----:B------:R-:W-:Y:S01]  /*01c0*/  SHF.R.U32.HI R2, RZ, 0x7, R2 ;  /* 0x00000007ff027819 */ /* 0x000fe20000011602 */
[----:B------:R-:W1:Y:S01]  /*01d0*/  @UP0 S2UR UR8, SR_CgaCtaId ;  /* 0x00000000000809c3 */ /* 0x000e620000008800 */
[----:B------:R-:W-:Y:S01]  /*01e0*/  @UP0 UMOV UR6, 0x400 ;  /* 0x0000040000060882 */ /* 0x000fe20000000000 */
[----:B------:R-:W-:-:S04]  /*01f0*/  @UP0 UIADD3 UR4, -UR4, 0x100000, URZ ;  /* 0x0010000004040890 */ /* 0x000fc8000fffe13f */
[----:B------:R-:W-:Y:S02]  /*0200*/  @UP0 USHF.L.U32 UR5, UR4, 0xb, URZ ;  /* 0x0000000b04050899 */ /* 0x000fe4000800063f */
[----:B------:R-:W-:Y:S01]  /*0210*/  @UP0 USHF.L.U32 UR4, UR4, 0x1, URZ ;  /* 0x0000000104040899 */ /* 0x000fe2000800063f */
[----:B------:R-:W-:Y:S01]  /*0220*/  VOTEU.ANY UP1, P0 ;  /* 0x00000000003f7886 */ /* 0x000fe20000020100 */
[----:B0-----:R-:W-:Y:S02]  /*0230*/  ISETP.NE.AND P1, PT, R0, RZ, PT ;  /* 0x000000ff0000720c */ /* 0x001fe40003f25270 */
[----:B------:R0:W2:Y:S01]  /*0240*/  SHFL.IDX PT, R0, R2, RZ, 0x1f ;  /* 0x00001fff02007589 */ /* 0x0000a200000e0000 */
[----:B-1----:R-:W-:Y:S02]  /*0250*/  @UP0 ULEA UR8, UR8, UR6, 0x18 ;  /* 0x0000000608080291 */ /* 0x002fe4000f8ec03f */
[----:B------:R-:W-:-:S04]  /*0260*/  @UP0 UIADD3 UR6, -UR7, 0x100000, URZ ;  /* 0x0010000007060890 */ /* 0x000fc8000fffe13f */
[----:B------:R-:W-:Y:S02]  /*0270*/  @UP0 USHF.L.U32 UR7, UR6, 0xb, URZ ;  /* 0x0000000b06070899 */ /* 0x000fe4000800063f */
[----:B------:R-:W-:Y:S01]  /*0280*/  @UP0 USHF.L.U32 UR6, UR6, 0x1, URZ ;  /* 0x0000000106060899 */ /* 0x000fe2000800063f */
[----:B------:R-:W-:Y:S01]  /*0290*/  VOTEU.ANY UP0, P0 ;  /* 0x00000000003f7886 */ /* 0x000fe20000000100 */
[----:B------:R-:W1:Y:S04]  /*02a0*/  FENCE.VIEW.ASYNC.S ;  /* 0x00000000000073c6 */ /* 0x000e680000000000 */
[----:B-1----:R0:W1:Y:S06]  /*02b0*/  @UP0 SYNCS.EXCH.64 URZ, [UR8+0x19c00], UR4 ;  /* 0x019c0004083f05b2 */ /* 0x00206c0008000100 */
[----:B------:R0:W3:Y:S02]  /*02c0*/  @UP1 SYNCS.EXCH.64 URZ, [UR8+0x19c20], UR6 ;  /* 0x019c2006083f15b2 */ /* 0x0000e40008000100 */
[----:B0-----:R-:W-:Y:S05]  /*02d0*/  @P1 BRA `(.L_x_308) ;  /* 0x0000000000481947 */ /* 0x001fea0003800000 */
[----:B------:R-:W0:Y:S01]  /*02e0*/  S2UR UR5, SR_CgaCtaId ;  /* 0x00000000000579c3 */ /* 0x000e220000008800 */
        /* <DEDUP_REMOVED lines=15> */
[----:B------:R0:W0:Y:S01]  /*03e0*/  SYNCS.EXCH.64 URZ, [UR8+0x19c48], UR6 ;  /* 0x019c4806083f75b2 */ /* 0x0000220008000100 */
[----:B------:R-:W-:Y:S01]  /*03f0*/  NOP ;  /* 0x0000000000007918 */ /* 0x000fe20000000000 */
.L_x_308:
[----:B------:R-:W5:Y:S01]  /*0400*/  SHFL.IDX PT, R2, R6, RZ, 0x1f ;  /* 0x00001fff06027589 */ /* 0x000f6200000e0000 */
[----:B------:R-:W-:Y:S01]  /*0410*/  NOP ;  /* 0x0000000000007918 */ /* 0x000fe20000000000 */
[----:B-----5:R-:W-:-:S13]  /*0420*/  ISETP.NE.AND P0, PT, R2, RZ, PT ;  /* 0x000000ff0200720c */ /* 0x020fda0003f05270 */
        /* <DEDUP_REMOVED lines=17> */
[----:B------:R0:W0:Y:S01]  /*0540*/  SYNCS.EXCH.64 URZ, [UR8+0x19c68], UR6 ;  /* 0x019c6806083f75b2 */ /* 0x0000220008000100 */
[----:B------:R-:W-:Y:S01]  /*0550*/  NOP ;  /* 0x0000000000007918 */ /* 0x000fe20000000000 */
.L_x_309:
[----:B------:R-:W5:Y:S01]  /*0560*/  SHFL.IDX PT, R2, R6, RZ, 0x1f ;  /* 0x00001fff06027589 */ /* 0x000f6200000e0000 */
[----:B------:R-:W-:Y:S01]  /*0570*/  NOP ;  /* 0x0000000000007918 */ /* 0x000fe20000000000 */
[----:B-----5:R-:W-:-:S13]  /*0580*/  ISETP.NE.AND P0, PT, R2, RZ, PT ;  /* 0x000000ff0200720c */ /* 0x020fda0003f05270 */
        /* <DEDUP_REMOVED lines=13> */
[----:B------:R0:W0:Y:S01]  /*0660*/  SYNCS.EXCH.64 URZ, [UR6+0x19c88], UR4 ;  /* 0x019c8804063f75b2 */ /* 0x0000220008000100 */
[----:B------:R-:W-:Y:S01]  /*0670*/  NOP ;  /* 0x0000000000007918 */ /* 0x000fe20000000000 */
.L_x_310:
        /* <DEDUP_REMOVED lines=22> */
.L_x_311:
        /* <DEDUP_REMOVED lines=22> */
.L_x_312:
[----:B--2---:R-:W-:Y:S01]  /*0940*/  ISETP.NE.AND P0, PT, R0, RZ, PT ;  /* 0x000000ff0000720c */ /* 0x004fe20003f05270 */
[----:B------:R-:W-:Y:S01]  /*0950*/  IMAD.MOV.U32 R0, RZ, RZ, 0x1 ;  /* 0x00000001ff007424 */ /* 0x000fe200078e00ff */
[----:B------:R-:W-:Y:S01]  /*0960*/  NOP ;  /* 0x0000000000007918 */ /* 0x000fe20000000000 */
[----:B------:R-:W-:Y:S01]  /*0970*/  ULDC.64 UR40, c[0x0][0x208] ;  /* 0x0000820000287ab9 */ /* 0x000fe20000000a00 */
[----:B------:R-:W-:Y:S02]  /*0980*/  BSSY B8, `(.L_x_313) ;  /* 0x0001998000087945 */ /* 0x000fe40003800000 */
[----:B------:R-:W-:-:S05]  /*0990*/  SEL R0, R0, 0x2, !P0 ;  /* 0x0000000200007807 */ /* 0x000fca0004000000 */
[----:B------:R2:W-:Y:S01]  /*09a0*/  STL [R1+0x40], R0 ;  /* 0x0000400001007387 */ /* 0x0005e20000100800 */
[----:B01-34-:R-:W-:Y:S06]  /*09b0*/  BAR.SYNC.DEFER_BLOCKING 0x0 ;  /* 0x0000000000007b1d */ /* 0x01bfec0000010000 */
[----:B------:R-:W-:Y:S05]  /*09c0*/  @!P0 BRA `(.L_x_314) ;  /* 0x0000012800648947 */ /* 0x000fea0003800000 */
.L_x_315:
[----:B------:R-:W-:-:S08]  /*09d0*/  NOP ;  /* 0x0000000000007918 */ /* 0x000fd00000000000 */
[----:B------:R-:W0:Y:S02]  /*09e0*/  USETMAXREG.TRY_ALLOC.CTAPOOL UP0, 0xa0 ;  /* 0x000000a0000079c8 */ /* 0x000e240008000600 */
[----:B0-----:R-:W-:-:S13]  /*09f0*/  PLOP3.LUT P0, PT, PT, PT, UP0, 0x80, 0x0 ;  /* 0x000000000000781c */ /* 0x001fda0003f0f008 */
[----:B------:R-:W-:Y:S05]  /*0a00*/  @!P0 BRA `(.L_x_315) ;  /* 0xfffffffc00f08947 */ /* 0x000fea000383ffff */
[----:B------:R-:W2:Y:S08]  /*0a10*/  S2UR UR4, SR_CgaCtaId ;  /* 0x00000000000479c3 */ /* 0x000eb00000008800 */
[----:B------:R-:W-:Y:S06]  /*0a20*/  BAR.ARV 0x8, 0x200 ;  /* 0x0208000000007b1d */ /* 0x000fec0000002000 */
[----:B------:R-:W-:-:S02]  /*0a30*/  MOV R16, 0x400 ;  /* 0x0000040000107802 */ /* 0x000fc40000000f00 */
[----:B------:R-:W-:Y:S01]  /*0a40*/  BAR.SYNC.DEFER_BLOCKING 0x5, 0x200 ;  /* 0x0148000000007b1d */ /* 0x000fe20000010000 */
[----:B--2---:R-:W-:-:S05]  /*0a50*/  IMAD.U32 R0, RZ, RZ, UR4 ;  /* 0x00000004ff007e24 */ /* 0x004fca000f8e00ff */
[----:B------:R-:W-:Y:S01]  /*0a60*/  ULDC UR4, c[0x0][0xc3c] ;  /* 0x00030f0000047ab9 */ /* 0x000fe20000000800 */
[----:B------:R-:W-:Y:S01]  /*0a70*/  LEA R16, R0, R16, 0x18 ;  /* 0x0000001000107211 */ /* 0x000fe200078ec0ff */
[----:B------:R-:W-:Y:S04]  /*0a80*/  STL [R1+0x24], R0 ;  /* 0x0000240001007387 */ /* 0x000fe80000100800 */
[----:B------:R-:W0:Y:S01]  /*0a90*/  LDS.128 R28, [R16+0x19cd0] ;  /* 0x019cd000101c7984 */ /* 0x000e220000000c00 */
[----:B------:R-:W-:Y:S06]  /*0aa0*/  BAR.ARV 0x4, 0x200 ;  /* 0x0108000000007b1d */ /* 0x000fec0000002000 */
[----:B0-----:R-:W-:-:S13]  /*0ab0*/  ISETP.GE.AND P0, PT, R31, UR4, PT ;  /* 0x000000041f007c0c */ /* 0x001fda000bf06270 */
[----:B------:R-:W-:Y:S05]  /*0ac0*/  @P0 BRA `(.L_x_316) ;  /* 0x00000198000c0947 */ /* 0x000fea0003800000 */
[----:B------:R-:W0:Y:S02]  /*0ad0*/  S2R R0, SR_TID.X ;  /* 0x0000000000007919 */ /* 0x000e240000002100 */
[----:B0-----:R-:W-:-:S05]  /*0ae0*/  VIADD R21, R0, 0xffffff80 ;  /* 0xffffff8000157836 */ /* 0x001fca0000000000 */
[----:B------:R-:W-:Y:S02]  /*0af0*/  SHF.R.S32.HI R0, RZ, 0x1f, R21 ;  /* 0x0000001fff007819 */ /* 0x000fe40000011415 */
[-C--:B------:R-:W-:Y:S02]  /*0b00*/  LEA.HI R3, R21, R21.reuse, RZ, 0x1 ;  /* 0x0000001515037211 */ /* 0x080fe400078f08ff */
[CC--:B------:R-:W-:Y:S02]  /*0b10*/  LEA.HI R2, R0.reuse, R21.reuse, RZ, 0x5 ;  /* 0x0000001500027211 */ /* 0x0c0fe400078f28ff */
[----:B------:R-:W-:Y:S02]  /*0b20*/  LEA.HI R6, R0, R21, RZ, 0x4 ;  /* 0x0000001500067211 */ /* 0x000fe400078f20ff */
[----:B------:R-:W-:Y:S01]  /*0b30*/  SHF.R.S32.HI R22, RZ, 0x1, R3 ;  /* 0x00000001ff167819 */ /* 0x000fe20000011403 */
[----:B------:R-:W-:Y:S01]  /*0b40*/  IMAD.SHL.U32 R4, R2, 0x10, RZ ;  /* 0x0000001002047824 */ /* 0x000fe200078e00ff */
[----:B------:R-:W-:-:S04]  /*0b50*/  LOP3.LUT R2, R6, 0x7fffff0, RZ, 0xc0, !PT ;  /* 0x07fffff006027812 */ /* 0x000fc800078ec0ff */
[----:B------:R-:W-:Y:S01]  /*0b60*/  LOP3.LUT R5, R4, 0xfffffe00, RZ, 0xc0, !PT ;  /* 0xfffffe0004057812 */ /* 0x000fe200078ec0ff */
[----:B------:R-:W-:Y:S01]  /*0b70*/  IMAD.IADD R4, R21, 0x1, -R2 ;  /* 0x0000000115047824 */ /* 0x000fe200078e0a02 */
[----:B------:R-:W-:-:S03]  /*0b80*/  LEA.HI R2, R0, R21, RZ, 0x7 ;  /* 0x0000001500027211 */ /* 0x000fc600078f38ff */
[----:B------:R-:W-:Y:S01]  /*0b90*/  IMAD R9, R4, 0x20, R5 ;  /* 0x0000002004097824 */ /* 0x000fe200078e0205 */
[----:B------:R-:W-:Y:S02]  /*0ba0*/  SHF.R.S32.HI R5, RZ, 0x1f, R3 ;  /* 0x0000001fff057819 */ /* 0x000fe40000011403 */
[----:B------:R-:W-:Y:S02]  /*0bb0*/  LOP3.LUT R3, R3, 0xfffffffe, RZ, 0xc0, !PT ;  /* 0xfffffffe03037812 */ /* 0x000fe400078ec0ff */
[----:B------:R-:W-:Y:S02]  /*0bc0*/  LOP3.LUT R7, R2, 0xffffff80, RZ, 0xc0, !PT ;  /* 0xffffff8002077812 */ /* 0x000fe400078ec0ff */
[----:B------:R-:W-:Y:S01]  /*0bd0*/  LEA.HI R5, R5, R22, RZ, 0x2 ;  /* 0x0000001605057211 */ /* 0x000fe200078f10ff */
[C---:B------:R-:W-:Y:S01]  /*0be0*/  IMAD.IADD R18, R21.reuse, 0x1, -R3 ;  /* 0x0000000115127824 */ /* 0x040fe200078e0a03 */
[----:B------:R-:W-:Y:S01]  /*0bf0*/  LEA.HI R4, R0, R21, RZ, 0x3 ;  /* 0x0000001500047211 */ /* 0x000fe200078f18ff */
[----:B------:R-:W-:Y:S01]  /*0c00*/  IMAD.IADD R20, R21, 0x1, -R7 ;  /* 0x0000000115147824 */ /* 0x000fe200078e0a07 */
[----:B------:R-:W-:Y:S01]  /*0c10*/  LOP3.LUT R5, R5, 0x7fffffc, RZ, 0xc0, !PT ;  /* 0x07fffffc05057812 */ /* 0x000fe200078ec0ff */
[----:B------:R-:W-:Y:S01]  /*0c20*/  IMAD.SHL.U32 R152, R18, 0x8, RZ ;  /* 0x0000000812987824 */ /* 0x000fe200078e00ff */
[----:B------:R-:W-:-:S02]  /*0c30*/  SHF.R.S32.HI R7, RZ, 0x4, R6 ;  /* 0x00000004ff077819 */ /* 0x000fc40000011406 */
[----:B------:R-:W-:Y:S01]  /*0c40*/  SHF.R.S32.HI R3, RZ, 0x1f, R20 ;  /* 0x0000001fff037819 */ /* 0x000fe20000011414 */
[----:B------:R-:W-:Y:S01]  /*0c50*/  VIADD R12, R152, 0x20 ;  /* 0x00000020980c7836 */ /* 0x000fe20000000000 */
[----:B------:R-:W-:Y:S01]  /*0c60*/  SHF.R.S32.HI R23, RZ, 0x7, R2 ;  /* 0x00000007ff177819 */ /* 0x000fe20000011402 */
[----:B------:R-:W-:Y:S01]  /*0c70*/  IMAD.IADD R5, R22, 0x1, -R5 ;  /* 0x0000000116057824 */ /* 0x000fe200078e0a05 */
[----:B------:R-:W-:Y:S02]  /*0c80*/  LEA.HI R8, R3, R20, RZ, 0x2 ;  /* 0x0000001403087211 */ /* 0x000fe400078f10ff */
[----:B------:R0:W-:Y:S01]  /*0c90*/  STL [R1+0xc], R12 ;  /* 0x00000c0c01007387 */ /* 0x0001e20000100800 */
[----:B------:R-:W-:Y:S01]  /*0ca0*/  IMAD R13, R7, 0x8, R5 ;  /* 0x00000008070d7824 */ /* 0x000fe200078e0205 */
[----:B------:R-:W-:Y:S01]  /*0cb0*/  SHF.R.S32.HI R10, RZ, 0x2, R8 ;  /* 0x00000002ff0a7819 */ /* 0x000fe20000011408 */
[----:B------:R-:W-:Y:S01]  /*0cc0*/  IMAD.IADD R5, R152, 0x1, R12 ;  /* 0x0000000198057824 */ /* 0x000fe200078e020c */
[----:B------:R-:W2:Y:S01]  /*0cd0*/  LDL.LU R17, [R1+0x40] ;  /* 0x0000400001117983 */ /* 0x000ea20000300800 */
[----:B------:R-:W-:-:S02]  /*0ce0*/  SHF.R.S32.HI R11, RZ, 0x1f, R8 ;  /* 0x0000001fff0b7819 */ /* 0x000fc40000011408 */
[----:B------:R-:W-:Y:S02]  /*0cf0*/  SHF.R.S32.HI R4, RZ, 0x3, R4 ;  /* 0x00000003ff047819 */ /* 0x000fe40000011404 */
[----:B------:R-:W-:Y:S01]  /*0d00*/  LEA.HI R11, R11, R10, RZ, 0x3 ;  /* 0x0000000a0b0b7211 */ /* 0x000fe200078f18ff */
[----:B------:R-:W-:Y:S01]  /*0d10*/  IMAD.HI R2, R23, 0x55555556, RZ ;  /* 0x5555555617027827 */ /* 0x000fe200078e02ff */
[----:B0-----:R-:W-:Y:S02]  /*0d20*/  SHF.R.S32.HI R12, RZ, 0x1f, R5 ;  /* 0x0000001fff0c7819 */ /* 0x001fe40000011405 */
[----:B------:R-:W-:Y:S01]  /*0d30*/  LEA.HI R6, R6, R7, RZ, 0x1 ;  /* 0x0000000706067211 */ /* 0x000fe200078f08ff */
[----:B------:R-:W-:Y:S01]  /*0d40*/  IMAD.SHL.U32 R4, R4, 0x80, RZ ;  /* 0x0000008004047824 */ /* 0x000fe200078e00ff */
[----:B------:R-:W-:Y:S02]  /*0d50*/  LOP3.LUT R11, R11, 0xfffffff8, RZ, 0xc0, !PT ;  /* 0xfffffff80b0b7812 */ /* 0x000fe400078ec0ff */
[----:B------:R-:W-:-:S02]  /*0d60*/  LEA.HI R3, R3, R20, RZ, 0x5 ;  /* 0x0000001403037211 */ /* 0x000fc400078f28ff */
[-C--:B------:R-:W-:Y:S01]  /*0d70*/  LEA.HI R14, R12, R5.reuse, RZ, 0x4 ;  /* 0x000000050c0e7211 */ /* 0x080fe200078f20ff */
[----:B------:R-:W-:Y:S01]  /*0d80*/  IMAD.IADD R10, R10, 0x1, -R11 ;  /* 0x000000010a0a7824 */ /* 0x000fe200078e0a0b */
[----:B------:R-:W-:Y:S02]  /*0d90*/  LOP3.LUT R6, R6, 0x1ffffffe, RZ, 0xc0, !PT ;  /* 0x1ffffffe06067812 */ /* 0x000fe400078ec0ff */
[----:B------:R-:W-:Y:S02]  /*0da0*/  LEA.HI R5, R12, R5, RZ, 0x5 ;  /* 0x000000050c057211 */ /* 0x000fe400078f28ff */
[----:B------:R-:W-:Y:S02]  /*0db0*/  LEA.HI R2, R2, R2, RZ, 0x1 ;  /* 0x0000000202027211 */ /* 0x000fe400078f08ff */
[----:B------:R-:W-:Y:S02]  /*0dc0*/  SHF.R.S32.HI R3, RZ, 0x5, R3 ;  /* 0x00000005ff037819 */ /* 0x000fe40000011403 */
[----:B------:R-:W-:Y:S01]  /*0dd0*/  LOP3.LUT R157, R4, 0x80, RZ, 0xc0, !PT ;  /* 0x00000080049d7812 */ /* 0x000fe200078ec0ff */
[----:B------:R-:W-:Y:S01]  /*0de0*/  IMAD.IADD R6, R7, 0x1, -R6 ;  /* 0x0000000107067824 */ /* 0x000fe200078e0a06 */
[----:B------:R-:W-:Y:S01]  /*0df0*/  SHF.R.S32.HI R5, RZ, 0x5, R5 ;  /* 0x00000005ff057819 */ /* 0x000fe20000011405 */
[----:B------:R-:W-:Y:S01]  /*0e00*/  IMAD.SHL.U32 R13, R13, 0x20, RZ ;  /* 0x000000200d0d7824 */ /* 0x000fe200078e00ff */
[----:B------:R-:W-:Y:S01]  /*0e10*/  SHF.R.U32.HI R15, RZ, 0x3, R157 ;  /* 0x00000003ff0f7819 */ /* 0x000fe2000001169d */
[----:B------:R-:W-:Y:S01]  /*0e20*/  IMAD R2, R2, -0x3, R23 ;  /* 0xfffffffd02027824 */ /* 0x000fe200078e0217 */
[----:B------:R-:W-:Y:S01]  /*0e30*/  LOP3.LUT R4, R157, 0x10, R14, 0xf8, !PT ;  /* 0x000000109d047812 */ /* 0x000fe200078ef80e */
[----:B------:R-:W-:Y:S01]  /*0e40*/  IMAD R3, R3, 0x10, R10 ;  /* 0x0000001003037824 */ /* 0x000fe200078e020a */
[----:B------:R-:W-:Y:S01]  /*0e50*/  LEA.HI R0, R0, R21, RZ, 0x2 ;  /* 0x0000001500007211 */ /* 0x000fe200078f10ff */
[----:B------:R-:W-:Y:S01]  /*0e60*/  IMAD R5, R5, 0x1800, R13 ;  /* 0x0000180005057824 */ /* 0x000fe200078e020d */
[----:B------:R-:W-:Y:S01]  /*0e70*/  LOP3.LUT R4, R4, R15, RZ, 0x3c, !PT ;  /* 0x0000000f04047212 */ /* 0x000fe200078e3cff */
[----:B------:R-:W-:-:S02]  /*0e80*/  IMAD R6, R6, 0x8, R9 ;  /* 0x0000000806067824 */ /* 0x000fc400078e0209 */
[----:B------:R-:W-:Y:S01]  /*0e90*/  IMAD R3, R2, 0x40, R3 ;  /* 0x0000004002037824 */ /* 0x000fe200078e0203 */
[----:B------:R-:W-:Y:S01]  /*0ea0*/  LOP3.LUT R2, R0, 0xfffffffc, RZ, 0xc0, !PT ;  /* 0xfffffffc00027812 */ /* 0x000fe200078ec0ff */
[----:B------:R-:W-:Y:S01]  /*0eb0*/  STL [R1+0x10], R13 ;  /* 0x0000100d01007387 */ /* 0x000fe20000100800 */
[----:B------:R-:W-:-:S03]  /*0ec0*/  IADD3 R4, R16, R5, R4 ;  /* 0x0000000510047210 */ /* 0x000fc60007ffe004 */
[----:B------:R0:W-:Y:S01]  /*0ed0*/  STL [R1+0x88], R6 ;  /* 0x0000880601007387 */ /* 0x0001e20000100800 */
[----:B------:R-:W-:Y:S01]  /*0ee0*/  SHF.R.S32.HI R0, RZ, 0x2, R0 ;  /* 0x00000002ff007819 */ /* 0x000fe20000011400 */
[----:B------:R-:W-:Y:S02]  /*0ef0*/  VIADD R5, R152, 0x10 ;  /* 0x0000001098057836 */ /* 0x000fe40000000000 */
[----:B------:R1:W-:Y:S01]  /*0f00*/  STL [R1+0x7c], R4 ;  /* 0x00007c0401007387 */ /* 0x0003e20000100800 */
[----:B------:R-:W-:Y:S02]  /*0f10*/  IMAD.SHL.U32 R18, R18, 0x10, RZ ;  /* 0x0000001012127824 */ /* 0x000fe400078e00ff */
[----:B0-----:R-:W-:Y:S01]  /*0f20*/  IMAD.IADD R6, R21, 0x1, -R2 ;  /* 0x0000000115067824 */ /* 0x001fe200078e0a02 */
[----:B------:R-:W-:Y:S03]  /*0f30*/  STL [R1+0x80], R3 ;  /* 0x0000800301007387 */ /* 0x000fe60000100800 */
[C---:B-1----:R-:W-:Y:S01]  /*0f40*/  IMAD.SHL.U32 R4, R6.reuse, 0x8, RZ ;  /* 0x0000000806047824 */ /* 0x042fe200078e00ff */
[----:B------:R-:W-:Y:S01]  /*0f50*/  LEA.HI R0, R6, R6, RZ, 0x1 ;  /* 0x0000000606007211 */ /* 0x000fe200078f08ff */
[----:B------:R-:W-:Y:S01]  /*0f60*/  STL [R1+0x44], RZ ;  /* 0x000044ff01007387 */ /* 0x000fe20000100800 */
[----:B------:R-:W-:-:S02]  /*0f70*/  SHF.R.S32.HI R2, RZ, 0x1f, R22 ;  /* 0x0000001fff027819 */ /* 0x000fc40000011416 */
[----:B------:R-:W-:Y:S01]  /*0f80*/  LOP3.LUT R2, R0, 0x1ffffffe, RZ, 0xc0, !PT ;  /* 0x1ffffffe00027812 */ /* 0x000fe200078ec0ff */
[----:B------:R0:W-:Y:S01]  /*0f90*/  STL [R1+0x8], R5 ;  /* 0x0000080501007387 */ /* 0x0001e20000100800 */
[----:B------:R-:W-:Y:S02]  /*0fa0*/  LOP3.LUT R8, R8, 0x7ffffffc, RZ, 0xc0, !PT ;  /* 0x7ffffffc08087812 */ /* 0x000fe400078ec0ff */
[----:B------:R-:W-:Y:S01]  /*0fb0*/  LOP3.LUT R0, R157, 0x10, R18, 0xf8, !PT ;  /* 0x000000109d007812 */ /* 0x000fe200078ef812 */
[----:B------:R1:W-:Y:S02]  /*0fc0*/  STL [R1+0x30], R4 ;  /* 0x0000300401007387 */ /* 0x0003e40000100800 */
[----:B------:R-:W-:Y:S02]  /*0fd0*/  IMAD.IADD R8, R20, 0x1, -R8 ;  /* 0x0000000114087824 */ /* 0x000fe400078e0a08 */
[----:B0-----:R-:W-:Y:S01]  /*0fe0*/  VIADD R5, R4, 0x20 ;  /* 0x0000002004057836 */ /* 0x001fe20000000000 */
[----:B------:R-:W-:Y:S01]  /*0ff0*/  LOP3.LUT R0, R0, R15, RZ, 0x3c, !PT ;  /* 0x0000000f00007212 */ /* 0x000fe200078e3cff */
[----:B-1----:R-:W-:-:S03]  /*1000*/  VIADD R4, R4, 0x40 ;  /* 0x0000004004047836 */ /* 0x002fc60000000000 */
[----:B------:R0:W-:Y:S01]  /*1010*/  STL [R1+0x50], R5 ;  /* 0x0000500501007387 */ /* 0x0001e20000100800 */
[----:B------:R-:W-:Y:S01]  /*1020*/  SHF.R.S32.HI R7, RZ, 0x1f, R5 ;  /* 0x0000001fff077819 */ /* 0x000fe20000011405 */
[----:B------:R-:W-:Y:S02]  /*1030*/  IMAD.IADD R2, R6, 0x1, -R2 ;  /* 0x0000000106027824 */ /* 0x000fe400078e0a02 */
[----:B------:R1:W-:Y:S01]  /*1040*/  STL [R1+0x5c], R4 ;  /* 0x00005c0401007387 */ /* 0x0003e20000100800 */
[----:B------:R-:W-:Y:S01]  /*1050*/  IMAD.SHL.U32 R6, R8, 0x2, RZ ;  /* 0x0000000208067824 */ /* 0x000fe200078e00ff */
[----:B0-----:R-:W-:Y:S02]  /*1060*/  SHF.R.S32.HI R5, RZ, 0x1f, R4 ;  /* 0x0000001fff057819 */ /* 0x001fe40000011404 */
[----:B------:R0:W-:Y:S01]  /*1070*/  STL [R1+0x90], R7 ;  /* 0x0000900701007387 */ /* 0x0001e20000100800 */
[----:B-1----:R-:W-:Y:S01]  /*1080*/  IMAD.IADD R4, R13, 0x1, R0 ;  /* 0x000000010d047824 */ /* 0x002fe200078e0200 */
[----:B------:R-:W-:-:S02]  /*1090*/  SHF.R.S32.HI R0, RZ, 0x4, R14 ;  /* 0x00000004ff007819 */ /* 0x000fc4000001140e */
[----:B------:R1:W-:Y:S04]  /*10a0*/  STL [R1+0x8c], R5 ;  /* 0x00008c0501007387 */ /* 0x0003e80000100800 */
[----:B------:R-:W-:Y:S01]  /*10b0*/  STL [R1+0x34], R6 ;  /* 0x0000340601007387 */ /* 0x000fe20000100800 */
[----:B0-----:R-:W-:-:S03]  /*10c0*/  VIADD R7, R6, 0x40 ;  /* 0x0000004006077836 */ /* 0x001fc60000000000 */
[----:B------:R0:W-:Y:S01]  /*10d0*/  STL [R1+0x28], R4 ;  /* 0x0000280401007387 */ /* 0x0001e20000100800 */
[----:B-1----:R-:W-:-:S03]  /*10e0*/  VIADD R5, R6, 0x48 ;  /* 0x0000004806057836 */ /* 0x002fc60000000000 */
[----:B------:R1:W-:Y:S01]  /*10f0*/  STL [R1+0x6c], R0 ;  /* 0x00006c0001007387 */ /* 0x0003e20000100800 */
[----:B0-----:R-:W-:-:S03]  /*1100*/  VIADD R4, R6, 0x50 ;  /* 0x0000005006047836 */ /* 0x001fc60000000000 */
[----:B------:R0:W-:Y:S01]  /*1110*/  STL [R1+0x68], R5 ;  /* 0x0000680501007387 */ /* 0x0001e20000100800 */
[----:B-1----:R-:W-:Y:S01]  /*1120*/  VIADD R0, R6, 0x58 ;  /* 0x0000005806007836 */ /* 0x002fe20000000000 */
[----:B------:R-:W-:Y:S02]  /*1130*/  SHF.R.S32.HI R6, RZ, 0x1f, R5 ;  /* 0x0000001fff067819 */ /* 0x000fe40000011405 */
[----:B------:R-:W-:Y:S04]  /*1140*/  STL [R1+0x58], R7 ;  /* 0x0000580701007387 */ /* 0x000fe80000100800 */
[----:B------:R1:W-:Y:S01]  /*1150*/  STL [R1+0x64], R4 ;  /* 0x0000640401007387 */ /* 0x0003e20000100800 */
[----:B0-----:R-:W-:-:S03]  /*1160*/  SHF.R.S32.HI R5, RZ, 0x1f, R4 ;  /* 0x0000001fff057819 */ /* 0x001fc60000011404 */
[----:B------:R-:W-:Y:S04]  /*1170*/  STL [R1+0x78], R6 ;  /* 0x0000780601007387 */ /* 0x000fe80000100800 */
[----:B------:R0:W-:Y:S01]  /*1180*/  STL [R1+0x60], R0 ;  /* 0x0000600001007387 */ /* 0x0001e20000100800 */
[----:B-1----:R-:W-:-:S03]  /*1190*/  SHF.R.S32.HI R4, RZ, 0x1f, R0 ;  /* 0x0000001fff047819 */ /* 0x002fc60000011400 */
[----:B------:R1:W-:Y:S01]  /*11a0*/  STL [R1+0x74], R5 ;  /* 0x0000740501007387 */ /* 0x0003e20000100800 */
[----:B0-----:R-:W-:-:S05]  /*11b0*/  IMAD R0, R2, 0x8, R3 ;  /* 0x0000000802007824 */ /* 0x001fca00078e0203 */
[----:B------:R1:W-:Y:S04]  /*11c0*/  STL [R1+0x84], R0 ;  /* 0x0000840001007387 */ /* 0x0003e80000100800 */
[----:B------:R1:W-:Y:S01]  /*11d0*/  STL [R1+0x70], R4 ;  /* 0x0000700401007387 */ /* 0x0003e20000100800 */
[----:B------:R-:W-:Y:S02]  /*11e0*/  IMAD.MOV.U32 R23, RZ, RZ, RZ ;  /* 0x000000ffff177224 */ /* 0x000fe400078e00ff */
[----:B------:R-:W-:Y:S02]  /*11f0*/  IMAD.MOV.U32 R156, RZ, RZ, RZ ;  /* 0x000000ffff9c7224 */ /* 0x000fe400078e00ff */
[----:B------:R-:W-:Y:S01]  /*1200*/  IMAD.MOV.U32 R154, RZ, RZ, RZ ;  /* 0x000000ffff9a7224 */ /* 0x000fe200078e00ff */
[----:B--2---:R-:W-:Y:S01]  /*1210*/  LOP3.LUT R155, R17, 0x1, RZ, 0xfc, !PT ;  /* 0x00000001119b7812 */ /* 0x004fe200078efcff */
[----:B-1----:R-:W-:-:S07]  /*1220*/  IMAD.MOV.U32 R17, RZ, RZ, RZ ;  /* 0x000000ffff117224 */ /* 0x002fce00078e00ff */
.L_x_438:
[----:B012-4-:R-:W0:Y:S01]  /*1230*/  LDC.64 R2, c[0x0][0xc88] ;  /* 0x00032200ff027b82 */ /* 0x017e220000000a00 */
[----:B------:R-:W-:Y:S01]  /*1240*/  ULDC.64 UR4, c[0x0][0xa28] ;  /* 0x00028a0000047ab9 */ /* 0x000fe20000000a00 */
[----:B------:R-:W-:Y:S01]  /*1250*/  ULDC.64 UR8, c[0x0][0xa18] ;  /* 0x0002860000087ab9 */ /* 0x000fe20000000a00 */
[----:B------:R-:W-:Y:S01]  /*1260*/  ULDC.64 UR6, c[0x0][0xa08] ;  /* 0x0002820000067ab9 */ /* 0x000fe20000000a00 */
[----:B0-----:R-:W-:-:S05]  /*1270*/  IMAD.WIDE R2, R31, 0x4, R2 ;  /* 0x000000041f027825 */ /* 0x001fca00078e0202 */
[----:B------:R-:W2:Y:S01]  /*1280*/  LDG.E R34, desc[UR40][R2.64] ;  /* 0x0000002802227981 */ /* 0x000ea2000c1e1900 */
[----:B------:R-:W-:Y:S01]  /*1290*/  ISETP.NE.U32.AND P2, PT, RZ, UR4, PT ;  /* 0x00000004ff007c0c */ /* 0x000fe2000bf45070 */
[----:B------:R-:W-:Y:S01]  /*12a0*/  IMAD.MOV.U32 R9, RZ, RZ, RZ ;  /* 0x000000ffff097224 */ /* 0x000fe200078e00ff */
[----:B------:R-:W-:Y:S01]  /*12b0*/  ISETP.NE.U32.AND P1, PT, RZ, UR8, PT ;  /* 0x00000008ff007c0c */ /* 0x000fe2000bf25070 */
[----:B------:R-:W-:Y:S01]  /*12c0*/  IMAD.MOV.U32 R31, RZ, RZ, RZ ;  /* 0x000000ffff1f7224 */ /* 0x000fe200078e00ff */
[----:B------:R-:W-:Y:S02]  /*12d0*/  ISETP.NE.AND.EX P2, PT, RZ, UR5, PT, P2 ;  /* 0x00000005ff007c0c */ /* 0x000fe4000bf45320 */
[----:B------:R-:W-:Y:S02]  /*12e0*/  ISETP.NE.AND.EX P1, PT, RZ, UR9, PT, P1 ;  /* 0x00000009ff007c0c */ /* 0x000fe4000bf25310 */
[----:B------:R-:W-:-:S04]  /*12f0*/  ISETP.NE.U32.AND P0, PT, RZ, UR6, PT ;  /* 0x00000006ff007c0c */ /* 0x000fc8000bf05070 */
[----:B------:R-:W-:Y:S02]  /*1300*/  ISETP.NE.AND.EX P0, PT, RZ, UR7, PT, P0 ;  /* 0x00000007ff007c0c */ /* 0x000fe4000bf05300 */
[----:B--23--:R-:W-:Y:S01]  /*1310*/  SHF.R.S32.HI R0, RZ, 0x1f, R34 ;  /* 0x0000001fff007819 */ /* 0x00cfe20000011422 */
[C---:B------:R-:W-:Y:S02]  /*1320*/  IMAD.SHL.U32 R36, R34.reuse, 0x4, RZ ;  /* 0x0000000422247824 */ /* 0x040fe400078e00ff */
[C---:B------:R-:W-:Y:S01]  /*1330*/  @P2 LEA R2, P3, R34.reuse, UR4, 0x2 ;  /* 0x0000000422022c11 */ /* 0x040fe2000f8610ff */
[----:B------:R-:W-:Y:S01]  /*1340*/  STL [R1+0x2c], R34 ;  /* 0x00002c2201007387 */ /* 0x000fe20000100800 */
[C-C-:B------:R-:W-:Y:S02]  /*1350*/  SHF.L.U64.HI R35, R34.reuse, 0x2, R0.reuse ;  /* 0x0000000222237819 */ /* 0x140fe40000010200 */
[----:B------:R-:W-:Y:S01]  /*1360*/  @P2 LEA.HI.X R3, R34, UR5, R0, 0x2, P3 ;  /* 0x0000000522032c11 */ /* 0x000fe200098f1400 */
[----:B------:R-:W-:Y:S01]  /*1370*/  ULDC UR4, c[0x0][0x288] ;  /* 0x0000a20000047ab9 */ /* 0x000fe20000000800 */
[C---:B------:R-:W-:Y:S01]  /*1380*/  IADD3 R6, P4, R36.reuse, UR6, RZ ;  /* 0x0000000624067c10 */ /* 0x040fe2000ff9e0ff */
[----:B------:R0:W-:Y:S04]  /*1390*/  STL [R1+0x48], R0 ;  /* 0x0000480001007387 */ /* 0x0001e80000100800 */
[----:B-----5:R1:W5:Y:S01]  /*13a0*/  @P2 LDG.E R9, desc[UR40][R2.64] ;  /* 0x0000002802092981 */ /* 0x020362000c1e1900 */
[----:B------:R-:W-:Y:S01]  /*13b0*/  @P1 IADD3 R4, P2, R36, UR8, RZ ;  /* 0x0000000824041c10 */ /* 0x000fe2000ff5e0ff */
[----:B------:R-:W-:Y:S01]  /*13c0*/  IMAD.U32 R24, RZ, RZ, UR4 ;  /* 0x00000004ff187e24 */ /* 0x000fe2000f8e00ff */
[C---:B------:R-:W-:Y:S01]  /*13d0*/  IADD3.X R7, R35.reuse, UR7, RZ, P4, !PT ;  /* 0x0000000723077c10 */ /* 0x040fe2000a7fe4ff */
[----:B------:R2:W-:Y:S01]  /*13e0*/  STL [R1+0x3c], R36 ;  /* 0x00003c2401007387 */ /* 0x0005e20000100800 */
[----:B------:R-:W-:Y:S01]  /*13f0*/  @P1 IADD3.X R5, R35, UR9, RZ, P2, !PT ;  /* 0x0000000923051c10 */ /* 0x000fe200097fe4ff */
[----:B------:R-:W-:Y:S01]  /*1400*/  ULDC.64 UR4, c[0x0][0x418] ;  /* 0x0001060000047ab9 */ /* 0x000fe20000000a00 */
[----:B------:R-:W-:Y:S01]  /*1410*/  LOP3.LUT R33, R30, 0xffff, RZ, 0xc0, !PT ;  /* 0x0000ffff1e217812 */ /* 0x000fe200078ec0ff */
[----:B------:R2:W5:Y:S01]  /*1420*/  @P0 LDG.E R31, desc[UR40][R6.64] ;  /* 0x00000028061f0981 */ /* 0x000562000c1e1900 */
[----:B------:R-:W-:-:S03]  /*1430*/  ULDC.64 UR8, c[0x0][0xa20] ;  /* 0x0002880000087ab9 */ /* 0x000fc60000000a00 */
[----:B------:R2:W5:Y:S04]  /*1440*/  @P1 LDG.E R24, desc[UR40][R4.64] ;  /* 0x0000002804181981 */ /* 0x000568000c1e1900 */
[----:B------:R2:W-:Y:S04]  /*1450*/  STL [R1+0x40], R35 ;  /* 0x0000402301007387 */ /* 0x0005e80000100800 */
[----:B------:R2:W-:Y:S04]  /*1460*/  STL [R1+0x4c], R29 ;  /* 0x00004c1d01007387 */ /* 0x0005e80000100800 */
[----:B------:R2:W-:Y:S01]  /*1470*/  STL [R1+0x18], R33 ;  /* 0x0000182101007387 */ /* 0x0005e20000100800 */
[----:B------:R-:W-:Y:S01]  /*1480*/  UISETP.NE.U32.AND UP0, UPT, UR4, URZ, UPT ;  /* 0x0000003f0400728c */ /* 0x000fe2000bf05070 */
[----:B-1----:R-:W-:-:S02]  /*1490*/  LOP3.LUT R2, R30, 0xff000000, RZ, 0xc0, !PT ;  /* 0xff0000001e027812 */ /* 0x002fc400078ec0ff */
[----:B------:R-:W-:Y:S01]  /*14a0*/  ULDC UR4, c[0x0][0x424] ;  /* 0x0001090000047ab9 */ /* 0x000fe20000000800 */
[----:B------:R-:W-:Y:S01]  /*14b0*/  UISETP.NE.AND.EX UP0, UPT, UR5, URZ, UPT, UP0 ;  /* 0x0000003f0500728c */ /* 0x000fe2000bf05300 */
[----:B------:R-:W-:Y:S02]  /*14c0*/  ISETP.NE.U32.AND P2, PT, RZ, UR8, PT ;  /* 0x00000008ff007c0c */ /* 0x000fe4000bf45070 */
[----:B------:R-:W-:Y:S01]  /*14d0*/  ULDC UR5, c[0x0][0x2f0] ;  /* 0x0000bc0000057ab9 */ /* 0x000fe20000000800 */
[----:B------:R-:W-:Y:S01]  /*14e0*/  USEL UR4, UR4, 0x1, UP0 ;  /* 0x0000000104047887 */ /* 0x000fe20008000000 */
[----:B0-----:R-:W-:Y:S02]  /*14f0*/  LOP3.LUT R0, R30, 0xff0000, RZ, 0xc0, !PT ;  /* 0x00ff00001e007812 */ /* 0x001fe400078ec0ff */
[----:B------:R-:W-:Y:S01]  /*1500*/  SHF.R.U32.HI R3, RZ, 0x8, R2 ;  /* 0x00000008ff037819 */ /* 0x000fe20000011602 */
[----:B------:R-:W-:Y:S01]  /*1510*/  UIMAD UR4, UR4, UR5, URZ ;  /* 0x00000005040472a4 */ /* 0x000fe2000f8e023f */
[----:B------:R-:W-:-:S02]  /*1520*/  ISETP.NE.AND.EX P2, PT, RZ, UR9, PT, P2 ;  /* 0x00000009ff007c0c */ /* 0x000fc4000bf45320 */
[----:B------:R-:W-:Y:S01]  /*1530*/  ULDC UR5, c[0x0][0x348] ;  /* 0x0000d20000057ab9 */ /* 0x000fe20000000800 */
[----:B------:R-:W-:Y:S01]  /*1540*/  LEA.HI R8, R0, R3, RZ, 0x10 ;  /* 0x0000000300087211 */ /* 0x000fe200078f80ff */
[----:B--2---:R-:W-:Y:S09]  /*1550*/  @P1 BRA `(.L_x_317) ;  /* 0x0000000000241947 */ /* 0x004ff20003800000 */
[----:B------:R-:W-:Y:S02]  /*1560*/  ULDC.64 UR6, c[0x0][0xa00] ;  /* 0x0002800000067ab9 */ /* 0x000fe40000000a00 */
[----:B------:R-:W-:-:S04]  /*1570*/  ISETP.NE.U32.AND P1, PT, RZ, UR6, PT ;  /* 0x00000006ff007c0c */ /* 0x000fc8000bf25070 */
[----:B------:R-:W-:-:S13]  /*1580*/  ISETP.NE.AND.EX P1, PT, RZ, UR7, PT, P1 ;  /* 0x00000007ff007c0c */ /* 0x000fda000bf25310 */
[----:B------:R-:W-:Y:S05]  /*1590*/  @!P1 BRA `(.L_x_317) ;  /* 0x0000000000149947 */ /* 0x000fea0003800000 */
[----:B------:R-:W0:Y:S02]  /*15a0*/  LDC.64 R2, c[0x0][0xa00] ;  /* 0x00028000ff027b82 */ /* 0x000e240000000a00 */
[----:B0-----:R-:W-:-:S05]  /*15b0*/  IMAD.WIDE R2, R34, 0x4, R2 ;  /* 0x0000000422027825 */ /* 0x001fca00078e0202 */
[----:B-----5:R-:W2:Y:S04]  /*15c0*/  LDG.E R24, desc[UR40][R2.64] ;  /* 0x0000002802187981 */ /* 0x020ea8000c1e1900 */
[----:B------:R-:W2:Y:S02]  /*15d0*/  LDG.E R5, desc[UR40][R2.64+0x4] ;  /* 0x0000042802057981 */ /* 0x000ea4000c1e1900 */
[----:B--2---:R-:W-:-:S07]  /*15e0*/  IMAD.IADD R24, R5, 0x1, -R24 ;  /* 0x0000000105187824 */ /* 0x004fce00078e0a18 */
.L_x_317:
[----:B------:R-:W-:Y:S02]  /*15f0*/  IMAD.U32 R28, RZ, RZ, UR5 ;  /* 0x00000005ff1c7e24 */ /* 0x000fe4000f8e00ff */
[----:B------:R-:W-:Y:S01]  /*1600*/  IMAD.U32 R30, RZ, RZ, UR4 ;  /* 0x00000004ff1e7e24 */ /* 0x000fe2000f8e00ff */
[----:B------:R-:W-:Y:S06]  /*1610*/  @!P2 BRA `(.L_x_318) ;  /* 0x000000000010a947 */ /* 0x000fec0003800000 */
[----:B------:R-:W-:-:S04]  /*1620*/  IADD3 R2, P0, R36, UR8, RZ ;  /* 0x0000000824027c10 */ /* 0x000fc8000ff1e0ff */
[----:B------:R-:W-:-:S05]  /*1630*/  IADD3.X R3, R35, UR9, RZ, P0, !PT ;  /* 0x0000000923037c10 */ /* 0x000fca00087fe4ff */
[----:B------:R0:W5:Y:S01]  /*1640*/  LDG.E R30, desc[UR40][R2.64] ;  /* 0x00000028021e7981 */ /* 0x000162000c1e1900 */
[----:B------:R-:W-:Y:S05]  /*1650*/  BRA `(.L_x_319) ;  /* 0x0000000000107947 */ /* 0x000fea0003800000 */
.L_x_318:
[----:B------:R-:W-:Y:S05]  /*1660*/  @!P0 BRA `(.L_x_319) ;  /* 0x00000000000c8947 */ /* 0x000fea0003800000 */
[----:B------:R-:W2:Y:S04]  /*1670*/  LDG.E R3, desc[UR40][R6.64] ;  /* 0x0000002806037981 */ /* 0x000ea8000c1e1900 */
[----:B------:R-:W2:Y:S02]  /*1680*/  LDG.E R30, desc[UR40][R6.64+0x4] ;  /* 0x00000428061e7981 */ /* 0x000ea4000c1e1900 */
[----:B--2---:R-:W-:-:S07]  /*1690*/  IMAD.IADD R30, R30, 0x1, -R3 ;  /* 0x000000011e1e7824 */ /* 0x004fce00078e0a03 */
.L_x_319:
[----:B------:R-:W-:Y:S01]  /*16a0*/  ULDC.64 UR4, c[0x0][0xa10] ;  /* 0x0002840000047ab9 */ /* 0x000fe20000000a00 */
[----:B------:R-:W2:Y:S01]  /*16b0*/  LDL.LU R32, [R1+0x14] ;  /* 0x0000140001207983 */ /* 0x000ea20000300800 */
[----:B------:R-:W-:-:S04]  /*16c0*/  ISETP.NE.U32.AND P0, PT, RZ, UR4, PT ;  /* 0x00000004ff007c0c */ /* 0x000fc8000bf05070 */
[----:B------:R-:W-:Y:S01]  /*16d0*/  ISETP.NE.AND.EX P0, PT, RZ, UR5, PT, P0 ;  /* 0x00000005ff007c0c */ /* 0x000fe2000bf05300 */
[----:B------:R-:W-:Y:S02]  /*16e0*/  ULDC.64 UR4, c[0x0][0xa30] ;  /* 0x00028c0000047ab9 */ /* 0x000fe40000000a00 */
[----:B------:R-:W-:-:S10]  /*16f0*/  ISETP.NE.U32.AND P1, PT, RZ, UR4, PT ;  /* 0x00000004ff007c0c */ /* 0x000fd4000bf25070 */
[----:B0-----:R-:W0:Y:S02]  /*1700*/  @P0 LDC.64 R2, c[0x0][0xa10] ;  /* 0x00028400ff020b82 */ /* 0x001e240000000a00 */
[----:B0-----:R-:W-:-:S05]  /*1710*/  @P0 IMAD.WIDE R2, R34, 0x4, R2 ;  /* 0x0000000422020825 */ /* 0x001fca00078e0202 */
[----:B------:R-:W3:Y:S04]  /*1720*/  @P0 LDG.E R0, desc[UR40][R2.64] ;  /* 0x0000002802000981 */ /* 0x000ee8000c1e1900 */
[----:B------:R-:W3:Y:S01]  /*1730*/  @P0 LDG.E R7, desc[UR40][R2.64+0x4] ;  /* 0x0000042802070981 */ /* 0x000ee2000c1e1900 */
[----:B------:R-:W-:Y:S01]  /*1740*/  ISETP.NE.AND.EX P1, PT, RZ, UR5, PT, P1 ;  /* 0x00000005ff007c0c */ /* 0x000fe2000bf25310 */
[----:B-----5:R-:W-:-:S12]  /*1750*/  IMAD.MOV.U32 R26, RZ, RZ, R30 ;  /* 0x000000ffff1a7224 */ /* 0x020fd800078e001e */
[----:B------:R-:W-:-:S04]  /*1760*/  @P1 IADD3 R4, P2, R36, UR4, RZ ;  /* 0x0000000424041c10 */ /* 0x000fc8000ff5e0ff */
[----:B------:R-:W-:-:S05]  /*1770*/  @P1 IADD3.X R5, R35, UR5, RZ, P2, !PT ;  /* 0x0000000523051c10 */ /* 0x000fca00097fe4ff */
[----:B------:R0:W5:Y:S01]  /*1780*/  @P1 LDG.E R26, desc[UR40][R4.64] ;  /* 0x00000028041a1981 */ /* 0x000162000c1e1900 */
[----:B------:R-:W-:Y:S01]  /*1790*/  IMAD.IADD R9, R30, 0x1, -R9 ;  /* 0x000000011e097824 */ /* 0x000fe200078e0a09 */
[----:B------:R-:W-:Y:S01]  /*17a0*/  LOP3.LUT R11, R8, 0xff, RZ, 0xc0, !PT ;  /* 0x000000ff080b7812 */ /* 0x000fe200078ec0ff */
[----:B------:R-:W-:Y:S01]  /*17b0*/  BSSY B0, `(.L_x_320) ;  /* 0x000002e000007945 */ /* 0x000fe20003800000 */
[----:B------:R-:W-:-:S03]  /*17c0*/  SHF.R.U32.HI R6, RZ, 0x10, R8 ;  /* 0x00000010ff067819 */ /* 0x000fc60000011608 */
[----:B------:R0:W-:Y:S04]  /*17d0*/  STL [R1+0x54], R11 ;  /* 0x0000540b01007387 */ /* 0x0001e80000100800 */
[----:B------:R0:W-:Y:S01]  /*17e0*/  STL [R1+0x38], R6 ;  /* 0x0000380601007387 */ /* 0x0001e20000100800 */
[----:B--2---:R-:W-:Y:S01]  /*17f0*/  LOP3.LUT R32, R32, 0xfffffffd, RZ, 0xc0, !PT ;  /* 0xfffffffd20207812 */ /* 0x004fe200078ec0ff */
[----:B---3--:R-:W-:-:S04]  /*1800*/  @P0 IMAD.IADD R28, R7, 0x1, -R0 ;  /* 0x00000001071c0824 */ /* 0x008fc800078e0a00 */
[----:B------:R-:W-:-:S04]  /*1810*/  IMAD.IADD R89, R9, 0x1, R28 ;  /* 0x0000000109597824 */ /* 0x000fc800078e021c */
[C---:B------:R-:W-:Y:S01]  /*1820*/  VIADD R0, R89.reuse, 0x7f ;  /* 0x0000007f59007836 */ /* 0x040fe20000000000 */
[----:B------:R-:W-:-:S04]  /*1830*/  ISETP.GE.AND P3, PT, R89, 0x1, PT ;  /* 0x000000015900780c */ /* 0x000fc80003f66270 */
[----:B------:R-:W-:-:S04]  /*1840*/  SHF.R.S32.HI R3, RZ, 0x1f, R0 ;  /* 0x0000001fff037819 */ /* 0x000fc80000011400 */
[----:B------:R-:W-:Y:S01]  /*1850*/  LEA.HI R3, R3, R0, RZ, 0x7 ;  /* 0x0000000003037211 */ /* 0x000fe200078f38ff */
[----:B------:R-:W-:-:S03]  /*1860*/  IMAD.MOV.U32 R0, RZ, RZ, RZ ;  /* 0x000000ffff007224 */ /* 0x000fc600078e00ff */
[----:B------:R-:W-:Y:S02]  /*1870*/  SHF.R.S32.HI R25, RZ, 0x7, R3 ;  /* 0x00000007ff197819 */ /* 0x000fe40000011403 */
[----:B------:R-:W-:-:S05]  /*1880*/  @P3 LOP3.LUT R32, R32, 0x2, RZ, 0xfc, !PT ;  /* 0x0000000220203812 */ /* 0x000fca00078efcff */
[----:B------:R0:W-:Y:S01]  /*1890*/  STL [R1+0x14], R32 ;  /* 0x0000142001007387 */ /* 0x0001e20000100800 */
[----:B------:R-:W-:Y:S05]  /*18a0*/  @!P3 BRA `(.L_x_321) ;  /* 0x000000000078b947 */ /* 0x000fea0003800000 */
[----:B------:R-:W-:Y:S01]  /*18b0*/  ISETP.NE.AND P0, PT, R6, RZ, PT ;  /* 0x000000ff0600720c */ /* 0x000fe20003f05270 */
[----:B------:R-:W-:-:S03]  /*18c0*/  ULDC UR4, c[0x0][0x9f0] ;  /* 0x00027c0000047ab9 */ /* 0x000fc60000000800 */
[----:B0-----:R-:W-:-:S04]  /*18d0*/  SEL R6, R6, UR4, P0 ;  /* 0x0000000406067c07 */ /* 0x001fc80008000000 */
[-C--:B------:R-:W-:Y:S02]  /*18e0*/  IABS R5, R6.reuse ;  /* 0x0000000600057213 */ /* 0x080fe40000000000 */
[----:B------:R-:W-:Y:S02]  /*18f0*/  IADD3 R0, R25, -0x1, R6 ;  /* 0xffffffff19007810 */ /* 0x000fe40007ffe006 */
[----:B------:R-:W0:Y:S01]  /*1900*/  I2F.RP R4, R5 ;  /* 0x0000000500047306 */ /* 0x000e220000209400 */
[----:B------:R-:W-:-:S05]  /*1910*/  IABS R10, R6 ;  /* 0x00000006000a7213 */ /* 0x000fca0000000000 */
[----:B------:R-:W-:Y:S02]  /*1920*/  IMAD.MOV R10, RZ, RZ, -R10 ;  /* 0x000000ffff0a7224 */ /* 0x000fe400078e0a0a */
[----:B0-----:R-:W0:Y:S02]  /*1930*/  MUFU.RCP R4, R4 ;  /* 0x0000000400047308 */ /* 0x001e240000001000 */
[----:B0-----:R-:W-:Y:S01]  /*1940*/  VIADD R2, R4, 0xffffffe ;  /* 0x0ffffffe04027836 */ /* 0x001fe20000000000 */
[----:B------:R-:W-:Y:S02]  /*1950*/  IABS R4, R0 ;  /* 0x0000000000047213 */ /* 0x000fe40000000000 */
[----:B------:R-:W-:-:S03]  /*1960*/  LOP3.LUT R0, R0, R6, RZ, 0x3c, !PT ;  /* 0x0000000600007212 */ /* 0x000fc600078e3cff */
[----:B------:R0:W1:Y:S01]  /*1970*/  F2I.FTZ.U32.TRUNC.NTZ R3, R2 ;  /* 0x0000000200037305 */ /* 0x000062000021f000 */
[----:B------:R-:W-:Y:S01]  /*1980*/  ISETP.GE.AND P2, PT, R0, RZ, PT ;  /* 0x000000ff0000720c */ /* 0x000fe20003f46270 */
[----:B0-----:R-:W-:Y:S02]  /*1990*/  IMAD.MOV.U32 R2, RZ, RZ, RZ ;  /* 0x000000ffff027224 */ /* 0x001fe400078e00ff */
[----:B-1----:R-:W-:-:S04]  /*19a0*/  IMAD.MOV R8, RZ, RZ, -R3 ;  /* 0x000000ffff087224 */ /* 0x002fc800078e0a03 */
[----:B------:R-:W-:-:S04]  /*19b0*/  IMAD R7, R8, R5, RZ ;  /* 0x0000000508077224 */ /* 0x000fc800078e02ff */
[----:B------:R-:W-:-:S04]  /*19c0*/  IMAD.HI.U32 R3, R3, R7, R2 ;  /* 0x0000000703037227 */ /* 0x000fc800078e0002 */
[----:B------:R-:W-:Y:S02]  /*19d0*/  IMAD.MOV.U32 R2, RZ, RZ, R10 ;  /* 0x000000ffff027224 */ /* 0x000fe400078e000a */
[----:B------:R-:W-:-:S04]  /*19e0*/  IMAD.HI.U32 R3, R3, R4, RZ ;  /* 0x0000000403037227 */ /* 0x000fc800078e00ff */
[----:B------:R-:W-:-:S05]  /*19f0*/  IMAD R2, R3, R2, R4 ;  /* 0x0000000203027224 */ /* 0x000fca00078e0204 */
[----:B------:R-:W-:-:S13]  /*1a00*/  ISETP.GT.U32.AND P1, PT, R5, R2, PT ;  /* 0x000000020500720c */ /* 0x000fda0003f24070 */
[----:B------:R-:W-:Y:S02]  /*1a10*/  @!P1 IMAD.IADD R2, R2, 0x1, -R5 ;  /* 0x0000000102029824 */ /* 0x000fe400078e0a05 */
[----:B------:R-:W-:Y:S01]  /*1a20*/  @!P1 VIADD R3, R3, 0x1 ;  /* 0x0000000103039836 */ /* 0x000fe20000000000 */
[----:B------:R-:W-:Y:S02]  /*1a30*/  ISETP.NE.AND P1, PT, R6, RZ, PT ;  /* 0x000000ff0600720c */ /* 0x000fe40003f25270 */
[----:B------:R-:W-:-:S13]  /*1a40*/  ISETP.GE.U32.AND P0, PT, R2, R5, PT ;  /* 0x000000050200720c */ /* 0x000fda0003f06070 */
[----:B------:R-:W-:-:S04]  /*1a50*/  @P0 VIADD R3, R3, 0x1 ;  /* 0x0000000103030836 */ /* 0x000fc80000000000 */
[----:B------:R-:W-:-:S04]  /*1a60*/  IMAD.MOV.U32 R0, RZ, RZ, R3 ;  /* 0x000000ffff007224 */ /* 0x000fc800078e0003 */
[----:B------:R-:W-:Y:S01]  /*1a70*/  @!P2 IMAD.MOV R0, RZ, RZ, -R0 ;  /* 0x000000ffff00a224 */ /* 0x000fe200078e0a00 */
[----:B------:R-:W-:-:S07]  /*1a80*/  @!P1 LOP3.LUT R0, RZ, R6, RZ, 0x33, !PT ;  /* 0x00000006ff009212 */ /* 0x000fce00078e33ff */
.L_x_321:
[----:B------:R-:W-:Y:S05]  /*1a90*/  BSYNC B0 ;  /* 0x0000000000007941 */ /* 0x000fea0003800000 */
.L_x_320:
[----:B------:R-:W-:Y:S01]  /*1aa0*/  IMAD R2, R11, R0, RZ ;  /* 0x000000000b027224 */ /* 0x000fe200078e02ff */
[----:B------:R-:W-:-:S04]  /*1ab0*/  PLOP3.LUT P3, PT, PT, PT, PT, 0x80, 0x0 ;  /* 0x000000000000781c */ /* 0x000fc80003f6f070 */
[C---:B------:R-:W-:Y:S01]  /*1ac0*/  VIADDMNMX R0, R2.reuse, R0, R25, PT ;  /* 0x0000000002007246 */ /* 0x040fe20003800119 */
[----:B------:R-:W-:-:S04]  /*1ad0*/  IMAD R2, R2, 0x80, -R9 ;  /* 0x0000008002027824 */ /* 0x000fc800078e0a09 */
[----:B------:R-:W-:Y:S01]  /*1ae0*/  IMAD R3, R0, 0x80, -R9 ;  /* 0x0000008000037824 */ /* 0x000fe200078e0a09 */
[----:B------:R-:W-:-:S04]  /*1af0*/  VIMNMX R2, RZ, R2, !PT ;  /* 0x00000002ff027248 */ /* 0x000fc80007fe0100 */
[----:B------:R-:W-:Y:S02]  /*1b00*/  VIMNMX R3, R3, R28, PT ;  /* 0x0000001c03037248 */ /* 0x000fe40003fe0100 */
[----:B------:R-:W-:Y:S02]  /*1b10*/  SHF.R.U32.HI R27, RZ, 0x7, R2 ;  /* 0x00000007ff1b7819 */ /* 0x000fe40000011602 */
[----:B------:R-:W-:-:S03]  /*1b20*/  ISETP.GT.AND P0, PT, R3, R2, PT ;  /* 0x000000020300720c */ /* 0x000fc60003f04270 */
[----:B------:R-:W-:-:S10]  /*1b30*/  IMAD.MOV.U32 R2, RZ, RZ, R27 ;  /* 0x000000ffff027224 */ /* 0x000fd400078e001b */
[----:B------:R-:W-:-:S05]  /*1b40*/  @P0 VIADD R0, R3, 0x7f ;  /* 0x0000007f03000836 */ /* 0x000fca0000000000 */
[----:B------:R-:W-:-:S04]  /*1b50*/  @P0 SHF.R.S32.HI R3, RZ, 0x1f, R0 ;  /* 0x0000001fff030819 */ /* 0x000fc80000011400 */
[----:B------:R-:W-:-:S04]  /*1b60*/  @P0 LEA.HI R3, R3, R0, RZ, 0x7 ;  /* 0x0000000003030211 */ /* 0x000fc800078f38ff */
[----:B------:R-:W-:-:S04]  /*1b70*/  @P0 SHF.R.S32.HI R2, RZ, 0x7, R3 ;  /* 0x00000007ff020819 */ /* 0x000fc80000011403 */
[----:B------:R-:W-:-:S13]  /*1b80*/  ISETP.GT.AND P0, PT, R2, R27, PT ;  /* 0x0000001b0200720c */ /* 0x000fda0003f04270 */
[----:B------:R-:W-:Y:S05]  /*1b90*/  @!P0 BRA `(.L_x_322) ;  /* 0x0000004c00408947 */ /* 0x000fea0003800000 */
[----:B------:R-:W-:Y:S01]  /*1ba0*/  VIADD R0, R16, 0x13800 ;  /* 0x0001380010007836 */ /* 0x000fe20000000000 */
[----:B------:R-:W-:Y:S04]  /*1bb0*/  BSSY B6, `(.L_x_323) ;  /* 0x0000013000067945 */ /* 0x000fe80003800000 */
[----:B------:R-:W-:-:S13]  /*1bc0*/  LOP3.LUT P0, RZ, R0, 0x9f, RZ, 0xc0, !PT ;  /* 0x0000009f00ff7812 */ /* 0x000fda000780c0ff */
[----:B------:R-:W-:Y:S05]  /*1bd0*/  @!P0 BRA `(.L_x_324) ;  /* 0x0000000000408947 */ /* 0x000fea0003800000 */
[----:B------:R-:W-:Y:S01]  /*1be0*/  MOV R0, 0x0 ;  /* 0x0000000000007802 */ /* 0x000fe20000000f00 */
[----:B------:R-:W-:Y:S01]  /*1bf0*/  ULDC.64 UR4, c[0x4][0x98] ;  /* 0x0100260000047ab9 */ /* 0x000fe20000000a00 */
[----:B------:R-:W-:Y:S01]  /*1c00*/  ULDC.64 UR6, c[0x4][0x20] ;  /* 0x0100080000067ab9 */ /* 0x000fe20000000a00 */
[----:B0-----:R-:W-:Y:S01]  /*1c10*/  IMAD.U32 R4, RZ, RZ, UR4 ;  /* 0x00000004ff047e24 */ /* 0x001fe2000f8e00ff */
        /* <DEDUP_REMOVED lines=11> */
[----:B-1---5:R-:W-:Y:S05]  /*1cd0*/  CALL.ABS.NOINC R14 ;  /* 0x000000000e007343 */ /* 0x022fea0003c00000 */
.L_x_324:
[----:B------:R-:W-:Y:S05]  /*1ce0*/  BSYNC B6 ;  /* 0x0000000000067941 */ /* 0x000fea0003800000 */
.L_x_323:
        /* <DEDUP_REMOVED lines=20> */
.L_x_326:
[----:B------:R-:W-:Y:S05]  /*1e30*/  BSYNC B6 ;  /* 0x0000000000067941 */ /* 0x000fea0003800000 */
.L_x_325:
[----:B------:R-:W-:Y:S01]  /*1e40*/  ULDC.64 UR4, c[0x0][0x9f8] ;  /* 0x00027e0000047ab9 */ /* 0x000fe20000000a00 */
[----:B------:R-:W-:Y:S01]  /*1e50*/  IMAD.MOV.U32 R0, RZ, RZ, R34 ;  /* 0x000000ffff007224 */ /* 0x000fe200078e0022 */
[----:B------:R-:W-:Y:S01]  /*1e60*/  ISETP.NE.U32.AND P0, PT, RZ, UR4, PT ;  /* 0x00000004ff007c0c */ /* 0x000fe2000bf05070 */
[----:B0-----:R-:W0:Y:S01]  /*1e70*/  LDC.64 R6, c[0x0][0x300] ;  /* 0x0000c000ff067b82 */ /* 0x001e220000000a00 */
[----:B------:R-:W-:Y:S01]  /*1e80*/  IMAD.IADD R31, R31, 0x1, R30 ;  /* 0x000000011f1f7824 */ /* 0x000fe200078e021e */
[----:B------:R-:W-:Y:S01]  /*1e90*/  ULDC.64 UR8, c[0x0][0xa08] ;  /* 0x0002820000087ab9 */ /* 0x000fe20000000a00 */
[----:B------:R-:W-:Y:S01]  /*1ea0*/  ISETP.NE.AND.EX P0, PT, RZ, UR5, PT, P0 ;  /* 0x00000005ff007c0c */ /* 0x000fe2000bf05300 */
[----:B------:R-:W-:-:S04]  /*1eb0*/  ULDC.64 UR6, c[0x0][0x330] ;  /* 0x0000cc0000067ab9 */ /* 0x000fc80000000a00 */
[----:B------:R-:W1:Y:S08]  /*1ec0*/  LDC R63, c[0x0][0x3f4] ;  /* 0x0000fd00ff3f7b82 */ /* 0x000e700000000800 */
[----:B------:R-:W-:Y:S01]  /*1ed0*/  @P0 IADD3 R4, P1, R36, UR4, RZ ;  /* 0x0000000424040c10 */ /* 0x000fe2000ff3e0ff */
[----:B------:R-:W2:Y:S03]  /*1ee0*/  LDC.64 R64, c[0x0][0x408] ;  /* 0x00010200ff407b82 */ /* 0x000ea60000000a00 */
[----:B------:R-:W-:Y:S01]  /*1ef0*/  @P0 IADD3.X R5, R35, UR5, RZ, P1, !PT ;  /* 0x0000000523050c10 */ /* 0x000fe20008ffe4ff */
[----:B------:R-:W-:-:S04]  /*1f00*/  ULDC.64 UR4, c[0x0][0x308] ;  /* 0x0000c20000047ab9 */ /* 0x000fc80000000a00 */
[----:B------:R3:W4:Y:S01]  /*1f10*/  @P0 LDG.E R0, desc[UR40][R4.64] ;  /* 0x0000002804000981 */ /* 0x000722000c1e1900 */
[----:B------:R-:W-:Y:S01]  /*1f20*/  SHF.R.S32.HI R20, RZ, 0x1f, R22 ;  /* 0x0000001fff147819 */ /* 0x000fe20000011416 */
[-C--:B0-----:R-:W-:Y:S01]  /*1f30*/  IMAD.WIDE.U32 R8, R31, R6.reuse, RZ ;  /* 0x000000061f087225 */ /* 0x081fe200078e00ff */
[----:B------:R-:W-:Y:S02]  /*1f40*/  SHF.R.S32.HI R3, RZ, 0x1f, R31 ;  /* 0x0000001fff037819 */ /* 0x000fe4000001141f */
[----:B------:R-:W-:Y:S01]  /*1f50*/  ISETP.NE.U32.AND P0, PT, RZ, UR8, PT ;  /* 0x00000008ff007c0c */ /* 0x000fe2000bf05070 */
[-C--:B------:R-:W-:Y:S01]  /*1f60*/  IMAD R14, R20, R6.reuse, RZ ;  /* 0x00000006140e7224 */ /* 0x080fe200078e02ff */
[----:B------:R-:W-:Y:S01]  /*1f70*/  SHF.R.S32.HI R19, RZ, 0x1f, R18 ;  /* 0x0000001fff137819 */ /* 0x000fe20000011412 */
[----:B------:R-:W-:Y:S01]  /*1f80*/  IMAD R10, R3, R6, RZ ;  /* 0x00000006030a7224 */ /* 0x000fe200078e02ff */
[----:B------:R-:W-:Y:S01]  /*1f90*/  ISETP.NE.AND.EX P0, PT, RZ, UR9, PT, P0 ;  /* 0x00000009ff007c0c */ /* 0x000fe2000bf05300 */
[-C--:B------:R-:W-:Y:S01]  /*1fa0*/  IMAD R75, R22, R7.reuse, R14 ;  /* 0x00000007164b7224 */ /* 0x080fe200078e020e */
[----:B------:R-:W-:Y:S01]  /*1fb0*/  SHF.R.S32.HI R153, RZ, 0x1f, R152 ;  /* 0x0000001fff997819 */ /* 0x000fe20000011498 */
[----:B------:R-:W4:Y:S01]  /*1fc0*/  LDL R14, [R1+0x10] ;  /* 0x00001000010e7983 */ /* 0x000f220000100800 */
[----:B------:R-:W-:-:S02]  /*1fd0*/  IMAD R11, R31, R7, R10 ;  /* 0x000000071f0b7224 */ /* 0x000fc400078e020a */
[----:B------:R-:W-:Y:S02]  /*1fe0*/  VIADD R82, R18, 0x20 ;  /* 0x0000002012527836 */ /* 0x000fe40000000000 */
[----:B------:R-:W-:Y:S02]  /*1ff0*/  IMAD.IADD R9, R9, 0x1, R11 ;  /* 0x0000000109097824 */ /* 0x000fe400078e020b */
[----:B------:R-:W-:Y:S01]  /*2000*/  IMAD.MOV.U32 R21, RZ, RZ, R32 ;  /* 0x000000ffff157224 */ /* 0x000fe200078e0020 */
[----:B-1----:R-:W-:Y:S01]  /*2010*/  ISETP.GE.AND P2, PT, R82, R63, PT ;  /* 0x0000003f5200720c */ /* 0x002fe20003f46270 */
[----:B---3--:R-:W-:-:S03]  /*2020*/  IMAD.WIDE.U32 R4, R33, UR4, R8 ;  /* 0x0000000421047c25 */ /* 0x008fc6000f8e0008 */
[----:B------:R-:W-:Y:S01]  /*2030*/  LOP3.LUT R21, R21, 0xfffffffe, RZ, 0xc0, !PT ;  /* 0xfffffffe15157812 */ /* 0x000fe200078ec0ff */
[----:B------:R-:W-:Y:S01]  /*2040*/  IMAD R59, R33, UR5, R5 ;  /* 0x00000005213b7c24 */ /* 0x000fe2000f8e0205 */
[----:B------:R-:W-:Y:S01]  /*2050*/  ULDC.64 UR4, c[0x0][0x310] ;  /* 0x0000c40000047ab9 */ /* 0x000fe20000000a00 */
[----:B------:R-:W-:Y:S02]  /*2060*/  IMAD.MOV.U32 R58, RZ, RZ, R4 ;  /* 0x000000ffff3a7224 */ /* 0x000fe400078e0004 */
[----:B------:R-:W-:-:S04]  /*2070*/  IMAD.WIDE.U32 R8, R22, R6, R18 ;  /* 0x0000000616087225 */ /* 0x000fc800078e0012 */
[----:B------:R-:W-:Y:S01]  /*2080*/  @P2 LOP3.LUT R21, R21, 0x1, RZ, 0xfc, !PT ;  /* 0x0000000115152812 */ /* 0x000fe200078efcff */
[----:B------:R-:W0:Y:S01]  /*2090*/  S2R R32, SR_TID.X ;  /* 0x0000000000207919 */ /* 0x000e220000002100 */
[----:B------:R-:W-:-:S03]  /*20a0*/  IMAD.WIDE.U32 R56, R33, UR6, R18 ;  /* 0x0000000621387c25 */ /* 0x000fc6000f8e0012 */
[----:B------:R1:W-:Y:S01]  /*20b0*/  STL [R1+0x14], R21 ;  /* 0x0000141501007387 */ /* 0x0003e20000100800 */
[----:B------:R-:W-:Y:S01]  /*20c0*/  IMAD R57, R33, UR7, R57 ;  /* 0x0000000721397c24 */ /* 0x000fe2000f8e0239 */
[----:B------:R-:W-:Y:S01]  /*20d0*/  ULDC.64 UR6, c[0x0][0x338] ;  /* 0x0000ce0000067ab9 */ /* 0x000fe20000000a00 */
[----:B------:R-:W-:Y:S01]  /*20e0*/  SHF.R.U32.HI R30, RZ, 0x3, R157 ;  /* 0x00000003ff1e7819 */ /* 0x000fe2000001169d */
[----:B--2---:R-:W-:-:S04]  /*20f0*/  IMAD.WIDE.U32 R50, R22, R64, R152 ;  /* 0x0000004016327225 */ /* 0x004fc800078e0098 */
[----:B------:R-:W-:Y:S01]  /*2100*/  IMAD.WIDE.U32 R48, R22, R64, R18 ;  /* 0x0000004016307225 */ /* 0x000fe200078e0012 */
[----:B------:R-:W-:-:S03]  /*2110*/  SHF.L.U64.HI R70, R6, 0x7, R7 ;  /* 0x0000000706467819 */ /* 0x000fc60000010207 */
[----:B------:R-:W-:Y:S02]  /*2120*/  VIADD R66, R18, 0x40 ;  /* 0x0000004012427836 */ /* 0x000fe40000000000 */
[----:B------:R-:W-:Y:S01]  /*2130*/  IMAD.SHL.U32 R69, R6, 0x80, RZ ;  /* 0x0000008006457824 */ /* 0x000fe200078e00ff */
[----:B----4-:R-:W-:Y:S02]  /*2140*/  SHF.R.S32.HI R5, RZ, 0x1f, R0 ;  /* 0x0000001fff057819 */ /* 0x010fe40000011400 */
[----:B------:R-:W-:Y:S02]  /*2150*/  SEL R11, R0, RZ, !P0 ;  /* 0x000000ff000b7207 */ /* 0x000fe40004000000 */
[----:B------:R-:W-:Y:S02]  /*2160*/  SEL R12, R5, RZ, !P0 ;  /* 0x000000ff050c7207 */ /* 0x000fe40004000000 */
[----:B------:R-:W2:Y:S01]  /*2170*/  LDC.64 R4, c[0x0][0x3f8] ;  /* 0x0000fe00ff047b82 */ /* 0x000ea20000000a00 */
[----:B------:R-:W-:-:S04]  /*2180*/  IMAD.WIDE.U32 R58, R11, UR4, R58 ;  /* 0x000000040b3a7c25 */ /* 0x000fc8000f8e003a */
[C---:B------:R-:W-:Y:S01]  /*2190*/  IMAD R0, R12.reuse, UR4, RZ ;  /* 0x000000040c007c24 */ /* 0x040fe2000f8e02ff */
[----:B------:R-:W-:Y:S01]  /*21a0*/  ULDC UR4, c[0x0][0x2f4] ;  /* 0x0000bd0000047ab9 */ /* 0x000fe20000000800 */
[----:B------:R-:W-:Y:S01]  /*21b0*/  IMAD R12, R12, UR6, RZ ;  /* 0x000000060c0c7c24 */ /* 0x000fe2000f8e02ff */
[----:B------:R-:W-:Y:S01]  /*21c0*/  ISETP.GE.AND P0, PT, R18, UR4, PT ;  /* 0x0000000412007c0c */ /* 0x000fe2000bf06270 */
[C---:B------:R-:W-:Y:S01]  /*21d0*/  IMAD R13, R11.reuse, UR5, R0 ;  /* 0x000000050b0d7c24 */ /* 0x040fe2000f8e0200 */
[----:B------:R-:W-:Y:S01]  /*21e0*/  ISETP.GE.AND P1, PT, R82, UR4, PT ;  /* 0x0000000452007c0c */ /* 0x000fe2000bf26270 */
[----:B------:R-:W-:Y:S01]  /*21f0*/  IMAD.WIDE.U32 R56, R11, UR6, R56 ;  /* 0x000000060b387c25 */ /* 0x000fe2000f8e0038 */
[----:B------:R-:W-:Y:S02]  /*2200*/  SEL R0, RZ, 0x1, P0 ;  /* 0x00000001ff007807 */ /* 0x000fe40000000000 */
[----:B------:R-:W-:Y:S01]  /*2210*/  IADD3 R81, P0, R58, R8, RZ ;  /* 0x000000083a517210 */ /* 0x000fe20007f1e0ff */
[----:B------:R-:W-:Y:S01]  /*2220*/  IMAD.IADD R80, R59, 0x1, R13 ;  /* 0x000000013b507824 */ /* 0x000fe200078e020d */
[----:B------:R-:W-:Y:S01]  /*2230*/  SEL R10, RZ, 0xffffffff, P1 ;  /* 0xffffffffff0a7807 */ /* 0x000fe20000800000 */
[----:B------:R-:W-:-:S03]  /*2240*/  IMAD R11, R11, UR7, R12 ;  /* 0x000000070b0b7c24 */ /* 0x000fc6000f8e020c */
[----:B------:R-:W-:Y:S01]  /*2250*/  IADD3.X R75, R80, R9, R75, P0, !PT ;  /* 0x00000009504b7210 */ /* 0x000fe200007fe44b */
[----:B------:R-:W-:Y:S01]  /*2260*/  IMAD R9, R20, R64, RZ ;  /* 0x0000004014097224 */ /* 0x000fe200078e02ff */
[----:B------:R-:W-:Y:S01]  /*2270*/  ISETP.GE.AND P0, PT, R18, R63, PT ;  /* 0x0000003f1200720c */ /* 0x000fe20003f06270 */
[----:B------:R-:W-:Y:S02]  /*2280*/  IMAD.SHL.U32 R15, R10, 0x2, RZ ;  /* 0x000000020a0f7824 */ /* 0x000fe400078e00ff */
[----:B-1----:R-:W-:Y:S01]  /*2290*/  IMAD R21, R22, R65, R9 ;  /* 0x0000004116157224 */ /* 0x002fe200078e0209 */
[C---:B------:R-:W-:Y:S01]  /*22a0*/  SEL R9, R63.reuse, RZ, P0 ;  /* 0x000000ff3f097207 */ /* 0x040fe20000000000 */
[-C--:B--2---:R-:W-:Y:S01]  /*22b0*/  IMAD R8, R20, R4.reuse, RZ ;  /* 0x0000000414087224 */ /* 0x084fe200078e02ff */
[----:B------:R-:W-:Y:S01]  /*22c0*/  SEL R13, R63, RZ, P2 ;  /* 0x000000ff3f0d7207 */ /* 0x000fe20001000000 */
[----:B------:R-:W-:Y:S01]  /*22d0*/  IMAD.WIDE.U32 R54, R22, R4, R152 ;  /* 0x0000000416367225 */ /* 0x000fe200078e0098 */
[----:B------:R-:W-:-:S03]  /*22e0*/  LOP3.LUT R0, R15, 0x2, R0, 0xe2, !PT ;  /* 0x000000020f007812 */ /* 0x000fc600078ee200 */
[----:B------:R-:W-:Y:S02]  /*22f0*/  IMAD.IADD R9, R18, 0x1, R9 ;  /* 0x0000000112097824 */ /* 0x000fe400078e0209 */
[----:B------:R-:W-:Y:S02]  /*2300*/  IMAD.IADD R13, R82, 0x1, R13 ;  /* 0x00000001520d7824 */ /* 0x000fe400078e020d */
[C---:B------:R-:W-:Y:S01]  /*2310*/  IMAD R15, R22.reuse, R5, R8 ;  /* 0x00000005160f7224 */ /* 0x040fe200078e0208 */
[----:B------:R-:W-:Y:S01]  /*2320*/  SHF.R.S32.HI R8, RZ, 0x1f, R9 ;  /* 0x0000001fff087819 */ /* 0x000fe20000011409 */
[----:B------:R-:W-:Y:S01]  /*2330*/  IMAD.WIDE.U32 R52, R22, R4, R18 ;  /* 0x0000000416347225 */ /* 0x000fe200078e0012 */
[----:B------:R-:W-:Y:S02]  /*2340*/  SHF.R.S32.HI R10, RZ, 0x1f, R13 ;  /* 0x0000001fff0a7819 */ /* 0x000fe4000001140d */
[CC--:B------:R-:W-:Y:S02]  /*2350*/  LEA.HI R74, R8.reuse, R9.reuse, RZ, 0x4 ;  /* 0x00000009084a7211 */ /* 0x0c0fe400078f20ff */
[----:B------:R-:W-:-:S02]  /*2360*/  LEA.HI R8, R8, R9, RZ, 0x5 ;  /* 0x0000000908087211 */ /* 0x000fc400078f28ff */
[CC--:B------:R-:W-:Y:S02]  /*2370*/  LEA.HI R73, R10.reuse, R13.reuse, RZ, 0x4 ;  /* 0x0000000d0a497211 */ /* 0x0c0fe400078f20ff */
[----:B------:R-:W-:Y:S01]  /*2380*/  LEA.HI R10, R10, R13, RZ, 0x5 ;  /* 0x0000000d0a0a7211 */ /* 0x000fe200078f28ff */
[----:B------:R-:W-:Y:S01]  /*2390*/  IMAD.SHL.U32 R9, R8, 0x80, RZ ;  /* 0x0000008008097824 */ /* 0x000fe200078e00ff */
[----:B------:R-:W-:-:S03]  /*23a0*/  LOP3.LUT R8, R157, 0x10, R74, 0xf8, !PT ;  /* 0x000000109d087812 */ /* 0x000fc600078ef84a */
[----:B------:R-:W-:Y:S01]  /*23b0*/  IMAD.SHL.U32 R12, R10, 0x80, RZ ;  /* 0x000000800a0c7824 */ /* 0x000fe200078e00ff */
[----:B------:R-:W-:Y:S02]  /*23c0*/  LOP3.LUT R10, R157, 0x10, R73, 0xf8, !PT ;  /* 0x000000109d0a7812 */ /* 0x000fe400078ef849 */
[----:B-----5:R-:W-:Y:S02]  /*23d0*/  SHF.R.S32.HI R13, RZ, 0x1f, R26 ;  /* 0x0000001fff0d7819 */ /* 0x020fe4000001141a */
[----:B------:R-:W-:Y:S02]  /*23e0*/  LOP3.LUT R9, R9, 0xfffff000, RZ, 0xc0, !PT ;  /* 0xfffff00009097812 */ /* 0x000fe400078ec0ff */
[-C--:B------:R-:W-:Y:S02]  /*23f0*/  LOP3.LUT R8, R8, R30.reuse, RZ, 0x3c, !PT ;  /* 0x0000001e08087212 */ /* 0x080fe400078e3cff */
[----:B------:R-:W-:Y:S01]  /*2400*/  LOP3.LUT R71, R10, R30, RZ, 0x3c, !PT ;  /* 0x0000001e0a477212 */ /* 0x000fe200078e3cff */
[----:B------:R-:W-:Y:S01]  /*2410*/  IMAD.IADD R55, R55, 0x1, R15 ;  /* 0x0000000137377824 */ /* 0x000fe200078e020f */
[----:B------:R-:W-:-:S02]  /*2420*/  LOP3.LUT R12, R12, 0xfffff000, RZ, 0xc0, !PT ;  /* 0xfffff0000c0c7812 */ /* 0x000fc400078ec0ff */
[--C-:B------:R-:W-:Y:S01]  /*2430*/  IADD3 R72, R8, R9, R14.reuse ;  /* 0x0000000908487210 */ /* 0x100fe20007ffe00e */
[----:B------:R-:W-:Y:S01]  /*2440*/  IMAD R8, R13, R4, RZ ;  /* 0x000000040d087224 */ /* 0x000fe200078e02ff */
[----:B------:R-:W-:Y:S01]  /*2450*/  IADD3 R30, P2, R22, R31, RZ ;  /* 0x0000001f161e7210 */ /* 0x000fe20007f5e0ff */
[----:B------:R-:W-:Y:S02]  /*2460*/  IMAD.IADD R53, R15, 0x1, R53 ;  /* 0x000000010f357824 */ /* 0x000fe400078e0235 */
[----:B------:R-:W-:Y:S02]  /*2470*/  IMAD.IADD R51, R51, 0x1, R21 ;  /* 0x0000000133337824 */ /* 0x000fe400078e0215 */
[----:B------:R-:W-:Y:S02]  /*2480*/  IMAD.IADD R49, R21, 0x1, R49 ;  /* 0x0000000115317824 */ /* 0x000fe400078e0231 */
[----:B------:R-:W-:Y:S01]  /*2490*/  IMAD R13, R13, R64, RZ ;  /* 0x000000400d0d7224 */ /* 0x000fe200078e02ff */
[----:B------:R-:W-:Y:S01]  /*24a0*/  IADD3 R71, R71, R12, R14 ;  /* 0x0000000c47477210 */ /* 0x000fe20007ffe00e */
[C---:B------:R-:W-:Y:S01]  /*24b0*/  IMAD R21, R26.reuse, R5, R8 ;  /* 0x000000051a157224 */ /* 0x040fe200078e0208 */
[----:B0-----:R-:W-:Y:S01]  /*24c0*/  SHF.R.U32.HI R14, RZ, 0x7, R32 ;  /* 0x00000007ff0e7819 */ /* 0x001fe20000011620 */
[----:B------:R-:W-:Y:S01]  /*24d0*/  IMAD.WIDE.U32 R54, R26, R4, R54 ;  /* 0x000000041a367225 */ /* 0x000fe200078e0036 */
[----:B------:R-:W-:-:S03]  /*24e0*/  LOP3.LUT R7, R73, 0xfffffff0, RZ, 0xc0, !PT ;  /* 0xfffffff049077812 */ /* 0x000fc600078ec0ff */
[----:B------:R-:W-:Y:S01]  /*24f0*/  IMAD.X R31, R20, 0x1, R3, P2 ;  /* 0x00000001141f7824 */ /* 0x000fe200010e0603 */
[----:B------:R-:W-:Y:S01]  /*2500*/  LOP3.LUT R20, R74, 0xfffffff0, RZ, 0xc0, !PT ;  /* 0xfffffff04a147812 */ /* 0x000fe200078ec0ff */
[----:B------:R-:W-:Y:S01]  /*2510*/  IMAD.WIDE.U32 R52, R26, R4, R52 ;  /* 0x000000041a347225 */ /* 0x000fe200078e0034 */
[----:B------:R-:W-:-:S03]  /*2520*/  SHF.L.U64.HI R68, R4, 0x7, R5 ;  /* 0x0000000704447819 */ /* 0x000fc60000010205 */
[C---:B------:R-:W-:Y:S02]  /*2530*/  IMAD R13, R26.reuse, R65, R13 ;  /* 0x000000411a0d7224 */ /* 0x040fe400078e020d */
[----:B------:R-:W-:Y:S01]  /*2540*/  IMAD.WIDE.U32 R50, R26, R64, R50 ;  /* 0x000000401a327225 */ /* 0x000fe200078e0032 */
[----:B------:R-:W-:-:S03]  /*2550*/  SHF.L.U64.HI R65, R64, 0x7, R65 ;  /* 0x0000000740417819 */ /* 0x000fc60000010241 */
[----:B------:R-:W-:Y:S01]  /*2560*/  IMAD.WIDE.U32 R48, R26, R64, R48 ;  /* 0x000000401a307225 */ /* 0x000fe200078e0030 */
[C---:B------:R-:W-:Y:S02]  /*2570*/  LOP3.LUT R62, R0.reuse, 0x1, RZ, 0xc0, !PT ;  /* 0x00000001003e7812 */ /* 0x040fe400078ec0ff */
[----:B------:R-:W-:Y:S01]  /*2580*/  LOP3.LUT R61, R0, 0x2, RZ, 0xc0, !PT ;  /* 0x00000002003d7812 */ /* 0x000fe200078ec0ff */
[----:B------:R-:W-:Y:S01]  /*2590*/  IMAD.SHL.U32 R67, R4, 0x80, RZ ;  /* 0x0000008004437824 */ /* 0x000fe200078e00ff */
[----:B------:R-:W-:Y:S01]  /*25a0*/  ISETP.GE.AND P1, PT, R66, UR4, PT ;  /* 0x0000000442007c0c */ /* 0x000fe2000bf26270 */
[----:B------:R-:W-:Y:S01]  /*25b0*/  IMAD.IADD R60, R55, 0x1, R21 ;  /* 0x00000001373c7824 */ /* 0x000fe200078e0215 */
[----:B------:R-:W-:Y:S01]  /*25c0*/  SHF.R.S32.HI R4, RZ, 0x1f, R20 ;  /* 0x0000001fff047819 */ /* 0x000fe20000011414 */
[----:B------:R-:W-:Y:S01]  /*25d0*/  IMAD.SHL.U32 R64, R64, 0x80, RZ ;  /* 0x0000008040407824 */ /* 0x000fe200078e00ff */
[----:B------:R-:W-:Y:S01]  /*25e0*/  SHF.R.S32.HI R3, RZ, 0x1f, R7 ;  /* 0x0000001fff037819 */ /* 0x000fe20000011407 */
[----:B------:R-:W-:-:S02]  /*25f0*/  VIADD R88, R14, 0x8 ;  /* 0x000000080e587836 */ /* 0x000fc40000000000 */
[----:B------:R-:W-:Y:S02]  /*2600*/  IMAD.SHL.U32 R63, R63, 0x2, RZ ;  /* 0x000000023f3f7824 */ /* 0x000fe400078e00ff */
[----:B------:R-:W-:Y:S02]  /*2610*/  IMAD.IADD R21, R21, 0x1, R53 ;  /* 0x0000000115157824 */ /* 0x000fe400078e0235 */
[----:B------:R-:W-:Y:S02]  /*2620*/  IMAD.IADD R6, R51, 0x1, R13 ;  /* 0x0000000133067824 */ /* 0x000fe400078e020d */
[----:B------:R-:W-:Y:S02]  /*2630*/  IMAD.IADD R5, R13, 0x1, R49 ;  /* 0x000000010d057824 */ /* 0x000fe400078e0231 */
[----:B------:R-:W-:-:S07]  /*2640*/  IMAD.IADD R0, R57, 0x1, R11 ;  /* 0x0000000139007824 */ /* 0x000fce00078e020b */
.L_x_366:
[----:B------:R-:W2:Y:S01]  /*2650*/  LDL R8, [R1+0x28] ;  /* 0x0000280001087983 */ /* 0x000ea20000100800 */
[----:B----4-:R-:W0:Y:S01]  /*2660*/  LDC.64 R76, c[0x0][0x2e8] ;  /* 0x0000ba00ff4c7b82 */ /* 0x010e220000000a00 */
[----:B------:R-:W-:Y:S01]  /*2670*/  VIADD R10, R2, 0xffffffff ;  /* 0xffffffff020a7836 */ /* 0x000fe20000000000 */
[----:B------:R-:W-:Y:S05]  /*2680*/  YIELD ;  /* 0x0000000000007946 */ /* 0x000fea0003800000 */
[----:B---3--:R-:W-:Y:S01]  /*2690*/  SHF.R.S32.HI R12, RZ, 0x1f, R10 ;  /* 0x0000001fff0c7819 */ /* 0x008fe2000001140a */
[----:B------:R-:W1:Y:S01]  /*26a0*/  LDC R87, c[0x0][0x3f4] ;  /* 0x0000fd00ff577b82 */ /* 0x000e620000000800 */
[-C--:B------:R-:W-:Y:S01]  /*26b0*/  IMAD R2, R70, R10.reuse, RZ ;  /* 0x0000000a46027224 */ /* 0x080fe200078e02ff */
[----:B------:R-:W-:Y:S01]  /*26c0*/  BSSY B0, `(.L_x_327) ;  /* 0x00003de000007945 */ /* 0x000fe20003800000 */
[----:B------:R-:W-:Y:S01]  /*26d0*/  IMAD.WIDE.U32 R40, R69, R10, RZ ;  /* 0x0000000a45287225 */ /* 0x000fe200078e00ff */
[----:B------:R-:W-:-:S03]  /*26e0*/  ISETP.GT.AND P2, PT, R10, R27, PT ;  /* 0x0000001b0a00720c */ /* 0x000fc60003f44270 */
[----:B------:R-:W-:Y:S02]  /*26f0*/  IMAD R79, R12, R69, R2 ;  /* 0x000000450c4f7224 */ /* 0x000fe400078e0202 */
[----:B------:R-:W-:Y:S02]  /*2700*/  IMAD.MOV.U32 R2, RZ, RZ, R10 ;  /* 0x000000ffff027224 */ /* 0x000fe400078e000a */
[----:B------:R-:W-:Y:S01]  /*2710*/  IMAD.IADD R79, R41, 0x1, R79 ;  /* 0x00000001294f7824 */ /* 0x000fe200078e024f */
[----:B0-----:R-:W-:-:S04]  /*2720*/  IADD3 R32, P3, P4, R40, R76, R81 ;  /* 0x0000004c28207210 */ /* 0x001fc80007c7e051 */
[----:B------:R-:W-:Y:S02]  /*2730*/  IADD3.X R33, R79, R77, R75, P3, P4 ;  /* 0x0000004d4f217210 */ /* 0x000fe40001fe844b */
[----:B-1----:R-:W-:Y:S01]  /*2740*/  ISETP.GE.AND P3, PT, R87, 0x1, PT ;  /* 0x000000015700780c */ /* 0x002fe20003f66270 */
[----:B--2---:R-:W-:-:S04]  /*2750*/  IMAD R9, R17, 0x3000, R8 ;  /* 0x0000300011097824 */ /* 0x004fc800078e0208 */
[----:B------:R-:W-:-:S08]  /*2760*/  IMAD.IADD R84, R16, 0x1, R9 ;  /* 0x0000000110547824 */ /* 0x000fd000078e0209 */
[----:B------:R-:W-:Y:S05]  /*2770*/  @!P3 BRA `(.L_x_328) ;  /* 0x0000003800f4b947 */ /* 0x000fea0003800000 */
[----:B------:R-:W-:Y:S01]  /*2780*/  ULDC.U8 UR4, c[0x0][0x410] ;  /* 0x0001040000047ab9 */ /* 0x000fe20000000000 */
[-C--:B------:R-:W-:Y:S01]  /*2790*/  IMAD R8, R68, R10.reuse, RZ ;  /* 0x0000000a44087224 */ /* 0x080fe200078e02ff */
[----:B------:R-:W-:Y:S01]  /*27a0*/  ISETP.NE.AND P3, PT, RZ, UR4, PT ;  /* 0x00000004ff007c0c */ /* 0x000fe2000bf65270 */
[----:B------:R-:W-:Y:S02]  /*27b0*/  IMAD R11, R65, R10, RZ ;  /* 0x0000000a410b7224 */ /* 0x000fe400078e02ff */
[----:B------:R-:W-:Y:S02]  /*27c0*/  IMAD R85, R2, -0x80, R28 ;  /* 0xffffff8002557824 */ /* 0x000fe400078e021c */
[C---:B------:R-:W-:Y:S02]  /*27d0*/  IMAD R9, R12.reuse, R67, R8 ;  /* 0x000000430c097224 */ /* 0x040fe400078e0208 */
[----:B------:R-:W-:Y:S01]  /*27e0*/  IMAD R11, R12, R64, R11 ;  /* 0x000000400c0b7224 */ /* 0x000fe200078e020b */
[----:B------:R-:W-:Y:S01]  /*27f0*/  VIMNMX R85, R85, 0x80, PT ;  /* 0x0000008055557848 */ /* 0x000fe20003fe0100 */
[----:B------:R-:W-:-:S04]  /*2800*/  IMAD.WIDE.U32 R44, R67, R10, RZ ;  /* 0x0000000a432c7225 */ /* 0x000fc800078e00ff */
[----:B------:R-:W-:-:S04]  /*2810*/  IMAD.WIDE.U32 R42, R64, R10, RZ ;  /* 0x0000000a402a7225 */ /* 0x000fc800078e00ff */
[----:B------:R-:W-:Y:S02]  /*2820*/  IMAD.IADD R47, R45, 0x1, R9 ;  /* 0x000000012d2f7824 */ /* 0x000fe400078e0209 */
[----:B------:R-:W-:Y:S01]  /*2830*/  IMAD.IADD R46, R43, 0x1, R11 ;  /* 0x000000012b2e7824 */ /* 0x000fe200078e020b */
[----:B------:R-:W-:Y:S06]  /*2840*/  @!P3 BRA `(.L_x_329) ;  /* 0x000000180014b947 */ /* 0x000fec0003800000 */
[----:B------:R-:W-:Y:S01]  /*2850*/  ISETP.GE.AND P4, PT, R22, R85, PT ;  /* 0x000000551600720c */ /* 0x000fe20003f86270 */
[----:B------:R-:W-:Y:S01]  /*2860*/  BSSY B1, `(.L_x_330) ;  /* 0x000001f000017945 */ /* 0x000fe20003800000 */
[----:B------:R-:W-:Y:S02]  /*2870*/  CS2R R12, SRZ ;  /* 0x00000000000c7805 */ /* 0x000fe4000001ff00 */
[----:B------:R-:W-:Y:S02]  /*2880*/  CS2R R34, SRZ ;  /* 0x0000000000227805 */ /* 0x000fe4000001ff00 */
[----:B------:R-:W-:Y:S02]  /*2890*/  CS2R R38, SRZ ;  /* 0x0000000000267805 */ /* 0x000fe4000001ff00 */
[----:B------:R-:W-:Y:S02]  /*28a0*/  CS2R R14, SRZ ;  /* 0x00000000000e7805 */ /* 0x000fe4000001ff00 */
[----:B------:R-:W-:-:S02]  /*28b0*/  CS2R R36, SRZ ;  /* 0x0000000000247805 */ /* 0x000fc4000001ff00 */
[----:B------:R-:W-:Y:S01]  /*28c0*/  CS2R R40, SRZ ;  /* 0x0000000000287805 */ /* 0x000fe2000001ff00 */
[----:B------:R-:W-:Y:S06]  /*28d0*/  @P4 BRA `(.L_x_331) ;  /* 0x00000000005c4947 */ /* 0x000fec0003800000 */
[----:B------:R-:W2:Y:S01]  /*28e0*/  LDL R83, [R1+0x8] ;  /* 0x0000080001537983 */ /* 0x000ea20000100800 */
[----:B------:R-:W-:-:S03]  /*28f0*/  ULDC.64 UR4, c[0x0][0x3e8] ;  /* 0x0000fa0000047ab9 */ /* 0x000fc60000000a00 */
[----:B------:R-:W3:Y:S01]  /*2900*/  LDL R78, [R1+0xc] ;  /* 0x00000c00014e7983 */ /* 0x000ee20000100800 */
[----:B------:R-:W-:Y:S02]  /*2910*/  IADD3 R44, P3, P5, R54, UR4, R44 ;  /* 0x00000004362c7c10 */ /* 0x000fe4000fd7e02c */
[----:B------:R-:W-:Y:S02]  /*2920*/  CS2R R38, SRZ ;  /* 0x0000000000267805 */ /* 0x000fe4000001ff00 */
[----:B------:R-:W-:Y:S02]  /*2930*/  CS2R R40, SRZ ;  /* 0x0000000000287805 */ /* 0x000fe4000001ff00 */
[----:B------:R-:W-:Y:S01]  /*2940*/  IADD3.X R45, R60, UR5, R47, P3, P5 ;  /* 0x000000053c2d7c10 */ /* 0x000fe20009fea42f */
[----:B------:R-:W-:Y:S02]  /*2950*/  ULDC.64 UR4, c[0x0][0x400] ;  /* 0x0001000000047ab9 */ /* 0x000fe40000000a00 */
[----:B------:R-:W-:-:S04]  /*2960*/  IADD3 R42, P3, P5, R50, UR4, R42 ;  /* 0x00000004322a7c10 */ /* 0x000fc8000fd7e02a */
[----:B------:R-:W-:Y:S02]  /*2970*/  IADD3.X R43, R6, UR5, R46, P3, P5 ;  /* 0x00000005062b7c10 */ /* 0x000fe40009fea42e */
[----:B------:R-:W-:Y:S02]  /*2980*/  ISETP.GE.AND P3, PT, R152, R87, PT ;  /* 0x000000579800720c */ /* 0x000fe40003f66270 */
[----:B------:R-:W-:Y:S02]  /*2990*/  CS2R R34, SRZ ;  /* 0x0000000000227805 */ /* 0x000fe4000001ff00 */
[----:B------:R-:W-:-:S09]  /*29a0*/  CS2R R36, SRZ ;  /* 0x0000000000247805 */ /* 0x000fd2000001ff00 */
[----:B------:R0:W5:Y:S04]  /*29b0*/  @!P3 LDG.E.64 R38, desc[UR40][R44.64] ;  /* 0x000000282c26b981 */ /* 0x000168000c1e1b00 */
[----:B------:R0:W5:Y:S01]  /*29c0*/  @!P3 LDG.E.64 R40, desc[UR40][R42.64] ;  /* 0x000000282a28b981 */ /* 0x000162000c1e1b00 */
[----:B------:R-:W-:Y:S02]  /*29d0*/  CS2R R12, SRZ ;  /* 0x00000000000c7805 */ /* 0x000fe4000001ff00 */
[----:B------:R-:W-:Y:S02]  /*29e0*/  CS2R R14, SRZ ;  /* 0x00000000000e7805 */ /* 0x000fe4000001ff00 */
[----:B--2---:R-:W-:-:S13]  /*29f0*/  ISETP.GE.AND P3, PT, R83, R87, PT ;  /* 0x000000575300720c */ /* 0x004fda0003f66270 */
[----:B------:R0:W5:Y:S04]  /*2a00*/  @!P3 LDG.E.64 R34, desc[UR40][R44.64+0x10] ;  /* 0x000010282c22b981 */ /* 0x000168000c1e1b00 */
[----:B------:R0:W5:Y:S01]  /*2a10*/  @!P3 LDG.E.64 R36, desc[UR40][R42.64+0x10] ;  /* 0x000010282a24b981 */ /* 0x000162000c1e1b00 */
[----:B---3--:R-:W-:-:S13]  /*2a20*/  ISETP.GE.AND P3, PT, R78, R87, PT ;  /* 0x000000574e00720c */ /* 0x008fda0003f66270 */
[----:B------:R0:W5:Y:S04]  /*2a30*/  @!P3 LDG.E.64 R12, desc[UR40][R44.64+0x20] ;  /* 0x000020282c0cb981 */ /* 0x000168000c1e1b00 */
[----:B------:R0:W5:Y:S02]  /*2a40*/  @!P3 LDG.E.64 R14, desc[UR40][R42.64+0x20] ;  /* 0x000020282a0eb981 */ /* 0x000164000c1e1b00 */
.L_x_331:
[----:B------:R-:W-:Y:S05]  /*2a50*/  BSYNC B1 ;  /* 0x0000000000017941 */ /* 0x000fea0003800000 */
.L_x_330:
[----:B------:R-:W-:Y:S01]  /*2a60*/  ISETP.NE.AND P3, PT, R155, 0x3, PT ;  /* 0x000000039b00780c */ /* 0x000fe20003f65270 */
[----:B0----5:R-:W-:Y:S02]  /*2a70*/  IMAD.MOV.U32 R42, RZ, RZ, R12 ;  /* 0x000000ffff2a7224 */ /* 0x021fe400078e000c */
[----:B------:R-:W-:Y:S02]  /*2a80*/  IMAD.MOV.U32 R44, RZ, RZ, R34 ;  /* 0x000000ffff2c7224 */ /* 0x000fe400078e0022 */
[----:B------:R-:W-:Y:S02]  /*2a90*/  IMAD.MOV.U32 R46, RZ, RZ, R38 ;  /* 0x000000ffff2e7224 */ /* 0x000fe400078e0026 */
[----:B------:R-:W-:Y:S02]  /*2aa0*/  IMAD.MOV.U32 R43, RZ, RZ, R14 ;  /* 0x000000ffff2b7224 */ /* 0x000fe400078e000e */
[----:B------:R-:W-:Y:S02]  /*2ab0*/  IMAD.MOV.U32 R45, RZ, RZ, R36 ;  /* 0x000000ffff2d7224 */ /* 0x000fe400078e0024 */
[----:B------:R-:W-:-:S02]  /*2ac0*/  IMAD.MOV.U32 R47, RZ, RZ, R40 ;  /* 0x000000ffff2f7224 */ /* 0x000fc400078e0028 */
[----:B------:R-:W-:Y:S05]  /*2ad0*/  @!P3 BRA `(.L_x_332) ;  /* 0x000000000004b947 */ /* 0x000fea0003800000 */
[----:B------:R-:W-:Y:S01]  /*2ae0*/  BPT.TRAP 0x1 ;  /* 0x000000040000795c */ /* 0x000fe20000300000 */
.L_x_332:
[----:B------:R-:W-:Y:S01]  /*2af0*/  IMAD R83, R17, 0x8, R16 ;  /* 0x0000000811537824 */ /* 0x000fe200078e0210 */
[----:B------:R-:W-:Y:S01]  /*2b00*/  SHF.L.U32 R86, R23, 0x1f, RZ ;  /* 0x0000001f17567819 */ /* 0x000fe200000006ff */
[----:B------:R-:W-:Y:S03]  /*2b10*/  BSSY B1, `(.L_x_333) ;  /* 0x0000003000017945 */ /* 0x000fe60003800000 */
[----:B------:R-:W0:Y:S02]  /*2b20*/  SYNCS.PHASECHK.TRANS64.TRYWAIT P5, [R83+URZ+0x19c90], R86 ;  /* 0x019c9056530075a7 */ /* 0x000e2400080a017f */
[----:B0-----:R-:W-:Y:S05]  /*2b30*/  @!P5 BRA `(.L_x_334) ;  /* 0x0000017400f8d947 */ /* 0x001fea0003800000 */
.L_x_579:
[----:B------:R-:W-:Y:S05]  /*2b40*/  BSYNC B1 ;  /* 0x0000000000017941 */ /* 0x000fea0003800000 */
.L_x_333:
[----:B------:R-:W-:Y:S05]  /*2b50*/  @P4 BRA `(.L_x_335) ;  /* 0x0000003800504947 */ /* 0x000fea0003800000 */
[----:B------:R-:W-:Y:S01]  /*2b60*/  ISETP.NE.AND P4, PT, R62, RZ, PT ;  /* 0x000000ff3e00720c */ /* 0x000fe20003f85270 */
[----:B------:R-:W-:-:S12]  /*2b70*/  BSSY B1, `(.L_x_336) ;  /* 0x000006f000017945 */ /* 0x000fd80003800000 */
[----:B------:R-:W-:Y:S05]  /*2b80*/  @!P4 BRA `(.L_x_337) ;  /* 0x0000000400b4c947 */ /* 0x000fea0003800000 */
[----:B------:R1:W2:Y:S01]  /*2b90*/  LDS.128 R8, [R84+0x13800] ;  /* 0x0138000054087984 */ /* 0x0002a20000000c00 */
[----:B------:R-:W-:Y:S01]  /*2ba0*/  ISETP.GE.AND P4, PT, R152, R87, PT ;  /* 0x000000579800720c */ /* 0x000fe20003f86270 */
[----:B------:R-:W-:-:S12]  /*2bb0*/  BSSY B2, `(.L_x_338) ;  /* 0x0000069000027945 */ /* 0x000fd80003800000 */
[----:B-1----:R-:W-:Y:S05]  /*2bc0*/  @P4 BRA `(.L_x_339) ;  /* 0x00000004009c4947 */ /* 0x002fea0003800000 */
[----:B------:R-:W-:Y:S02]  /*2bd0*/  SHF.R.U32.HI R38, RZ, 0x8, R39 ;  /* 0x00000008ff267819 */ /* 0x000fe40000011627 */
[----:B------:R-:W-:Y:S02]  /*2be0*/  SHF.R.U32.HI R40, RZ, 0x8, R41 ;  /* 0x00000008ff287819 */ /* 0x000fe40000011629 */
[----:B------:R-:W-:Y:S01]  /*2bf0*/  SHF.R.U32.HI R79, RZ, 0x10, R39 ;  /* 0x00000010ff4f7819 */ /* 0x000fe20000011627 */
[----:B------:R-:W-:Y:S01]  /*2c00*/  IMAD.SHL.U32 R38, R38, 0x100, RZ ;  /* 0x0000010026267824 */ /* 0x000fe200078e00ff */
[----:B------:R-:W-:Y:S02]  /*2c10*/  SHF.R.U32.HI R77, RZ, 0x10, R41 ;  /* 0x00000010ff4d7819 */ /* 0x000fe40000011629 */
[----:B------:R-:W-:Y:S01]  /*2c20*/  LOP3.LUT R76, R41, 0xff0000ff, RZ, 0xc0, !PT ;  /* 0xff0000ff294c7812 */ /* 0x000fe200078ec0ff */
[----:B------:R-:W-:Y:S01]  /*2c30*/  IMAD.SHL.U32 R41, R40, 0x100, RZ ;  /* 0x0000010028297824 */ /* 0x000fe200078e00ff */
[----:B------:R-:W-:Y:S01]  /*2c40*/  LOP3.LUT R39, R39, 0xff0000ff, RZ, 0xc0, !PT ;  /* 0xff0000ff27277812 */ /* 0x000fe200078ec0ff */
[----:B--2---:R-:W-:Y:S01]  /*2c50*/  IMAD.MOV.U32 R40, RZ, RZ, R8 ;  /* 0x000000ffff287224 */ /* 0x004fe200078e0008 */
[----:B------:R-:W-:-:S02]  /*2c60*/  F2FP.F16.E4M3.UNPACK_B R8, R9 ;  /* 0x00000009ff08723e */ /* 0x000fc400020006ff */
[----:B------:R-:W-:Y:S01]  /*2c70*/  LOP3.LUT R39, R39, 0xff00, R38, 0xf8, !PT ;  /* 0x0000ff0027277812 */ /* 0x000fe200078ef826 */
[----:B------:R-:W-:Y:S01]  /*2c80*/  IMAD.U32 R38, R79, 0x10000, RZ ;  /* 0x000100004f267824 */ /* 0x000fe200078e00ff */
[----:B------:R-:W-:Y:S01]  /*2c90*/  LOP3.LUT R78, R76, 0xff00, R41, 0xf8, !PT ;  /* 0x0000ff004c4e7812 */ /* 0x000fe200078ef829 */
[----:B------:R-:W-:Y:S01]  /*2ca0*/  IMAD.U32 R41, R77, 0x10000, RZ ;  /* 0x000100004d297824 */ /* 0x000fe200078e00ff */
[----:B------:R-:W-:Y:S02]  /*2cb0*/  F2FP.F16.E4M3.UNPACK_B R76, R47.H1 ;  /* 0x0000002fff4c723e */ /* 0x000fe400030006ff */
[----:B------:R-:W-:Y:S02]  /*2cc0*/  LOP3.LUT R38, R39, 0xff0000, R38, 0xf8, !PT ;  /* 0x00ff000027267812 */ /* 0x000fe400078ef826 */
[----:B------:R-:W-:Y:S01]  /*2cd0*/  LOP3.LUT R39, R78, 0xff0000, R41, 0xf8, !PT ;  /* 0x00ff00004e277812 */ /* 0x000fe200078ef829 */
[----:B------:R-:W-:Y:S01]  /*2ce0*/  HADD2.F32 R90, -RZ, R76.H0_H0 ;  /* 0x2000004cff5a7230 */ /* 0x000fe20000004100 */
[----:B------:R-:W-:Y:S01]  /*2cf0*/  F2FP.F16.E4M3.UNPACK_B R78, R46.H1 ;  /* 0x0000002eff4e723e */ /* 0x000fe200030006ff */
[--C-:B------:R-:W-:Y:S01]  /*2d00*/  HADD2.F32 R41, -RZ, R8.reuse.H1_H1 ;  /* 0x30000008ff297230 */ /* 0x100fe20000004100 */
[----:B------:R-:W-:Y:S01]  /*2d10*/  F2FP.F16.E4M3.UNPACK_B R9, R9.H1 ;  /* 0x00000009ff09723e */ /* 0x000fe200030006ff */
[----:B------:R-:W-:-:S02]  /*2d20*/  HADD2.F32 R8, -RZ, R8.H0_H0 ;  /* 0x20000008ff087230 */ /* 0x000fc40000004100 */
[----:B------:R-:W-:Y:S02]  /*2d30*/  HADD2.F32 R91, -RZ, R76.H1_H1 ;  /* 0x3000004cff5b7230 */ /* 0x000fe40000004100 */
[-C--:B------:R-:W-:Y:S01]  /*2d40*/  FMUL.FTZ R93, R41, R90.reuse ;  /* 0x0000005a295d7220 */ /* 0x080fe20000410000 */
[--C-:B------:R-:W-:Y:S02]  /*2d50*/  HADD2.F32 R79, -RZ, R78.reuse.H0_H0 ;  /* 0x2000004eff4f7230 */ /* 0x100fe40000004100 */
[C---:B------:R-:W-:Y:S01]  /*2d60*/  FMUL.FTZ R92, R8.reuse, R90 ;  /* 0x0000005a085c7220 */ /* 0x040fe20000410000 */
[--C-:B------:R-:W-:Y:S01]  /*2d70*/  HADD2.F32 R77, -RZ, R9.reuse.H1_H1 ;  /* 0x30000009ff4d7230 */ /* 0x100fe20000004100 */
[----:B------:R-:W-:Y:S01]  /*2d80*/  F2FP.F16.E4M3.UNPACK_B R90, R47 ;  /* 0x0000002fff5a723e */ /* 0x000fe200020006ff */
[----:B------:R-:W-:Y:S02]  /*2d90*/  HADD2.F32 R76, -RZ, R9.H0_H0 ;  /* 0x20000009ff4c7230 */ /* 0x000fe40000004100 */
[----:B------:R-:W-:Y:S01]  /*2da0*/  FFMA.FTZ R8, R8, R79, -R93 ;  /* 0x0000004f08087223 */ /* 0x000fe2000001085d */
[----:B------:R-:W-:-:S02]  /*2db0*/  HADD2.F32 R78, -RZ, R78.H1_H1 ;  /* 0x3000004eff4e7230 */ /* 0x000fc40000004100 */
[----:B------:R-:W-:Y:S01]  /*2dc0*/  FMUL.FTZ R93, R77, R91 ;  /* 0x0000005b4d5d7220 */ /* 0x000fe20000410000 */
[----:B------:R-:W-:Y:S01]  /*2dd0*/  FFMA.FTZ R9, R41, R79, R92 ;  /* 0x0000004f29097223 */ /* 0x000fe2000001005c */
[C---:B------:R-:W-:Y:S01]  /*2de0*/  FMUL.FTZ R94, R76.reuse, R91 ;  /* 0x0000005b4c5e7220 */ /* 0x040fe20000410000 */
[----:B------:R-:W-:Y:S01]  /*2df0*/  F2FP.F16.E4M3.UNPACK_B R41, R40.H1 ;  /* 0x00000028ff29723e */ /* 0x000fe200030006ff */
[----:B------:R-:W-:Y:S01]  /*2e00*/  FFMA.FTZ R47, R76, R78, -R93 ;  /* 0x0000004e4c2f7223 */ /* 0x000fe2000001085d */
[----:B------:R-:W-:Y:S01]  /*2e10*/  F2FP.F16.E4M3.UNPACK_B R40, R40 ;  /* 0x00000028ff28723e */ /* 0x000fe200020006ff */
[----:B------:R-:W-:Y:S01]  /*2e20*/  FFMA.FTZ R96, R77, R78, R94 ;  /* 0x0000004e4d607223 */ /* 0x000fe2000001005e */
[----:B------:R-:W-:Y:S01]  /*2e30*/  F2FP.F16.E4M3.UNPACK_B R78, R46 ;  /* 0x0000002eff4e723e */ /* 0x000fe200020006ff */
[----:B------:R-:W-:Y:S02]  /*2e40*/  HADD2.F32 R79, -RZ, R90.H1_H1 ;  /* 0x3000005aff4f7230 */ /* 0x000fe40000004100 */
[--C-:B------:R-:W-:Y:S01]  /*2e50*/  HADD2.F32 R76, -RZ, R41.reuse.H0_H0 ;  /* 0x20000029ff4c7230 */ /* 0x100fe20000004100 */
[----:B------:R-:W-:Y:S01]  /*2e60*/  F2FP.SATFINITE.E4M3.F32.PACK_AB_MERGE_C R47, R96, R47, RZ ;  /* 0x0000002f602f723e */ /* 0x000fe200048070ff */
[----:B------:R-:W-:-:S02]  /*2e70*/  HADD2.F32 R77, -RZ, R41.H1_H1 ;  /* 0x30000029ff4d7230 */ /* 0x000fc40000004100 */
[----:B------:R-:W-:Y:S02]  /*2e80*/  HADD2.F32 R90, -RZ, R90.H0_H0 ;  /* 0x2000005aff5a7230 */ /* 0x000fe40000004100 */
[-C--:B------:R-:W-:Y:S01]  /*2e90*/  FMUL.FTZ R94, R76, R79.reuse ;  /* 0x0000004f4c5e7220 */ /* 0x080fe20000410000 */
[--C-:B------:R-:W-:Y:S02]  /*2ea0*/  HADD2.F32 R46, -RZ, R40.reuse.H1_H1 ;  /* 0x30000028ff2e7230 */ /* 0x100fe40000004100 */
[----:B------:R-:W-:Y:S01]  /*2eb0*/  FMUL.FTZ R91, R77, R79 ;  /* 0x0000004f4d5b7220 */ /* 0x000fe20000410000 */
[----:B------:R-:W-:Y:S01]  /*2ec0*/  HADD2.F32 R41, -RZ, R40.H0_H0 ;  /* 0x20000028ff297230 */ /* 0x000fe20000004100 */
[----:B------:R-:W-:Y:S01]  /*2ed0*/  F2FP.SATFINITE.E4M3.F32.PACK_AB_MERGE_C R9, R9, R8, R47 ;  /* 0x000000080909723e */ /* 0x000fe2000480702f */
[--C-:B------:R-:W-:Y:S02]  /*2ee0*/  HADD2.F32 R40, -RZ, R78.reuse.H1_H1 ;  /* 0x3000004eff287230 */ /* 0x100fe40000004100 */
[----:B------:R-:W-:Y:S01]  /*2ef0*/  FMUL.FTZ R92, R46, R90 ;  /* 0x0000005a2e5c7220 */ /* 0x000fe20000410000 */
[----:B------:R-:W-:-:S02]  /*2f00*/  HADD2.F32 R78, -RZ, R78.H0_H0 ;  /* 0x2000004eff4e7230 */ /* 0x000fc40000004100 */
[----:B------:R-:W-:Y:S01]  /*2f10*/  FMUL.FTZ R79, R41, R90 ;  /* 0x0000005a294f7220 */ /* 0x000fe20000410000 */
[-C--:B------:R-:W-:Y:S01]  /*2f20*/  FFMA.FTZ R91, R76, R40.reuse, -R91 ;  /* 0x000000284c5b7223 */ /* 0x080fe2000001085b */
[----:B------:R-:W-:Y:S01]  /*2f30*/  FFMA.FTZ R94, R77, R40, R94 ;  /* 0x000000284d5e7223 */ /* 0x000fe2000001005e */
[-C--:B------:R-:W-:Y:S01]  /*2f40*/  FFMA.FTZ R40, R41, R78.reuse, -R92 ;  /* 0x0000004e29287223 */ /* 0x080fe2000001085c */
[----:B------:R-:W-:Y:S01]  /*2f50*/  F2FP.F16.E4M3.UNPACK_B R76, R11.H1 ;  /* 0x0000000bff4c723e */ /* 0x000fe200030006ff */
[----:B------:R-:W-:Y:S01]  /*2f60*/  FFMA.FTZ R41, R46, R78, R79 ;  /* 0x0000004e2e297223 */ /* 0x000fe2000001004f */
[-C--:B------:R-:W-:Y:S02]  /*2f70*/  F2FP.F16.E4M3.UNPACK_B R78, R39.reuse.H1 ;  /* 0x00000027ff4e723e */ /* 0x080fe400030006ff */
[----:B------:R-:W-:Y:S01]  /*2f80*/  F2FP.F16.E4M3.UNPACK_B R79, R10.H1 ;  /* 0x0000000aff4f723e */ /* 0x000fe200030006ff */
[--C-:B------:R-:W-:Y:S01]  /*2f90*/  HADD2.F32 R90, -RZ, R76.reuse.H0_H0 ;  /* 0x2000004cff5a7230 */ /* 0x100fe20000004100 */
[----:B------:R-:W-:Y:S01]  /*2fa0*/  F2FP.F16.E4M3.UNPACK_B R77, R39 ;  /* 0x00000027ff4d723e */ /* 0x000fe200020006ff */
[----:B------:R-:W-:Y:S01]  /*2fb0*/  HADD2.F32 R93, -RZ, R76.H1_H1 ;  /* 0x3000004cff5d7230 */ /* 0x000fe20000004100 */
[-C--:B------:R-:W-:Y:S01]  /*2fc0*/  F2FP.F16.E4M3.UNPACK_B R76, R38.reuse.H1 ;  /* 0x00000026ff4c723e */ /* 0x080fe200030006ff */
[----:B------:R-:W-:Y:S01]  /*2fd0*/  HADD2.F32 R92, -RZ, R78.H1_H1 ;  /* 0x3000004eff5c7230 */ /* 0x000fe20000004100 */
[----:B------:R-:W-:Y:S01]  /*2fe0*/  F2FP.SATFINITE.E4M3.F32.PACK_AB_MERGE_C R46, R94, R91, RZ ;  /* 0x0000005b5e2e723e */ /* 0x000fe200048070ff */
[----:B------:R-:W-:Y:S01]  /*2ff0*/  HADD2.F32 R91, -RZ, R79.H1_H1 ;  /* 0x3000004fff5b7230 */ /* 0x000fe20000004100 */
[----:B------:R-:W-:Y:S01]  /*3000*/  F2FP.F16.E4M3.UNPACK_B R38, R38 ;  /* 0x00000026ff26723e */ /* 0x000fe200020006ff */
[----:B------:R-:W-:-:S02]  /*3010*/  HADD2.F32 R96, -RZ, R77.H1_H1 ;  /* 0x3000004dff607230 */ /* 0x000fc40000004100 */
[-C--:B------:R-:W-:Y:S01]  /*3020*/  FMUL.FTZ R39, R93, R92.reuse ;  /* 0x0000005c5d277220 */ /* 0x080fe20000410000 */
[----:B------:R-:W-:Y:S02]  /*3030*/  HADD2.F32 R79, -RZ, R79.H0_H0 ;  /* 0x2000004fff4f7230 */ /* 0x000fe40000004100 */
[C---:B------:R-:W-:Y:S01]  /*3040*/  FMUL.FTZ R100, R90.reuse, R92 ;  /* 0x0000005c5a647220 */ /* 0x040fe20000410000 */
[----:B------:R-:W-:Y:S02]  /*3050*/  HADD2.F32 R95, -RZ, R76.H1_H1 ;  /* 0x3000004cff5f7230 */ /* 0x000fe40000004100 */
[-C--:B------:R-:W-:Y:S01]  /*3060*/  FMUL.FTZ R98, R91, R96.reuse ;  /* 0x000000605b627220 */ /* 0x080fe20000410000 */
[----:B------:R-:W-:Y:S01]  /*3070*/  HADD2.F32 R94, -RZ, R38.H1_H1 ;  /* 0x30000026ff5e7230 */ /* 0x000fe20000004100 */
[----:B------:R-:W-:Y:S01]  /*3080*/  F2FP.F16.E4M3.UNPACK_B R92, R11 ;  /* 0x0000000bff5c723e */ /* 0x000fe200020006ff */
[----:B------:R-:W-:Y:S01]  /*3090*/  FMUL.FTZ R96, R79, R96 ;  /* 0x000000604f607220 */ /* 0x000fe20000410000 */
[----:B------:R-:W-:Y:S01]  /*30a0*/  F2FP.F16.E4M3.UNPACK_B R10, R10 ;  /* 0x0000000aff0a723e */ /* 0x000fe200020006ff */
[-C--:B------:R-:W-:Y:S01]  /*30b0*/  FFMA.FTZ R39, R90, R95.reuse, -R39 ;  /* 0x0000005f5a277223 */ /* 0x080fe20000010827 */
[----:B------:R-:W-:Y:S01]  /*30c0*/  FFMA.FTZ R90, R93, R95, R100 ;  /* 0x0000005f5d5a7223 */ /* 0x000fe20000010064 */
[----:B------:R-:W-:Y:S01]  /*30d0*/  FFMA.FTZ R11, R79, R94, -R98 ;  /* 0x0000005e4f0b7223 */ /* 0x000fe20000010862 */
[----:B------:R-:W-:-:S02]  /*30e0*/  HADD2.F32 R79, -RZ, R92.H0_H0 ;  /* 0x2000005cff4f7230 */ /* 0x000fc40000004100 */
[----:B------:R-:W-:Y:S01]  /*30f0*/  FFMA.FTZ R96, R91, R94, R96 ;  /* 0x0000005e5b607223 */ /* 0x000fe20000010060 */
[----:B------:R-:W-:Y:S01]  /*3100*/  HADD2.F32 R93, -RZ, R78.H0_H0 ;  /* 0x2000004eff5d7230 */ /* 0x000fe20000004100 */
[----:B------:R-:W-:Y:S01]  /*3110*/  F2FP.SATFINITE.E4M3.F32.PACK_AB_MERGE_C R39, R90, R39, RZ ;  /* 0x000000275a27723e */ /* 0x000fe200048070ff */
[----:B------:R-:W-:Y:S01]  /*3120*/  HADD2.F32 R92, -RZ, R92.H1_H1 ;  /* 0x3000005cff5c7230 */ /* 0x000fe20000004100 */
[----:B------:R-:W-:Y:S01]  /*3130*/  F2FP.SATFINITE.E4M3.F32.PACK_AB_MERGE_C R8, R41, R40, R46 ;  /* 0x000000282908723e */ /* 0x000fe2000480702e */
[--C-:B------:R-:W-:Y:S02]  /*3140*/  HADD2.F32 R78, -RZ, R10.reuse.H0_H0 ;  /* 0x2000000aff4e7230 */ /* 0x100fe40000004100 */
[----:B------:R-:W-:Y:S01]  /*3150*/  FMUL.FTZ R95, R79, R93 ;  /* 0x0000005d4f5f7220 */ /* 0x000fe20000410000 */
[----:B------:R-:W-:Y:S01]  /*3160*/  HADD2.F32 R10, -RZ, R10.H1_H1 ;  /* 0x3000000aff0a7230 */ /* 0x000fe20000004100 */
[----:B------:R-:W-:Y:S01]  /*3170*/  F2FP.SATFINITE.E4M3.F32.PACK_AB_MERGE_C R11, R96, R11, RZ ;  /* 0x0000000b600b723e */ /* 0x000fe200048070ff */
[----:B------:R-:W-:-:S02]  /*3180*/  HADD2.F32 R91, -RZ, R77.H0_H0 ;  /* 0x2000004dff5b7230 */ /* 0x000fc40000004100 */
[----:B------:R-:W-:Y:S02]  /*3190*/  HADD2.F32 R77, -RZ, R38.H0_H0 ;  /* 0x20000026ff4d7230 */ /* 0x000fe40000004100 */
[----:B------:R-:W-:Y:S01]  /*31a0*/  FMUL.FTZ R38, R92, R93 ;  /* 0x0000005d5c267220 */ /* 0x000fe20000410000 */
[----:B------:R-:W-:Y:S02]  /*31b0*/  HADD2.F32 R76, -RZ, R76.H0_H0 ;  /* 0x2000004cff4c7230 */ /* 0x000fe40000004100 */
[-C--:B------:R-:W-:Y:S01]  /*31c0*/  FMUL.FTZ R93, R10, R91.reuse ;  /* 0x0000005b0a5d7220 */ /* 0x080fe20000410000 */
[----:B------:R-:W-:-:S03]  /*31d0*/  FMUL.FTZ R91, R78, R91 ;  /* 0x0000005b4e5b7220 */ /* 0x000fc60000410000 */
[-C--:B------:R-:W-:Y:S01]  /*31e0*/  FFMA.FTZ R93, R78, R77.reuse, -R93 ;  /* 0x0000004d4e5d7223 */ /* 0x080fe2000001085d */
[----:B------:R-:W-:Y:S01]  /*31f0*/  FFMA.FTZ R10, R10, R77, R91 ;  /* 0x0000004d0a0a7223 */ /* 0x000fe2000001005b */
[-C--:B------:R-:W-:Y:S01]  /*3200*/  FFMA.FTZ R38, R79, R76.reuse, -R38 ;  /* 0x0000004c4f267223 */ /* 0x080fe20000010826 */
[----:B------:R-:W-:-:S03]  /*3210*/  FFMA.FTZ R95, R92, R76, R95 ;  /* 0x0000004c5c5f7223 */ /* 0x000fc6000001005f */
[----:B------:R-:W-:Y:S02]  /*3220*/  F2FP.SATFINITE.E4M3.F32.PACK_AB_MERGE_C R10, R10, R93, R11 ;  /* 0x0000005d0a0a723e */ /* 0x000fe4000480700b */
[----:B------:R-:W-:-:S07]  /*3230*/  F2FP.SATFINITE.E4M3.F32.PACK_AB_MERGE_C R11, R95, R38, R39 ;  /* 0x000000265f0b723e */ /* 0x000fce0004807027 */
.L_x_339:
[----:B------:R-:W-:Y:S05]  /*3240*/  BSYNC B2 ;  /* 0x0000000000027941 */ /* 0x000fea0003800000 */
.L_x_338:
[----:B--2---:R1:W-:Y:S02]  /*3250*/  STG.E.128 desc[UR40][R32.64], R8 ;  /* 0x0000000820007986 */ /* 0x0043e4000c101d28 */
.L_x_337:
[----:B------:R-:W-:Y:S05]  /*3260*/  BSYNC B1 ;  /* 0x0000000000017941 */ /* 0x000fea0003800000 */
.L_x_336:
[----:B------:R-:W-:Y:S01]  /*3270*/  ISETP.NE.AND P4, PT, R61, RZ, PT ;  /* 0x000000ff3d00720c */ /* 0x000fe20003f85270 */
[----:B------:R-:W-:-:S12]  /*3280*/  BSSY B1, `(.L_x_340) ;  /* 0x0000070000017945 */ /* 0x000fd80003800000 */
[----:B------:R-:W-:Y:S05]  /*3290*/  @!P4 BRA `(.L_x_341) ;  /* 0x0000000400b8c947 */ /* 0x000fea0003800000 */
[----:B------:R-:W2:Y:S01]  /*32a0*/  LDL R38, [R1+0x8] ;  /* 0x0000080001267983 */ /* 0x000ea20000100800 */
[----:B------:R-:W-:Y:S03]  /*32b0*/  BSSY B2, `(.L_x_342) ;  /* 0x000006b000027945 */ /* 0x000fe60003800000 */
[----:B-1----:R1:W3:Y:S01]  /*32c0*/  LDS.128 R8, [R84+0x14800] ;  /* 0x0148000054087984 */ /* 0x0022e20000000c00 */
[----:B--2---:R-:W-:-:S13]  /*32d0*/  ISETP.GE.AND P4, PT, R38, R87, PT ;  /* 0x000000572600720c */ /* 0x004fda0003f86270 */
[----:B-1-3--:R-:W-:Y:S05]  /*32e0*/  @P4 BRA `(.L_x_343) ;  /* 0x00000004009c4947 */ /* 0x00afea0003800000 */
[----:B------:R-:W-:Y:S02]  /*32f0*/  SHF.R.U32.HI R41, RZ, 0x8, R35 ;  /* 0x00000008ff297819 */ /* 0x000fe40000011623 */
[----:B------:R-:W-:Y:S02]  /*3300*/  SHF.R.U32.HI R36, RZ, 0x8, R37 ;  /* 0x00000008ff247819 */ /* 0x000fe40000011625 */
[----:B------:R-:W-:Y:S02]  /*3310*/  LOP3.LUT R34, R35, 0xff0000ff, RZ, 0xc0, !PT ;  /* 0xff0000ff23227812 */ /* 0x000fe400078ec0ff */
[----:B------:R-:W-:Y:S01]  /*3320*/  SHF.R.U32.HI R39, RZ, 0x10, R35 ;  /* 0x00000010ff277819 */ /* 0x000fe20000011623 */
[----:B------:R-:W-:Y:S01]  /*3330*/  IMAD.SHL.U32 R35, R41, 0x100, RZ ;  /* 0x0000010029237824 */ /* 0x000fe200078e00ff */
[----:B------:R-:W-:Y:S02]  /*3340*/  LOP3.LUT R38, R37, 0xff0000ff, RZ, 0xc0, !PT ;  /* 0xff0000ff25267812 */ /* 0x000fe400078ec0ff */
[----:B------:R-:W-:Y:S01]  /*3350*/  SHF.R.U32.HI R40, RZ, 0x10, R37 ;  /* 0x00000010ff287819 */ /* 0x000fe20000011625 */
[----:B------:R-:W-:Y:S01]  /*3360*/  IMAD.SHL.U32 R37, R36, 0x100, RZ ;  /* 0x0000010024257824 */ /* 0x000fe200078e00ff */
[----:B------:R-:W-:Y:S01]  /*3370*/  LOP3.LUT R34, R34, 0xff00, R35, 0xf8, !PT ;  /* 0x0000ff0022227812 */ /* 0x000fe200078ef823 */
[----:B------:R-:W-:-:S02]  /*3380*/  IMAD.U32 R35, R39, 0x10000, RZ ;  /* 0x0001000027237824 */ /* 0x000fc400078e00ff */
[----:B------:R-:W-:Y:S01]  /*3390*/  IMAD.MOV.U32 R36, RZ, RZ, R8 ;  /* 0x000000ffff247224 */ /* 0x000fe200078e0008 */
[----:B------:R-:W-:Y:S01]  /*33a0*/  LOP3.LUT R37, R38, 0xff00, R37, 0xf8, !PT ;  /* 0x0000ff0026257812 */ /* 0x000fe200078ef825 */
[----:B------:R-:W-:Y:S01]  /*33b0*/  IMAD.U32 R40, R40, 0x10000, RZ ;  /* 0x0001000028287824 */ /* 0x000fe200078e00ff */
[----:B------:R-:W-:Y:S02]  /*33c0*/  F2FP.F16.E4M3.UNPACK_B R38, R45.H1 ;  /* 0x0000002dff26723e */ /* 0x000fe400030006ff */
[-C--:B------:R-:W-:Y:S02]  /*33d0*/  F2FP.F16.E4M3.UNPACK_B R8, R9.reuse ;  /* 0x00000009ff08723e */ /* 0x080fe400020006ff */
[----:B------:R-:W-:Y:S01]  /*33e0*/  LOP3.LUT R34, R34, 0xff0000, R35, 0xf8, !PT ;  /* 0x00ff000022227812 */ /* 0x000fe200078ef823 */
[----:B------:R-:W-:Y:S01]  /*33f0*/  HADD2.F32 R46, -RZ, R38.H0_H0 ;  /* 0x20000026ff2e7230 */ /* 0x000fe20000004100 */
[----:B------:R-:W-:Y:S01]  /*3400*/  LOP3.LUT R35, R37, 0xff0000, R40, 0xf8, !PT ;  /* 0x00ff000025237812 */ /* 0x000fe200078ef828 */
[--C-:B------:R-:W-:Y:S01]  /*3410*/  HADD2.F32 R37, -RZ, R8.reuse.H1_H1 ;  /* 0x30000008ff257230 */ /* 0x100fe20000004100 */
[----:B------:R-:W-:Y:S01]  /*3420*/  F2FP.F16.E4M3.UNPACK_B R40, R44.H1 ;  /* 0x0000002cff28723e */ /* 0x000fe200030006ff */
[----:B------:R-:W-:Y:S01]  /*3430*/  HADD2.F32 R8, -RZ, R8.H0_H0 ;  /* 0x20000008ff087230 */ /* 0x000fe20000004100 */
[----:B------:R-:W-:Y:S01]  /*3440*/  F2FP.F16.E4M3.UNPACK_B R9, R9.H1 ;  /* 0x00000009ff09723e */ /* 0x000fe200030006ff */
[----:B------:R-:W-:-:S02]  /*3450*/  HADD2.F32 R47, -RZ, R38.H1_H1 ;  /* 0x30000026ff2f7230 */ /* 0x000fc40000004100 */
[CC--:B------:R-:W-:Y:S01]  /*3460*/  FMUL.FTZ R77, R37.reuse, R46.reuse ;  /* 0x0000002e254d7220 */ /* 0x0c0fe20000410000 */
[--C-:B------:R-:W-:Y:S02]  /*3470*/  HADD2.F32 R41, -RZ, R40.reuse.H0_H0 ;  /* 0x20000028ff297230 */ /* 0x100fe40000004100 */
[C---:B------:R-:W-:Y:S01]  /*3480*/  FMUL.FTZ R46, R8.reuse, R46 ;  /* 0x0000002e082e7220 */ /* 0x040fe20000410000 */
[--C-:B------:R-:W-:Y:S01]  /*3490*/  HADD2.F32 R39, -RZ, R9.reuse.H1_H1 ;  /* 0x30000009ff277230 */ /* 0x100fe20000004100 */
[----:B------:R-:W-:Y:S01]  /*34a0*/  F2FP.F16.E4M3.UNPACK_B R45, R45 ;  /* 0x0000002dff2d723e */ /* 0x000fe200020006ff */
[----:B------:R-:W-:Y:S02]  /*34b0*/  HADD2.F32 R38, -RZ, R9.H0_H0 ;  /* 0x20000009ff267230 */ /* 0x000fe40000004100 */
[-C--:B------:R-:W-:Y:S01]  /*34c0*/  FFMA.FTZ R8, R8, R41.reuse, -R77 ;  /* 0x0000002908087223 */ /* 0x080fe2000001084d */
[----:B------:R-:W-:Y:S02]  /*34d0*/  HADD2.F32 R40, -RZ, R40.H1_H1 ;  /* 0x30000028ff287230 */ /* 0x000fe40000004100 */
[----:B------:R-:W-:Y:S01]  /*34e0*/  FFMA.FTZ R9, R37, R41, R46 ;  /* 0x0000002925097223 */ /* 0x000fe2000001002e */
[CC--:B------:R-:W-:Y:S01]  /*34f0*/  FMUL.FTZ R77, R39.reuse, R47.reuse ;  /* 0x0000002f274d7220 */ /* 0x0c0fe20000410000 */
[C---:B------:R-:W-:Y:S01]  /*3500*/  FMUL.FTZ R76, R38.reuse, R47 ;  /* 0x0000002f264c7220 */ /* 0x040fe20000410000 */
[-C--:B------:R-:W-:Y:S01]  /*3510*/  F2FP.F16.E4M3.UNPACK_B R37, R36.reuse.H1 ;  /* 0x00000024ff25723e */ /* 0x080fe200030006ff */
[----:B------:R-:W-:Y:S01]  /*3520*/  HADD2.F32 R41, -RZ, R45.H1_H1 ;  /* 0x3000002dff297230 */ /* 0x000fe20000004100 */
[----:B------:R-:W-:Y:S01]  /*3530*/  F2FP.F16.E4M3.UNPACK_B R36, R36 ;  /* 0x00000024ff24723e */ /* 0x000fe200020006ff */
[-C--:B------:R-:W-:Y:S01]  /*3540*/  FFMA.FTZ R77, R38, R40.reuse, -R77 ;  /* 0x00000028264d7223 */ /* 0x080fe2000001084d */
[----:B------:R-:W-:Y:S01]  /*3550*/  FFMA.FTZ R78, R39, R40, R76 ;  /* 0x00000028274e7223 */ /* 0x000fe2000001004c */
[----:B------:R-:W-:Y:S01]  /*3560*/  F2FP.F16.E4M3.UNPACK_B R44, R44 ;  /* 0x0000002cff2c723e */ /* 0x000fe200020006ff */
[----:B------:R-:W-:-:S02]  /*3570*/  HADD2.F32 R40, -RZ, R37.H1_H1 ;  /* 0x30000025ff287230 */ /* 0x000fc40000004100 */
[----:B------:R-:W-:Y:S02]  /*3580*/  HADD2.F32 R39, -RZ, R37.H0_H0 ;  /* 0x20000025ff277230 */ /* 0x000fe40000004100 */
[----:B------:R-:W-:Y:S02]  /*3590*/  HADD2.F32 R45, -RZ, R45.H0_H0 ;  /* 0x2000002dff2d7230 */ /* 0x000fe40000004100 */
[-C--:B------:R-:W-:Y:S01]  /*35a0*/  FMUL.FTZ R76, R40, R41.reuse ;  /* 0x00000029284c7220 */ /* 0x080fe20000410000 */
[--C-:B------:R-:W-:Y:S02]  /*35b0*/  HADD2.F32 R38, -RZ, R36.reuse.H1_H1 ;  /* 0x30000024ff267230 */ /* 0x100fe40000004100 */
[----:B------:R-:W-:Y:S01]  /*35c0*/  FMUL.FTZ R41, R39, R41 ;  /* 0x0000002927297220 */ /* 0x000fe20000410000 */
[----:B------:R-:W-:Y:S02]  /*35d0*/  HADD2.F32 R37, -RZ, R36.H0_H0 ;  /* 0x20000024ff257230 */ /* 0x000fe40000004100 */
[----:B------:R-:W-:-:S02]  /*35e0*/  HADD2.F32 R36, -RZ, R44.H1_H1 ;  /* 0x3000002cff247230 */ /* 0x000fc40000004100 */
[-C--:B------:R-:W-:Y:S01]  /*35f0*/  FMUL.FTZ R46, R38, R45.reuse ;  /* 0x0000002d262e7220 */ /* 0x080fe20000410000 */
[----:B------:R-:W-:Y:S02]  /*3600*/  HADD2.F32 R44, -RZ, R44.H0_H0 ;  /* 0x2000002cff2c7230 */ /* 0x000fe40000004100 */
[----:B------:R-:W-:Y:S01]  /*3610*/  FMUL.FTZ R45, R37, R45 ;  /* 0x0000002d252d7220 */ /* 0x000fe20000410000 */
[-C--:B------:R-:W-:Y:S01]  /*3620*/  FFMA.FTZ R39, R39, R36.reuse, -R76 ;  /* 0x0000002427277223 */ /* 0x080fe2000001084c */
[----:B------:R-:W-:Y:S01]  /*3630*/  FFMA.FTZ R76, R40, R36, R41 ;  /* 0x00000024284c7223 */ /* 0x000fe20000010029 */
[-C--:B------:R-:W-:Y:S01]  /*3640*/  FFMA.FTZ R36, R37, R44.reuse, -R46 ;  /* 0x0000002c25247223 */ /* 0x080fe2000001082e */
[----:B------:R-:W-:Y:S01]  /*3650*/  FFMA.FTZ R37, R38, R44, R45 ;  /* 0x0000002c26257223 */ /* 0x000fe2000001002d */
[----:B------:R-:W-:Y:S02]  /*3660*/  F2FP.F16.E4M3.UNPACK_B R40, R11.H1 ;  /* 0x0000000bff28723e */ /* 0x000fe400030006ff */
[----:B------:R-:W-:-:S02]  /*3670*/  F2FP.SATFINITE.E4M3.F32.PACK_AB_MERGE_C R38, R78, R77, RZ ;  /* 0x0000004d4e26723e */ /* 0x000fc400048070ff */
[-C--:B------:R-:W-:Y:S01]  /*3680*/  F2FP.F16.E4M3.UNPACK_B R78, R35.reuse.H1 ;  /* 0x00000023ff4e723e */ /* 0x080fe200030006ff */
[--C-:B------:R-:W-:Y:S01]  /*3690*/  HADD2.F32 R44, -RZ, R40.reuse.H0_H0 ;  /* 0x20000028ff2c7230 */ /* 0x100fe20000004100 */
[----:B------:R-:W-:Y:S01]  /*36a0*/  F2FP.F16.E4M3.UNPACK_B R41, R10.H1 ;  /* 0x0000000aff29723e */ /* 0x000fe200030006ff */
[----:B------:R-:W-:Y:S01]  /*36b0*/  HADD2.F32 R45, -RZ, R40.H1_H1 ;  /* 0x30000028ff2d7230 */ /* 0x000fe20000004100 */
[----:B------:R-:W-:Y:S02]  /*36c0*/  F2FP.F16.E4M3.UNPACK_B R77, R35 ;  /* 0x00000023ff4d723e */ /* 0x000fe400020006ff */
[----:B------:R-:W-:Y:S01]  /*36d0*/  F2FP.SATFINITE.E4M3.F32.PACK_AB_MERGE_C R39, R76, R39, RZ ;  /* 0x000000274c27723e */ /* 0x000fe200048070ff */
[----:B------:R-:W-:Y:S01]  /*36e0*/  HADD2.F32 R76, -RZ, R78.H1_H1 ;  /* 0x3000004eff4c7230 */ /* 0x000fe20000004100 */
[-C--:B------:R-:W-:Y:S01]  /*36f0*/  F2FP.F16.E4M3.UNPACK_B R40, R34.reuse.H1 ;  /* 0x00000022ff28723e */ /* 0x080fe200030006ff */
[----:B------:R-:W-:Y:S01]  /*3700*/  HADD2.F32 R35, -RZ, R41.H1_H1 ;  /* 0x30000029ff237230 */ /* 0x000fe20000004100 */
[----:B------:R-:W-:Y:S01]  /*3710*/  F2FP.F16.E4M3.UNPACK_B R46, R34 ;  /* 0x00000022ff2e723e */ /* 0x000fe200020006ff */
[----:B------:R-:W-:-:S02]  /*3720*/  HADD2.F32 R90, -RZ, R77.H1_H1 ;  /* 0x3000004dff5a7230 */ /* 0x000fc40000004100 */
[-C--:B------:R-:W-:Y:S01]  /*3730*/  FMUL.FTZ R79, R45, R76.reuse ;  /* 0x0000004c2d4f7220 */ /* 0x080fe20000410000 */
[----:B------:R-:W-:Y:S02]  /*3740*/  HADD2.F32 R47, -RZ, R40.H1_H1 ;  /* 0x30000028ff2f7230 */ /* 0x000fe40000004100 */
[C---:B------:R-:W-:Y:S01]  /*3750*/  FMUL.FTZ R94, R44.reuse, R76 ;  /* 0x0000004c2c5e7220 */ /* 0x040fe20000410000 */
[----:B------:R-:W-:Y:S02]  /*3760*/  HADD2.F32 R41, -RZ, R41.H0_H0 ;  /* 0x20000029ff297230 */ /* 0x000fe40000004100 */
[----:B------:R-:W-:Y:S01]  /*3770*/  FMUL.FTZ R92, R35, R90 ;  /* 0x0000005a235c7220 */ /* 0x000fe20000410000 */
[----:B------:R-:W-:Y:S02]  /*3780*/  HADD2.F32 R76, -RZ, R46.H1_H1 ;  /* 0x3000002eff4c7230 */ /* 0x000fe40000004100 */
[----:B------:R-:W-:Y:S01]  /*3790*/  FFMA.FTZ R34, R44, R47, -R79 ;  /* 0x0000002f2c227223 */ /* 0x000fe2000001084f */
[----:B------:R-:W-:Y:S01]  /*37a0*/  F2FP.F16.E4M3.UNPACK_B R10, R10 ;  /* 0x0000000aff0a723e */ /* 0x000fe200020006ff */
[----:B------:R-:W-:Y:S01]  /*37b0*/  FMUL.FTZ R90, R41, R90 ;  /* 0x0000005a295a7220 */ /* 0x000fe20000410000 */
[----:B------:R-:W-:Y:S01]  /*37c0*/  F2FP.F16.E4M3.UNPACK_B R44, R11 ;  /* 0x0000000bff2c723e */ /* 0x000fe200020006ff */
[----:B------:R-:W-:Y:S01]  /*37d0*/  FFMA.FTZ R11, R45, R47, R94 ;  /* 0x0000002f2d0b7223 */ /* 0x000fe2000001005e */
[-C--:B------:R-:W-:Y:S01]  /*37e0*/  FFMA.FTZ R92, R41, R76.reuse, -R92 ;  /* 0x0000004c295c7223 */ /* 0x080fe2000001085c */
[----:B------:R-:W-:Y:S01]  /*37f0*/  FFMA.FTZ R45, R35, R76, R90 ;  /* 0x0000004c232d7223 */ /* 0x000fe2000001005a */
[----:B------:R-:W-:Y:S01]  /*3800*/  HADD2.F32 R35, -RZ, R10.H0_H0 ;  /* 0x2000000aff237230 */ /* 0x000fe20000004100 */
[----:B------:R-:W-:Y:S01]  /*3810*/  F2FP.SATFINITE.E4M3.F32.PACK_AB_MERGE_C R9, R9, R8, R38 ;  /* 0x000000080909723e */ /* 0x000fe20004807026 */
[----:B------:R-:W-:Y:S01]  /*3820*/  HADD2.F32 R41, -RZ, R44.H0_H0 ;  /* 0x2000002cff297230 */ /* 0x000fe20000004100 */
[----:B------:R-:W-:Y:S01]  /*3830*/  F2FP.SATFINITE.E4M3.F32.PACK_AB_MERGE_C R11, R11, R34, RZ ;  /* 0x000000220b0b723e */ /* 0x000fe200048070ff */
[----:B------:R-:W-:Y:S01]  /*3840*/  HADD2.F32 R10, -RZ, R10.H1_H1 ;  /* 0x3000000aff0a7230 */ /* 0x000fe20000004100 */
[----:B------:R-:W-:Y:S01]  /*3850*/  F2FP.SATFINITE.E4M3.F32.PACK_AB_MERGE_C R45, R45, R92, RZ ;  /* 0x0000005c2d2d723e */ /* 0x000fe200048070ff */
[----:B------:R-:W-:Y:S01]  /*3860*/  HADD2.F32 R77, -RZ, R77.H0_H0 ;  /* 0x2000004dff4d7230 */ /* 0x000fe20000004100 */
[----:B------:R-:W-:Y:S01]  /*3870*/  F2FP.SATFINITE.E4M3.F32.PACK_AB_MERGE_C R8, R37, R36, R39 ;  /* 0x000000242508723e */ /* 0x000fe20004807027 */
[----:B------:R-:W-:-:S02]  /*3880*/  HADD2.F32 R44, -RZ, R44.H1_H1 ;  /* 0x3000002cff2c7230 */ /* 0x000fc40000004100 */
[----:B------:R-:W-:Y:S02]  /*3890*/  HADD2.F32 R78, -RZ, R78.H0_H0 ;  /* 0x2000004eff4e7230 */ /* 0x000fe40000004100 */
[-C--:B------:R-:W-:Y:S01]  /*38a0*/  FMUL.FTZ R76, R10, R77.reuse ;  /* 0x0000004d0a4c7220 */ /* 0x080fe20000410000 */
        /* <DEDUP_REMOVED lines=11> */
.L_x_343:
[----:B------:R-:W-:Y:S05]  /*3960*/  BSYNC B2 ;  /* 0x0000000000027941 */ /* 0x000fea0003800000 */
.L_x_342:
[----:B------:R2:W-:Y:S02]  /*3970*/  STG.E.128 desc[UR40][R32.64+0x20], R8 ;  /* 0x0000200820007986 */ /* 0x0005e4000c101d28 */
.L_x_341:
[----:B------:R-:W-:Y:S05]  /*3980*/  BSYNC B1 ;  /* 0x0000000000017941 */ /* 0x000fea0003800000 */
.L_x_340:
[----:B------:R-:W-:Y:S05]  /*3990*/  @P1 BRA `(.L_x_335) ;  /* 0x0000002800c01947 */ /* 0x000fea0003800000 */
[----:B------:R-:W3:Y:S01]  /*39a0*/  LDL R34, [R1+0xc] ;  /* 0x00000c0001227983 */ /* 0x000ee20000100800 */
[----:B------:R-:W-:Y:S03]  /*39b0*/  BSSY B1, `(.L_x_344) ;  /* 0x000006c000017945 */ /* 0x000fe60003800000 */
[----:B-12---:R1:W2:Y:S01]  /*39c0*/  LDS.128 R8, [R84+0x15800] ;  /* 0x0158000054087984 */ /* 0x0062a20000000c00 */
[----:B---3--:R-:W-:-:S13]  /*39d0*/  ISETP.GE.AND P4, PT, R34, R87, PT ;  /* 0x000000572200720c */ /* 0x008fda0003f86270 */
[----:B-12---:R-:W-:Y:S05]  /*39e0*/  @P4 BRA `(.L_x_345) ;  /* 0x0000000400a04947 */ /* 0x006fea0003800000 */
[--C-:B------:R-:W-:Y:S01]  /*39f0*/  SHF.R.U32.HI R38, RZ, 0x10, R13.reuse ;  /* 0x00000010ff267819 */ /* 0x100fe2000001160d */
[----:B------:R-:W-:Y:S01]  /*3a00*/  IMAD.MOV.U32 R14, RZ, RZ, R8 ;  /* 0x000000ffff0e7224 */ /* 0x000fe200078e0008 */
[----:B------:R-:W-:Y:S02]  /*3a10*/  SHF.R.U32.HI R12, RZ, 0x8, R13 ;  /* 0x00000008ff0c7819 */ /* 0x000fe4000001160d */
[----:B------:R-:W-:Y:S02]  /*3a20*/  LOP3.LUT R35, R13, 0xff0000ff, RZ, 0xc0, !PT ;  /* 0xff0000ff0d237812 */ /* 0x000fe400078ec0ff */
[--C-:B------:R-:W-:Y:S01]  /*3a30*/  SHF.R.U32.HI R13, RZ, 0x8, R15.reuse ;  /* 0x00000008ff0d7819 */ /* 0x100fe2000001160f */
[----:B------:R-:W-:Y:S01]  /*3a40*/  IMAD.SHL.U32 R12, R12, 0x100, RZ ;  /* 0x000001000c0c7824 */ /* 0x000fe200078e00ff */
[----:B------:R-:W-:Y:S02]  /*3a50*/  SHF.R.U32.HI R37, RZ, 0x10, R15 ;  /* 0x00000010ff257819 */ /* 0x000fe4000001160f */
[----:B------:R-:W-:Y:S01]  /*3a60*/  LOP3.LUT R34, R15, 0xff0000ff, RZ, 0xc0, !PT ;  /* 0xff0000ff0f227812 */ /* 0x000fe200078ec0ff */
[----:B------:R-:W-:Y:S01]  /*3a70*/  IMAD.SHL.U32 R15, R13, 0x100, RZ ;  /* 0x000001000d0f7824 */ /* 0x000fe200078e00ff */
[----:B------:R-:W-:Y:S01]  /*3a80*/  LOP3.LUT R12, R35, 0xff00, R12, 0xf8, !PT ;  /* 0x0000ff00230c7812 */ /* 0x000fe200078ef80c */
[----:B------:R-:W-:-:S02]  /*3a90*/  IMAD.MOV.U32 R13, RZ, RZ, R9 ;  /* 0x000000ffff0d7224 */ /* 0x000fc400078e0009 */
[----:B------:R-:W-:Y:S01]  /*3aa0*/  IMAD.U32 R9, R38, 0x10000, RZ ;  /* 0x0001000026097824 */ /* 0x000fe200078e00ff */
        /* <DEDUP_REMOVED lines=29> */
[--C-:B------:R-:W-:Y:S01]  /*3c80*/  HADD2.F32 R36, -RZ, R15.reuse.H1_H1 ;  /* 0x3000000fff247230 */ /* 0x100fe20000004100 */
[----:B------:R-:W-:Y:S01]  /*3c90*/  F2FP.F16.E4M3.UNPACK_B R39, R9 ;  /* 0x00000009ff27723e */ /* 0x000fe200020006ff */
[----:B------:R-:W-:-:S02]  /*3ca0*/  HADD2.F32 R35, -RZ, R15.H0_H0 ;  /* 0x2000000fff237230 */ /* 0x000fc40000004100 */
[----:B------:R-:W-:Y:S02]  /*3cb0*/  HADD2.F32 R43, -RZ, R43.H0_H0 ;  /* 0x2000002bff2b7230 */ /* 0x000fe40000004100 */
[-C--:B------:R-:W-:Y:S01]  /*3cc0*/  FMUL.FTZ R40, R36, R37.reuse ;  /* 0x0000002524287220 */ /* 0x080fe20000410000 */
[--C-:B------:R-:W-:Y:S02]  /*3cd0*/  HADD2.F32 R34, -RZ, R14.reuse.H1_H1 ;  /* 0x3000000eff227230 */ /* 0x100fe40000004100 */
[----:B------:R-:W-:Y:S01]  /*3ce0*/  FMUL.FTZ R37, R35, R37 ;  /* 0x0000002523257220 */ /* 0x000fe20000410000 */
[----:B------:R-:W-:Y:S02]  /*3cf0*/  HADD2.F32 R15, -RZ, R14.H0_H0 ;  /* 0x2000000eff0f7230 */ /* 0x000fe40000004100 */
[--C-:B------:R-:W-:Y:S02]  /*3d00*/  HADD2.F32 R14, -RZ, R42.reuse.H1_H1 ;  /* 0x3000002aff0e7230 */ /* 0x100fe40000004100 */
[----:B------:R-:W-:Y:S01]  /*3d10*/  FMUL.FTZ R38, R34, R43 ;  /* 0x0000002b22267220 */ /* 0x000fe20000410000 */
[----:B------:R-:W-:-:S02]  /*3d20*/  HADD2.F32 R42, -RZ, R42.H0_H0 ;  /* 0x2000002aff2a7230 */ /* 0x000fc40000004100 */
[----:B------:R-:W-:Y:S01]  /*3d30*/  FMUL.FTZ R43, R15, R43 ;  /* 0x0000002b0f2b7220 */ /* 0x000fe20000410000 */
[-C--:B------:R-:W-:Y:S01]  /*3d40*/  FFMA.FTZ R35, R35, R14.reuse, -R40 ;  /* 0x0000000e23237223 */ /* 0x080fe20000010828 */
[----:B------:R-:W-:Y:S01]  /*3d50*/  FFMA.FTZ R36, R36, R14, R37 ;  /* 0x0000000e24247223 */ /* 0x000fe20000010025 */
[-C--:B------:R-:W-:Y:S01]  /*3d60*/  FFMA.FTZ R14, R15, R42.reuse, -R38 ;  /* 0x0000002a0f0e7223 */ /* 0x080fe20000010826 */
[----:B------:R-:W-:Y:S01]  /*3d70*/  FFMA.FTZ R15, R34, R42, R43 ;  /* 0x0000002a220f7223 */ /* 0x000fe2000001002b */
[----:B------:R-:W-:Y:S02]  /*3d80*/  F2FP.F16.E4M3.UNPACK_B R37, R11.H1 ;  /* 0x0000000bff25723e */ /* 0x000fe400030006ff */
[----:B------:R-:W-:Y:S02]  /*3d90*/  F2FP.F16.E4M3.UNPACK_B R43, R12.H1 ;  /* 0x0000000cff2b723e */ /* 0x000fe400030006ff */
[----:B------:R-:W-:Y:S01]  /*3da0*/  F2FP.SATFINITE.E4M3.F32.PACK_AB_MERGE_C R34, R44, R41, RZ ;  /* 0x000000292c22723e */ /* 0x000fe200048070ff */
[--C-:B------:R-:W-:Y:S01]  /*3db0*/  HADD2.F32 R38, -RZ, R37.reuse.H0_H0 ;  /* 0x20000025ff267230 */ /* 0x100fe20000004100 */
[----:B------:R-:W-:Y:S01]  /*3dc0*/  F2FP.SATFINITE.E4M3.F32.PACK_AB_MERGE_C R35, R36, R35, RZ ;  /* 0x000000232423723e */ /* 0x000fe200048070ff */
[----:B------:R-:W-:Y:S01]  /*3dd0*/  HADD2.F32 R37, -RZ, R37.H1_H1 ;  /* 0x30000025ff257230 */ /* 0x000fe20000004100 */
[----:B------:R-:W-:Y:S01]  /*3de0*/  F2FP.F16.E4M3.UNPACK_B R40, R9.H1 ;  /* 0x00000009ff28723e */ /* 0x000fe200030006ff */
[--C-:B------:R-:W-:Y:S01]  /*3df0*/  HADD2.F32 R44, -RZ, R43.reuse.H1_H1 ;  /* 0x3000002bff2c7230 */ /* 0x100fe20000004100 */
[----:B------:R-:W-:Y:S01]  /*3e00*/  F2FP.F16.E4M3.UNPACK_B R36, R10.H1 ;  /* 0x0000000aff24723e */ /* 0x000fe200030006ff */
[----:B------:R-:W-:Y:S01]  /*3e10*/  HADD2.F32 R43, -RZ, R43.H0_H0 ;  /* 0x2000002bff2b7230 */ /* 0x000fe20000004100 */
[----:B------:R-:W-:Y:S01]  /*3e20*/  F2FP.F16.E4M3.UNPACK_B R42, R12 ;  /* 0x0000000cff2a723e */ /* 0x000fe200020006ff */
[----:B------:R-:W-:-:S02]  /*3e30*/  HADD2.F32 R41, -RZ, R40.H1_H1 ;  /* 0x30000028ff297230 */ /* 0x000fc40000004100 */
[----:B------:R-:W-:Y:S01]  /*3e40*/  FMUL.FTZ R9, R37, R44 ;  /* 0x0000002c25097220 */ /* 0x000fe20000410000 */
[----:B------:R-:W-:Y:S01]  /*3e50*/  HADD2.F32 R12, -RZ, R36.H1_H1 ;  /* 0x30000024ff0c7230 */ /* 0x000fe20000004100 */
[----:B------:R-:W-:Y:S01]  /*3e60*/  F2FP.F16.E4M3.UNPACK_B R11, R11 ;  /* 0x0000000bff0b723e */ /* 0x000fe200020006ff */
[----:B------:R-:W-:Y:S02]  /*3e70*/  HADD2.F32 R45, -RZ, R42.H1_H1 ;  /* 0x3000002aff2d7230 */ /* 0x000fe40000004100 */
[----:B------:R-:W-:Y:S01]  /*3e80*/  FFMA.FTZ R46, R38, R41, -R9 ;  /* 0x00000029262e7223 */ /* 0x000fe20000010809 */
[----:B------:R-:W-:Y:S01]  /*3e90*/  HADD2.F32 R36, -RZ, R36.H0_H0 ;  /* 0x20000024ff247230 */ /* 0x000fe20000004100 */
[----:B------:R-:W-:Y:S01]  /*3ea0*/  F2FP.F16.E4M3.UNPACK_B R10, R10 ;  /* 0x0000000aff0a723e */ /* 0x000fe200020006ff */
[----:B------:R-:W-:Y:S02]  /*3eb0*/  HADD2.F32 R9, -RZ, R39.H1_H1 ;  /* 0x30000027ff097230 */ /* 0x000fe40000004100 */
[-C--:B------:R-:W-:Y:S01]  /*3ec0*/  FMUL.FTZ R47, R12, R45.reuse ;  /* 0x0000002d0c2f7220 */ /* 0x080fe20000410000 */
[----:B------:R-:W-:Y:S01]  /*3ed0*/  FMUL.FTZ R44, R38, R44 ;  /* 0x0000002c262c7220 */ /* 0x000fe20000410000 */
[----:B------:R-:W-:Y:S01]  /*3ee0*/  FMUL.FTZ R45, R36, R45 ;  /* 0x0000002d242d7220 */ /* 0x000fe20000410000 */
[----:B------:R-:W-:-:S02]  /*3ef0*/  HADD2.F32 R42, -RZ, R42.H0_H0 ;  /* 0x2000002aff2a7230 */ /* 0x000fc40000004100 */
[----:B------:R-:W-:Y:S01]  /*3f00*/  FFMA.FTZ R47, R36, R9, -R47 ;  /* 0x00000009242f7223 */ /* 0x000fe2000001082f */
[----:B------:R-:W-:Y:S01]  /*3f10*/  FFMA.FTZ R77, R37, R41, R44 ;  /* 0x00000029254d7223 */ /* 0x000fe2000001002c */
[----:B------:R-:W-:Y:S01]  /*3f20*/  FFMA.FTZ R38, R12, R9, R45 ;  /* 0x000000090c267223 */ /* 0x000fe2000001002d */
[--C-:B------:R-:W-:Y:S02]  /*3f30*/  HADD2.F32 R12, -RZ, R11.reuse.H0_H0 ;  /* 0x2000000bff0c7230 */ /* 0x100fe40000004100 */
[--C-:B------:R-:W-:Y:S01]  /*3f40*/  HADD2.F32 R9, -RZ, R10.reuse.H0_H0 ;  /* 0x2000000aff097230 */ /* 0x100fe20000004100 */
[----:B------:R-:W-:Y:S01]  /*3f50*/  F2FP.SATFINITE.E4M3.F32.PACK_AB_MERGE_C R46, R77, R46, RZ ;  /* 0x0000002e4d2e723e */ /* 0x000fe200048070ff */
[----:B------:R-:W-:Y:S02]  /*3f60*/  HADD2.F32 R11, -RZ, R11.H1_H1 ;  /* 0x3000000bff0b7230 */ /* 0x000fe40000004100 */
[----:B------:R-:W-:Y:S01]  /*3f70*/  FMUL.FTZ R44, R12, R43 ;  /* 0x0000002b0c2c7220 */ /* 0x000fe20000410000 */
[----:B------:R-:W-:-:S02]  /*3f80*/  HADD2.F32 R10, -RZ, R10.H1_H1 ;  /* 0x3000000aff0a7230 */ /* 0x000fc40000004100 */
[-C--:B------:R-:W-:Y:S01]  /*3f90*/  FMUL.FTZ R37, R9, R42.reuse ;  /* 0x0000002a09257220 */ /* 0x080fe20000410000 */
[----:B------:R-:W-:Y:S02]  /*3fa0*/  HADD2.F32 R40, -RZ, R40.H0_H0 ;  /* 0x20000028ff287230 */ /* 0x000fe40000004100 */
[C---:B------:R-:W-:Y:S01]  /*3fb0*/  FMUL.FTZ R41, R11.reuse, R43 ;  /* 0x0000002b0b297220 */ /* 0x040fe20000410000 */
[----:B------:R-:W-:Y:S02]  /*3fc0*/  HADD2.F32 R39, -RZ, R39.H0_H0 ;  /* 0x20000027ff277230 */ /* 0x000fe40000004100 */
[----:B------:R-:W-:Y:S01]  /*3fd0*/  FMUL.FTZ R36, R10, R42 ;  /* 0x0000002a0a247220 */ /* 0x000fe20000410000 */
[----:B------:R-:W-:Y:S01]  /*3fe0*/  F2FP.SATFINITE.E4M3.F32.PACK_AB_MERGE_C R38, R38, R47, RZ ;  /* 0x0000002f2626723e */ /* 0x000fe200048070ff */
[-C--:B------:R-:W-:Y:S01]  /*3ff0*/  FFMA.FTZ R41, R12, R40.reuse, -R41 ;  /* 0x000000280c297223 */ /* 0x080fe20000010829 */
[----:B------:R-:W-:Y:S01]  /*4000*/  FFMA.FTZ R44, R11, R40, R44 ;  /* 0x000000280b2c7223 */ /* 0x000fe2000001002c */
[-C--:B------:R-:W-:Y:S01]  /*4010*/  FFMA.FTZ R36, R9, R39.reuse, -R36 ;  /* 0x0000002709247223 */ /* 0x080fe20000010824 */
[----:B------:R-:W-:Y:S01]  /*4020*/  FFMA.FTZ R37, R10, R39, R37 ;  /* 0x000000270a257223 */ /* 0x000fe20000010025 */
[----:B------:R-:W-:-:S02]  /*4030*/  F2FP.SATFINITE.E4M3.F32.PACK_AB_MERGE_C R9, R13, R8, R34 ;  /* 0x000000080d09723e */ /* 0x000fc40004807022 */
[----:B------:R-:W-:Y:S02]  /*4040*/  F2FP.SATFINITE.E4M3.F32.PACK_AB_MERGE_C R8, R15, R14, R35 ;  /* 0x0000000e0f08723e */ /* 0x000fe40004807023 */
[----:B------:R-:W-:Y:S02]  /*4050*/  F2FP.SATFINITE.E4M3.F32.PACK_AB_MERGE_C R10, R37, R36, R38 ;  /* 0x00000024250a723e */ /* 0x000fe40004807026 */
[----:B------:R-:W-:-:S07]  /*4060*/  F2FP.SATFINITE.E4M3.F32.PACK_AB_MERGE_C R11, R44, R41, R46 ;  /* 0x000000292c0b723e */ /* 0x000fce000480702e */
.L_x_345:
[----:B------:R-:W-:Y:S05]  /*4070*/  BSYNC B1 ;  /* 0x0000000000017941 */ /* 0x000fea0003800000 */
.L_x_344:
[----:B------:R1:W-:Y:S01]  /*4080*/  STG.E.128 desc[UR40][R32.64+0x40], R8 ;  /* 0x0000400820007986 */ /* 0x0003e2000c101d28 */
[----:B------:R-:W-:Y:S05]  /*4090*/  BRA `(.L_x_335) ;  /* 0x0000002400007947 */ /* 0x000fea0003800000 */
.L_x_329:
[----:B------:R-:W-:Y:S01]  /*40a0*/  ISETP.GE.AND P4, PT, R22, R85, PT ;  /* 0x000000551600720c */ /* 0x000fe20003f86270 */
[----:B------:R-:W-:Y:S01]  /*40b0*/  BSSY B1, `(.L_x_346) ;  /* 0x000001a000017945 */ /* 0x000fe20003800000 */
        /* <DEDUP_REMOVED lines=8> */
[----:B------:R-:W-:Y:S06]  /*4140*/  @P4 BRA `(.L_x_347) ;  /* 0x0000000000404947 */ /* 0x000fec0003800000 */
[----:B------:R-:W-:Y:S02]  /*4150*/  ULDC.64 UR4, c[0x0][0x3e8] ;  /* 0x0000fa0000047ab9 */ /* 0x000fe40000000a00 */
[----:B------:R-:W-:-:S04]  /*4160*/  IADD3 R44, P3, P5, R52, UR4, R44 ;  /* 0x00000004342c7c10 */ /* 0x000fc8000fd7e02c */
[----:B------:R-:W-:Y:S01]  /*4170*/  IADD3.X R45, R21, UR5, R47, P3, P5 ;  /* 0x00000005152d7c10 */ /* 0x000fe20009fea42f */
[----:B------:R-:W-:Y:S02]  /*4180*/  ULDC.64 UR4, c[0x0][0x400] ;  /* 0x0001000000047ab9 */ /* 0x000fe40000000a00 */
[----:B------:R-:W-:-:S04]  /*4190*/  IADD3 R42, P3, P5, R48, UR4, R42 ;  /* 0x00000004302a7c10 */ /* 0x000fc8000fd7e02a */
[----:B------:R-:W-:Y:S02]  /*41a0*/  IADD3.X R43, R5, UR5, R46, P3, P5 ;  /* 0x00000005052b7c10 */ /* 0x000fe40009fea42e */
[----:B------:R-:W-:Y:S02]  /*41b0*/  ISETP.GE.AND P3, PT, R18, R87, PT ;  /* 0x000000571200720c */ /* 0x000fe40003f66270 */
[----:B------:R-:W-:Y:S02]  /*41c0*/  CS2R R10, SRZ ;  /* 0x00000000000a7805 */ /* 0x000fe4000001ff00 */
[----:B------:R-:W-:Y:S02]  /*41d0*/  CS2R R8, SRZ ;  /* 0x0000000000087805 */ /* 0x000fe4000001ff00 */
[----:B------:R-:W-:Y:S02]  /*41e0*/  CS2R R34, SRZ ;  /* 0x0000000000227805 */ /* 0x000fe4000001ff00 */
[----:B------:R-:W-:-:S05]  /*41f0*/  CS2R R32, SRZ ;  /* 0x0000000000207805 */ /* 0x000fca000001ff00 */
[----:B------:R0:W5:Y:S04]  /*4200*/  @!P3 LDG.E.128 R12, desc[UR40][R44.64] ;  /* 0x000000282c0cb981 */ /* 0x000168000c1e1d00 */
[----:B------:R0:W5:Y:S01]  /*4210*/  @!P3 LDG.E.128 R36, desc[UR40][R42.64] ;  /* 0x000000282a24b981 */ /* 0x000162000c1e1d00 */
[----:B------:R-:W-:-:S13]  /*4220*/  ISETP.GE.AND P3, PT, R82, R87, PT ;  /* 0x000000575200720c */ /* 0x000fda0003f66270 */
[----:B------:R0:W5:Y:S04]  /*4230*/  @!P3 LDG.E.128 R8, desc[UR40][R44.64+0x20] ;  /* 0x000020282c08b981 */ /* 0x000168000c1e1d00 */
[----:B------:R0:W5:Y:S02]  /*4240*/  @!P3 LDG.E.128 R32, desc[UR40][R42.64+0x20] ;  /* 0x000020282a20b981 */ /* 0x000164000c1e1d00 */
.L_x_347:
[----:B------:R-:W-:Y:S05]  /*4250*/  BSYNC B1 ;  /* 0x0000000000017941 */ /* 0x000fea0003800000 */
.L_x_346:
[----:B------:R-:W-:Y:S01]  /*4260*/  ISETP.NE.AND P3, PT, R155, 0x3, PT ;  /* 0x000000039b00780c */ /* 0x000fe20003f65270 */
[----:B-----5:R-:W-:Y:S02]  /*4270*/  IMAD.MOV.U32 R91, RZ, RZ, R10 ;  /* 0x000000ffff5b7224 */ /* 0x020fe400078e000a */
[----:B------:R-:W-:Y:S02]  /*4280*/  IMAD.MOV.U32 R90, RZ, RZ, R8 ;  /* 0x000000ffff5a7224 */ /* 0x000fe400078e0008 */
[----:B------:R-:W-:Y:S02]  /*4290*/  IMAD.MOV.U32 R99, RZ, RZ, R14 ;  /* 0x000000ffff637224 */ /* 0x000fe400078e000e */
[----:B------:R-:W-:Y:S02]  /*42a0*/  IMAD.MOV.U32 R97, RZ, RZ, R12 ;  /* 0x000000ffff617224 */ /* 0x000fe400078e000c */
[----:B------:R-:W-:Y:S02]  /*42b0*/  IMAD.MOV.U32 R92, RZ, RZ, R34 ;  /* 0x000000ffff5c7224 */ /* 0x000fe400078e0022 */
[----:B------:R-:W-:-:S02]  /*42c0*/  IMAD.MOV.U32 R93, RZ, RZ, R32 ;  /* 0x000000ffff5d7224 */ /* 0x000fc400078e0020 */
[----:B------:R-:W-:Y:S02]  /*42d0*/  IMAD.MOV.U32 R98, RZ, RZ, R38 ;  /* 0x000000ffff627224 */ /* 0x000fe400078e0026 */
[----:B------:R-:W-:Y:S01]  /*42e0*/  IMAD.MOV.U32 R100, RZ, RZ, R36 ;  /* 0x000000ffff647224 */ /* 0x000fe200078e0024 */
[----:B------:R-:W-:Y:S06]  /*42f0*/  @!P3 BRA `(.L_x_348) ;  /* 0x000000000004b947 */ /* 0x000fec0003800000 */
[----:B------:R-:W-:Y:S01]  /*4300*/  BPT.TRAP 0x1 ;  /* 0x000000040000795c */ /* 0x000fe20000300000 */
.L_x_348:
[----:B------:R-:W-:Y:S01]  /*4310*/  IMAD R83, R17, 0x8, R16 ;  /* 0x0000000811537824 */ /* 0x000fe200078e0210 */
[----:B------:R-:W-:Y:S01]  /*4320*/  SHF.L.U32 R86, R23, 0x1f, RZ ;  /* 0x0000001f17567819 */ /* 0x000fe200000006ff */
[----:B------:R-:W-:Y:S03]  /*4330*/  BSSY B1, `(.L_x_349) ;  /* 0x0000003000017945 */ /* 0x000fe60003800000 */
[----:B------:R-:W1:Y:S02]  /*4340*/  SYNCS.PHASECHK.TRANS64.TRYWAIT P5, [R83+URZ+0x19c90], R86 ;  /* 0x019c9056530075a7 */ /* 0x000e6400080a017f */
[----:B-1----:R-:W-:Y:S05]  /*4350*/  @!P5 BRA `(.L_x_350) ;  /* 0x000001600004d947 */ /* 0x002fea0003800000 */
.L_x_580:
[----:B------:R-:W-:Y:S05]  /*4360*/  BSYNC B1 ;  /* 0x0000000000017941 */ /* 0x000fea0003800000 */
.L_x_349:
[----:B------:R-:W-:Y:S05]  /*4370*/  @P4 BRA `(.L_x_335) ;  /* 0x0000002000484947 */ /* 0x000fea0003800000 */
[----:B------:R-:W2:Y:S01]  /*4380*/  LDC R94, c[0x0][0x2f4] ;  /* 0x0000bd00ff5e7b82 */ /* 0x000ea20000000800 */
[----:B------:R-:W-:Y:S01]  /*4390*/  ISETP.NE.AND P4, PT, R62, RZ, PT ;  /* 0x000000ff3e00720c */ /* 0x000fe20003f85270 */
[----:B------:R-:W-:Y:S01]  /*43a0*/  ULDC.64 UR4, c[0x0][0x300] ;  /* 0x0000c00000047ab9 */ /* 0x000fe20000000a00 */
[----:B0-----:R-:W-:Y:S01]  /*43b0*/  SHF.R.S32.HI R42, RZ, 0x1f, R22 ;  /* 0x0000001fff2a7819 */ /* 0x001fe20000011416 */
[----:B------:R-:W-:Y:S01]  /*43c0*/  IMAD.MOV.U32 R78, RZ, RZ, R40 ;  /* 0x000000ffff4e7224 */ /* 0x000fe200078e0028 */
[----:B------:R-:W-:Y:S03]  /*43d0*/  BSSY B1, `(.L_x_351) ;  /* 0x00000fb000017945 */ /* 0x000fe60003800000 */
[----:B------:R-:W-:Y:S02]  /*43e0*/  IMAD R41, R42, UR4, RZ ;  /* 0x000000042a297c24 */ /* 0x000fe4000f8e02ff */
[----:B------:R-:W-:-:S04]  /*43f0*/  IMAD.WIDE.U32 R78, R22, UR4, R78 ;  /* 0x00000004164e7c25 */ /* 0x000fc8000f8e004e */
[----:B------:R-:W-:-:S04]  /*4400*/  IMAD R41, R22, UR5, R41 ;  /* 0x0000000516297c24 */ /* 0x000fc8000f8e0229 */
[----:B------:R-:W-:Y:S02]  /*4410*/  IMAD.IADD R95, R41, 0x1, R79 ;  /* 0x00000001295f7824 */ /* 0x000fe400078e024f */
[----:B--2---:R-:W-:Y:S01]  /*4420*/  IMAD.IADD R96, R94, 0x1, -R63 ;  /* 0x000000015e607824 */ /* 0x004fe200078e0a3f */
[----:B------:R-:W-:Y:S06]  /*4430*/  @!P4 BRA `(.L_x_352) ;  /* 0x0000000c00d0c947 */ /* 0x000fec0003800000 */
[----:B------:R-:W2:Y:S01]  /*4440*/  LDL R42, [R1+0x10] ;  /* 0x00001000012a7983 */ /* 0x000ea20000100800 */
[----:B------:R-:W-:Y:S01]  /*4450*/  SEL R40, R63, R96, !P0 ;  /* 0x000000603f287207 */ /* 0x000fe20004000000 */
[----:B------:R-:W-:Y:S01]  /*4460*/  BSSY B2, `(.L_x_353) ;  /* 0x00000e5000027945 */ /* 0x000fe20003800000 */
[----:B------:R-:W-:Y:S02]  /*4470*/  SHF.R.U32.HI R43, RZ, 0x3, R157 ;  /* 0x00000003ff2b7819 */ /* 0x000fe4000001169d */
[----:B------:R-:W-:Y:S02]  /*4480*/  SHF.R.S32.HI R41, RZ, 0x1f, R40 ;  /* 0x0000001fff297819 */ /* 0x000fe40000011428 */
[----:B------:R-:W-:Y:S02]  /*4490*/  ISETP.GE.AND P4, PT, R18, R87, PT ;  /* 0x000000571200720c */ /* 0x000fe40003f86270 */
[----:B------:R-:W-:-:S04]  /*44a0*/  LEA.HI R41, R41, R40, RZ, 0x5 ;  /* 0x0000002829297211 */ /* 0x000fc800078f28ff */
[----:B------:R-:W-:-:S04]  /*44b0*/  SHF.R.S32.HI R41, RZ, 0x5, R41 ;  /* 0x00000005ff297819 */ /* 0x000fc80000011429 */
[----:B------:R-:W-:-:S04]  /*44c0*/  LEA.HI.SX32 R41, R74, R41, 0x1c ;  /* 0x000000294a297211 */ /* 0x000fc800078fe2ff */
[C---:B------:R-:W-:Y:S01]  /*44d0*/  LEA.HI R40, R41.reuse, R41, RZ, 0x1 ;  /* 0x0000002929287211 */ /* 0x040fe200078f08ff */
[----:B------:R-:W-:-:S04]  /*44e0*/  IMAD.SHL.U32 R101, R41, 0x10, RZ ;  /* 0x0000001029657824 */ /* 0x000fc800078e00ff */
[----:B------:R-:W-:Y:S01]  /*44f0*/  IMAD.SHL.U32 R41, R40, 0x800, RZ ;  /* 0x0000080028297824 */ /* 0x000fe200078e00ff */
[----:B------:R-:W-:-:S04]  /*4500*/  LOP3.LUT R40, R157, 0x10, R101, 0xf8, !PT ;  /* 0x000000109d287812 */ /* 0x000fc800078ef865 */
[----:B------:R-:W-:Y:S02]  /*4510*/  LOP3.LUT R41, R41, 0xfffff000, RZ, 0xc0, !PT ;  /* 0xfffff00029297812 */ /* 0x000fe400078ec0ff */
[----:B------:R-:W-:-:S04]  /*4520*/  LOP3.LUT R40, R40, R43, RZ, 0x3c, !PT ;  /* 0x0000002b28287212 */ /* 0x000fc800078e3cff */
[----:B--2---:R-:W-:Y:S01]  /*4530*/  IADD3 R40, R40, R41, R42 ;  /* 0x0000002928287210 */ /* 0x004fe20007ffe02a */
[----:B------:R-:W-:-:S04]  /*4540*/  IMAD R41, R17, 0x3000, R72 ;  /* 0x0000300011297824 */ /* 0x000fc800078e0248 */
[----:B------:R-:W-:Y:S02]  /*4550*/  IMAD R43, R17, 0x3000, R40 ;  /* 0x00003000112b7824 */ /* 0x000fe400078e0228 */
[C---:B------:R-:W-:Y:S02]  /*4560*/  IMAD.IADD R41, R16.reuse, 0x1, R41 ;  /* 0x0000000110297824 */ /* 0x040fe400078e0229 */
[----:B------:R-:W-:-:S04]  /*4570*/  IMAD.IADD R44, R16, 0x1, R43 ;  /* 0x00000001102c7824 */ /* 0x000fc800078e022b */
[----:B------:R-:W0:Y:S04]  /*4580*/  LDS.128 R40, [R41+0x13800] ;  /* 0x0138000029287984 */ /* 0x000e280000000c00 */
[----:B------:R-:W2:Y:S01]  /*4590*/  LDS.128 R44, [R44+0x13800] ;  /* 0x013800002c2c7984 */ /* 0x000ea20000000c00 */
[----:B------:R-:W-:Y:S05]  /*45a0*/  @P4 BRA `(.L_x_354) ;  /* 0x0000000c00404947 */ /* 0x000fea0003800000 */
[----:B------:R-:W-:Y:S02]  /*45b0*/  SHF.R.U32.HI R102, RZ, 0x8, R15 ;  /* 0x00000008ff667819 */ /* 0x000fe4000001160f */
[----:B------:R-:W-:Y:S02]  /*45c0*/  SHF.R.U32.HI R104, RZ, 0x8, R37 ;  /* 0x00000008ff687819 */ /* 0x000fe40000011625 */
[----:B------:R-:W-:Y:S01]  /*45d0*/  SHF.R.U32.HI R14, RZ, 0x8, R13 ;  /* 0x00000008ff0e7819 */ /* 0x000fe2000001160d */
[----:B------:R-:W-:Y:S01]  /*45e0*/  IMAD.SHL.U32 R102, R102, 0x100, RZ ;  /* 0x0000010066667824 */ /* 0x000fe200078e00ff */
[----:B------:R-:W-:Y:S01]  /*45f0*/  LOP3.LUT R105, R15, 0xff0000ff, RZ, 0xc0, !PT ;  /* 0xff0000ff0f697812 */ /* 0x000fe200078ec0ff */
[----:B------:R-:W-:Y:S01]  /*4600*/  IMAD.SHL.U32 R104, R104, 0x100, RZ ;  /* 0x0000010068687824 */ /* 0x000fe200078e00ff */
[----:B------:R-:W-:Y:S01]  /*4610*/  SHF.R.U32.HI R103, RZ, 0x10, R37 ;  /* 0x00000010ff677819 */ /* 0x000fe20000011625 */
[----:B------:R-:W-:Y:S01]  /*4620*/  IMAD.SHL.U32 R107, R14, 0x100, RZ ;  /* 0x000001000e6b7824 */ /* 0x000fe200078e00ff */
[----:B------:R-:W-:-:S02]  /*4630*/  SHF.R.U32.HI R12, RZ, 0x10, R13 ;  /* 0x00000010ff0c7819 */ /* 0x000fc4000001160d */
[----:B------:R-:W-:Y:S02]  /*4640*/  LOP3.LUT R38, R13, 0xff0000ff, RZ, 0xc0, !PT ;  /* 0xff0000ff0d267812 */ /* 0x000fe400078ec0ff */
[----:B------:R-:W-:Y:S02]  /*4650*/  LOP3.LUT R37, R37, 0xff0000ff, RZ, 0xc0, !PT ;  /* 0xff0000ff25257812 */ /* 0x000fe400078ec0ff */
[----:B------:R-:W-:Y:S02]  /*4660*/  SHF.R.U32.HI R13, RZ, 0x10, R15 ;  /* 0x00000010ff0d7819 */ /* 0x000fe4000001160f */
[--C-:B------:R-:W-:Y:S02]  /*4670*/  SHF.R.U32.HI R14, RZ, 0x10, R39.reuse ;  /* 0x00000010ff0e7819 */ /* 0x100fe40000011627 */
[----:B------:R-:W-:Y:S02]  /*4680*/  SHF.R.U32.HI R15, RZ, 0x8, R39 ;  /* 0x00000008ff0f7819 */ /* 0x000fe40000011627 */
[----:B------:R-:W-:-:S02]  /*4690*/  LOP3.LUT R36, R39, 0xff0000ff, RZ, 0xc0, !PT ;  /* 0xff0000ff27247812 */ /* 0x000fc400078ec0ff */
[----:B------:R-:W-:Y:S01]  /*46a0*/  LOP3.LUT R39, R105, 0xff00, R102, 0xf8, !PT ;  /* 0x0000ff0069277812 */ /* 0x000fe200078ef866 */
[----:B------:R-:W-:Y:S01]  /*46b0*/  IMAD.SHL.U32 R15, R15, 0x100, RZ ;  /* 0x000001000f0f7824 */ /* 0x000fe200078e00ff */
[----:B------:R-:W-:Y:S01]  /*46c0*/  LOP3.LUT R105, R37, 0xff00, R104, 0xf8, !PT ;  /* 0x0000ff0025697812 */ /* 0x000fe200078ef868 */
[----:B------:R-:W-:Y:S01]  /*46d0*/  IMAD.U32 R37, R12, 0x10000, RZ ;  /* 0x000100000c257824 */ /* 0x000fe200078e00ff */
[----:B------:R-:W-:Y:S01]  /*46e0*/  LOP3.LUT R38, R38, 0xff00, R107, 0xf8, !PT ;  /* 0x0000ff0026267812 */ /* 0x000fe200078ef86b */
[----:B------:R-:W-:Y:S01]  /*46f0*/  IMAD.U32 R12, R103, 0x10000, RZ ;  /* 0x00010000670c7824 */ /* 0x000fe200078e00ff */
[----:B--2---:R-:W-:Y:S02]  /*4700*/  F2FP.F16.E4M3.UNPACK_B R103, R45 ;  /* 0x0000002dff67723e */ /* 0x004fe400020006ff */
[----:B------:R-:W-:Y:S02]  /*4710*/  LOP3.LUT R102, R38, 0xff0000, R37, 0xf8, !PT ;  /* 0x00ff000026667812 */ /* 0x000fe400078ef825 */
[----:B------:R-:W-:Y:S01]  /*4720*/  LOP3.LUT R12, R105, 0xff0000, R12, 0xf8, !PT ;  /* 0x00ff0000690c7812 */ /* 0x000fe200078ef80c */
[----:B------:R-:W-:Y:S01]  /*4730*/  HADD2.F32 R38, -RZ, R103.H0_H0 ;  /* 0x20000067ff267230 */ /* 0x000fe20000004100 */
[----:B0-----:R-:W-:-:S02]  /*4740*/  F2FP.F16.E4M3.UNPACK_B R37, R41 ;  /* 0x00000029ff25723e */ /* 0x001fc400020006ff */
[----:B------:R-:W-:Y:S02]  /*4750*/  F2FP.F16.E4M3.UNPACK_B R105, R12 ;  /* 0x0000000cff69723e */ /* 0x000fe400020006ff */
[-C--:B------:R-:W-:Y:S01]  /*4760*/  F2FP.F16.E4M3.UNPACK_B R106, R102.reuse ;  /* 0x00000066ff6a723e */ /* 0x080fe200020006ff */
[----:B------:R-:W-:Y:S01]  /*4770*/  HADD2.F32 R104, -RZ, R37.H0_H0 ;  /* 0x20000025ff687230 */ /* 0x000fe20000004100 */
[----:B------:R-:W-:Y:S01]  /*4780*/  F2FP.F16.E4M3.UNPACK_B R41, R41.H1 ;  /* 0x00000029ff29723e */ /* 0x000fe200030006ff */
[--C-:B------:R-:W-:Y:S01]  /*4790*/  HADD2.F32 R108, -RZ, R105.reuse.H0_H0 ;  /* 0x20000069ff6c7230 */ /* 0x100fe20000004100 */
[----:B------:R-:W-:Y:S01]  /*47a0*/  F2FP.F16.E4M3.UNPACK_B R102, R102.H1 ;  /* 0x00000066ff66723e */ /* 0x000fe200030006ff */
[----:B------:R-:W-:Y:S01]  /*47b0*/  HADD2.F32 R107, -RZ, R106.H0_H0 ;  /* 0x2000006aff6b7230 */ /* 0x000fe20000004100 */
[----:B------:R-:W-:Y:S01]  /*47c0*/  LOP3.LUT R36, R36, 0xff00, R15, 0xf8, !PT ;  /* 0x0000ff0024247812 */ /* 0x000fe200078ef80f */
[----:B------:R-:W-:Y:S02]  /*47d0*/  HADD2.F32 R105, -RZ, R105.H1_H1 ;  /* 0x30000069ff697230 */ /* 0x000fe40000004100 */
[-C--:B------:R-:W-:Y:S01]  /*47e0*/  FMUL.FTZ R109, R38, R108.reuse ;  /* 0x0000006c266d7220 */ /* 0x080fe20000410000 */
[----:B------:R-:W-:Y:S01]  /*47f0*/  FMUL.FTZ R108, R104, R108 ;  /* 0x0000006c686c7220 */ /* 0x000fe20000410000 */
[----:B------:R-:W-:-:S02]  /*4800*/  HADD2.F32 R37, -RZ, R37.H1_H1 ;  /* 0x30000025ff257230 */ /* 0x000fc40000004100 */
[-C--:B------:R-:W-:Y:S01]  /*4810*/  FFMA.FTZ R104, R104, R107.reuse, -R109 ;  /* 0x0000006b68687223 */ /* 0x080fe2000001086d */
[----:B------:R-:W-:Y:S01]  /*4820*/  FFMA.FTZ R38, R38, R107, R108 ;  /* 0x0000006b26267223 */ /* 0x000fe2000001006c */
[----:B------:R-:W-:Y:S02]  /*4830*/  HADD2.F32 R107, -RZ, R103.H1_H1 ;  /* 0x30000067ff6b7230 */ /* 0x000fe40000004100 */
[----:B------:R-:W-:Y:S02]  /*4840*/  HADD2.F32 R106, -RZ, R106.H1_H1 ;  /* 0x3000006aff6a7230 */ /* 0x000fe40000004100 */
[----:B------:R-:W-:Y:S02]  /*4850*/  IMAD.MOV.U32 R15, RZ, RZ, R47 ;  /* 0x000000ffff0f7224 */ /* 0x000fe400078e002f */
[-C--:B------:R-:W-:Y:S01]  /*4860*/  FMUL.FTZ R103, R107, R105.reuse ;  /* 0x000000696b677220 */ /* 0x080fe20000410000 */
[----:B------:R-:W-:-:S03]  /*4870*/  FMUL.FTZ R105, R37, R105 ;  /* 0x0000006925697220 */ /* 0x000fc60000410000 */
[-C--:B------:R-:W-:Y:S01]  /*4880*/  FFMA.FTZ R103, R37, R106.reuse, -R103 ;  /* 0x0000006a25677223 */ /* 0x080fe20000010867 */
[----:B------:R-:W-:Y:S01]  /*4890*/  FFMA.FTZ R37, R107, R106, R105 ;  /* 0x0000006a6b257223 */ /* 0x000fe20000010069 */
[----:B------:R-:W-:Y:S01]  /*48a0*/  F2FP.F16.E4M3.UNPACK_B R105, R45.H1 ;  /* 0x0000002dff69723e */ /* 0x000fe200030006ff */
[----:B------:R-:W-:Y:S01]  /*48b0*/  HADD2.F32 R45, -RZ, R41.H0_H0 ;  /* 0x20000029ff2d7230 */ /* 0x000fe20000004100 */
[----:B------:R-:W-:Y:S01]  /*48c0*/  F2FP.F16.E4M3.UNPACK_B R106, R12.H1 ;  /* 0x0000000cff6a723e */ /* 0x000fe200030006ff */
[----:B------:R-:W-:Y:S02]  /*48d0*/  HADD2.F32 R107, -RZ, R102.H0_H0 ;  /* 0x20000066ff6b7230 */ /* 0x000fe40000004100 */
[----:B------:R-:W-:Y:S02]  /*48e0*/  HADD2.F32 R12, -RZ, R105.H0_H0 ;  /* 0x20000069ff0c7230 */ /* 0x000fe40000004100 */
[--C-:B------:R-:W-:Y:S02]  /*48f0*/  HADD2.F32 R108, -RZ, R106.reuse.H0_H0 ;  /* 0x2000006aff6c7230 */ /* 0x100fe40000004100 */
[----:B------:R-:W-:-:S02]  /*4900*/  HADD2.F32 R106, -RZ, R106.H1_H1 ;  /* 0x3000006aff6a7230 */ /* 0x000fc40000004100 */
[----:B------:R-:W-:Y:S02]  /*4910*/  HADD2.F32 R41, -RZ, R41.H1_H1 ;  /* 0x30000029ff297230 */ /* 0x000fe40000004100 */
[CC--:B------:R-:W-:Y:S01]  /*4920*/  FMUL.FTZ R109, R12.reuse, R108.reuse ;  /* 0x0000006c0c6d7220 */ /* 0x0c0fe20000410000 */
[C---:B------:R-:W-:Y:S01]  /*4930*/  FMUL.FTZ R108, R45.reuse, R108 ;  /* 0x0000006c2d6c7220 */ /* 0x040fe20000410000 */
[----:B------:R-:W-:Y:S02]  /*4940*/  HADD2.F32 R102, -RZ, R102.H1_H1 ;  /* 0x30000066ff667230 */ /* 0x000fe40000004100 */
[-C--:B------:R-:W-:Y:S01]  /*4950*/  FFMA.FTZ R45, R45, R107.reuse, -R109 ;  /* 0x0000006b2d2d7223 */ /* 0x080fe2000001086d */
[----:B------:R-:W-:Y:S01]  /*4960*/  FFMA.FTZ R12, R12, R107, R108 ;  /* 0x0000006b0c0c7223 */ /* 0x000fe2000001006c */
[----:B------:R-:W-:-:S05]  /*4970*/  HADD2.F32 R107, -RZ, R105.H1_H1 ;  /* 0x30000069ff6b7230 */ /* 0x000fca0000004100 */
[-C--:B------:R-:W-:Y:S01]  /*4980*/  FMUL.FTZ R105, R107, R106.reuse ;  /* 0x0000006a6b697220 */ /* 0x080fe20000410000 */
[----:B------:R-:W-:-:S03]  /*4990*/  FMUL.FTZ R106, R41, R106 ;  /* 0x0000006a296a7220 */ /* 0x000fc60000410000 */
[-C--:B------:R-:W-:Y:S01]  /*49a0*/  FFMA.FTZ R105, R41, R102.reuse, -R105 ;  /* 0x0000006629697223 */ /* 0x080fe20000010869 */
[----:B------:R-:W-:Y:S01]  /*49b0*/  FFMA.FTZ R102, R107, R102, R106 ;  /* 0x000000666b667223 */ /* 0x000fe2000001006a */
[----:B------:R-:W-:Y:S02]  /*49c0*/  IMAD.U32 R106, R13, 0x10000, RZ ;  /* 0x000100000d6a7824 */ /* 0x000fe400078e00ff */
[----:B------:R-:W-:Y:S01]  /*49d0*/  IMAD.U32 R13, R14, 0x10000, RZ ;  /* 0x000100000e0d7824 */ /* 0x000fe200078e00ff */
[----:B------:R-:W-:Y:S02]  /*49e0*/  F2FP.SATFINITE.E4M3.F32.PACK_AB_MERGE_C R45, R105, R45, RZ ;  /* 0x0000002d692d723e */ /* 0x000fe400048070ff */
[----:B------:R-:W-:Y:S02]  /*49f0*/  LOP3.LUT R14, R39, 0xff0000, R106, 0xf8, !PT ;  /* 0x00ff0000270e7812 */ /* 0x000fe400078ef86a */
[----:B------:R-:W-:Y:S02]  /*4a00*/  LOP3.LUT R13, R36, 0xff0000, R13, 0xf8, !PT ;  /* 0x00ff0000240d7812 */ /* 0x000fe400078ef80d */
[----:B------:R-:W-:-:S02]  /*4a10*/  F2FP.F16.E4M3.UNPACK_B R36, R15 ;  /* 0x0000000fff24723e */ /* 0x000fc400020006ff */
[----:B------:R-:W-:Y:S02]  /*4a20*/  F2FP.F16.E4M3.UNPACK_B R47, R13 ;  /* 0x0000000dff2f723e */ /* 0x000fe400020006ff */
[----:B------:R-:W-:Y:S01]  /*4a30*/  F2FP.F16.E4M3.UNPACK_B R39, R43 ;  /* 0x0000002bff27723e */ /* 0x000fe200020006ff */
[----:B------:R-:W-:Y:S01]  /*4a40*/  HADD2.F32 R107, -RZ, R36.H0_H0 ;  /* 0x20000024ff6b7230 */ /* 0x000fe20000004100 */
[----:B------:R-:W-:Y:S01]  /*4a50*/  F2FP.F16.E4M3.UNPACK_B R106, R14 ;  /* 0x0000000eff6a723e */ /* 0x000fe200020006ff */
[----:B------:R-:W-:Y:S01]  /*4a60*/  HADD2.F32 R41, -RZ, R47.H0_H0 ;  /* 0x2000002fff297230 */ /* 0x000fe20000004100 */
[----:B------:R-:W-:Y:S01]  /*4a70*/  F2FP.F16.E4M3.UNPACK_B R15, R15.H1 ;  /* 0x0000000fff0f723e */ /* 0x000fe200030006ff */
[----:B------:R-:W-:Y:S01]  /*4a80*/  HADD2.F32 R109, -RZ, R39.H0_H0 ;  /* 0x20000027ff6d7230 */ /* 0x000fe20000004100 */
[----:B------:R-:W-:Y:S01]  /*4a90*/  F2FP.F16.E4M3.UNPACK_B R13, R13.H1 ;  /* 0x0000000dff0d723e */ /* 0x000fe200030006ff */
[----:B------:R-:W-:Y:S02]  /*4aa0*/  HADD2.F32 R108, -RZ, R106.H0_H0 ;  /* 0x2000006aff6c7230 */ /* 0x000fe40000004100 */
[----:B------:R-:W-:Y:S01]  /*4ab0*/  FMUL.FTZ R110, R107, R41 ;  /* 0x000000296b6e7220 */ /* 0x000fe20000410000 */
[----:B------:R-:W-:-:S02]  /*4ac0*/  HADD2.F32 R36, -RZ, R36.H1_H1 ;  /* 0x30000024ff247230 */ /* 0x000fc40000004100 */
[C---:B------:R-:W-:Y:S01]  /*4ad0*/  FMUL.FTZ R41, R109.reuse, R41 ;  /* 0x000000296d297220 */ /* 0x040fe20000410000 */
[----:B------:R-:W-:Y:S02]  /*4ae0*/  HADD2.F32 R47, -RZ, R47.H1_H1 ;  /* 0x3000002fff2f7230 */ /* 0x000fe40000004100 */
[-C--:B------:R-:W-:Y:S01]  /*4af0*/  FFMA.FTZ R110, R109, R108.reuse, -R110 ;  /* 0x0000006c6d6e7223 */ /* 0x080fe2000001086e */
[----:B------:R-:W-:Y:S02]  /*4b00*/  HADD2.F32 R106, -RZ, R106.H1_H1 ;  /* 0x3000006aff6a7230 */ /* 0x000fe40000004100 */
[----:B------:R-:W-:Y:S01]  /*4b10*/  FFMA.FTZ R107, R107, R108, R41 ;  /* 0x0000006c6b6b7223 */ /* 0x000fe20000010029 */
[----:B------:R-:W-:Y:S02]  /*4b20*/  HADD2.F32 R41, -RZ, R39.H1_H1 ;  /* 0x30000027ff297230 */ /* 0x000fe40000004100 */
[-C--:B------:R-:W-:Y:S01]  /*4b30*/  FMUL.FTZ R39, R36, R47.reuse ;  /* 0x0000002f24277220 */ /* 0x080fe20000410000 */
[----:B------:R-:W-:Y:S01]  /*4b40*/  F2FP.F16.E4M3.UNPACK_B R14, R14.H1 ;  /* 0x0000000eff0e723e */ /* 0x000fe200030006ff */
[--C-:B------:R-:W-:Y:S01]  /*4b50*/  HADD2.F32 R108, -RZ, R13.reuse.H0_H0 ;  /* 0x2000000dff6c7230 */ /* 0x100fe20000004100 */
[----:B------:R-:W-:Y:S01]  /*4b60*/  F2FP.SATFINITE.E4M3.F32.PACK_AB_MERGE_C R103, R103, R104, R45 ;  /* 0x000000686767723e */ /* 0x000fe2000480702d */
[C---:B------:R-:W-:Y:S01]  /*4b70*/  FFMA.FTZ R39, R41.reuse, R106, -R39 ;  /* 0x0000006a29277223 */ /* 0x040fe20000010827 */
[----:B------:R-:W-:Y:S01]  /*4b80*/  FMUL.FTZ R41, R41, R47 ;  /* 0x0000002f29297220 */ /* 0x000fe20000410000 */
[----:B------:R-:W-:Y:S01]  /*4b90*/  HADD2.F32 R47, -RZ, R14.H0_H0 ;  /* 0x2000000eff2f7230 */ /* 0x000fe20000004100 */
[----:B------:R-:W-:Y:S01]  /*4ba0*/  F2FP.F16.E4M3.UNPACK_B R45, R97.H1 ;  /* 0x00000061ff2d723e */ /* 0x000fe200030006ff */
[----:B------:R-:W-:-:S02]  /*4bb0*/  HADD2.F32 R13, -RZ, R13.H1_H1 ;  /* 0x3000000dff0d7230 */ /* 0x000fc40000004100 */
[----:B------:R-:W-:Y:S01]  /*4bc0*/  FFMA.FTZ R36, R36, R106, R41 ;  /* 0x0000006a24247223 */ /* 0x000fe20000010029 */
[----:B------:R-:W-:Y:S01]  /*4bd0*/  F2FP.F16.E4M3.UNPACK_B R41, R43.H1 ;  /* 0x0000002bff29723e */ /* 0x000fe200030006ff */
[--C-:B------:R-:W-:Y:S01]  /*4be0*/  HADD2.F32 R43, -RZ, R15.reuse.H0_H0 ;  /* 0x2000000fff2b7230 */ /* 0x100fe20000004100 */
[----:B------:R-:W-:Y:S01]  /*4bf0*/  F2FP.SATFINITE.E4M3.F32.PACK_AB_MERGE_C R12, R102, R12, RZ ;  /* 0x0000000c660c723e */ /* 0x000fe200048070ff */
[----:B------:R-:W-:Y:S01]  /*4c00*/  HADD2.F32 R15, -RZ, R15.H1_H1 ;  /* 0x3000000fff0f7230 */ /* 0x000fe20000004100 */
[----:B------:R-:W-:Y:S01]  /*4c10*/  F2FP.F16.E4M3.UNPACK_B R97, R97 ;  /* 0x00000061ff61723e */ /* 0x000fe200020006ff */
[--C-:B------:R-:W-:Y:S02]  /*4c20*/  HADD2.F32 R106, -RZ, R41.reuse.H0_H0 ;  /* 0x20000029ff6a7230 */ /* 0x100fe40000004100 */
[----:B------:R-:W-:Y:S01]  /*4c30*/  FMUL.FTZ R109, R43, R108 ;  /* 0x0000006c2b6d7220 */ /* 0x000fe20000410000 */
[----:B------:R-:W-:Y:S02]  /*4c40*/  HADD2.F32 R41, -RZ, R41.H1_H1 ;  /* 0x30000029ff297230 */ /* 0x000fe40000004100 */
[----:B------:R-:W-:-:S02]  /*4c50*/  HADD2.F32 R14, -RZ, R14.H1_H1 ;  /* 0x3000000eff0e7230 */ /* 0x000fc40000004100 */
[CC--:B------:R-:W-:Y:S01]  /*4c60*/  FFMA.FTZ R109, R106.reuse, R47.reuse, -R109 ;  /* 0x0000002f6a6d7223 */ /* 0x0c0fe2000001086d */
[----:B------:R-:W-:Y:S01]  /*4c70*/  FMUL.FTZ R106, R106, R108 ;  /* 0x0000006c6a6a7220 */ /* 0x000fe20000410000 */
[--C-:B------:R-:W-:Y:S02]  /*4c80*/  HADD2.F32 R102, -RZ, R45.reuse.H0_H0 ;  /* 0x2000002dff667230 */ /* 0x100fe40000004100 */
[----:B------:R-:W-:Y:S02]  /*4c90*/  HADD2.F32 R45, -RZ, R45.H1_H1 ;  /* 0x3000002dff2d7230 */ /* 0x000fe40000004100 */
[----:B------:R-:W-:Y:S01]  /*4ca0*/  FFMA.FTZ R106, R43, R47, R106 ;  /* 0x0000002f2b6a7223 */ /* 0x000fe2000001006a */
[-C--:B------:R-:W-:Y:S01]  /*4cb0*/  FMUL.FTZ R43, R15, R13.reuse ;  /* 0x0000000d0f2b7220 */ /* 0x080fe20000410000 */
[----:B------:R-:W-:-:S03]  /*4cc0*/  FMUL.FTZ R13, R41, R13 ;  /* 0x0000000d290d7220 */ /* 0x000fc60000410000 */
[-C--:B------:R-:W-:Y:S01]  /*4cd0*/  FFMA.FTZ R43, R41, R14.reuse, -R43 ;  /* 0x0000000e292b7223 */ /* 0x080fe2000001082b */
[----:B------:R-:W-:Y:S01]  /*4ce0*/  FFMA.FTZ R14, R15, R14, R13 ;  /* 0x0000000e0f0e7223 */ /* 0x000fe2000001000d */
[----:B------:R-:W-:Y:S01]  /*4cf0*/  IMAD.MOV.U32 R13, RZ, RZ, R40 ;  /* 0x000000ffff0d7224 */ /* 0x000fe200078e0028 */
[----:B------:R-:W-:Y:S02]  /*4d00*/  F2FP.F16.E4M3.UNPACK_B R15, R100.H1 ;  /* 0x00000064ff0f723e */ /* 0x000fe400030006ff */
[----:B------:R-:W-:Y:S02]  /*4d10*/  F2FP.F16.E4M3.UNPACK_B R40, R44.H1 ;  /* 0x0000002cff28723e */ /* 0x000fe400030006ff */
[-C--:B------:R-:W-:Y:S01]  /*4d20*/  F2FP.F16.E4M3.UNPACK_B R41, R13.reuse.H1 ;  /* 0x0000000dff29723e */ /* 0x080fe200030006ff */
[----:B------:R-:W-:Y:S01]  /*4d30*/  HADD2.F32 R104, -RZ, R15.H0_H0 ;  /* 0x2000000fff687230 */ /* 0x000fe20000004100 */
[----:B------:R-:W-:Y:S01]  /*4d40*/  F2FP.F16.E4M3.UNPACK_B R100, R100 ;  /* 0x00000064ff64723e */ /* 0x000fe200020006ff */
[----:B------:R-:W-:Y:S01]  /*4d50*/  HADD2.F32 R47, -RZ, R40.H0_H0 ;  /* 0x20000028ff2f7230 */ /* 0x000fe20000004100 */
[----:B------:R-:W-:Y:S01]  /*4d60*/  F2FP.F16.E4M3.UNPACK_B R44, R44 ;  /* 0x0000002cff2c723e */ /* 0x000fe200020006ff */
[----:B------:R-:W-:Y:S01]  /*4d70*/  HADD2.F32 R105, -RZ, R41.H0_H0 ;  /* 0x20000029ff697230 */ /* 0x000fe20000004100 */
[----:B------:R-:W-:Y:S01]  /*4d80*/  F2FP.F16.E4M3.UNPACK_B R13, R13 ;  /* 0x0000000dff0d723e */ /* 0x000fe200020006ff */
[----:B------:R-:W-:-:S02]  /*4d90*/  HADD2.F32 R15, -RZ, R15.H1_H1 ;  /* 0x3000000fff0f7230 */ /* 0x000fc40000004100 */
[-C--:B------:R-:W-:Y:S01]  /*4da0*/  FMUL.FTZ R108, R47, R104.reuse ;  /* 0x000000682f6c7220 */ /* 0x080fe20000410000 */
[----:B------:R-:W-:Y:S02]  /*4db0*/  HADD2.F32 R41, -RZ, R41.H1_H1 ;  /* 0x30000029ff297230 */ /* 0x000fe40000004100 */
[----:B------:R-:W-:Y:S01]  /*4dc0*/  FMUL.FTZ R104, R105, R104 ;  /* 0x0000006869687220 */ /* 0x000fe20000410000 */
[----:B------:R-:W-:Y:S01]  /*4dd0*/  F2FP.SATFINITE.E4M3.F32.PACK_AB_MERGE_C R43, R43, R109, RZ ;  /* 0x0000006d2b2b723e */ /* 0x000fe200048070ff */
[----:B------:R-:W-:Y:S01]  /*4de0*/  FFMA.FTZ R108, R105, R102, -R108 ;  /* 0x00000066696c7223 */ /* 0x000fe2000001086c */
[----:B------:R-:W-:Y:S01]  /*4df0*/  F2FP.SATFINITE.E4M3.F32.PACK_AB_MERGE_C R14, R14, R106, RZ ;  /* 0x0000006a0e0e723e */ /* 0x000fe200048070ff */
[----:B------:R-:W-:Y:S01]  /*4e00*/  FFMA.FTZ R104, R47, R102, R104 ;  /* 0x000000662f687223 */ /* 0x000fe20000010068 */
[----:B------:R-:W-:Y:S01]  /*4e10*/  HADD2.F32 R47, -RZ, R40.H1_H1 ;  /* 0x30000028ff2f7230 */ /* 0x000fe20000004100 */
[----:B------:R-:W-:Y:S01]  /*4e20*/  F2FP.SATFINITE.E4M3.F32.PACK_AB_MERGE_C R43, R39, R110, R43 ;  /* 0x0000006e272b723e */ /* 0x000fe2000480702b */
[----:B------:R-:W-:-:S02]  /*4e30*/  HADD2.F32 R102, -RZ, R13.H0_H0 ;  /* 0x2000000dff667230 */ /* 0x000fc40000004100 */
[----:B------:R-:W-:Y:S02]  /*4e40*/  HADD2.F32 R13, -RZ, R13.H1_H1 ;  /* 0x3000000dff0d7230 */ /* 0x000fe40000004100 */
[-C--:B------:R-:W-:Y:S01]  /*4e50*/  FMUL.FTZ R40, R47, R15.reuse ;  /* 0x0000000f2f287220 */ /* 0x080fe20000410000 */
[----:B------:R-:W-:-:S03]  /*4e60*/  FMUL.FTZ R15, R41, R15 ;  /* 0x0000000f290f7220 */ /* 0x000fc60000410000 */
[-C--:B------:R-:W-:Y:S01]  /*4e70*/  FFMA.FTZ R40, R41, R45.reuse, -R40 ;  /* 0x0000002d29287223 */ /* 0x080fe20000010828 */
[----:B------:R-:W-:Y:S01]  /*4e80*/  FFMA.FTZ R15, R47, R45, R15 ;  /* 0x0000002d2f0f7223 */ /* 0x000fe2000001000f */
[----:B------:R-:W-:Y:S02]  /*4e90*/  HADD2.F32 R47, -RZ, R100.H0_H0 ;  /* 0x20000064ff2f7230 */ /* 0x000fe40000004100 */
[----:B------:R-:W-:Y:S01]  /*4ea0*/  HADD2.F32 R41, -RZ, R44.H0_H0 ;  /* 0x2000002cff297230 */ /* 0x000fe20000004100 */
[----:B------:R-:W-:Y:S01]  /*4eb0*/  F2FP.SATFINITE.E4M3.F32.PACK_AB_MERGE_C R40, R40, R108, RZ ;  /* 0x0000006c2828723e */ /* 0x000fe200048070ff */
[--C-:B------:R-:W-:Y:S01]  /*4ec0*/  HADD2.F32 R45, -RZ, R97.reuse.H0_H0 ;  /* 0x20000061ff2d7230 */ /* 0x100fe20000004100 */
[----:B------:R-:W-:Y:S01]  /*4ed0*/  F2FP.SATFINITE.E4M3.F32.PACK_AB_MERGE_C R104, R15, R104, RZ ;  /* 0x000000680f68723e */ /* 0x000fe200048070ff */
[----:B------:R-:W-:Y:S02]  /*4ee0*/  HADD2.F32 R100, -RZ, R100.H1_H1 ;  /* 0x30000064ff647230 */ /* 0x000fe40000004100 */
[-C--:B------:R-:W-:Y:S01]  /*4ef0*/  FMUL.FTZ R105, R41, R47.reuse ;  /* 0x0000002f29697220 */ /* 0x080fe20000410000 */
[----:B------:R-:W-:Y:S01]  /*4f00*/  FMUL.FTZ R47, R102, R47 ;  /* 0x0000002f662f7220 */ /* 0x000fe20000410000 */
[----:B------:R-:W-:Y:S01]  /*4f10*/  HADD2.F32 R44, -RZ, R44.H1_H1 ;  /* 0x3000002cff2c7230 */ /* 0x000fe20000004100 */
[----:B------:R-:W-:Y:S01]  /*4f20*/  F2FP.F16.E4M3.UNPACK_B R15, R98.H1 ;  /* 0x00000062ff0f723e */ /* 0x000fe200030006ff */
[----:B------:R-:W-:-:S02]  /*4f30*/  HADD2.F32 R97, -RZ, R97.H1_H1 ;  /* 0x30000061ff617230 */ /* 0x000fc40000004100 */
[-C--:B------:R-:W-:Y:S01]  /*4f40*/  FFMA.FTZ R47, R41, R45.reuse, R47 ;  /* 0x0000002d292f7223 */ /* 0x080fe2000001002f */
[----:B------:R-:W-:Y:S01]  /*4f50*/  FFMA.FTZ R105, R102, R45, -R105 ;  /* 0x0000002d66697223 */ /* 0x000fe20000010869 */
[CC--:B------:R-:W-:Y:S01]  /*4f60*/  FMUL.FTZ R41, R44.reuse, R100.reuse ;  /* 0x000000642c297220 */ /* 0x0c0fe20000410000 */
[C---:B------:R-:W-:Y:S01]  /*4f70*/  FMUL.FTZ R100, R13.reuse, R100 ;  /* 0x000000640d647220 */ /* 0x040fe20000410000 */
[----:B------:R-:W-:Y:S01]  /*4f80*/  F2FP.F16.E4M3.UNPACK_B R45, R46.H1 ;  /* 0x0000002eff2d723e */ /* 0x000fe200030006ff */
[----:B------:R-:W-:Y:S02]  /*4f90*/  HADD2.F32 R111, -RZ, R15.H0_H0 ;  /* 0x2000000fff6f7230 */ /* 0x000fe40000004100 */
[-C--:B------:R-:W-:Y:S01]  /*4fa0*/  FFMA.FTZ R41, R13, R97.reuse, -R41 ;  /* 0x000000610d297223 */ /* 0x080fe20000010829 */
[----:B------:R-:W-:Y:S01]  /*4fb0*/  FFMA.FTZ R13, R44, R97, R100 ;  /* 0x000000612c0d7223 */ /* 0x000fe20000010064 */
[----:B------:R-:W-:Y:S01]  /*4fc0*/  F2FP.F16.E4M3.UNPACK_B R44, R42.H1 ;  /* 0x0000002aff2c723e */ /* 0x000fe200030006ff */
[----:B------:R-:W-:Y:S01]  /*4fd0*/  HADD2.F32 R97, -RZ, R45.H0_H0 ;  /* 0x2000002dff617230 */ /* 0x000fe20000004100 */
[----:B------:R-:W-:Y:S01]  /*4fe0*/  F2FP.F16.E4M3.UNPACK_B R100, R99.H1 ;  /* 0x00000063ff64723e */ /* 0x000fe200030006ff */
[----:B------:R-:W-:Y:S01]  /*4ff0*/  HADD2.F32 R15, -RZ, R15.H1_H1 ;  /* 0x3000000fff0f7230 */ /* 0x000fe20000004100 */
[----:B------:R-:W-:Y:S01]  /*5000*/  F2FP.F16.E4M3.UNPACK_B R98, R98 ;  /* 0x00000062ff62723e */ /* 0x000fe200020006ff */
[----:B------:R-:W-:-:S02]  /*5010*/  HADD2.F32 R102, -RZ, R44.H0_H0 ;  /* 0x2000002cff667230 */ /* 0x000fc40000004100 */
[CC--:B------:R-:W-:Y:S01]  /*5020*/  FMUL.FTZ R109, R97.reuse, R111.reuse ;  /* 0x0000006f616d7220 */ /* 0x0c0fe20000410000 */
[----:B------:R-:W-:Y:S01]  /*5030*/  HADD2.F32 R108, -RZ, R100.H0_H0 ;  /* 0x20000064ff6c7230 */ /* 0x000fe20000004100 */
[----:B------:R-:W-:Y:S01]  /*5040*/  F2FP.F16.E4M3.UNPACK_B R46, R46 ;  /* 0x0000002eff2e723e */ /* 0x000fe200020006ff */
[----:B------:R-:W-:Y:S02]  /*5050*/  HADD2.F32 R45, -RZ, R45.H1_H1 ;  /* 0x3000002dff2d7230 */ /* 0x000fe40000004100 */
[----:B------:R-:W-:Y:S01]  /*5060*/  FMUL.FTZ R111, R102, R111 ;  /* 0x0000006f666f7220 */ /* 0x000fe20000410000 */
[----:B------:R-:W-:Y:S01]  /*5070*/  HADD2.F32 R44, -RZ, R44.H1_H1 ;  /* 0x3000002cff2c7230 */ /* 0x000fe20000004100 */
[----:B------:R-:W-:Y:S01]  /*5080*/  F2FP.F16.E4M3.UNPACK_B R42, R42 ;  /* 0x0000002aff2a723e */ /* 0x000fe200020006ff */
[----:B------:R-:W-:Y:S02]  /*5090*/  HADD2.F32 R100, -RZ, R100.H1_H1 ;  /* 0x30000064ff647230 */ /* 0x000fe40000004100 */
[-C--:B------:R-:W-:Y:S01]  /*50a0*/  FFMA.FTZ R111, R97, R108.reuse, R111 ;  /* 0x0000006c616f7223 */ /* 0x080fe2000001006f */
[CC--:B------:R-:W-:Y:S01]  /*50b0*/  FMUL.FTZ R97, R45.reuse, R15.reuse ;  /* 0x0000000f2d617220 */ /* 0x0c0fe20000410000 */
[----:B------:R-:W-:Y:S01]  /*50c0*/  FMUL.FTZ R15, R44, R15 ;  /* 0x0000000f2c0f7220 */ /* 0x000fe20000410000 */
[----:B------:R-:W-:Y:S01]  /*50d0*/  FFMA.FTZ R109, R102, R108, -R109 ;  /* 0x0000006c666d7223 */ /* 0x000fe2000001086d */
[----:B------:R-:W-:Y:S01]  /*50e0*/  F2FP.F16.E4M3.UNPACK_B R99, R99 ;  /* 0x00000063ff63723e */ /* 0x000fe200020006ff */
[-C--:B------:R-:W-:Y:S01]  /*50f0*/  FFMA.FTZ R44, R44, R100.reuse, -R97 ;  /* 0x000000642c2c7223 */ /* 0x080fe20000010861 */
[----:B------:R-:W-:Y:S01]  /*5100*/  FFMA.FTZ R15, R45, R100, R15 ;  /* 0x000000642d0f7223 */ /* 0x000fe2000001000f */
[----:B------:R-:W-:Y:S01]  /*5110*/  HADD2.F32 R108, -RZ, R98.H0_H0 ;  /* 0x20000062ff6c7230 */ /* 0x000fe20000004100 */
[----:B------:R-:W-:Y:S01]  /*5120*/  F2FP.SATFINITE.E4M3.F32.PACK_AB_MERGE_C R13, R13, R47, R104 ;  /* 0x0000002f0d0d723e */ /* 0x000fe20004807068 */
[----:B------:R-:W-:Y:S01]  /*5130*/  HADD2.F32 R45, -RZ, R46.H0_H0 ;  /* 0x2000002eff2d7230 */ /* 0x000fe20000004100 */
[----:B------:R-:W-:Y:S01]  /*5140*/  F2FP.SATFINITE.E4M3.F32.PACK_AB_MERGE_C R44, R44, R109, RZ ;  /* 0x0000006d2c2c723e */ /* 0x000fe200048070ff */
[----:B------:R-:W-:Y:S01]  /*5150*/  HADD2.F32 R100, -RZ, R42.H0_H0 ;  /* 0x2000002aff647230 */ /* 0x000fe20000004100 */
[----:B------:R-:W-:Y:S01]  /*5160*/  F2FP.SATFINITE.E4M3.F32.PACK_AB_MERGE_C R15, R15, R111, RZ ;  /* 0x0000006f0f0f723e */ /* 0x000fe200048070ff */
[----:B------:R-:W-:-:S02]  /*5170*/  HADD2.F32 R97, -RZ, R99.H0_H0 ;  /* 0x20000063ff617230 */ /* 0x000fc40000004100 */
[CC--:B------:R-:W-:Y:S01]  /*5180*/  FMUL.FTZ R102, R45.reuse, R108.reuse ;  /* 0x0000006c2d667220 */ /* 0x0c0fe20000410000 */
[----:B------:R-:W-:Y:S02]  /*5190*/  HADD2.F32 R98, -RZ, R98.H1_H1 ;  /* 0x30000062ff627230 */ /* 0x000fe40000004100 */
[C---:B------:R-:W-:Y:S01]  /*51a0*/  FMUL.FTZ R108, R100.reuse, R108 ;  /* 0x0000006c646c7220 */ /* 0x040fe20000410000 */
[----:B------:R-:W-:Y:S02]  /*51b0*/  HADD2.F32 R46, -RZ, R46.H1_H1 ;  /* 0x3000002eff2e7230 */ /* 0x000fe40000004100 */
[-C--:B------:R-:W-:Y:S01]  /*51c0*/  FFMA.FTZ R102, R100, R97.reuse, -R102 ;  /* 0x0000006164667223 */ /* 0x080fe20000010866 */
[----:B------:R-:W-:Y:S02]  /*51d0*/  HADD2.F32 R42, -RZ, R42.H1_H1 ;  /* 0x3000002aff2a7230 */ /* 0x000fe40000004100 */
[----:B------:R-:W-:Y:S01]  /*51e0*/  FFMA.FTZ R108, R45, R97, R108 ;  /* 0x000000612d6c7223 */ /* 0x000fe2000001006c */
[----:B------:R-:W-:-:S02]  /*51f0*/  HADD2.F32 R99, -RZ, R99.H1_H1 ;  /* 0x30000063ff637230 */ /* 0x000fc40000004100 */
[-C--:B------:R-:W-:Y:S01]  /*5200*/  FMUL.FTZ R45, R46, R98.reuse ;  /* 0x000000622e2d7220 */ /* 0x080fe20000410000 */
[----:B------:R-:W-:Y:S01]  /*5210*/  F2FP.SATFINITE.E4M3.F32.PACK_AB_MERGE_C R40, R41, R105, R40 ;  /* 0x000000692928723e */ /* 0x000fe20004807028 */
[----:B------:R-:W-:Y:S01]  /*5220*/  FMUL.FTZ R98, R42, R98 ;  /* 0x000000622a627220 */ /* 0x000fe20000410000 */
[----:B------:R-:W-:Y:S01]  /*5230*/  F2FP.SATFINITE.E4M3.F32.PACK_AB_MERGE_C R47, R36, R107, R14 ;  /* 0x0000006b242f723e */ /* 0x000fe2000480700e */
[-C--:B------:R-:W-:Y:S01]  /*5240*/  FFMA.FTZ R45, R42, R99.reuse, -R45 ;  /* 0x000000632a2d7223 */ /* 0x080fe2000001082d */
[----:B------:R-:W-:Y:S02]  /*5250*/  IMAD.MOV.U32 R41, RZ, RZ, R103 ;  /* 0x000000ffff297224 */ /* 0x000fe400078e0067 */
[----:B------:R-:W-:Y:S02]  /*5260*/  FFMA.FTZ R99, R46, R99, R98 ;  /* 0x000000632e637223 */ /* 0x000fe40000010062 */
[----:B------:R-:W-:Y:S01]  /*5270*/  F2FP.SATFINITE.E4M3.F32.PACK_AB_MERGE_C R42, R45, R102, R44 ;  /* 0x000000662d2a723e */ /* 0x000fe2000480702c */
[----:B------:R-:W-:-:S02]  /*5280*/  IMAD.MOV.U32 R44, RZ, RZ, R13 ;  /* 0x000000ffff2c7224 */ /* 0x000fc400078e000d */
[----:B------:R-:W-:Y:S02]  /*5290*/  F2FP.SATFINITE.E4M3.F32.PACK_AB_MERGE_C R46, R99, R108, R15 ;  /* 0x0000006c632e723e */ /* 0x000fe4000480700f */
[----:B------:R-:W-:-:S07]  /*52a0*/  F2FP.SATFINITE.E4M3.F32.PACK_AB_MERGE_C R45, R37, R38, R12 ;  /* 0x00000026252d723e */ /* 0x000fce000480700c */
.L_x_354:
[----:B------:R-:W-:Y:S05]  /*52b0*/  BSYNC B2 ;  /* 0x0000000000027941 */ /* 0x000fea0003800000 */
.L_x_353:
[----:B------:R-:W-:-:S04]  /*52c0*/  IADD3 R13, P4, P5, R58, R78, R20 ;  /* 0x0000004e3a0d7210 */ /* 0x000fc80007d9e014 */
[----:B------:R-:W-:Y:S02]  /*52d0*/  IADD3.X R14, R80, R95, R4, P4, P5 ;  /* 0x0000005f500e7210 */ /* 0x000fe400027ea404 */
[----:B------:R-:W-:-:S13]  /*52e0*/  ISETP.GE.AND P4, PT, R101, R94, PT ;  /* 0x0000005e6500720c */ /* 0x000fda0003f86270 */
[--C-:B------:R-:W-:Y:S02]  /*52f0*/  @!P4 SHF.R.S32.HI R12, RZ, 0x1f, R101.reuse ;  /* 0x0000001fff0cc819 */ /* 0x100fe40000011465 */
[----:B------:R-:W-:-:S04]  /*5300*/  @!P4 IADD3 R15, P5, P6, R58, R78, R101 ;  /* 0x0000004e3a0fc210 */ /* 0x000fc80007ebe065 */
[----:B------:R-:W-:Y:S02]  /*5310*/  @!P4 IADD3.X R36, R80, R95, R12, P5, P6 ;  /* 0x0000005f5024c210 */ /* 0x000fe40002fec40c */
[----:B------:R-:W-:-:S05]  /*5320*/  IADD3 R12, P5, R13, R76, RZ ;  /* 0x0000004c0d0c7210 */ /* 0x000fca0007fbe0ff */
[----:B------:R-:W-:Y:S01]  /*5330*/  IMAD.X R13, R14, 0x1, R77, P5 ;  /* 0x000000010e0d7824 */ /* 0x000fe200028e064d */
[----:B------:R-:W-:-:S04]  /*5340*/  @!P4 IADD3 R14, P5, R15, R76, RZ ;  /* 0x0000004c0f0ec210 */ /* 0x000fc80007fbe0ff */
[----:B0-----:R0:W-:Y:S01]  /*5350*/  STG.E.128 desc[UR40][R12.64], R40 ;  /* 0x000000280c007986 */ /* 0x0011e2000c101d28 */
[----:B------:R-:W-:-:S05]  /*5360*/  @!P4 IMAD.X R15, R36, 0x1, R77, P5 ;  /* 0x00000001240fc824 */ /* 0x000fca00028e064d */
[----:B--2---:R0:W-:Y:S03]  /*5370*/  @!P4 STG.E.128 desc[UR40][R14.64], R44 ;  /* 0x0000002c0e00c986 */ /* 0x0041e6000c101d28 */
.L_x_352:
[----:B------:R-:W-:Y:S05]  /*5380*/  BSYNC B1 ;  /* 0x0000000000017941 */ /* 0x000fea0003800000 */
.L_x_351:
[----:B------:R-:W-:-:S13]  /*5390*/  ISETP.NE.AND P4, PT, R61, RZ, PT ;  /* 0x000000ff3d00720c */ /* 0x000fda0003f85270 */
[----:B------:R-:W-:Y:S05]  /*53a0*/  @!P4 BRA `(.L_x_335) ;  /* 0x00000010003cc947 */ /* 0x000fea0003800000 */
[----:B0-----:R-:W2:Y:S04]  /*53b0*/  LDL R12, [R1+0x14] ;  /* 0x00001400010c7983 */ /* 0x001ea80000100800 */
[----:B------:R-:W3:Y:S01]  /*53c0*/  LDL R13, [R1+0x10] ;  /* 0x00001000010d7983 */ /* 0x000ee20000100800 */
[----:B------:R-:W-:Y:S02]  /*53d0*/  SHF.R.U32.HI R36, RZ, 0x3, R157 ;  /* 0x00000003ff247819 */ /* 0x000fe4000001169d */
[----:B------:R-:W-:-:S04]  /*53e0*/  IADD3 R41, P4, P5, R58, R78, R7 ;  /* 0x0000004e3a297210 */ /* 0x000fc80007d9e007 */
[----:B------:R-:W-:Y:S02]  /*53f0*/  IADD3.X R14, R80, R95, R3, P4, P5 ;  /* 0x0000005f500e7210 */ /* 0x000fe400027ea403 */
[----:B------:R-:W-:-:S05]  /*5400*/  IADD3 R40, P4, R41, R76, RZ ;  /* 0x0000004c29287210 */ /* 0x000fca0007f9e0ff */
[----:B------:R-:W-:Y:S01]  /*5410*/  IMAD.X R41, R14, 0x1, R77, P4 ;  /* 0x000000010e297824 */ /* 0x000fe200020e064d */
[----:B------:R-:W-:Y:S01]  /*5420*/  ISETP.GE.AND P4, PT, R82, R87, PT ;  /* 0x000000575200720c */ /* 0x000fe20003f86270 */
[----:B------:R-:W-:Y:S01]  /*5430*/  BSSY B1, `(.L_x_355) ;  /* 0x00000e7000017945 */ /* 0x000fe20003800000 */
[----:B--2---:R-:W-:-:S04]  /*5440*/  LOP3.LUT P6, RZ, R12, 0x1, RZ, 0xc0, !PT ;  /* 0x000000010cff7812 */ /* 0x004fc800078cc0ff */
[----:B------:R-:W-:Y:S01]  /*5450*/  SEL R96, R63, R96, !P6 ;  /* 0x000000603f607207 */ /* 0x000fe20007000000 */
[----:B---3--:R-:W-:-:S03]  /*5460*/  IMAD.MOV.U32 R15, RZ, RZ, R13 ;  /* 0x000000ffff0f7224 */ /* 0x008fc600078e000d */
[----:B------:R-:W-:-:S04]  /*5470*/  SHF.R.S32.HI R13, RZ, 0x1f, R96 ;  /* 0x0000001fff0d7819 */ /* 0x000fc80000011460 */
        /* <DEDUP_REMOVED lines=9> */
[----:B------:R-:W-:Y:S01]  /*5510*/  IADD3 R12, R12, R13, R15 ;  /* 0x0000000d0c0c7210 */ /* 0x000fe20007ffe00f */
[----:B------:R-:W-:-:S04]  /*5520*/  IMAD R13, R17, 0x3000, R71 ;  /* 0x00003000110d7824 */ /* 0x000fc800078e0247 */
[----:B------:R-:W-:Y:S02]  /*5530*/  IMAD R15, R17, 0x3000, R12 ;  /* 0x00003000110f7824 */ /* 0x000fe400078e020c */
[C---:B------:R-:W-:Y:S02]  /*5540*/  IMAD.IADD R13, R16.reuse, 0x1, R13 ;  /* 0x00000001100d7824 */ /* 0x040fe400078e020d */
[----:B------:R-:W-:-:S04]  /*5550*/  IMAD.IADD R36, R16, 0x1, R15 ;  /* 0x0000000110247824 */ /* 0x000fc800078e020f */
[----:B------:R-:W0:Y:S04]  /*5560*/  LDS.128 R12, [R13+0x13800] ;  /* 0x013800000d0c7984 */ /* 0x000e280000000c00 */
[----:B------:R-:W2:Y:S01]  /*5570*/  LDS.128 R36, [R36+0x13800] ;  /* 0x0138000024247984 */ /* 0x000ea20000000c00 */
[----:B------:R-:W-:Y:S05]  /*5580*/  @P4 BRA `(.L_x_356) ;  /* 0x0000000c00444947 */ /* 0x000fea0003800000 */
[----:B0-----:R-:W-:Y:S01]  /*5590*/  IMAD.MOV.U32 R32, RZ, RZ, R12 ;  /* 0x000000ffff207224 */ /* 0x001fe200078e000c */
[----:B------:R-:W-:Y:S01]  /*55a0*/  F2FP.F16.E4M3.UNPACK_B R44, R93.H1 ;  /* 0x0000005dff2c723e */ /* 0x000fe200030006ff */
[----:B--2---:R-:W-:Y:S01]  /*55b0*/  IMAD.MOV.U32 R99, RZ, RZ, R38 ;  /* 0x000000ffff637224 */ /* 0x004fe200078e0026 */
[----:B------:R-:W-:Y:S02]  /*55c0*/  F2FP.F16.E4M3.UNPACK_B R10, R36.H1 ;  /* 0x00000024ff0a723e */ /* 0x000fe400030006ff */
[----:B------:R-:W-:Y:S01]  /*55d0*/  F2FP.F16.E4M3.UNPACK_B R12, R32.H1 ;  /* 0x00000020ff0c723e */ /* 0x000fe200030006ff */
[----:B------:R-:W-:Y:S01]  /*55e0*/  HADD2.F32 R45, -RZ, R44.H0_H0 ;  /* 0x2000002cff2d7230 */ /* 0x000fe20000004100 */
[----:B------:R-:W-:Y:S01]  /*55f0*/  F2FP.F16.E4M3.UNPACK_B R43, R90.H1 ;  /* 0x0000005aff2b723e */ /* 0x000fe200030006ff */
[----:B------:R-:W-:Y:S01]  /*5600*/  HADD2.F32 R34, -RZ, R10.H0_H0 ;  /* 0x2000000aff227230 */ /* 0x000fe20000004100 */
[----:B------:R-:W-:Y:S01]  /*5610*/  F2FP.F16.E4M3.UNPACK_B R38, R92.H1 ;  /* 0x0000005cff26723e */ /* 0x000fe200030006ff */
[----:B------:R-:W-:Y:S01]  /*5620*/  HADD2.F32 R8, -RZ, R12.H0_H0 ;  /* 0x2000000cff087230 */ /* 0x000fe20000004100 */
[----:B------:R-:W-:Y:S01]  /*5630*/  F2FP.F16.E4M3.UNPACK_B R98, R99.H1 ;  /* 0x00000063ff62723e */ /* 0x000fe200030006ff */
[----:B------:R-:W-:-:S02]  /*5640*/  HADD2.F32 R44, -RZ, R44.H1_H1 ;  /* 0x3000002cff2c7230 */ /* 0x000fc40000004100 */
[-C--:B------:R-:W-:Y:S01]  /*5650*/  FMUL.FTZ R87, R34, R45.reuse ;  /* 0x0000002d22577220 */ /* 0x080fe20000410000 */
[----:B------:R-:W-:Y:S02]  /*5660*/  HADD2.F32 R12, -RZ, R12.H1_H1 ;  /* 0x3000000cff0c7230 */ /* 0x000fe40000004100 */
[----:B------:R-:W-:Y:S01]  /*5670*/  FMUL.FTZ R97, R8, R45 ;  /* 0x0000002d08617220 */ /* 0x000fe20000410000 */
[----:B------:R-:W-:Y:S01]  /*5680*/  HADD2.F32 R45, -RZ, R10.H1_H1 ;  /* 0x3000000aff2d7230 */ /* 0x000fe20000004100 */
[----:B------:R-:W-:Y:S01]  /*5690*/  F2FP.F16.E4M3.UNPACK_B R100, R14.H1 ;  /* 0x0000000eff64723e */ /* 0x000fe200030006ff */
[--C-:B------:R-:W-:Y:S02]  /*56a0*/  HADD2.F32 R47, -RZ, R43.reuse.H0_H0 ;  /* 0x2000002bff2f7230 */ /* 0x100fe40000004100 */
[-C--:B------:R-:W-:Y:S01]  /*56b0*/  FMUL.FTZ R96, R12, R44.reuse ;  /* 0x0000002c0c607220 */ /* 0x080fe20000410000 */
[----:B------:R-:W-:Y:S02]  /*56c0*/  HADD2.F32 R46, -RZ, R43.H1_H1 ;  /* 0x3000002bff2e7230 */ /* 0x000fe40000004100 */
[C---:B------:R-:W-:Y:S01]  /*56d0*/  FMUL.FTZ R43, R45.reuse, R44 ;  /* 0x0000002c2d2b7220 */ /* 0x040fe20000410000 */
[----:B------:R-:W-:Y:S01]  /*56e0*/  F2FP.F16.E4M3.UNPACK_B R44, R32 ;  /* 0x00000020ff2c723e */ /* 0x000fe200020006ff */
[----:B------:R-:W-:Y:S01]  /*56f0*/  FFMA.FTZ R10, R34, R47, R97 ;  /* 0x0000002f220a7223 */ /* 0x000fe20000010061 */
[----:B------:R-:W-:Y:S01]  /*5700*/  F2FP.F16.E4M3.UNPACK_B R34, R36 ;  /* 0x00000024ff22723e */ /* 0x000fe200020006ff */
[-C--:B------:R-:W-:Y:S01]  /*5710*/  FFMA.FTZ R12, R12, R46.reuse, -R43 ;  /* 0x0000002e0c0c7223 */ /* 0x080fe2000001082b */
[----:B------:R-:W-:Y:S01]  /*5720*/  F2FP.F16.E4M3.UNPACK_B R43, R93 ;  /* 0x0000005dff2b723e */ /* 0x000fe200020006ff */
[----:B------:R-:W-:Y:S01]  /*5730*/  FFMA.FTZ R32, R45, R46, R96 ;  /* 0x0000002e2d207223 */ /* 0x000fe20000010060 */
[----:B------:R-:W-:Y:S01]  /*5740*/  FFMA.FTZ R8, R8, R47, -R87 ;  /* 0x0000002f08087223 */ /* 0x000fe20000010857 */
[----:B------:R-:W-:Y:S01]  /*5750*/  F2FP.F16.E4M3.UNPACK_B R46, R90 ;  /* 0x0000005aff2e723e */ /* 0x000fe200020006ff */
[----:B------:R-:W-:Y:S01]  /*5760*/  HADD2.F32 R45, -RZ, R34.H0_H0 ;  /* 0x20000022ff2d7230 */ /* 0x000fe20000004100 */
[----:B------:R-:W-:Y:S01]  /*5770*/  F2FP.F16.E4M3.UNPACK_B R101, R91.H1 ;  /* 0x0000005bff65723e */ /* 0x000fe200030006ff */
[----:B------:R-:W-:Y:S01]  /*5780*/  HADD2.F32 R87, -RZ, R43.H0_H0 ;  /* 0x2000002bff577230 */ /* 0x000fe20000004100 */
[----:B------:R-:W-:Y:S01]  /*5790*/  SHF.R.U32.HI R96, RZ, 0x8, R35 ;  /* 0x00000008ff607819 */ /* 0x000fe20000011623 */
[----:B------:R-:W-:Y:S01]  /*57a0*/  HADD2.F32 R36, -RZ, R44.H0_H0 ;  /* 0x2000002cff247230 */ /* 0x000fe20000004100 */
[----:B------:R-:W-:Y:S01]  /*57b0*/  LOP3.LUT R97, R35, 0xff0000ff, RZ, 0xc0, !PT ;  /* 0xff0000ff23617812 */ /* 0x000fe200078ec0ff */
[----:B------:R-:W-:-:S02]  /*57c0*/  HADD2.F32 R47, -RZ, R46.H0_H0 ;  /* 0x2000002eff2f7230 */ /* 0x000fc40000004100 */
[CC--:B------:R-:W-:Y:S01]  /*57d0*/  FMUL.FTZ R93, R45.reuse, R87.reuse ;  /* 0x000000572d5d7220 */ /* 0x0c0fe20000410000 */
[----:B------:R-:W-:Y:S02]  /*57e0*/  HADD2.F32 R106, -RZ, R38.H0_H0 ;  /* 0x20000026ff6a7230 */ /* 0x000fe40000004100 */
[C---:B------:R-:W-:Y:S01]  /*57f0*/  FMUL.FTZ R90, R36.reuse, R87 ;  /* 0x00000057245a7220 */ /* 0x040fe20000410000 */
[----:B------:R-:W-:Y:S02]  /*5800*/  HADD2.F32 R102, -RZ, R98.H0_H0 ;  /* 0x20000062ff667230 */ /* 0x000fe40000004100 */
[-C--:B------:R-:W-:Y:S01]  /*5810*/  FFMA.FTZ R36, R36, R47.reuse, -R93 ;  /* 0x0000002f24247223 */ /* 0x080fe2000001085d */
[----:B------:R-:W-:Y:S02]  /*5820*/  HADD2.F32 R34, -RZ, R34.H1_H1 ;  /* 0x30000022ff227230 */ /* 0x000fe40000004100 */
[----:B------:R-:W-:Y:S01]  /*5830*/  FFMA.FTZ R45, R45, R47, R90 ;  /* 0x0000002f2d2d7223 */ /* 0x000fe2000001005a */
[----:B------:R-:W-:-:S02]  /*5840*/  HADD2.F32 R47, -RZ, R43.H1_H1 ;  /* 0x3000002bff2f7230 */ /* 0x000fc40000004100 */
[-C--:B------:R-:W-:Y:S01]  /*5850*/  FMUL.FTZ R105, R102, R106.reuse ;  /* 0x0000006a66697220 */ /* 0x080fe20000410000 */
[----:B------:R-:W-:Y:S01]  /*5860*/  HADD2.F32 R104, -RZ, R100.H0_H0 ;  /* 0x20000064ff687230 */ /* 0x000fe20000004100 */
[----:B------:R-:W-:Y:S01]  /*5870*/  SHF.R.U32.HI R90, RZ, 0x10, R11 ;  /* 0x00000010ff5a7819 */ /* 0x000fe2000001160b */
[----:B------:R-:W-:Y:S02]  /*5880*/  HADD2.F32 R44, -RZ, R44.H1_H1 ;  /* 0x3000002cff2c7230 */ /* 0x000fe40000004100 */
[-C--:B------:R-:W-:Y:S01]  /*5890*/  FMUL.FTZ R87, R34, R47.reuse ;  /* 0x0000002f22577220 */ /* 0x080fe20000410000 */
[----:B------:R-:W-:Y:S02]  /*58a0*/  HADD2.F32 R43, -RZ, R46.H1_H1 ;  /* 0x3000002eff2b7230 */ /* 0x000fe40000004100 */
[----:B------:R-:W-:Y:S01]  /*58b0*/  FMUL.FTZ R106, R104, R106 ;  /* 0x0000006a686a7220 */ /* 0x000fe20000410000 */
[----:B------:R-:W-:Y:S02]  /*58c0*/  HADD2.F32 R103, -RZ, R101.H0_H0 ;  /* 0x20000065ff677230 */ /* 0x000fe40000004100 */
[----:B------:R-:W-:Y:S01]  /*58d0*/  FMUL.FTZ R47, R44, R47 ;  /* 0x0000002f2c2f7220 */ /* 0x000fe20000410000 */
[----:B------:R-:W-:-:S02]  /*58e0*/  HADD2.F32 R38, -RZ, R38.H1_H1 ;  /* 0x30000026ff267230 */ /* 0x000fc40000004100 */
[----:B------:R-:W-:Y:S01]  /*58f0*/  FFMA.FTZ R44, R44, R43, -R87 ;  /* 0x0000002b2c2c7223 */ /* 0x000fe20000010857 */
[----:B------:R-:W-:Y:S02]  /*5900*/  HADD2.F32 R107, -RZ, R100.H1_H1 ;  /* 0x30000064ff6b7230 */ /* 0x000fe40000004100 */
[-C--:B------:R-:W-:Y:S01]  /*5910*/  FFMA.FTZ R105, R104, R103.reuse, -R105 ;  /* 0x0000006768697223 */ /* 0x080fe20000010869 */
[----:B------:R-:W-:Y:S01]  /*5920*/  FFMA.FTZ R106, R102, R103, R106 ;  /* 0x00000067666a7223 */ /* 0x000fe2000001006a */
[----:B------:R-:W-:Y:S01]  /*5930*/  FFMA.FTZ R43, R34, R43, R47 ;  /* 0x0000002b222b7223 */ /* 0x000fe2000001002f */
[----:B------:R-:W-:Y:S01]  /*5940*/  HADD2.F32 R103, -RZ, R98.H1_H1 ;  /* 0x30000062ff677230 */ /* 0x000fe20000004100 */
[----:B------:R-:W-:Y:S01]  /*5950*/  SHF.R.U32.HI R34, RZ, 0x8, R9 ;  /* 0x00000008ff227819 */ /* 0x000fe20000011609 */
[----:B------:R-:W-:Y:S01]  /*5960*/  HADD2.F32 R98, -RZ, R101.H1_H1 ;  /* 0x30000065ff627230 */ /* 0x000fe20000004100 */
[----:B------:R-:W-:Y:S01]  /*5970*/  SHF.R.U32.HI R87, RZ, 0x8, R11 ;  /* 0x00000008ff577819 */ /* 0x000fe2000001160b */
[----:B------:R-:W-:Y:S01]  /*5980*/  IMAD.U32 R90, R90, 0x10000, RZ ;  /* 0x000100005a5a7824 */ /* 0x000fe200078e00ff */
[----:B------:R-:W-:Y:S01]  /*5990*/  LOP3.LUT R46, R9, 0xff0000ff, RZ, 0xc0, !PT ;  /* 0xff0000ff092e7812 */ /* 0x000fe200078ec0ff */
[-C--:B------:R-:W-:Y:S01]  /*59a0*/  FMUL.FTZ R100, R103, R38.reuse ;  /* 0x0000002667647220 */ /* 0x080fe20000410000 */
[----:B------:R-:W-:Y:S01]  /*59b0*/  SHF.R.U32.HI R47, RZ, 0x10, R9 ;  /* 0x00000010ff2f7819 */ /* 0x000fe20000011609 */
[----:B------:R-:W-:Y:S01]  /*59c0*/  FMUL.FTZ R38, R107, R38 ;  /* 0x000000266b267220 */ /* 0x000fe20000410000 */
[----:B------:R-:W-:Y:S01]  /*59d0*/  LOP3.LUT R9, R11, 0xff0000ff, RZ, 0xc0, !PT ;  /* 0xff0000ff0b097812 */ /* 0x000fe200078ec0ff */
[----:B------:R-:W-:Y:S01]  /*59e0*/  IMAD.SHL.U32 R101, R34, 0x100, RZ ;  /* 0x0000010022657824 */ /* 0x000fe200078e00ff */
[----:B------:R-:W-:Y:S01]  /*59f0*/  SHF.R.U32.HI R11, RZ, 0x8, R33 ;  /* 0x00000008ff0b7819 */ /* 0x000fe20000011621 */
[----:B------:R-:W-:-:S02]  /*5a00*/  IMAD.SHL.U32 R34, R87, 0x100, RZ ;  /* 0x0000010057227824 */ /* 0x000fc400078e00ff */
[-C--:B------:R-:W-:Y:S01]  /*5a10*/  FFMA.FTZ R103, R103, R98.reuse, R38 ;  /* 0x0000006267677223 */ /* 0x080fe20000010026 */
[----:B------:R-:W-:Y:S01]  /*5a20*/  SHF.R.U32.HI R35, RZ, 0x10, R35 ;  /* 0x00000010ff237819 */ /* 0x000fe20000011623 */
[----:B------:R-:W-:Y:S01]  /*5a30*/  FFMA.FTZ R100, R107, R98, -R100 ;  /* 0x000000626b647223 */ /* 0x000fe20000010864 */
[----:B------:R-:W-:Y:S01]  /*5a40*/  IMAD.SHL.U32 R38, R11, 0x100, RZ ;  /* 0x000001000b267824 */ /* 0x000fe200078e00ff */
[----:B------:R-:W-:Y:S01]  /*5a50*/  LOP3.LUT R11, R9, 0xff00, R34, 0xf8, !PT ;  /* 0x0000ff00090b7812 */ /* 0x000fe200078ef822 */
[----:B------:R-:W-:Y:S01]  /*5a60*/  IMAD.U32 R9, R47, 0x10000, RZ ;  /* 0x000100002f097824 */ /* 0x000fe200078e00ff */
[----:B------:R-:W-:Y:S01]  /*5a70*/  LOP3.LUT R46, R46, 0xff00, R101, 0xf8, !PT ;  /* 0x0000ff002e2e7812 */ /* 0x000fe200078ef865 */
[----:B------:R-:W-:Y:S01]  /*5a80*/  IMAD.SHL.U32 R34, R96, 0x100, RZ ;  /* 0x0000010060227824 */ /* 0x000fe200078e00ff */
[----:B------:R-:W-:Y:S01]  /*5a90*/  LOP3.LUT R93, R33, 0xff0000ff, RZ, 0xc0, !PT ;  /* 0xff0000ff215d7812 */ /* 0x000fe200078ec0ff */
[----:B------:R-:W-:Y:S01]  /*5aa0*/  IMAD.U32 R35, R35, 0x10000, RZ ;  /* 0x0001000023237824 */ /* 0x000fe200078e00ff */
[----:B------:R-:W-:-:S02]  /*5ab0*/  SHF.R.U32.HI R33, RZ, 0x10, R33 ;  /* 0x00000010ff217819 */ /* 0x000fc40000011621 */
[----:B------:R-:W-:Y:S02]  /*5ac0*/  LOP3.LUT R9, R46, 0xff0000, R9, 0xf8, !PT ;  /* 0x00ff00002e097812 */ /* 0x000fe400078ef809 */
[----:B------:R-:W-:Y:S02]  /*5ad0*/  F2FP.F16.E4M3.UNPACK_B R92, R92 ;  /* 0x0000005cff5c723e */ /* 0x000fe400020006ff */
[----:B------:R-:W-:Y:S02]  /*5ae0*/  F2FP.F16.E4M3.UNPACK_B R99, R99 ;  /* 0x00000063ff63723e */ /* 0x000fe400020006ff */
[----:B------:R-:W-:Y:S01]  /*5af0*/  F2FP.F16.E4M3.UNPACK_B R46, R14 ;  /* 0x0000000eff2e723e */ /* 0x000fe200020006ff */
[----:B------:R-:W-:Y:S01]  /*5b00*/  HADD2.F32 R87, -RZ, R92.H0_H0 ;  /* 0x2000005cff577230 */ /* 0x000fe20000004100 */
[----:B------:R-:W-:Y:S01]  /*5b10*/  LOP3.LUT R34, R97, 0xff00, R34, 0xf8, !PT ;  /* 0x0000ff0061227812 */ /* 0x000fe200078ef822 */
[--C-:B------:R-:W-:Y:S01]  /*5b20*/  HADD2.F32 R14, -RZ, R99.reuse.H0_H0 ;  /* 0x20000063ff0e7230 */ /* 0x100fe20000004100 */
[----:B------:R-:W-:Y:S01]  /*5b30*/  LOP3.LUT R11, R11, 0xff0000, R90, 0xf8, !PT ;  /* 0x00ff00000b0b7812 */ /* 0x000fe200078ef85a */
[----:B------:R-:W-:Y:S01]  /*5b40*/  IMAD.U32 R90, R33, 0x10000, RZ ;  /* 0x00010000215a7824 */ /* 0x000fe200078e00ff */
[----:B------:R-:W-:Y:S01]  /*5b50*/  LOP3.LUT R93, R93, 0xff00, R38, 0xf8, !PT ;  /* 0x0000ff005d5d7812 */ /* 0x000fe200078ef826 */
[----:B------:R-:W-:Y:S01]  /*5b60*/  HADD2.F32 R38, -RZ, R46.H0_H0 ;  /* 0x2000002eff267230 */ /* 0x000fe20000004100 */
[----:B------:R-:W-:Y:S01]  /*5b70*/  F2FP.F16.E4M3.UNPACK_B R91, R91 ;  /* 0x0000005bff5b723e */ /* 0x000fe200020006ff */
[----:B------:R-:W-:Y:S01]  /*5b80*/  HADD2.F32 R92, -RZ, R92.H1_H1 ;  /* 0x3000005cff5c7230 */ /* 0x000fe20000004100 */
[----:B------:R-:W-:Y:S01]  /*5b90*/  LOP3.LUT R34, R34, 0xff0000, R35, 0xf8, !PT ;  /* 0x00ff000022227812 */ /* 0x000fe200078ef823 */
[----:B------:R-:W-:Y:S01]  /*5ba0*/  HADD2.F32 R99, -RZ, R99.H1_H1 ;  /* 0x30000063ff637230 */ /* 0x000fe20000004100 */
[----:B------:R-:W-:Y:S01]  /*5bb0*/  F2FP.SATFINITE.E4M3.F32.PACK_AB_MERGE_C R35, R12, R8, RZ ;  /* 0x000000080c23723e */ /* 0x000fe200048070ff */
[----:B------:R-:W-:Y:S01]  /*5bc0*/  HADD2.F32 R47, -RZ, R91.H0_H0 ;  /* 0x2000005bff2f7230 */ /* 0x000fe20000004100 */
[----:B------:R-:W-:Y:S01]  /*5bd0*/  F2FP.SATFINITE.E4M3.F32.PACK_AB_MERGE_C R10, R32, R10, RZ ;  /* 0x0000000a200a723e */ /* 0x000fe200048070ff */
[-C--:B------:R-:W-:Y:S01]  /*5be0*/  FMUL.FTZ R97, R14, R87.reuse ;  /* 0x000000570e617220 */ /* 0x080fe20000410000 */
[----:B------:R-:W-:Y:S01]  /*5bf0*/  LOP3.LUT R93, R93, 0xff0000, R90, 0xf8, !PT ;  /* 0x00ff00005d5d7812 */ /* 0x000fe200078ef85a */
[----:B------:R-:W-:Y:S01]  /*5c00*/  FMUL.FTZ R87, R38, R87 ;  /* 0x0000005726577220 */ /* 0x000fe20000410000 */
[----:B------:R-:W-:-:S02]  /*5c10*/  HADD2.F32 R46, -RZ, R46.H1_H1 ;  /* 0x3000002eff2e7230 */ /* 0x000fc40000004100 */
[----:B------:R-:W-:Y:S01]  /*5c20*/  FMUL.FTZ R33, R99, R92 ;  /* 0x0000005c63217220 */ /* 0x000fe20000410000 */
[----:B------:R-:W-:Y:S01]  /*5c30*/  HADD2.F32 R91, -RZ, R91.H1_H1 ;  /* 0x3000005bff5b7230 */ /* 0x000fe20000004100 */
[----:B------:R-:W-:Y:S01]  /*5c40*/  F2FP.SATFINITE.E4M3.F32.PACK_AB_MERGE_C R12, R44, R36, R35 ;  /* 0x000000242c0c723e */ /* 0x000fe20004807023 */
[----:B------:R-:W-:Y:S01]  /*5c50*/  FFMA.FTZ R38, R38, R47, -R97 ;  /* 0x0000002f26267223 */ /* 0x000fe20000010861 */
[----:B------:R-:W-:Y:S01]  /*5c60*/  F2FP.F16.E4M3.UNPACK_B R32, R37 ;  /* 0x00000025ff20723e */ /* 0x000fe200020006ff */
[----:B------:R-:W-:Y:S01]  /*5c70*/  FFMA.FTZ R14, R14, R47, R87 ;  /* 0x0000002f0e0e7223 */ /* 0x000fe20000010057 */
[----:B------:R-:W-:Y:S01]  /*5c80*/  F2FP.SATFINITE.E4M3.F32.PACK_AB_MERGE_C R36, R43, R45, R10 ;  /* 0x0000002d2b24723e */ /* 0x000fe2000480700a */
[C---:B------:R-:W-:Y:S01]  /*5c90*/  FFMA.FTZ R47, R46.reuse, R91, -R33 ;  /* 0x0000005b2e2f7223 */ /* 0x040fe20000010821 */
[----:B------:R-:W-:Y:S01]  /*5ca0*/  F2FP.F16.E4M3.UNPACK_B R35, R93 ;  /* 0x0000005dff23723e */ /* 0x000fe200020006ff */
[----:B------:R-:W-:Y:S01]  /*5cb0*/  FMUL.FTZ R92, R46, R92 ;  /* 0x0000005c2e5c7220 */ /* 0x000fe20000410000 */
[----:B------:R-:W-:Y:S01]  /*5cc0*/  F2FP.F16.E4M3.UNPACK_B R10, R13 ;  /* 0x0000000dff0a723e */ /* 0x000fe200020006ff */
[--C-:B------:R-:W-:Y:S01]  /*5cd0*/  HADD2.F32 R43, -RZ, R32.reuse.H0_H0 ;  /* 0x20000020ff2b7230 */ /* 0x100fe20000004100 */
[----:B------:R-:W-:Y:S01]  /*5ce0*/  F2FP.SATFINITE.E4M3.F32.PACK_AB_MERGE_C R8, R100, R105, RZ ;  /* 0x000000696408723e */ /* 0x000fe200048070ff */
[----:B------:R-:W-:Y:S01]  /*5cf0*/  HADD2.F32 R44, -RZ, R32.H1_H1 ;  /* 0x30000020ff2c7230 */ /* 0x000fe20000004100 */
[----:B------:R-:W-:Y:S01]  /*5d00*/  F2FP.F16.E4M3.UNPACK_B R45, R9 ;  /* 0x00000009ff2d723e */ /* 0x000fe200020006ff */
[--C-:B------:R-:W-:Y:S01]  /*5d10*/  HADD2.F32 R46, -RZ, R35.reuse.H0_H0 ;  /* 0x20000023ff2e7230 */ /* 0x100fe20000004100 */
[----:B------:R-:W-:Y:S01]  /*5d20*/  F2FP.SATFINITE.E4M3.F32.PACK_AB_MERGE_C R8, R47, R38, R8 ;  /* 0x000000262f08723e */ /* 0x000fe20004807008 */
[----:B------:R-:W-:Y:S01]  /*5d30*/  HADD2.F32 R32, -RZ, R10.H0_H0 ;  /* 0x2000000aff207230 */ /* 0x000fe20000004100 */
[----:B------:R-:W-:Y:S01]  /*5d40*/  F2FP.F16.E4M3.UNPACK_B R93, R93.H1 ;  /* 0x0000005dff5d723e */ /* 0x000fe200030006ff */
[----:B------:R-:W-:-:S02]  /*5d50*/  HADD2.F32 R47, -RZ, R35.H1_H1 ;  /* 0x30000023ff2f7230 */ /* 0x000fc40000004100 */
[-C--:B------:R-:W-:Y:S01]  /*5d60*/  FMUL.FTZ R87, R43, R46.reuse ;  /* 0x0000002e2b577220 */ /* 0x080fe20000410000 */
[--C-:B------:R-:W-:Y:S02]  /*5d70*/  HADD2.F32 R38, -RZ, R45.reuse.H0_H0 ;  /* 0x2000002dff267230 */ /* 0x100fe40000004100 */
[----:B------:R-:W-:Y:S01]  /*5d80*/  FFMA.FTZ R33, R99, R91, R92 ;  /* 0x0000005b63217223 */ /* 0x000fe2000001005c */
[----:B------:R-:W-:Y:S02]  /*5d90*/  HADD2.F32 R35, -RZ, R10.H1_H1 ;  /* 0x3000000aff237230 */ /* 0x000fe40000004100 */
[----:B------:R-:W-:Y:S01]  /*5da0*/  FMUL.FTZ R10, R32, R46 ;  /* 0x0000002e200a7220 */ /* 0x000fe20000410000 */
[----:B------:R-:W-:Y:S02]  /*5db0*/  HADD2.F32 R45, -RZ, R45.H1_H1 ;  /* 0x3000002dff2d7230 */ /* 0x000fe40000004100 */
[-C--:B------:R-:W-:Y:S01]  /*5dc0*/  FMUL.FTZ R46, R44, R47.reuse ;  /* 0x0000002f2c2e7220 */ /* 0x080fe20000410000 */
[-C--:B------:R-:W-:Y:S01]  /*5dd0*/  FFMA.FTZ R32, R32, R38.reuse, -R87 ;  /* 0x0000002620207223 */ /* 0x080fe20000010857 */
[----:B------:R-:W-:Y:S01]  /*5de0*/  FMUL.FTZ R47, R35, R47 ;  /* 0x0000002f232f7220 */ /* 0x000fe20000410000 */
[----:B------:R-:W-:Y:S01]  /*5df0*/  FFMA.FTZ R10, R43, R38, R10 ;  /* 0x000000262b0a7223 */ /* 0x000fe2000001000a */
[----:B------:R-:W-:Y:S01]  /*5e00*/  F2FP.F16.E4M3.UNPACK_B R43, R37.H1 ;  /* 0x00000025ff2b723e */ /* 0x000fe200030006ff */
[----:B------:R-:W-:Y:S01]  /*5e10*/  HADD2.F32 R90, -RZ, R93.H0_H0 ;  /* 0x2000005dff5a7230 */ /* 0x000fe20000004100 */
[----:B------:R-:W-:Y:S01]  /*5e20*/  F2FP.F16.E4M3.UNPACK_B R38, R13.H1 ;  /* 0x0000000dff26723e */ /* 0x000fe200030006ff */
[----:B------:R-:W-:Y:S01]  /*5e30*/  FFMA.FTZ R13, R44, R45, R47 ;  /* 0x0000002d2c0d7223 */ /* 0x000fe2000001002f */
[----:B------:R-:W-:Y:S01]  /*5e40*/  F2FP.F16.E4M3.UNPACK_B R44, R9.H1 ;  /* 0x00000009ff2c723e */ /* 0x000fe200030006ff */
[----:B------:R-:W-:-:S02]  /*5e50*/  HADD2.F32 R9, -RZ, R43.H0_H0 ;  /* 0x2000002bff097230 */ /* 0x000fc40000004100 */
[----:B------:R-:W-:Y:S01]  /*5e60*/  FFMA.FTZ R35, R35, R45, -R46 ;  /* 0x0000002d23237223 */ /* 0x000fe2000001082e */
[--C-:B------:R-:W-:Y:S01]  /*5e70*/  HADD2.F32 R37, -RZ, R38.reuse.H0_H0 ;  /* 0x20000026ff257230 */ /* 0x100fe20000004100 */
[----:B------:R-:W-:Y:S01]  /*5e80*/  F2FP.F16.E4M3.UNPACK_B R91, R34.H1 ;  /* 0x00000022ff5b723e */ /* 0x000fe200030006ff */
[----:B------:R-:W-:Y:S01]  /*5e90*/  HADD2.F32 R43, -RZ, R43.H1_H1 ;  /* 0x3000002bff2b7230 */ /* 0x000fe20000004100 */
[----:B------:R-:W-:Y:S01]  /*5ea0*/  F2FP.SATFINITE.E4M3.F32.PACK_AB_MERGE_C R103, R103, R106, RZ ;  /* 0x0000006a6767723e */ /* 0x000fe200048070ff */
[----:B------:R-:W-:Y:S02]  /*5eb0*/  HADD2.F32 R93, -RZ, R93.H1_H1 ;  /* 0x3000005dff5d7230 */ /* 0x000fe40000004100 */
[----:B------:R-:W-:Y:S01]  /*5ec0*/  HADD2.F32 R38, -RZ, R38.H1_H1 ;  /* 0x30000026ff267230 */ /* 0x000fe20000004100 */
[----:B------:R-:W-:Y:S01]  /*5ed0*/  F2FP.SATFINITE.E4M3.F32.PACK_AB_MERGE_C R33, R33, R14, R103 ;  /* 0x0000000e2121723e */ /* 0x000fe20004807067 */
[--C-:B------:R-:W-:Y:S02]  /*5ee0*/  HADD2.F32 R46, -RZ, R44.reuse.H0_H0 ;  /* 0x2000002cff2e7230 */ /* 0x100fe40000004100 */
[----:B------:R-:W-:Y:S01]  /*5ef0*/  FMUL.FTZ R47, R43, R93 ;  /* 0x0000005d2b2f7220 */ /* 0x000fe20000410000 */
[----:B------:R-:W-:-:S02]  /*5f00*/  HADD2.F32 R45, -RZ, R44.H1_H1 ;  /* 0x3000002cff2d7230 */ /* 0x000fc40000004100 */
[-C--:B------:R-:W-:Y:S01]  /*5f10*/  FMUL.FTZ R44, R9, R90.reuse ;  /* 0x0000005a092c7220 */ /* 0x080fe20000410000 */
[C---:B------:R-:W-:Y:S01]  /*5f20*/  FMUL.FTZ R90, R37.reuse, R90 ;  /* 0x0000005a255a7220 */ /* 0x040fe20000410000 */
[C---:B------:R-:W-:Y:S01]  /*5f30*/  FMUL.FTZ R92, R38.reuse, R93 ;  /* 0x0000005d265c7220 */ /* 0x040fe20000410000 */
[--C-:B------:R-:W-:Y:S02]  /*5f40*/  HADD2.F32 R98, -RZ, R91.reuse.H0_H0 ;  /* 0x2000005bff627230 */ /* 0x100fe40000004100 */
[-C--:B------:R-:W-:Y:S01]  /*5f50*/  FFMA.FTZ R37, R37, R46.reuse, -R44 ;  /* 0x0000002e25257223 */ /* 0x080fe2000001082c */
[-C--:B------:R-:W-:Y:S01]  /*5f60*/  FFMA.FTZ R44, R38, R45.reuse, -R47 ;  /* 0x0000002d262c7223 */ /* 0x080fe2000001082f */
[----:B------:R-:W-:Y:S01]  /*5f70*/  FFMA.FTZ R9, R9, R46, R90 ;  /* 0x0000002e09097223 */ /* 0x000fe2000001005a */
[----:B------:R-:W-:Y:S01]  /*5f80*/  FFMA.FTZ R38, R43, R45, R92 ;  /* 0x0000002d2b267223 */ /* 0x000fe2000001005c */
[----:B------:R-:W-:Y:S01]  /*5f90*/  F2FP.F16.E4M3.UNPACK_B R46, R39 ;  /* 0x00000027ff2e723e */ /* 0x000fe200020006ff */
[----:B------:R-:W-:Y:S01]  /*5fa0*/  HADD2.F32 R91, -RZ, R91.H1_H1 ;  /* 0x3000005bff5b7230 */ /* 0x000fe20000004100 */
[----:B------:R-:W-:Y:S01]  /*5fb0*/  F2FP.F16.E4M3.UNPACK_B R45, R34 ;  /* 0x00000022ff2d723e */ /* 0x000fe200020006ff */
[----:B------:R-:W-:Y:S01]  /*5fc0*/  IMAD.MOV.U32 R14, RZ, RZ, R8 ;  /* 0x000000ffff0e7224 */ /* 0x000fe200078e0008 */
[-C--:B------:R-:W-:Y:S01]  /*5fd0*/  F2FP.F16.E4M3.UNPACK_B R43, R15.reuse ;  /* 0x0000000fff2b723e */ /* 0x080fe200020006ff */
[--C-:B------:R-:W-:Y:S01]  /*5fe0*/  HADD2.F32 R93, -RZ, R46.reuse.H0_H0 ;  /* 0x2000002eff5d7230 */ /* 0x100fe20000004100 */
[----:B------:R-:W-:Y:S01]  /*5ff0*/  F2FP.F16.E4M3.UNPACK_B R47, R15.H1 ;  /* 0x0000000fff2f723e */ /* 0x000fe200030006ff */
[----:B------:R-:W-:Y:S01]  /*6000*/  HADD2.F32 R92, -RZ, R45.H0_H0 ;  /* 0x2000002dff5c7230 */ /* 0x000fe20000004100 */
[----:B------:R-:W-:Y:S01]  /*6010*/  F2FP.F16.E4M3.UNPACK_B R15, R11 ;  /* 0x0000000bff0f723e */ /* 0x000fe200020006ff */
[----:B------:R-:W-:Y:S01]  /*6020*/  HADD2.F32 R46, -RZ, R46.H1_H1 ;  /* 0x3000002eff2e7230 */ /* 0x000fe20000004100 */
[----:B------:R-:W-:Y:S01]  /*6030*/  F2FP.F16.E4M3.UNPACK_B R90, R39.H1 ;  /* 0x00000027ff5a723e */ /* 0x000fe200030006ff */
[----:B------:R-:W-:Y:S01]  /*6040*/  HADD2.F32 R39, -RZ, R43.H0_H0 ;  /* 0x2000002bff277230 */ /* 0x000fe20000004100 */
[----:B------:R-:W-:Y:S01]  /*6050*/  F2FP.F16.E4M3.UNPACK_B R34, R11.H1 ;  /* 0x0000000bff22723e */ /* 0x000fe200030006ff */
[----:B------:R-:W-:-:S02]  /*6060*/  HADD2.F32 R96, -RZ, R15.H0_H0 ;  /* 0x2000000fff607230 */ /* 0x000fc40000004100 */
[-C--:B------:R-:W-:Y:S01]  /*6070*/  FMUL.FTZ R100, R93, R92.reuse ;  /* 0x0000005c5d647220 */ /* 0x080fe20000410000 */
[--C-:B------:R-:W-:Y:S02]  /*6080*/  HADD2.F32 R87, -RZ, R90.reuse.H0_H0 ;  /* 0x2000005aff577230 */ /* 0x100fe40000004100 */
[C---:B------:R-:W-:Y:S01]  /*6090*/  FMUL.FTZ R102, R39.reuse, R92 ;  /* 0x0000005c27667220 */ /* 0x040fe20000410000 */
[----:B------:R-:W-:Y:S02]  /*60a0*/  HADD2.F32 R90, -RZ, R90.H1_H1 ;  /* 0x3000005aff5a7230 */ /* 0x000fe40000004100 */
[-C--:B------:R-:W-:Y:S01]  /*60b0*/  FFMA.FTZ R11, R39, R96.reuse, -R100 ;  /* 0x00000060270b7223 */ /* 0x080fe20000010864 */
[--C-:B------:R-:W-:Y:S02]  /*60c0*/  HADD2.F32 R92, -RZ, R47.reuse.H0_H0 ;  /* 0x2000002fff5c7230 */ /* 0x100fe40000004100 */
[----:B------:R-:W-:Y:S01]  /*60d0*/  FFMA.FTZ R39, R93, R96, R102 ;  /* 0x000000605d277223 */ /* 0x000fe20000010066 */
[----:B------:R-:W-:-:S02]  /*60e0*/  HADD2.F32 R47, -RZ, R47.H1_H1 ;  /* 0x3000002fff2f7230 */ /* 0x000fc40000004100 */
[-C--:B------:R-:W-:Y:S01]  /*60f0*/  FMUL.FTZ R96, R90, R91.reuse ;  /* 0x0000005b5a607220 */ /* 0x080fe20000410000 */
[--C-:B------:R-:W-:Y:S02]  /*6100*/  HADD2.F32 R97, -RZ, R34.reuse.H0_H0 ;  /* 0x20000022ff617230 */ /* 0x100fe40000004100 */
[-C--:B------:R-:W-:Y:S01]  /*6110*/  FMUL.FTZ R99, R87, R98.reuse ;  /* 0x0000006257637220 */ /* 0x080fe20000410000 */
[----:B------:R-:W-:Y:S02]  /*6120*/  HADD2.F32 R34, -RZ, R34.H1_H1 ;  /* 0x30000022ff227230 */ /* 0x000fe40000004100 */
[----:B------:R-:W-:Y:S01]  /*6130*/  FMUL.FTZ R98, R92, R98 ;  /* 0x000000625c627220 */ /* 0x000fe20000410000 */
[----:B------:R-:W-:Y:S02]  /*6140*/  HADD2.F32 R45, -RZ, R45.H1_H1 ;  /* 0x3000002dff2d7230 */ /* 0x000fe40000004100 */
[----:B------:R-:W-:Y:S01]  /*6150*/  FMUL.FTZ R91, R47, R91 ;  /* 0x0000005b2f5b7220 */ /* 0x000fe20000410000 */
[----:B------:R-:W-:-:S02]  /*6160*/  HADD2.F32 R43, -RZ, R43.H1_H1 ;  /* 0x3000002bff2b7230 */ /* 0x000fc40000004100 */
[-C--:B------:R-:W-:Y:S01]  /*6170*/  FFMA.FTZ R47, R47, R34.reuse, -R96 ;  /* 0x000000222f2f7223 */ /* 0x080fe20000010860 */
[----:B------:R-:W-:Y:S02]  /*6180*/  HADD2.F32 R15, -RZ, R15.H1_H1 ;  /* 0x3000000fff0f7230 */ /* 0x000fe40000004100 */
[----:B------:R-:W-:Y:S01]  /*6190*/  FMUL.FTZ R96, R46, R45 ;  /* 0x0000002d2e607220 */ /* 0x000fe20000410000 */
[-C--:B------:R-:W-:Y:S01]  /*61a0*/  FFMA.FTZ R92, R92, R97.reuse, -R99 ;  /* 0x000000615c5c7223 */ /* 0x080fe20000010863 */
[----:B------:R-:W-:Y:S01]  /*61b0*/  FFMA.FTZ R87, R87, R97, R98 ;  /* 0x0000006157577223 */ /* 0x000fe20000010062 */
[C---:B------:R-:W-:Y:S01]  /*61c0*/  FMUL.FTZ R45, R43.reuse, R45 ;  /* 0x0000002d2b2d7220 */ /* 0x040fe20000410000 */
[----:B------:R-:W-:Y:S01]  /*61d0*/  FFMA.FTZ R34, R90, R34, R91 ;  /* 0x000000225a227223 */ /* 0x000fe2000001005b */
[----:B------:R-:W-:Y:S01]  /*61e0*/  F2FP.SATFINITE.E4M3.F32.PACK_AB_MERGE_C R37, R44, R37, RZ ;  /* 0x000000252c25723e */ /* 0x000fe200048070ff */
[-C--:B------:R-:W-:Y:S01]  /*61f0*/  FFMA.FTZ R96, R43, R15.reuse, -R96 ;  /* 0x0000000f2b607223 */ /* 0x080fe20000010860 */
[----:B------:R-:W-:Y:S01]  /*6200*/  FFMA.FTZ R46, R46, R15, R45 ;  /* 0x0000000f2e2e7223 */ /* 0x000fe2000001002d */
[----:B------:R-:W-:Y:S01]  /*6210*/  F2FP.SATFINITE.E4M3.F32.PACK_AB_MERGE_C R9, R38, R9, RZ ;  /* 0x000000092609723e */ /* 0x000fe200048070ff */
[----:B------:R-:W-:Y:S01]  /*6220*/  IMAD.MOV.U32 R38, RZ, RZ, R33 ;  /* 0x000000ffff267224 */ /* 0x000fe200078e0021 */
[----:B------:R-:W-:-:S02]  /*6230*/  F2FP.SATFINITE.E4M3.F32.PACK_AB_MERGE_C R35, R35, R32, R37 ;  /* 0x000000202323723e */ /* 0x000fc40004807025 */
[----:B------:R-:W-:Y:S02]  /*6240*/  F2FP.SATFINITE.E4M3.F32.PACK_AB_MERGE_C R47, R47, R92, RZ ;  /* 0x0000005c2f2f723e */ /* 0x000fe400048070ff */
[----:B------:R-:W-:Y:S02]  /*6250*/  F2FP.SATFINITE.E4M3.F32.PACK_AB_MERGE_C R34, R34, R87, RZ ;  /* 0x000000572222723e */ /* 0x000fe400048070ff */
[----:B------:R-:W-:Y:S01]  /*6260*/  F2FP.SATFINITE.E4M3.F32.PACK_AB_MERGE_C R37, R13, R10, R9 ;  /* 0x0000000a0d25723e */ /* 0x000fe20004807009 */
[----:B------:R-:W-:Y:S01]  /*6270*/  IMAD.MOV.U32 R13, RZ, RZ, R35 ;  /* 0x000000ffff0d7224 */ /* 0x000fe200078e0023 */
[----:B------:R-:W-:Y:S02]  /*6280*/  F2FP.SATFINITE.E4M3.F32.PACK_AB_MERGE_C R15, R96, R11, R47 ;  /* 0x0000000b600f723e */ /* 0x000fe4000480702f */
[----:B------:R-:W-:-:S07]  /*6290*/  F2FP.SATFINITE.E4M3.F32.PACK_AB_MERGE_C R39, R46, R39, R34 ;  /* 0x000000272e27723e */ /* 0x000fce0004807022 */
.L_x_356:
[----:B------:R-:W-:Y:S05]  /*62a0*/  BSYNC B1 ;  /* 0x0000000000017941 */ /* 0x000fea0003800000 */
.L_x_355:
[----:B0-----:R3:W-:Y:S01]  /*62b0*/  STG.E.128 desc[UR40][R40.64], R12 ;  /* 0x0000000c28007986 */ /* 0x0017e2000c101d28 */
[----:B------:R-:W-:-:S13]  /*62c0*/  ISETP.GE.AND P4, PT, R42, R94, PT ;  /* 0x0000005e2a00720c */ /* 0x000fda0003f86270 */
[----:B------:R-:W-:Y:S05]  /*62d0*/  @P4 BRA `(.L_x_335) ;  /* 0x0000000000704947 */ /* 0x000fea0003800000 */
[--C-:B------:R-:W-:Y:S02]  /*62e0*/  SHF.R.S32.HI R8, RZ, 0x1f, R42.reuse ;  /* 0x0000001fff087819 */ /* 0x100fe4000001142a */
[----:B------:R-:W-:-:S04]  /*62f0*/  IADD3 R79, P4, P5, R58, R78, R42 ;  /* 0x0000004e3a4f7210 */ /* 0x000fc80007d9e02a */
[----:B------:R-:W-:Y:S02]  /*6300*/  IADD3.X R8, R80, R95, R8, P4, P5 ;  /* 0x0000005f50087210 */ /* 0x000fe400027ea408 */
[----:B------:R-:W-:-:S05]  /*6310*/  IADD3 R76, P4, R79, R76, RZ ;  /* 0x0000004c4f4c7210 */ /* 0x000fca0007f9e0ff */
[----:B------:R-:W-:-:S05]  /*6320*/  IMAD.X R77, R8, 0x1, R77, P4 ;  /* 0x00000001084d7824 */ /* 0x000fca00020e064d */
[----:B--2---:R4:W-:Y:S01]  /*6330*/  STG.E.128 desc[UR40][R76.64], R36 ;  /* 0x000000244c007986 */ /* 0x0049e2000c101d28 */
[----:B------:R-:W-:Y:S05]  /*6340*/  BRA `(.L_x_335) ;  /* 0x0000000000547947 */ /* 0x000fea0003800000 */
.L_x_328:
[----:B------:R-:W-:-:S13]  /*6350*/  ISETP.NE.AND P3, PT, R155, 0x3, PT ;  /* 0x000000039b00780c */ /* 0x000fda0003f65270 */
[----:B------:R-:W-:Y:S05]  /*6360*/  @!P3 BRA `(.L_x_357) ;  /* 0x000000000004b947 */ /* 0x000fea0003800000 */
[----:B------:R-:W-:Y:S01]  /*6370*/  BPT.TRAP 0x1 ;  /* 0x000000040000795c */ /* 0x000fe20000300000 */
.L_x_357:
[----:B------:R-:W-:Y:S01]  /*6380*/  IMAD R83, R17, 0x8, R16 ;  /* 0x0000000811537824 */ /* 0x000fe200078e0210 */
[----:B------:R-:W-:Y:S01]  /*6390*/  SHF.L.U32 R86, R23, 0x1f, RZ ;  /* 0x0000001f17567819 */ /* 0x000fe200000006ff */
[----:B------:R-:W-:Y:S01]  /*63a0*/  IMAD R85, R2, -0x80, R28 ;  /* 0xffffff8002557824 */ /* 0x000fe200078e021c */
[----:B------:R-:W-:Y:S02]  /*63b0*/  BSSY B1, `(.L_x_358) ;  /* 0x0000004000017945 */ /* 0x000fe40003800000 */
[----:B------:R-:W0:Y:S02]  /*63c0*/  SYNCS.PHASECHK.TRANS64.TRYWAIT P4, [R83+URZ+0x19c90], R86 ;  /* 0x019c9056530075a7 */ /* 0x000e24000808017f */
[----:B------:R-:W-:Y:S01]  /*63d0*/  VIMNMX R85, R85, 0x80, PT ;  /* 0x0000008055557848 */ /* 0x000fe20003fe0100 */
[----:B0-----:R-:W-:Y:S06]  /*63e0*/  @!P4 BRA `(.L_x_359) ;  /* 0x0000013c00f4c947 */ /* 0x001fec0003800000 */
.L_x_581:
[----:B------:R-:W-:Y:S05]  /*63f0*/  BSYNC B1 ;  /* 0x0000000000017941 */ /* 0x000fea0003800000 */
.L_x_358:
[----:B------:R-:W-:-:S13]  /*6400*/  ISETP.GE.AND P4, PT, R22, R85, PT ;  /* 0x000000551600720c */ /* 0x000fda0003f86270 */
[----:B------:R-:W-:Y:S05]  /*6410*/  @P4 BRA `(.L_x_335) ;  /* 0x0000000000204947 */ /* 0x000fea0003800000 */
[----:B------:R-:W-:-:S13]  /*6420*/  ISETP.NE.AND P4, PT, R62, RZ, PT ;  /* 0x000000ff3e00720c */ /* 0x000fda0003f85270 */
[----:B------:R-:W1:Y:S04]  /*6430*/  @P4 LDS.128 R8, [R84+0x13800] ;  /* 0x0138000054084984 */ /* 0x000e680000000c00 */
[----:B-1----:R-:W-:Y:S01]  /*6440*/  @P4 STG.E.128 desc[UR40][R32.64], R8 ;  /* 0x0000000820004986 */ /* 0x002fe2000c101d28 */
[----:B------:R-:W-:-:S03]  /*6450*/  ISETP.NE.AND P4, PT, R61, RZ, PT ;  /* 0x000000ff3d00720c */ /* 0x000fc60003f85270 */
[----:B------:R-:W1:Y:S10]  /*6460*/  @!P1 LDS.128 R8, [R84+0x15800] ;  /* 0x0158000054089984 */ /* 0x000e740000000c00 */
[----:B------:R-:W2:Y:S04]  /*6470*/  @P4 LDS.128 R12, [R84+0x14800] ;  /* 0x01480000540c4984 */ /* 0x000ea80000000c00 */
[----:B-1----:R1:W-:Y:S04]  /*6480*/  @!P1 STG.E.128 desc[UR40][R32.64+0x40], R8 ;  /* 0x0000400820009986 */ /* 0x0023e8000c101d28 */
[----:B--2---:R1:W-:Y:S02]  /*6490*/  @P4 STG.E.128 desc[UR40][R32.64+0x20], R12 ;  /* 0x0000200c20004986 */ /* 0x0043e4000c101d28 */
.L_x_335:
[----:B------:R-:W-:Y:S05]  /*64a0*/  BSYNC B0 ;  /* 0x0000000000007941 */ /* 0x000fea0003800000 */
.L_x_327:
[----:B-12---:R-:W1:Y:S01]  /*64b0*/  S2R R8, SR_TID.X ;  /* 0x0000000000087919 */ /* 0x006e620000002100 */
[----:B------:R-:W-:Y:S01]  /*64c0*/  @!PT LDS RZ, [RZ] ;  /* 0x00000000fffff984 */ /* 0x000fe20000000800 */
[----:B------:R-:W-:Y:S01]  /*64d0*/  @!PT LDS RZ, [RZ] ;  /* 0x00000000fffff984 */ /* 0x000fe20000000800 */
[----:B------:R-:W-:Y:S01]  /*64e0*/  @!PT LDS RZ, [RZ] ;  /* 0x00000000fffff984 */ /* 0x000fe20000000800 */
[----:B------:R-:W-:Y:S01]  /*64f0*/  @!PT LDS RZ, [RZ] ;  /* 0x00000000fffff984 */ /* 0x000fe20000000800 */
[----:B------:R2:W-:Y:S06]  /*6500*/  MEMBAR.ALL.CTA ;  /* 0x0000000000007992 */ /* 0x0005ec0000008000 */
[----:B--2---:R-:W2:Y:S01]  /*6510*/  FENCE.VIEW.ASYNC.S ;  /* 0x00000000000073c6 */ /* 0x004ea20000000000 */
[----:B------:R-:W-:Y:S05]  /*6520*/  WARPSYNC.ALL ;  /* 0x0000000000007948 */ /* 0x000fea0003800000 */
[----:B------:R-:W-:Y:S01]  /*6530*/  BSSY B0, `(.L_x_360) ;  /* 0x0000009000007945 */ /* 0x000fe20003800000 */
[----:B-1----:R-:W-:Y:S01]  /*6540*/  LOP3.LUT R8, R8, 0x7f, RZ, 0xc0, !PT ;  /* 0x0000007f08087812 */ /* 0x002fe200078ec0ff */
[----:B--2---:R1:W-:Y:S03]  /*6550*/  BAR.SYNC.DEFER_BLOCKING R88, 0x80 ;  /* 0x000200580000751d */ /* 0x0043e60000010000 */
[----:B------:R-:W-:-:S13]  /*6560*/  ISETP.NE.AND P4, PT, R8, RZ, PT ;  /* 0x000000ff0800720c */ /* 0x000fda0003f85270 */
[----:B------:R-:W-:-:S05]  /*6570*/  @!P4 VIADD R8, R83, 0x19ca0 ;  /* 0x00019ca05308c836 */ /* 0x000fca0000000000 */
[----:B------:R-:W-:-:S04]  /*6580*/  @!P4 PRMT R8, RZ, 0x654, R8 ;  /* 0x00000654ff08c816 */ /* 0x000fc80000000008 */
[----:B------:R1:W-:Y:S01]  /*6590*/  @!P4 SYNCS.ARRIVE.TRANS64.RED.A1T0 RZ, [R8+URZ], RZ ;  /* 0x000000ff08ffc9a7 */ /* 0x0003e2000810043f */
[----:B------:R-:W-:Y:S05]  /*65a0*/  @!P3 BRA `(.L_x_361) ;  /* 0x000000000004b947 */ /* 0x000fea0003800000 */
[----:B------:R-:W-:Y:S01]  /*65b0*/  BPT.TRAP 0x1 ;  /* 0x000000040000795c */ /* 0x000fe20000300000 */
.L_x_361:
[----:B------:R-:W-:Y:S05]  /*65c0*/  BSYNC B0 ;  /* 0x0000000000007941 */ /* 0x000fea0003800000 */
.L_x_360:
[----:B------:R-:W2:Y:S01]  /*65d0*/  SYNCS.PHASECHK.TRANS64.TRYWAIT P3, [R83+URZ+0x19cb0], R86 ;  /* 0x019cb056530075a7 */ /* 0x000ea2000806017f */
[----:B------:R-:W-:Y:S04]  /*65e0*/  BSSY B0, `(.L_x_362) ;  /* 0x0000002000007945 */ /* 0x000fe80003800000 */
[----:B--2---:R-:W-:Y:S05]  /*65f0*/  @!P3 BRA `(.L_x_363) ;  /* 0x0000013c0084b947 */ /* 0x004fea0003800000 */
.L_x_582:
[----:B------:R-:W-:Y:S05]  /*6600*/  BSYNC B0 ;  /* 0x0000000000007941 */ /* 0x000fea0003800000 */
.L_x_362:
[----:B------:R-:W-:Y:S01]  /*6610*/  ISETP.GE.AND P3, PT, R22, R85, PT ;  /* 0x000000551600720c */ /* 0x000fe20003f66270 */
[----:B------:R-:W-:-:S12]  /*6620*/  BSSY B0, `(.L_x_364) ;  /* 0x0000016000007945 */ /* 0x000fd80003800000 */
[----:B------:R-:W-:Y:S05]  /*6630*/  @P3 BRA `(.L_x_365) ;  /* 0x0000000000503947 */ /* 0x000fea0003800000 */
[----:B-1----:R-:W-:Y:S01]  /*6640*/  IMAD.WIDE R8, R2, 0x80, R30 ;  /* 0x0000008002087825 */ /* 0x002fe200078e021e */
[----:B------:R-:W-:Y:S01]  /*6650*/  ULDC.64 UR4, c[0x0][0x328] ;  /* 0x0000ca0000047ab9 */ /* 0x000fe20000000a00 */
[----:B------:R-:W-:Y:S02]  /*6660*/  ULDC.64 UR6, c[0x0][0x318] ;  /* 0x0000c60000067ab9 */ /* 0x000fe40000000a00 */
[----:B------:R-:W-:Y:S02]  /*6670*/  IMAD.MOV.U32 R10, RZ, RZ, R56 ;  /* 0x000000ffff0a7224 */ /* 0x000fe400078e0038 */
[----:B------:R-:W-:Y:S02]  /*6680*/  IMAD.MOV.U32 R11, RZ, RZ, R0 ;  /* 0x000000ffff0b7224 */ /* 0x000fe400078e0000 */
[----:B------:R-:W-:Y:S02]  /*6690*/  IMAD R9, R9, UR4, RZ ;  /* 0x0000000409097c24 */ /* 0x000fe4000f8e02ff */
[----:B------:R-:W-:Y:S01]  /*66a0*/  IMAD.WIDE.U32 R10, R8, UR4, R10 ;  /* 0x00000004080a7c25 */ /* 0x000fe2000f8e000a */
[----:B------:R-:W-:-:S03]  /*66b0*/  ULDC UR4, c[0x0][0x2f4] ;  /* 0x0000bd0000047ab9 */ /* 0x000fc60000000800 */
[----:B------:R-:W-:Y:S01]  /*66c0*/  IMAD R9, R8, UR5, R9 ;  /* 0x0000000508097c24 */ /* 0x000fe2000f8e0209 */
[----:B0--3--:R-:W-:-:S04]  /*66d0*/  IADD3 R12, P3, R10, UR6, RZ ;  /* 0x000000060a0c7c10 */ /* 0x009fc8000ff7e0ff */
[----:B------:R-:W-:Y:S02]  /*66e0*/  IADD3.X R13, R11, UR7, R9, P3, !PT ;  /* 0x000000070b0d7c10 */ /* 0x000fe40009ffe409 */
[----:B------:R-:W-:-:S13]  /*66f0*/  ISETP.GE.AND P3, PT, R18, UR4, PT ;  /* 0x0000000412007c0c */ /* 0x000fda000bf66270 */
[----:B------:R-:W0:Y:S04]  /*6700*/  @!P3 LDS.128 R8, [R84+0x9000] ;  /* 0x009000005408b984 */ /* 0x000e280000000c00 */
[----:B0-----:R-:W-:Y:S01]  /*6710*/  @!P3 STG.E.128 desc[UR40][R12.64], R8 ;  /* 0x000000080c00b986 */ /* 0x001fe2000c101d28 */
[----:B------:R-:W-:-:S13]  /*6720*/  ISETP.GE.AND P3, PT, R82, UR4, PT ;  /* 0x0000000452007c0c */ /* 0x000fda000bf66270 */
[----:B------:R-:W0:Y:S04]  /*6730*/  @!P3 LDS.128 R8, [R84+0xa000] ;  /* 0x00a000005408b984 */ /* 0x000e280000000c00 */
[----:B0-----:R-:W-:Y:S01]  /*6740*/  @!P3 STG.E.128 desc[UR40][R12.64+0x20], R8 ;  /* 0x000020080c00b986 */ /* 0x001fe2000c101d28 */
[----:B------:R-:W-:-:S13]  /*6750*/  ISETP.GE.AND P3, PT, R66, UR4, PT ;  /* 0x0000000442007c0c */ /* 0x000fda000bf66270 */
[----:B------:R-:W0:Y:S04]  /*6760*/  @!P3 LDS.128 R8, [R84+0xb000] ;  /* 0x00b000005408b984 */ /* 0x000e280000000c00 */
[----:B0-----:R0:W-:Y:S02]  /*6770*/  @!P3 STG.E.128 desc[UR40][R12.64+0x40], R8 ;  /* 0x000040080c00b986 */ /* 0x0011e4000c101d28 */
.L_x_365:
[----:B------:R-:W-:Y:S05]  /*6780*/  BSYNC B0 ;  /* 0x0000000000007941 */ /* 0x000fea0003800000 */
.L_x_364:
[----:B------:R-:W-:Y:S01]  /*6790*/  @!PT LDS RZ, [RZ] ;  /* 0x00000000fffff984 */ /* 0x000fe20000000800 */
[----:B------:R-:W-:Y:S01]  /*67a0*/  @!PT LDS RZ, [RZ] ;  /* 0x00000000fffff984 */ /* 0x000fe20000000800 */
[----:B------:R-:W-:Y:S01]  /*67b0*/  @!PT LDS RZ, [RZ] ;  /* 0x00000000fffff984 */ /* 0x000fe20000000800 */
[----:B------:R-:W-:Y:S01]  /*67c0*/  @!PT LDS RZ, [RZ] ;  /* 0x00000000fffff984 */ /* 0x000fe20000000800 */
[----:B------:R5:W-:Y:S06]  /*67d0*/  MEMBAR.ALL.CTA ;  /* 0x0000000000007992 */ /* 0x000bec0000008000 */
[----:B-----5:R-:W5:Y:S01]  /*67e0*/  FENCE.VIEW.ASYNC.S ;  /* 0x00000000000073c6 */ /* 0x020f620000000000 */
[----:B0-2---:R-:W-:Y:S01]  /*67f0*/  @!P4 VIADD R83, R83, 0x19cc0 ;  /* 0x00019cc05353c836 */ /* 0x005fe20000000000 */
[----:B-----5:R2:W-:Y:S04]  /*6800*/  BAR.SYNC.DEFER_BLOCKING R88, 0x80 ;  /* 0x000200580000751d */ /* 0x0205e80000010000 */
[----:B------:R-:W-:Y:S01]  /*6810*/  @!P4 PRMT R83, RZ, 0x654, R83 ;  /* 0x00000654ff53c816 */ /* 0x000fe20000000053 */
[----:B------:R-:W-:Y:S01]  /*6820*/  VIADD R17, R17, 0x1 ;  /* 0x0000000111117836 */ /* 0x000fe20000000000 */
[----:B------:R-:W-:-:S02]  /*6830*/  PLOP3.LUT P3, PT, PT, PT, PT, 0x8, 0x0 ;  /* 0x000000000000781c */ /* 0x000fc40003f6e170 */
[----:B------:R2:W-:Y:S02]  /*6840*/  @!P4 SYNCS.ARRIVE.TRANS64.RED.A1T0 RZ, [R83+URZ], RZ ;  /* 0x000000ff53ffc9a7 */ /* 0x0005e4000810043f */
[----:B------:R-:W-:-:S04]  /*6850*/  ISETP.NE.AND P4, PT, R17, 0x2, PT ;  /* 0x000000021100780c */ /* 0x000fc80003f85270 */
[----:B-1----:R-:W-:Y:S02]  /*6860*/  SEL R8, RZ, 0x1, P4 ;  /* 0x00000001ff087807 */ /* 0x002fe40002000000 */
[----:B------:R-:W-:Y:S02]  /*6870*/  SEL R17, R17, RZ, P4 ;  /* 0x000000ff11117207 */ /* 0x000fe40002000000 */
[----:B------:R-:W-:Y:S01]  /*6880*/  LOP3.LUT R23, R23, R8, RZ, 0x3c, !PT ;  /* 0x0000000817177212 */ /* 0x000fe200078e3cff */
[----:B--2---:R-:W-:Y:S06]  /*6890*/  @P2 BRA `(.L_x_366) ;  /* 0xffffffbc006c2947 */ /* 0x004fec000383ffff */
.L_x_322:
[----:B------:R-:W-:Y:S04]  /*68a0*/  BSSY B0, `(.L_x_367) ;  /* 0x0000004000007945 */ /* 0x000fe80003800000 */
[----:B------:R-:W-:Y:S05]  /*68b0*/  @P3 BRA `(.L_x_368) ;  /* 0x0000000000083947 */ /* 0x000fea0003800000 */
[----:B------:R-:W1:Y:S02]  /*68c0*/  FENCE.VIEW.ASYNC.G ;  /* 0x00000000000073c6 */ /* 0x000e640000000100 */
[----:B-1----:R-:W-:Y:S06]  /*68d0*/  BAR.ARV 0xc, 0x200 ;  /* 0x0308000000007b1d */ /* 0x002fec0000002000 */
.L_x_368:
[----:B------:R-:W-:Y:S05]  /*68e0*/  BSYNC B0 ;  /* 0x0000000000007941 */ /* 0x000fea0003800000 */
.L_x_367:
[----:B------:R-:W2:Y:S01]  /*68f0*/  LDL R0, [R1+0x14] ;  /* 0x0000140001007983 */ /* 0x000ea20000100800 */
[----:B------:R-:W-:Y:S01]  /*6900*/  ULDC.64 UR4, c[0x0][0x990] ;  /* 0x0002640000047ab9 */ /* 0x000fe20000000a00 */
[----:B------:R-:W-:Y:S02]  /*6910*/  ULDC.64 UR6, c[0x0][0x998] ;  /* 0x0002660000067ab9 */ /* 0x000fe40000000a00 */
[----:B------:R-:W4:Y:S04]  /*6920*/  LDL R2, [R1+0x48] ;  /* 0x0000480001027983 */ /* 0x000f280000100800 */
[----:B0-----:R-:W4:Y:S04]  /*6930*/  LDL R4, [R1+0x2c] ;  /* 0x00002c0001047983 */ /* 0x001f280000100800 */
[----:B---3--:R-:W3:Y:S01]  /*6940*/  LDL R14, [R1+0x18] ;  /* 0x00001800010e7983 */ /* 0x008ee20000100800 */
[----:B------:R-:W-:-:S02]  /*6950*/  ISETP.NE.U32.AND P0, PT, RZ, UR4, PT ;  /* 0x00000004ff007c0c */ /* 0x000fc4000bf05070 */
[----:B------:R-:W-:Y:S02]  /*6960*/  ISETP.NE.U32.AND P1, PT, RZ, UR6, PT ;  /* 0x00000006ff007c0c */ /* 0x000fe4000bf25070 */
[----:B------:R-:W-:Y:S02]  /*6970*/  ISETP.NE.AND.EX P0, PT, RZ, UR5, PT, P0 ;  /* 0x00000005ff007c0c */ /* 0x000fe4000bf05300 */
[----:B------:R-:W-:-:S11]  /*6980*/  ISETP.NE.AND.EX P1, PT, RZ, UR7, PT, P1 ;  /* 0x00000007ff007c0c */ /* 0x000fd6000bf25310 */
[----:B------:R-:W4:Y:S08]  /*6990*/  @P0 LDC.64 R6, c[0x0][0x9a8] ;  /* 0x00026a00ff060b82 */ /* 0x000f300000000a00 */
[----:B------:R-:W0:Y:S08]  /*69a0*/  @P1 LDC.64 R8, c[0x0][0x9b8] ;  /* 0x00026e00ff081b82 */ /* 0x000e300000000a00 */
[----:B------:R-:W3:Y:S08]  /*69b0*/  @P0 LDC.64 R10, c[0x0][0x9b0] ;  /* 0x00026c00ff0a0b82 */ /* 0x000ef00000000a00 */
[----:B------:R-:W1:Y:S01]  /*69c0*/  @P1 LDC.64 R12, c[0x0][0x9c0] ;  /* 0x00027000ff0c1b82 */ /* 0x000e620000000a00 */
[----:B--2---:R-:W-:Y:S01]  /*69d0*/  LOP3.LUT P4, RZ, R0, 0x2, RZ, 0xc0, !PT ;  /* 0x0000000200ff7812 */ /* 0x004fe2000788c0ff */
[----:B----4-:R-:W-:-:S02]  /*69e0*/  @P0 IMAD R0, R2, R6, RZ ;  /* 0x0000000602000224 */ /* 0x010fc400078e02ff */
[----:B0-----:R-:W-:Y:S02]  /*69f0*/  @P1 IMAD R2, R2, R8, RZ ;  /* 0x0000000802021224 */ /* 0x001fe400078e02ff */
[C---:B------:R-:W-:Y:S02]  /*6a00*/  @P0 IMAD R7, R4.reuse, R7, R0 ;  /* 0x0000000704070224 */ /* 0x040fe400078e0200 */
[C---:B------:R-:W-:Y:S02]  /*6a10*/  @P1 IMAD R9, R4.reuse, R9, R2 ;  /* 0x0000000904091224 */ /* 0x040fe400078e0202 */
[----:B------:R-:W-:-:S04]  /*6a20*/  @P0 IMAD.WIDE.U32 R2, R4, R6, RZ ;  /* 0x0000000604020225 */ /* 0x000fc800078e00ff */
[----:B------:R-:W-:-:S04]  /*6a30*/  @P1 IMAD.WIDE.U32 R4, R4, R8, RZ ;  /* 0x0000000804041225 */ /* 0x000fc800078e00ff */
[----:B------:R-:W-:Y:S02]  /*6a40*/  @P0 IMAD.IADD R3, R3, 0x1, R7 ;  /* 0x0000000103030824 */ /* 0x000fe400078e0207 */
[----:B------:R-:W-:Y:S02]  /*6a50*/  @P1 IMAD.IADD R5, R5, 0x1, R9 ;  /* 0x0000000105051824 */ /* 0x000fe400078e0209 */
[----:B---3--:R-:W-:-:S04]  /*6a60*/  @P0 IMAD.WIDE.U32 R2, R14, R10, R2 ;  /* 0x0000000a0e020225 */ /* 0x008fc800078e0002 */
[----:B-1----:R-:W-:Y:S01]  /*6a70*/  @P1 IMAD.WIDE.U32 R6, R14, R12, R4 ;  /* 0x0000000c0e061225 */ /* 0x002fe200078e0004 */
[----:B------:R-:W-:Y:S01]  /*6a80*/  @P0 LEA R4, P2, R2, UR4, 0x2 ;  /* 0x0000000402040c11 */ /* 0x000fe2000f8410ff */
[----:B------:R-:W-:Y:S02]  /*6a90*/  ULDC UR4, c[0x0][0x988] ;  /* 0x0002620000047ab9 */ /* 0x000fe40000000800 */
[----:B------:R-:W-:Y:S01]  /*6aa0*/  @P0 IMAD R5, R14, R11, R3 ;  /* 0x0000000b0e050224 */ /* 0x000fe200078e0203 */
[----:B------:R-:W-:Y:S01]  /*6ab0*/  @P1 LEA R8, P3, R6, UR6, 0x2 ;  /* 0x0000000606081c11 */ /* 0x000fe2000f8610ff */
[----:B------:R-:W-:Y:S02]  /*6ac0*/  @P1 IMAD R3, R14, R13, R7 ;  /* 0x0000000d0e031224 */ /* 0x000fe400078e0207 */
[----:B------:R-:W-:Y:S01]  /*6ad0*/  IMAD.MOV.U32 R0, RZ, RZ, 0x3f800000 ;  /* 0x3f800000ff007424 */ /* 0x000fe200078e00ff */
[----:B------:R-:W-:Y:S02]  /*6ae0*/  @P0 LEA.HI.X R5, R2, UR5, R5, 0x2, P2 ;  /* 0x0000000502050c11 */ /* 0x000fe400090f1405 */
[----:B------:R-:W-:Y:S01]  /*6af0*/  @P1 LEA.HI.X R9, R6, UR7, R3, 0x2, P3 ;  /* 0x0000000706091c11 */ /* 0x000fe200098f1403 */
[----:B------:R-:W-:-:S04]  /*6b00*/  IMAD.MOV.U32 R3, RZ, RZ, 0x3f800000 ;  /* 0x3f800000ff037424 */ /* 0x000fc800078e00ff */
[----:B------:R-:W2:Y:S04]  /*6b10*/  @P1 LDG.E R0, desc[UR40][R8.64] ;  /* 0x0000002808001981 */ /* 0x000ea8000c1e1900 */
[----:B------:R-:W2:Y:S01]  /*6b20*/  @P0 LDG.E R3, desc[UR40][R4.64] ;  /* 0x0000002804030981 */ /* 0x000ea2000c1e1900 */
[----:B------:R-:W-:Y:S01]  /*6b30*/  BSSY B0, `(.L_x_369) ;  /* 0x0000023000007945 */ /* 0x000fe20003800000 */
[----:B------:R-:W-:Y:S02]  /*6b40*/  IMAD.MOV.U32 R88, RZ, RZ, RZ ;  /* 0x000000ffff587224 */ /* 0x000fe400078e00ff */
[----:B--2---:R-:W-:-:S04]  /*6b50*/  FMUL.FTZ R0, R3, R0 ;  /* 0x0000000003007220 */ /* 0x004fc80000410000 */
[----:B------:R-:W-:Y:S01]  /*6b60*/  FMUL.FTZ R2, R0, UR4 ;  /* 0x0000000400027c20 */ /* 0x000fe20008410000 */
[----:B------:R-:W-:Y:S06]  /*6b70*/  @!P4 BRA `(.L_x_370) ;  /* 0x000000000078c947 */ /* 0x000fec0003800000 */
[----:B------:R-:W2:Y:S01]  /*6b80*/  LDL R14, [R1+0x38] ;  /* 0x00003800010e7983 */ /* 0x000ea20000100800 */
[----:B------:R-:W-:Y:S01]  /*6b90*/  ULDC UR4, c[0x0][0x9f0] ;  /* 0x00027c0000047ab9 */ /* 0x000fe20000000800 */
[----:B--2---:R-:W-:-:S04]  /*6ba0*/  ISETP.NE.AND P0, PT, R14, RZ, PT ;  /* 0x000000ff0e00720c */ /* 0x004fc80003f05270 */
[----:B------:R-:W-:-:S04]  /*6bb0*/  SEL R9, R14, UR4, P0 ;  /* 0x000000040e097c07 */ /* 0x000fc80008000000 */
[-C--:B------:R-:W-:Y:S02]  /*6bc0*/  IABS R6, R9.reuse ;  /* 0x0000000900067213 */ /* 0x080fe40000000000 */
[----:B------:R-:W-:Y:S02]  /*6bd0*/  IADD3 R0, R25, -0x1, R9 ;  /* 0xffffffff19007810 */ /* 0x000fe40007ffe009 */
[----:B------:R-:W0:Y:S01]  /*6be0*/  I2F.RP R3, R6 ;  /* 0x0000000600037306 */ /* 0x000e220000209400 */
[-C--:B------:R-:W-:Y:S02]  /*6bf0*/  IABS R10, R9.reuse ;  /* 0x00000009000a7213 */ /* 0x080fe40000000000 */
[----:B------:R-:W-:Y:S02]  /*6c00*/  IABS R8, R0 ;  /* 0x0000000000087213 */ /* 0x000fe40000000000 */
[----:B------:R-:W-:-:S04]  /*6c10*/  LOP3.LUT R0, R0, R9, RZ, 0x3c, !PT ;  /* 0x0000000900007212 */ /* 0x000fc800078e3cff */
[----:B------:R-:W-:Y:S01]  /*6c20*/  ISETP.GE.AND P2, PT, R0, RZ, PT ;  /* 0x000000ff0000720c */ /* 0x000fe20003f46270 */
[----:B0-----:R-:W0:Y:S02]  /*6c30*/  MUFU.RCP R3, R3 ;  /* 0x0000000300037308 */ /* 0x001e240000001000 */
[----:B0-----:R-:W-:Y:S02]  /*6c40*/  VIADD R4, R3, 0xffffffe ;  /* 0x0ffffffe03047836 */ /* 0x001fe40000000000 */
[----:B------:R-:W-:-:S04]  /*6c50*/  IMAD.MOV R3, RZ, RZ, -R10 ;  /* 0x000000ffff037224 */ /* 0x000fc800078e0a0a */
[----:B------:R0:W1:Y:S02]  /*6c60*/  F2I.FTZ.U32.TRUNC.NTZ R5, R4 ;  /* 0x0000000400057305 */ /* 0x000064000021f000 */
[----:B0-----:R-:W-:Y:S02]  /*6c70*/  IMAD.MOV.U32 R4, RZ, RZ, RZ ;  /* 0x000000ffff047224 */ /* 0x001fe400078e00ff */
[----:B-1----:R-:W-:-:S04]  /*6c80*/  IMAD.MOV R7, RZ, RZ, -R5 ;  /* 0x000000ffff077224 */ /* 0x002fc800078e0a05 */
[----:B------:R-:W-:-:S04]  /*6c90*/  IMAD R7, R7, R6, RZ ;  /* 0x0000000607077224 */ /* 0x000fc800078e02ff */
[----:B------:R-:W-:-:S06]  /*6ca0*/  IMAD.HI.U32 R5, R5, R7, R4 ;  /* 0x0000000705057227 */ /* 0x000fcc00078e0004 */
        /* <DEDUP_REMOVED lines=9> */
[----:B------:R-:W-:-:S05]  /*6d40*/  @!P1 LOP3.LUT R5, RZ, R9, RZ, 0x33, !PT ;  /* 0x00000009ff059212 */ /* 0x000fca00078e33ff */
[----:B------:R-:W-:-:S07]  /*6d50*/  IMAD.MOV.U32 R88, RZ, RZ, R5 ;  /* 0x000000ffff587224 */ /* 0x000fce00078e0005 */
.L_x_370:
[----:B------:R-:W-:Y:S05]  /*6d60*/  BSYNC B0 ;  /* 0x0000000000007941 */ /* 0x000fea0003800000 */
.L_x_369:
[----:B------:R-:W2:Y:S01]  /*6d70*/  LDL R0, [R1+0x54] ;  /* 0x0000540001007983 */ /* 0x000ea20000100800 */
[----:B------:R-:W-:Y:S02]  /*6d80*/  PLOP3.LUT P0, PT, PT, PT, PT, 0x80, 0x0 ;  /* 0x000000000000781c */ /* 0x000fe40003f0f070 */
[----:B------:R-:W-:Y:S02]  /*6d90*/  CS2R R34, SRZ ;  /* 0x0000000000227805 */ /* 0x000fe4000001ff00 */
[----:B------:R-:W-:Y:S01]  /*6da0*/  CS2R R20, SRZ ;  /* 0x0000000000147805 */ /* 0x000fe2000001ff00 */
[----:B------:R-:W-:Y:S01]  /*6db0*/  IMAD.MOV.U32 R3, RZ, RZ, RZ ;  /* 0x000000ffff037224 */ /* 0x000fe200078e00ff */
[----:B------:R-:W-:Y:S02]  /*6dc0*/  CS2R R94, SRZ ;  /* 0x00000000005e7805 */ /* 0x000fe4000001ff00 */
[----:B------:R-:W-:Y:S02]  /*6dd0*/  CS2R R90, SRZ ;  /* 0x00000000005a7805 */ /* 0x000fe4000001ff00 */
[----:B------:R-:W-:Y:S01]  /*6de0*/  CS2R R14, SRZ ;  /* 0x00000000000e7805 */ /* 0x000fe2000001ff00 */
[----:B------:R-:W-:Y:S01]  /*6df0*/  IMAD.MOV.U32 R36, RZ, RZ, RZ ;  /* 0x000000ffff247224 */ /* 0x000fe200078e00ff */
[----:B------:R-:W-:Y:S01]  /*6e00*/  CS2R R32, SRZ ;  /* 0x0000000000207805 */ /* 0x000fe2000001ff00 */
[----:B------:R-:W-:Y:S01]  /*6e10*/  IMAD.MOV.U32 R27, RZ, RZ, RZ ;  /* 0x000000ffff1b7224 */ /* 0x000fe200078e00ff */
        /* <DEDUP_REMOVED lines=8> */
[----:B------:R-:W-:Y:S01]  /*6ea0*/  CS2R R114, SRZ ;  /* 0x0000000000727805 */ /* 0x000fe2000001ff00 */
[----:B------:R-:W-:Y:S01]  /*6eb0*/  IMAD.MOV.U32 R38, RZ, RZ, RZ ;  /* 0x000000ffff267224 */ /* 0x000fe200078e00ff */
[----:B------:R-:W-:Y:S01]  /*6ec0*/  CS2R R126, SRZ ;  /* 0x00000000007e7805 */ /* 0x000fe2000001ff00 */
[----:B------:R-:W-:Y:S01]  /*6ed0*/  IMAD.MOV.U32 R124, RZ, RZ, RZ ;  /* 0x000000ffff7c7224 */ /* 0x000fe200078e00ff */
[----:B------:R-:W-:Y:S02]  /*6ee0*/  CS2R R122, SRZ ;  /* 0x00000000007a7805 */ /* 0x000fe4000001ff00 */
[----:B------:R-:W-:Y:S01]  /*6ef0*/  CS2R R6, SRZ ;  /* 0x0000000000067805 */ /* 0x000fe2000001ff00 */
[----:B------:R-:W-:Y:S01]  /*6f00*/  IMAD.MOV.U32 R121, RZ, RZ, RZ ;  /* 0x000000ffff797224 */ /* 0x000fe200078e00ff */
[----:B------:R-:W-:Y:S01]  /*6f10*/  CS2R R134, SRZ ;  /* 0x0000000000867805 */ /* 0x000fe2000001ff00 */
[----:B------:R-:W-:Y:S01]  /*6f20*/  IMAD.MOV.U32 R132, RZ, RZ, RZ ;  /* 0x000000ffff847224 */ /* 0x000fe200078e00ff */
[----:B------:R-:W-:Y:S01]  /*6f30*/  CS2R R130, SRZ ;  /* 0x0000000000827805 */ /* 0x000fe2000001ff00 */
[----:B------:R-:W-:-:S02]  /*6f40*/  IMAD.MOV.U32 R129, RZ, RZ, RZ ;  /* 0x000000ffff817224 */ /* 0x000fc400078e00ff */
[----:B--2---:R-:W-:Y:S02]  /*6f50*/  IMAD R4, R0, R88, RZ ;  /* 0x0000005800047224 */ /* 0x004fe400078e02ff */
[----:B------:R-:W-:-:S03]  /*6f60*/  IMAD.MOV.U32 R0, RZ, RZ, RZ ;  /* 0x000000ffff007224 */ /* 0x000fc600078e00ff */
[----:B------:R0:W-:Y:S01]  /*6f70*/  STL [R1+0x1c], R4 ;  /* 0x00001c0401007387 */ /* 0x0001e20000100800 */
[----:B------:R-:W-:Y:S01]  /*6f80*/  VIADDMNMX R88, R4, R88, R25, PT ;  /* 0x0000005804587246 */ /* 0x000fe20003800119 */
[----:B------:R-:W-:-:S03]  /*6f90*/  IMAD.MOV.U32 R25, RZ, RZ, RZ ;  /* 0x000000ffff197224 */ /* 0x000fc600078e00ff */
[----:B------:R-:W-:-:S13]  /*6fa0*/  ISETP.GT.AND P1, PT, R88, R4, PT ;  /* 0x000000045800720c */ /* 0x000fda0003f24270 */
[----:B0-----:R-:W-:Y:S05]  /*6fb0*/  @!P1 BRA `(.L_x_371) ;  /* 0x0000008c00dc9947 */ /* 0x001fea0003800000 */
[----:B------:R-:W0:Y:S01]  /*6fc0*/  S2R R4, SR_TID.X ;  /* 0x0000000000047919 */ /* 0x000e220000002100 */
[----:B------:R-:W-:Y:S01]  /*6fd0*/  VIADD R28, R16, 0xf000 ;  /* 0x0000f000101c7836 */ /* 0x000fe20000000000 */
[----:B------:R-:W-:Y:S04]  /*6fe0*/  BSSY B6, `(.L_x_372) ;  /* 0x000001e000067945 */ /* 0x000fe80003800000 */
[----:B------:R-:W-:Y:S01]  /*6ff0*/  LOP3.LUT P0, RZ, R28, 0x3ff, RZ, 0xc0, !PT ;  /* 0x000003ff1cff7812 */ /* 0x000fe2000780c0ff */
[----:B0-----:R-:W-:-:S05]  /*7000*/  VIADD R5, R4, 0xffffff80 ;  /* 0xffffff8004057836 */ /* 0x001fca0000000000 */
[----:B------:R-:W-:-:S04]  /*7010*/  SHF.R.S32.HI R4, RZ, 0x1f, R5 ;  /* 0x0000001fff047819 */ /* 0x000fc80000011405 */
[----:B------:R-:W-:-:S04]  /*7020*/  LEA.HI R4, R4, R5, RZ, 0x7 ;  /* 0x0000000504047211 */ /* 0x000fc800078f38ff */
[----:B------:R-:W-:-:S05]  /*7030*/  SHF.R.S32.HI R4, RZ, 0x7, R4 ;  /* 0x00000007ff047819 */ /* 0x000fca0000011404 */
[----:B------:R-:W0:Y:S02]  /*7040*/  SHFL.IDX PT, R0, R4, RZ, 0x1f ;  /* 0x00001fff04007589 */ /* 0x000e2400000e0000 */
[----:B0-----:R-:W-:-:S05]  /*7050*/  IMAD.HI R3, R0, 0x55555556, RZ ;  /* 0x5555555600037827 */ /* 0x001fca00078e02ff */
[----:B------:R-:W-:-:S05]  /*7060*/  LEA.HI R3, R3, R3, RZ, 0x1 ;  /* 0x0000000303037211 */ /* 0x000fca00078f08ff */
[----:B------:R-:W-:-:S04]  /*7070*/  IMAD R3, R3, -0x3, R0 ;  /* 0xfffffffd03037824 */ /* 0x000fc800078e0200 */
[----:B------:R-:W-:-:S05]  /*7080*/  IMAD R3, R3, 0x800, R28 ;  /* 0x0000080003037824 */ /* 0x000fca00078e021c */
[----:B------:R-:W-:-:S04]  /*7090*/  SHF.R.U32.HI R3, RZ, 0x4, R3 ;  /* 0x00000004ff037819 */ /* 0x000fc80000011603 */
[----:B------:R-:W-:Y:S01]  /*70a0*/  LOP3.LUT R36, R3, 0x3fff, RZ, 0xc0, !PT ;  /* 0x00003fff03247812 */ /* 0x000fe200078ec0ff */
[----:B------:R-:W-:Y:S06]  /*70b0*/  @!P0 BRA `(.L_x_373) ;  /* 0x0000000000408947 */ /* 0x000fec0003800000 */
        /* <DEDUP_REMOVED lines=16> */
.L_x_373:
[----:B------:R-:W-:Y:S05]  /*71c0*/  BSYNC B6 ;  /* 0x0000000000067941 */ /* 0x000fea0003800000 */
.L_x_372:
[----:B------:R-:W-:Y:S02]  /*71d0*/  ULDC UR4, c[0x0][0x3f4] ;  /* 0x0000fd0000047ab9 */ /* 0x000fe40000000800 */
[----:B------:R-:W-:-:S13]  /*71e0*/  ISETP.LT.AND P0, PT, RZ, UR4, PT ;  /* 0x00000004ff007c0c */ /* 0x000fda000bf01270 */
[----:B------:R-:W-:Y:S05]  /*71f0*/  @P0 BRA `(.L_x_374) ;  /* 0x0000000000400947 */ /* 0x000fea0003800000 */
[----:B------:R-:W2:Y:S02]  /*7200*/  LDL R20, [R1+0x44] ;  /* 0x0000440001147983 */ /* 0x000ea40000100800 */
[----:B--2---:R-:W-:-:S04]  /*7210*/  LEA.HI R0, R20, R20, RZ, 0x1 ;  /* 0x0000001414007211 */ /* 0x004fc800078f08ff */
[----:B------:R-:W-:-:S05]  /*7220*/  LOP3.LUT R0, R0, 0xfffffffe, RZ, 0xc0, !PT ;  /* 0xfffffffe00007812 */ /* 0x000fca00078ec0ff */
[----:B------:R-:W-:-:S05]  /*7230*/  IMAD.IADD R0, R20, 0x1, -R0 ;  /* 0x0000000114007824 */ /* 0x000fca00078e0a00 */
[----:B------:R-:W-:-:S04]  /*7240*/  SHF.L.U32 R3, R0, 0x1f, RZ ;  /* 0x0000001f00037819 */ /* 0x000fc800000006ff */
[----:B------:R0:W1:Y:S03]  /*7250*/  SYNCS.PHASECHK.TRANS64.TRYWAIT P0, [R16+URZ+0x19c00], R3 ;  /* 0x019c0003100075a7 */ /* 0x000066000800017f */
[----:B-1----:R-:W-:Y:S05]  /*7260*/  @!P0 NANOSLEEP.SYNCS 0x989680 ;  /* 0x009896800000895d */ /* 0x002fea0003900000 */
[----:B------:R-:W1:Y:S01]  /*7270*/  @!P0 SYNCS.PHASECHK.TRANS64 P0, [R16+URZ+0x19c00], R3 ;  /* 0x019c0003100085a7 */ /* 0x000e62000800007f */
[----:B------:R-:W-:Y:S04]  /*7280*/  BSSY B0, `(.L_x_375) ;  /* 0x0000006000007945 */ /* 0x000fe80003800000 */
[----:B-1----:R-:W-:Y:S05]  /*7290*/  @P0 BRA `(.L_x_376) ;  /* 0x0000000000100947 */ /* 0x002fea0003800000 */
.L_x_377:
[----:B-1----:R1:W2:Y:S02]  /*72a0*/  SYNCS.PHASECHK.TRANS64.TRYWAIT P0, [R16+URZ+0x19c00], R3 ;  /* 0x019c0003100075a7 */ /* 0x0022a4000800017f */
[----:B--2---:R-:W-:Y:S05]  /*72b0*/  @!P0 NANOSLEEP.SYNCS 0x989680 ;  /* 0x009896800000895d */ /* 0x004fea0003900000 */
[----:B------:R-:W2:Y:S02]  /*72c0*/  @!P0 SYNCS.PHASECHK.TRANS64 P0, [R16+URZ+0x19c00], R3 ;  /* 0x019c0003100085a7 */ /* 0x000ea4000800007f */
[----:B--2---:R-:W-:Y:S05]  /*72d0*/  @!P0 BRA `(.L_x_377) ;  /* 0xfffffffc00f08947 */ /* 0x004fea000383ffff */
.L_x_376:
[----:B------:R-:W-:Y:S05]  /*72e0*/  BSYNC B0 ;  /* 0x0000000000007941 */ /* 0x000fea0003800000 */
.L_x_375:
[----:B------:R-:W-:Y:S05]  /*72f0*/  BRA `(.L_x_378) ;  /* 0x00000040008c7947 */ /* 0x000fea0003800000 */
.L_x_374:
[----:B------:R-:W0:Y:S01]  /*7300*/  LDC.64 R30, c[0x0][0x3e8] ;  /* 0x0000fa00ff1e7b82 */ /* 0x000e220000000a00 */
[----:B------:R-:W-:Y:S01]  /*7310*/  LOP3.LUT P0, RZ, R28, 0x9f, RZ, 0xc0, !PT ;  /* 0x0000009f1cff7812 */ /* 0x000fe2000780c0ff */
[----:B------:R-:W-:Y:S01]  /*7320*/  ULDC.64 UR4, c[0x0][0x3f8] ;  /* 0x0000fe0000047ab9 */ /* 0x000fe20000000a00 */
[----:B-----5:R-:W-:Y:S01]  /*7330*/  SHF.R.S32.HI R0, RZ, 0x1f, R26 ;  /* 0x0000001fff007819 */ /* 0x020fe2000001141a */
[----:B------:R-:W-:Y:S01]  /*7340*/  ULDC.64 UR6, c[0x0][0x408] ;  /* 0x0001020000067ab9 */ /* 0x000fe20000000a00 */
[----:B------:R-:W-:Y:S03]  /*7350*/  BSSY B6, `(.L_x_379) ;  /* 0x000001b000067945 */ /* 0x000fe60003800000 */
[----:B------:R-:W1:Y:S01]  /*7360*/  LDC.64 R4, c[0x0][0x400] ;  /* 0x00010000ff047b82 */ /* 0x000e620000000a00 */
[C---:B------:R-:W-:Y:S02]  /*7370*/  IMAD R3, R0.reuse, UR4, RZ ;  /* 0x0000000400037c24 */ /* 0x040fe4000f8e02ff */
[----:B------:R-:W-:-:S02]  /*7380*/  IMAD R7, R0, UR6, RZ ;  /* 0x0000000600077c24 */ /* 0x000fc4000f8e02ff */
[C---:B------:R-:W-:Y:S02]  /*7390*/  IMAD R3, R26.reuse, UR5, R3 ;  /* 0x000000051a037c24 */ /* 0x040fe4000f8e0203 */
[C---:B------:R-:W-:Y:S02]  /*73a0*/  IMAD R7, R26.reuse, UR7, R7 ;  /* 0x000000071a077c24 */ /* 0x040fe4000f8e0207 */
[----:B0-----:R-:W-:-:S04]  /*73b0*/  IMAD.WIDE.U32 R30, R26, UR4, R30 ;  /* 0x000000041a1e7c25 */ /* 0x001fc8000f8e001e */
[----:B------:R-:W-:Y:S02]  /*73c0*/  IMAD.IADD R25, R3, 0x1, R31 ;  /* 0x0000000103197824 */ /* 0x000fe400078e021f */
[----:B-1----:R-:W-:-:S04]  /*73d0*/  IMAD.WIDE.U32 R26, R26, UR6, R4 ;  /* 0x000000061a1a7c25 */ /* 0x002fc8000f8e0004 */
[----:B------:R-:W-:Y:S01]  /*73e0*/  IMAD.IADD R28, R7, 0x1, R27 ;  /* 0x00000001071c7824 */ /* 0x000fe200078e021b */
        /* <DEDUP_REMOVED lines=17> */
.L_x_380:
[----:B------:R-:W-:Y:S05]  /*7500*/  BSYNC B6 ;  /* 0x0000000000067941 */ /* 0x000fea0003800000 */
.L_x_379:
[----:B------:R-:W2:Y:S01]  /*7510*/  LDL R20, [R1+0x28] ;  /* 0x0000280001147983 */ /* 0x000ea20000100800 */
[----:B------:R-:W-:Y:S01]  /*7520*/  ULDC.U8 UR4, c[0x0][0x410] ;  /* 0x0001040000047ab9 */ /* 0x000fe20000000000 */
[----:B------:R-:W-:Y:S01]  /*7530*/  BSSY B0, `(.L_x_381) ;  /* 0x00003f7000007945 */ /* 0x000fe20003800000 */
[----:B------:R-:W-:Y:S01]  /*7540*/  ISETP.NE.AND P0, PT, RZ, UR4, PT ;  /* 0x00000004ff007c0c */ /* 0x000fe2000bf05270 */
[----:B------:R-:W-:Y:S02]  /*7550*/  IMAD R4, R29, 0xc0, R22 ;  /* 0x000000c01d047824 */ /* 0x000fe400078e0216 */
[----:B--2---:R-:W-:-:S10]  /*7560*/  IMAD.IADD R20, R16, 0x1, R20 ;  /* 0x0000000110147824 */ /* 0x004fd400078e0214 */
[----:B------:R-:W-:Y:S05]  /*7570*/  @!P0 BRA `(.L_x_382) ;  /* 0x0000001800d08947 */ /* 0x000fea0003800000 */
[----:B------:R-:W-:-:S03]  /*7580*/  UMOV UR4, 0xffffffff ;  /* 0xffffffff00047882 */ /* 0x000fc60000000000 */
[----:B------:R-:W-:Y:S05]  /*7590*/  BRA.DIV UR4, `(.L_x_383) ;  /* 0x0000012e04b07947 */ /* 0x000fea000b800000 */
[----:B------:R0:W1:Y:S04]  /*75a0*/  SHFL.IDX PT, R31, R30, RZ, 0x1e1f ;  /* 0x001e1fff1e1f7589 */ /* 0x00006800000e0000 */
[----:B------:R0:W2:Y:S04]  /*75b0*/  SHFL.IDX PT, R14, R26, RZ, 0x1e1f ;  /* 0x001e1fff1a0e7589 */ /* 0x0000a800000e0000 */
[----:B------:R0:W3:Y:S04]  /*75c0*/  SHFL.IDX PT, R0, R25, RZ, 0x1e1f ;  /* 0x001e1fff19007589 */ /* 0x0000e800000e0000 */
[----:B------:R0:W4:Y:S02]  /*75d0*/  SHFL.IDX PT, R3, R28, RZ, 0x1e1f ;  /* 0x001e1fff1c037589 */ /* 0x00012400000e0000 */
.L_x_588:
[----:B------:R-:W5:Y:S01]  /*75e0*/  LDL R6, [R1+0x44] ;  /* 0x0000440001067983 */ /* 0x000f620000100800 */
[----:B------:R-:W-:Y:S01]  /*75f0*/  ULDC UR4, c[0x0][0x448] ;  /* 0x0001120000047ab9 */ /* 0x000fe20000000800 */
[----:B------:R-:W-:Y:S01]  /*7600*/  BSSY B1, `(.L_x_384) ;  /* 0x000002f000017945 */ /* 0x000fe20003800000 */
[----:B0-----:R-:W-:Y:S01]  /*7610*/  IMAD R28, R24, UR4, RZ ;  /* 0x00000004181c7c24 */ /* 0x001fe2000f8e02ff */
[----:B------:R-:W-:Y:S02]  /*7620*/  CS2R R32, SRZ ;  /* 0x0000000000207805 */ /* 0x000fe4000001ff00 */
[----:B------:R-:W-:Y:S02]  /*7630*/  CS2R R12, SRZ ;  /* 0x00000000000c7805 */ /* 0x000fe4000001ff00 */
[----:B------:R-:W-:Y:S02]  /*7640*/  CS2R R8, SRZ ;  /* 0x0000000000087805 */ /* 0x000fe4000001ff00 */
[----:B------:R-:W-:-:S02]  /*7650*/  CS2R R26, SRZ ;  /* 0x00000000001a7805 */ /* 0x000fc4000001ff00 */
[----:B------:R-:W-:Y:S02]  /*7660*/  ISETP.GE.AND P0, PT, R4, R28, PT ;  /* 0x0000001c0400720c */ /* 0x000fe40003f06270 */
[----:B------:R-:W-:Y:S02]  /*7670*/  CS2R R24, SRZ ;  /* 0x0000000000187805 */ /* 0x000fe4000001ff00 */
[----:B------:R-:W-:Y:S02]  /*7680*/  CS2R R10, SRZ ;  /* 0x00000000000a7805 */ /* 0x000fe4000001ff00 */
[----:B-----5:R-:W-:-:S04]  /*7690*/  LEA.HI R5, R6, R6, RZ, 0x1 ;  /* 0x0000000606057211 */ /* 0x020fc800078f08ff */
[----:B------:R-:W-:-:S05]  /*76a0*/  LOP3.LUT R5, R5, 0xfffffffe, RZ, 0xc0, !PT ;  /* 0xfffffffe05057812 */ /* 0x000fca00078ec0ff */
[----:B------:R-:W-:-:S05]  /*76b0*/  IMAD.IADD R5, R6, 0x1, -R5 ;  /* 0x0000000106057824 */ /* 0x000fca00078e0a05 */
[----:B------:R-:W-:Y:S01]  /*76c0*/  SHF.L.U32 R21, R5, 0x1f, RZ ;  /* 0x0000001f05157819 */ /* 0x000fe200000006ff */
[----:B------:R-:W-:Y:S06]  /*76d0*/  @P0 BRA `(.L_x_385) ;  /* 0x0000000000840947 */ /* 0x000fec0003800000 */
[----:B------:R-:W2:Y:S01]  /*76e0*/  LDL R6, [R1+0x8] ;  /* 0x0000080001067983 */ /* 0x000ea20000100800 */
[----:B------:R-:W-:-:S03]  /*76f0*/  ULDC UR4, c[0x0][0x3f4] ;  /* 0x0000fd0000047ab9 */ /* 0x000fc60000000800 */
[----:B------:R-:W3:Y:S01]  /*7700*/  LDL R15, [R1+0xc] ;  /* 0x00000c00010f7983 */ /* 0x000ee20000100800 */
[----:B------:R-:W-:Y:S02]  /*7710*/  ISETP.GE.AND P1, PT, R152, UR4, PT ;  /* 0x0000000498007c0c */ /* 0x000fe4000bf26270 */
[----:B------:R-:W-:Y:S02]  /*7720*/  CS2R R24, SRZ ;  /* 0x0000000000187805 */ /* 0x000fe4000001ff00 */
[----:B------:R-:W-:Y:S02]  /*7730*/  CS2R R12, SRZ ;  /* 0x00000000000c7805 */ /* 0x000fe4000001ff00 */
[----:B------:R-:W-:Y:S02]  /*7740*/  CS2R R26, SRZ ;  /* 0x00000000001a7805 */ /* 0x000fe4000001ff00 */
[----:B------:R-:W-:Y:S02]  /*7750*/  CS2R R32, SRZ ;  /* 0x0000000000207805 */ /* 0x000fe4000001ff00 */
[----:B------:R-:W-:-:S03]  /*7760*/  CS2R R10, SRZ ;  /* 0x00000000000a7805 */ /* 0x000fc6000001ff00 */
[----:B-1----:R-:W-:Y:S02]  /*7770*/  @!P1 IADD3 R30, P3, R152, R31, RZ ;  /* 0x0000001f981e9210 */ /* 0x002fe40007f7e0ff */
[----:B------:R-:W-:Y:S02]  /*7780*/  @!P1 SHF.R.S32.HI R5, RZ, 0x1f, R152 ;  /* 0x0000001fff059819 */ /* 0x000fe40000011498 */
[----:B--2---:R-:W-:Y:S02]  /*7790*/  ISETP.GE.AND P2, PT, R6, UR4, PT ;  /* 0x0000000406007c0c */ /* 0x004fe4000bf46270 */
[----:B------:R-:W-:Y:S02]  /*77a0*/  SHF.R.S32.HI R7, RZ, 0x1f, R6 ;  /* 0x0000001fff077819 */ /* 0x000fe40000011406 */
[----:B---3--:R-:W-:Y:S02]  /*77b0*/  ISETP.GE.AND P0, PT, R15, UR4, PT ;  /* 0x000000040f007c0c */ /* 0x008fe4000bf06270 */
[----:B------:R-:W-:-:S07]  /*77c0*/  SHF.R.S32.HI R8, RZ, 0x1f, R15 ;  /* 0x0000001fff087819 */ /* 0x000fce000001140f */
[CC--:B------:R-:W-:Y:S02]  /*77d0*/  @!P2 IADD3 R34, P6, R6.reuse, R31.reuse, RZ ;  /* 0x0000001f0622a210 */ /* 0x0c0fe40007fde0ff */
[-C--:B------:R-:W-:Y:S02]  /*77e0*/  @!P2 IADD3 R38, P5, R6, R14.reuse, RZ ;  /* 0x0000000e0626a210 */ /* 0x080fe40007fbe0ff */
[----:B------:R-:W-:Y:S01]  /*77f0*/  @!P0 IADD3 R4, P4, R15, R31, RZ ;  /* 0x0000001f0f048210 */ /* 0x000fe20007f9e0ff */
[--C-:B------:R-:W-:Y:S01]  /*7800*/  @!P2 IMAD.X R35, R0, 0x1, R7.reuse, P6 ;  /* 0x000000010023a824 */ /* 0x100fe200030e0607 */
[-C--:B------:R-:W-:Y:S01]  /*7810*/  @!P1 IADD3 R6, P6, R152, R14.reuse, RZ ;  /* 0x0000000e98069210 */ /* 0x080fe20007fde0ff */
[----:B----4-:R-:W-:Y:S01]  /*7820*/  @!P2 IMAD.X R39, R3, 0x1, R7, P5 ;  /* 0x000000010327a824 */ /* 0x010fe200028e0607 */
[----:B------:R-:W-:Y:S01]  /*7830*/  @!P0 IADD3 R14, P5, R15, R14, RZ ;  /* 0x0000000e0f0e8210 */ /* 0x000fe20007fbe0ff */
[--C-:B------:R-:W-:Y:S01]  /*7840*/  @!P1 IMAD.X R31, R0, 0x1, R5.reuse, P3 ;  /* 0x00000001001f9824 */ /* 0x100fe200018e0605 */
[----:B------:R0:W5:Y:S01]  /*7850*/  @!P2 LD.E.64 R24, desc[UR40][R34.64] ;  /* 0x000000282218a980 */ /* 0x000162000c101b00 */
[----:B------:R-:W-:-:S02]  /*7860*/  @!P1 IMAD.X R7, R3, 0x1, R5, P6 ;  /* 0x0000000103079824 */ /* 0x000fc400030e0605 */
[--C-:B------:R-:W-:Y:S01]  /*7870*/  @!P0 IMAD.X R5, R0, 0x1, R8.reuse, P4 ;  /* 0x0000000100058824 */ /* 0x100fe200020e0608 */
[----:B------:R0:W5:Y:S01]  /*7880*/  @!P2 LD.E.64 R12, desc[UR40][R38.64] ;  /* 0x00000028260ca980 */ /* 0x000162000c101b00 */
[----:B------:R-:W-:Y:S01]  /*7890*/  @!P0 IMAD.X R15, R3, 0x1, R8, P5 ;  /* 0x00000001030f8824 */ /* 0x000fe200028e0608 */
[----:B------:R-:W-:Y:S02]  /*78a0*/  CS2R R8, SRZ ;  /* 0x0000000000087805 */ /* 0x000fe4000001ff00 */
[----:B------:R0:W5:Y:S04]  /*78b0*/  @!P1 LD.E.64 R26, desc[UR40][R30.64] ;  /* 0x000000281e1a9980 */ /* 0x000168000c101b00 */
[----:B------:R0:W5:Y:S04]  /*78c0*/  @!P1 LD.E.64 R32, desc[UR40][R6.64] ;  /* 0x0000002806209980 */ /* 0x000168000c101b00 */
[----:B------:R0:W5:Y:S04]  /*78d0*/  @!P0 LD.E.64 R10, desc[UR40][R4.64] ;  /* 0x00000028040a8980 */ /* 0x000168000c101b00 */
[----:B------:R0:W5:Y:S02]  /*78e0*/  @!P0 LD.E.64 R8, desc[UR40][R14.64] ;  /* 0x000000280e088980 */ /* 0x000164000c101b00 */
.L_x_385:
[----:B------:R-:W-:Y:S05]  /*78f0*/  BSYNC B1 ;  /* 0x0000000000017941 */ /* 0x000fea0003800000 */
.L_x_384:
[----:B------:R-:W1:Y:S01]  /*7900*/  SYNCS.PHASECHK.TRANS64.TRYWAIT P0, [R16+URZ+0x19c00], R21 ;  /* 0x019c0015100075a7 */ /* 0x000e62000800017f */
[----:B---3--:R-:W-:Y:S01]  /*7910*/  IMAD R0, R29, -0xc0, R28 ;  /* 0xffffff401d007824 */ /* 0x008fe200078e021c */
[----:B------:R-:W-:Y:S04]  /*7920*/  BSSY B1, `(.L_x_386) ;  /* 0x0000004000017945 */ /* 0x000fe80003800000 */
[----:B----4-:R-:W-:-:S04]  /*7930*/  VIMNMX R3, R0, 0xc0, PT ;  /* 0x000000c000037848 */ /* 0x010fc80003fe0100 */
[----:B------:R-:W-:Y:S01]  /*7940*/  ISETP.GE.AND P1, PT, R22, R3, PT ;  /* 0x000000031600720c */ /* 0x000fe20003f26270 */
[----:B-1----:R-:W-:-:S12]  /*7950*/  @!P0 BRA `(.L_x_387) ;  /* 0x0000012c00308947 */ /* 0x002fd80003800000 */
.L_x_589:
[----:B------:R-:W-:Y:S05]  /*7960*/  BSYNC B1 ;  /* 0x0000000000017941 */ /* 0x000fea0003800000 */
.L_x_386:
[----:B------:R-:W-:Y:S05]  /*7970*/  @P1 BRA `(.L_x_388) ;  /* 0x0000003800c81947 */ /* 0x000fea0003800000 */
[----:B0-----:R-:W3:Y:S01]  /*7980*/  LDL R4, [R1+0x8] ;  /* 0x0000080001047983 */ /* 0x001ee20000100800 */
[----:B------:R-:W0:Y:S03]  /*7990*/  LDC R3, c[0x0][0x3f4] ;  /* 0x0000fd00ff037b82 */ /* 0x000e260000000800 */
[----:B------:R-:W4:Y:S01]  /*79a0*/  LDL R0, [R1+0xc] ;  /* 0x00000c0001007983 */ /* 0x000f220000100800 */
[----:B------:R-:W-:Y:S01]  /*79b0*/  BSSY B1, `(.L_x_389) ;  /* 0x000007b000017945 */ /* 0x000fe20003800000 */
[-C--:B0-----:R-:W-:Y:S02]  /*79c0*/  ISETP.GE.AND P0, PT, R152, R3.reuse, PT ;  /* 0x000000039800720c */ /* 0x081fe40003f06270 */
[-C--:B---3--:R-:W-:Y:S02]  /*79d0*/  ISETP.GE.AND P1, PT, R4, R3.reuse, PT ;  /* 0x000000030400720c */ /* 0x088fe40003f26270 */
[----:B----4-:R-:W-:-:S09]  /*79e0*/  ISETP.GE.AND P2, PT, R0, R3, PT ;  /* 0x000000030000720c */ /* 0x010fd20003f46270 */
[----:B------:R-:W-:Y:S05]  /*79f0*/  @P0 BRA `(.L_x_390) ;  /* 0x0000000400d80947 */ /* 0x000fea0003800000 */
[----:B------:R-:W0:Y:S01]  /*7a00*/  LDS.128 R4, [R20+0xf000] ;  /* 0x00f0000014047984 */ /* 0x000e220000000c00 */
[----:B-----5:R-:W-:Y:S02]  /*7a10*/  SHF.R.U32.HI R15, RZ, 0x8, R27 ;  /* 0x00000008ff0f7819 */ /* 0x020fe4000001161b */
[----:B--2---:R-:W-:Y:S02]  /*7a20*/  LOP3.LUT R14, R27, 0xff, RZ, 0xc0, !PT ;  /* 0x000000ff1b0e7812 */ /* 0x004fe400078ec0ff */
[----:B------:R-:W-:Y:S02]  /*7a30*/  LOP3.LUT R15, R15, 0xff, RZ, 0xc0, !PT ;  /* 0x000000ff0f0f7812 */ /* 0x000fe400078ec0ff */
[----:B------:R-:W-:Y:S02]  /*7a40*/  SHF.R.U32.HI R29, RZ, 0x8, R33 ;  /* 0x00000008ff1d7819 */ /* 0x000fe40000011621 */
[----:B------:R-:W-:Y:S02]  /*7a50*/  PRMT R14, R15, 0x7604, R14 ;  /* 0x000076040f0e7816 */ /* 0x000fe4000000000e */
[----:B------:R-:W-:-:S02]  /*7a60*/  LOP3.LUT R28, R33, 0xff, RZ, 0xc0, !PT ;  /* 0x000000ff211c7812 */ /* 0x000fc400078ec0ff */
[----:B------:R-:W-:Y:S02]  /*7a70*/  LOP3.LUT R29, R29, 0xff, RZ, 0xc0, !PT ;  /* 0x000000ff1d1d7812 */ /* 0x000fe400078ec0ff */
[----:B------:R-:W-:Y:S02]  /*7a80*/  SHF.R.U32.HI R30, RZ, 0x10, R33 ;  /* 0x00000010ff1e7819 */ /* 0x000fe40000011621 */
[----:B------:R-:W-:Y:S02]  /*7a90*/  SHF.R.U32.HI R31, RZ, 0x10, R27 ;  /* 0x00000010ff1f7819 */ /* 0x000fe4000001161b */
[----:B------:R-:W-:Y:S02]  /*7aa0*/  SHF.R.U32.HI R15, RZ, 0x8, R32 ;  /* 0x00000008ff0f7819 */ /* 0x000fe40000011620 */
[----:B------:R-:W-:Y:S02]  /*7ab0*/  SHF.R.U32.HI R3, RZ, 0x8, R26 ;  /* 0x00000008ff037819 */ /* 0x000fe4000001161a */
[----:B------:R-:W-:Y:S01]  /*7ac0*/  PRMT R28, R29, 0x7604, R28 ;  /* 0x000076041d1c7816 */ /* 0x000fe2000000001c */
[----:B------:R-:W-:Y:S01]  /*7ad0*/  IMAD.U32 R29, R30, 0x10000, RZ ;  /* 0x000100001e1d7824 */ /* 0x000fe200078e00ff */
[----:B-1----:R-:W-:Y:S01]  /*7ae0*/  LOP3.LUT R21, R15, 0xff, RZ, 0xc0, !PT ;  /* 0x000000ff0f157812 */ /* 0x002fe200078ec0ff */
[----:B------:R-:W-:Y:S01]  /*7af0*/  IMAD.U32 R15, R31, 0x10000, RZ ;  /* 0x000100001f0f7824 */ /* 0x000fe200078e00ff */
[----:B------:R-:W-:-:S02]  /*7b00*/  LOP3.LUT R0, R26, 0xff, RZ, 0xc0, !PT ;  /* 0x000000ff1a007812 */ /* 0x000fc400078ec0ff */
[----:B------:R-:W-:Y:S02]  /*7b10*/  LOP3.LUT R3, R3, 0xff, RZ, 0xc0, !PT ;  /* 0x000000ff03037812 */ /* 0x000fe400078ec0ff */
[----:B------:R-:W-:Y:S02]  /*7b20*/  LOP3.LUT R29, R28, 0xff0000, R29, 0xf8, !PT ;  /* 0x00ff00001c1d7812 */ /* 0x000fe400078ef81d */
[----:B------:R-:W-:Y:S02]  /*7b30*/  LOP3.LUT R15, R14, 0xff0000, R15, 0xf8, !PT ;  /* 0x00ff00000e0f7812 */ /* 0x000fe400078ef80f */
[----:B------:R-:W-:Y:S02]  /*7b40*/  PRMT R3, R3, 0x7604, R0 ;  /* 0x0000760403037816 */ /* 0x000fe40000000000 */
[----:B------:R-:W-:Y:S02]  /*7b50*/  LOP3.LUT R0, R32, 0xff, RZ, 0xc0, !PT ;  /* 0x000000ff20007812 */ /* 0x000fe400078ec0ff */
[----:B------:R-:W-:-:S02]  /*7b60*/  LOP3.LUT R31, R29, 0xff000000, R33, 0xf8, !PT ;  /* 0xff0000001d1f7812 */ /* 0x000fc400078ef821 */
[----:B------:R-:W-:Y:S02]  /*7b70*/  LOP3.LUT R27, R15, 0xff000000, R27, 0xf8, !PT ;  /* 0xff0000000f1b7812 */ /* 0x000fe400078ef81b */
[----:B------:R-:W-:Y:S02]  /*7b80*/  PRMT R21, R21, 0x7604, R0 ;  /* 0x0000760415157816 */ /* 0x000fe40000000000 */
[-C--:B0-----:R-:W-:Y:S02]  /*7b90*/  F2FP.F16.E4M3.UNPACK_B R0, R6.reuse.H1 ;  /* 0x00000006ff00723e */ /* 0x081fe400030006ff */
[----:B------:R-:W-:Y:S02]  /*7ba0*/  F2FP.F16.E4M3.UNPACK_B R33, R31 ;  /* 0x0000001fff21723e */ /* 0x000fe400020006ff */
[----:B------:R-:W-:Y:S01]  /*7bb0*/  F2FP.F16.E4M3.UNPACK_B R29, R27 ;  /* 0x0000001bff1d723e */ /* 0x000fe200020006ff */
[--C-:B------:R-:W-:Y:S01]  /*7bc0*/  HADD2.F32 R15, -RZ, R0.reuse.H1_H1 ;  /* 0x30000000ff0f7230 */ /* 0x100fe20000004100 */
[----:B------:R-:W-:Y:S01]  /*7bd0*/  LOP3.LUT R3, R3, 0xff0000, R26, 0xf8, !PT ;  /* 0x00ff000003037812 */ /* 0x000fe200078ef81a */
[----:B------:R-:W-:Y:S01]  /*7be0*/  HADD2.F32 R34, -RZ, R33.H1_H1 ;  /* 0x30000021ff227230 */ /* 0x000fe20000004100 */
[----:B------:R-:W-:Y:S01]  /*7bf0*/  LOP3.LUT R21, R21, 0xff0000, R32, 0xf8, !PT ;  /* 0x00ff000015157812 */ /* 0x000fe200078ef820 */
[----:B------:R-:W-:Y:S01]  /*7c00*/  HADD2.F32 R30, -RZ, R29.H1_H1 ;  /* 0x3000001dff1e7230 */ /* 0x000fe20000004100 */
[----:B------:R-:W-:Y:S01]  /*7c10*/  LOP3.LUT R28, R3, 0xff000000, R26, 0xf8, !PT ;  /* 0xff000000031c7812 */ /* 0x000fe200078ef81a */
[----:B------:R-:W-:Y:S01]  /*7c20*/  HADD2.F32 R14, -RZ, R0.H0_H0 ;  /* 0x20000000ff0e7230 */ /* 0x000fe20000004100 */
[----:B------:R-:W-:Y:S01]  /*7c30*/  F2FP.F16.E4M3.UNPACK_B R3, R6 ;  /* 0x00000006ff03723e */ /* 0x000fe200020006ff */
[C---:B------:R-:W-:Y:S01]  /*7c40*/  FMUL.FTZ R35, R15.reuse, R34 ;  /* 0x000000220f237220 */ /* 0x040fe20000410000 */
[----:B------:R-:W-:Y:S01]  /*7c50*/  FMUL.FTZ R15, R15, R30 ;  /* 0x0000001e0f0f7220 */ /* 0x000fe20000410000 */
[----:B------:R-:W-:-:S02]  /*7c60*/  LOP3.LUT R32, R21, 0xff000000, R32, 0xf8, !PT ;  /* 0xff00000015207812 */ /* 0x000fc400078ef820 */
[-C--:B------:R-:W-:Y:S01]  /*7c70*/  F2FP.F16.E4M3.UNPACK_B R21, R7.reuse ;  /* 0x00000007ff15723e */ /* 0x080fe200020006ff */
[C---:B------:R-:W-:Y:S01]  /*7c80*/  FFMA.FTZ R35, R14.reuse, R30, -R35 ;  /* 0x0000001e0e237223 */ /* 0x040fe20000010823 */
[----:B------:R-:W-:Y:S01]  /*7c90*/  F2FP.F16.E4M3.UNPACK_B R26, R7.H1 ;  /* 0x00000007ff1a723e */ /* 0x000fe200030006ff */
[----:B------:R-:W-:Y:S01]  /*7ca0*/  FFMA.FTZ R40, R14, R34, R15 ;  /* 0x000000220e287223 */ /* 0x000fe2000001000f */
[-C--:B------:R-:W-:Y:S01]  /*7cb0*/  F2FP.F16.E4M3.UNPACK_B R6, R5.reuse ;  /* 0x00000005ff06723e */ /* 0x080fe200020006ff */
[----:B------:R-:W-:Y:S01]  /*7cc0*/  HADD2.F32 R30, -RZ, R33.H0_H0 ;  /* 0x20000021ff1e7230 */ /* 0x000fe20000004100 */
[----:B------:R-:W-:Y:S01]  /*7cd0*/  F2FP.F16.E4M3.UNPACK_B R7, R5.H1 ;  /* 0x00000005ff07723e */ /* 0x000fe200030006ff */
[----:B------:R-:W-:Y:S01]  /*7ce0*/  HADD2.F32 R5, -RZ, R3.H1_H1 ;  /* 0x30000003ff057230 */ /* 0x000fe20000004100 */
[----:B------:R-:W-:Y:S01]  /*7cf0*/  F2FP.F16.E4M3.UNPACK_B R31, R31.H1 ;  /* 0x0000001fff1f723e */ /* 0x000fe200030006ff */
[----:B------:R-:W-:Y:S01]  /*7d00*/  HADD2.F32 R14, -RZ, R29.H0_H0 ;  /* 0x2000001dff0e7230 */ /* 0x000fe20000004100 */
[----:B------:R-:W-:Y:S01]  /*7d10*/  F2FP.F16.E4M3.UNPACK_B R27, R27.H1 ;  /* 0x0000001bff1b723e */ /* 0x000fe200030006ff */
[----:B------:R-:W-:-:S02]  /*7d20*/  HADD2.F32 R3, -RZ, R3.H0_H0 ;  /* 0x20000003ff037230 */ /* 0x000fc40000004100 */
[C---:B------:R-:W-:Y:S01]  /*7d30*/  FMUL.FTZ R38, R5.reuse, R30 ;  /* 0x0000001e05267220 */ /* 0x040fe20000410000 */
[----:B------:R-:W-:Y:S02]  /*7d40*/  HADD2.F32 R34, -RZ, R31.H0_H0 ;  /* 0x2000001fff227230 */ /* 0x000fe40000004100 */
[-C--:B------:R-:W-:Y:S01]  /*7d50*/  FMUL.FTZ R15, R5, R14.reuse ;  /* 0x0000000e050f7220 */ /* 0x080fe20000410000 */
[----:B------:R-:W-:Y:S02]  /*7d60*/  HADD2.F32 R5, -RZ, R21.H1_H1 ;  /* 0x30000015ff057230 */ /* 0x000fe40000004100 */
[C---:B------:R-:W-:Y:S01]  /*7d70*/  FFMA.FTZ R38, R3.reuse, R14, -R38 ;  /* 0x0000000e03267223 */ /* 0x040fe20000010826 */
[----:B------:R-:W-:Y:S02]  /*7d80*/  HADD2.F32 R14, -RZ, R27.H0_H0 ;  /* 0x2000001bff0e7230 */ /* 0x000fe40000004100 */
[----:B------:R-:W-:Y:S01]  /*7d90*/  FFMA.FTZ R33, R3, R30, R15 ;  /* 0x0000001e03217223 */ /* 0x000fe2000001000f */
[----:B------:R-:W-:-:S02]  /*7da0*/  HADD2.F32 R21, -RZ, R21.H0_H0 ;  /* 0x20000015ff157230 */ /* 0x000fc40000004100 */
[C---:B------:R-:W-:Y:S01]  /*7db0*/  FMUL.FTZ R30, R5.reuse, R34 ;  /* 0x00000022051e7220 */ /* 0x040fe20000410000 */
[----:B------:R-:W-:Y:S02]  /*7dc0*/  HADD2.F32 R31, -RZ, R31.H1_H1 ;  /* 0x3000001fff1f7230 */ /* 0x000fe40000004100 */
[----:B------:R-:W-:Y:S01]  /*7dd0*/  FMUL.FTZ R42, R5, R14 ;  /* 0x0000000e052a7220 */ /* 0x000fe20000410000 */
[--C-:B------:R-:W-:Y:S01]  /*7de0*/  HADD2.F32 R3, -RZ, R26.reuse.H1_H1 ;  /* 0x3000001aff037230 */ /* 0x100fe20000004100 */
[----:B------:R-:W-:Y:S01]  /*7df0*/  F2FP.F16.E4M3.UNPACK_B R0, R4 ;  /* 0x00000004ff00723e */ /* 0x000fe200020006ff */
[----:B------:R-:W-:Y:S02]  /*7e00*/  HADD2.F32 R27, -RZ, R27.H1_H1 ;  /* 0x3000001bff1b7230 */ /* 0x000fe40000004100 */
[----:B------:R-:W-:Y:S01]  /*7e10*/  FFMA.FTZ R37, R21, R14, -R30 ;  /* 0x0000000e15257223 */ /* 0x000fe2000001081e */
[----:B------:R-:W-:Y:S02]  /*7e20*/  HADD2.F32 R26, -RZ, R26.H0_H0 ;  /* 0x2000001aff1a7230 */ /* 0x000fe40000004100 */
[C---:B------:R-:W-:Y:S01]  /*7e30*/  FMUL.FTZ R5, R3.reuse, R31 ;  /* 0x0000001f03057220 */ /* 0x040fe20000410000 */
[----:B------:R-:W-:Y:S01]  /*7e40*/  F2FP.F16.E4M3.UNPACK_B R15, R32 ;  /* 0x00000020ff0f723e */ /* 0x000fe200020006ff */
[-C--:B------:R-:W-:Y:S01]  /*7e50*/  FMUL.FTZ R3, R3, R27.reuse ;  /* 0x0000001b03037220 */ /* 0x080fe20000410000 */
[----:B------:R-:W-:Y:S01]  /*7e60*/  F2FP.F16.E4M3.UNPACK_B R4, R4.H1 ;  /* 0x00000004ff04723e */ /* 0x000fe200030006ff */
[----:B------:R-:W-:Y:S01]  /*7e70*/  FFMA.FTZ R42, R21, R34, R42 ;  /* 0x00000022152a7223 */ /* 0x000fe2000001002a */
[----:B------:R-:W-:Y:S01]  /*7e80*/  F2FP.F16.E4M3.UNPACK_B R14, R28 ;  /* 0x0000001cff0e723e */ /* 0x000fe200020006ff */
[----:B------:R-:W-:Y:S01]  /*7e90*/  FFMA.FTZ R39, R26, R27, -R5 ;  /* 0x0000001b1a277223 */ /* 0x000fe20000010805 */
[----:B------:R-:W-:-:S02]  /*7ea0*/  HADD2.F32 R27, -RZ, R15.H1_H1 ;  /* 0x3000000fff1b7230 */ /* 0x000fc40000004100 */
[----:B------:R-:W-:Y:S01]  /*7eb0*/  FFMA.FTZ R44, R26, R31, R3 ;  /* 0x0000001f1a2c7223 */ /* 0x000fe20000010003 */
[----:B------:R-:W-:Y:S01]  /*7ec0*/  HADD2.F32 R21, -RZ, R15.H0_H0 ;  /* 0x2000000fff157230 */ /* 0x000fe20000004100 */
[----:B------:R-:W-:Y:S01]  /*7ed0*/  F2FP.F16.E4M3.UNPACK_B R28, R28.H1 ;  /* 0x0000001cff1c723e */ /* 0x000fe200030006ff */
[----:B------:R-:W-:Y:S01]  /*7ee0*/  HADD2.F32 R5, -RZ, R4.H1_H1 ;  /* 0x30000004ff057230 */ /* 0x000fe20000004100 */
[----:B------:R-:W-:Y:S01]  /*7ef0*/  F2FP.F16.E4M3.UNPACK_B R32, R32.H1 ;  /* 0x00000020ff20723e */ /* 0x000fe200030006ff */
[----:B------:R-:W-:Y:S02]  /*7f00*/  HADD2.F32 R15, -RZ, R14.H1_H1 ;  /* 0x3000000eff0f7230 */ /* 0x000fe40000004100 */
[----:B------:R-:W-:Y:S02]  /*7f10*/  HADD2.F32 R3, -RZ, R0.H1_H1 ;  /* 0x30000000ff037230 */ /* 0x000fe40000004100 */
[----:B------:R-:W-:Y:S01]  /*7f20*/  FMUL.FTZ R29, R5, R27 ;  /* 0x0000001b051d7220 */ /* 0x000fe20000410000 */
[----:B------:R-:W-:-:S02]  /*7f30*/  HADD2.F32 R14, -RZ, R14.H0_H0 ;  /* 0x2000000eff0e7230 */ /* 0x000fc40000004100 */
[----:B------:R-:W-:Y:S01]  /*7f40*/  FMUL.FTZ R31, R5, R15 ;  /* 0x0000000f051f7220 */ /* 0x000fe20000410000 */
[----:B------:R-:W-:Y:S02]  /*7f50*/  HADD2.F32 R4, -RZ, R4.H0_H0 ;  /* 0x20000004ff047230 */ /* 0x000fe40000004100 */
[C---:B------:R-:W-:Y:S01]  /*7f60*/  FMUL.FTZ R5, R3.reuse, R21 ;  /* 0x0000001503057220 */ /* 0x040fe20000410000 */
[----:B------:R-:W-:Y:S02]  /*7f70*/  HADD2.F32 R0, -RZ, R0.H0_H0 ;  /* 0x20000000ff007230 */ /* 0x000fe40000004100 */
[-C--:B------:R-:W-:Y:S01]  /*7f80*/  FMUL.FTZ R30, R3, R14.reuse ;  /* 0x0000000e031e7220 */ /* 0x080fe20000410000 */
[----:B------:R-:W-:Y:S02]  /*7f90*/  HADD2.F32 R3, -RZ, R7.H1_H1 ;  /* 0x30000007ff037230 */ /* 0x000fe40000004100 */
[C---:B------:R-:W-:Y:S01]  /*7fa0*/  FFMA.FTZ R29, R4.reuse, R15, -R29 ;  /* 0x0000000f041d7223 */ /* 0x040fe2000001081d */
[----:B------:R-:W-:Y:S01]  /*7fb0*/  FFMA.FTZ R34, R4, R27, R31 ;  /* 0x0000001b04227223 */ /* 0x000fe2000001001f */
[----:B------:R-:W-:Y:S01]  /*7fc0*/  FFMA.FTZ R26, R0, R14, -R5 ;  /* 0x0000000e001a7223 */ /* 0x000fe20000010805 */
[----:B------:R-:W-:-:S02]  /*7fd0*/  HADD2.F32 R4, -RZ, R28.H1_H1 ;  /* 0x3000001cff047230 */ /* 0x000fc40000004100 */
[----:B------:R-:W-:Y:S01]  /*7fe0*/  FFMA.FTZ R21, R0, R21, R30 ;  /* 0x0000001500157223 */ /* 0x000fe2000001001e */
[--C-:B------:R-:W-:Y:S02]  /*7ff0*/  HADD2.F32 R14, -RZ, R32.reuse.H1_H1 ;  /* 0x30000020ff0e7230 */ /* 0x100fe40000004100 */
[----:B------:R-:W-:Y:S02]  /*8000*/  HADD2.F32 R15, -RZ, R32.H0_H0 ;  /* 0x20000020ff0f7230 */ /* 0x000fe40000004100 */
[C---:B------:R-:W-:Y:S01]  /*8010*/  FMUL.FTZ R27, R3.reuse, R4 ;  /* 0x00000004031b7220 */ /* 0x040fe20000410000 */
[----:B------:R-:W-:Y:S02]  /*8020*/  HADD2.F32 R0, -RZ, R6.H1_H1 ;  /* 0x30000006ff007230 */ /* 0x000fe40000004100 */
[----:B------:R-:W-:Y:S02]  /*8030*/  HADD2.F32 R5, -RZ, R28.H0_H0 ;  /* 0x2000001cff057230 */ /* 0x000fe40000004100 */
[----:B------:R-:W-:Y:S01]  /*8040*/  FMUL.FTZ R28, R3, R14 ;  /* 0x0000000e031c7220 */ /* 0x000fe20000410000 */
[----:B------:R-:W-:-:S02]  /*8050*/  HADD2.F32 R7, -RZ, R7.H0_H0 ;  /* 0x20000007ff077230 */ /* 0x000fc40000004100 */
[C---:B------:R-:W-:Y:S01]  /*8060*/  FMUL.FTZ R3, R0.reuse, R15 ;  /* 0x0000000f00037220 */ /* 0x040fe20000410000 */
[----:B------:R-:W-:Y:S02]  /*8070*/  HADD2.F32 R6, -RZ, R6.H0_H0 ;  /* 0x20000006ff067230 */ /* 0x000fe40000004100 */
[-C--:B------:R-:W-:Y:S01]  /*8080*/  FMUL.FTZ R0, R0, R5.reuse ;  /* 0x0000000500007220 */ /* 0x080fe20000410000 */
[C---:B------:R-:W-:Y:S01]  /*8090*/  FFMA.FTZ R28, R7.reuse, R4, -R28 ;  /* 0x00000004071c7223 */ /* 0x040fe2000001081c */
[----:B------:R-:W-:Y:S01]  /*80a0*/  FFMA.FTZ R27, R7, R14, R27 ;  /* 0x0000000e071b7223 */ /* 0x000fe2000001001b */
[C---:B------:R-:W-:Y:S01]  /*80b0*/  FFMA.FTZ R5, R6.reuse, R5, -R3 ;  /* 0x0000000506057223 */ /* 0x040fe20000010803 */
[----:B------:R-:W-:Y:S01]  /*80c0*/  FFMA.FTZ R0, R6, R15, R0 ;  /* 0x0000000f06007223 */ /* 0x000fe20000010000 */
[----:B------:R-:W-:Y:S02]  /*80d0*/  F2FP.SATFINITE.E4M3.F32.PACK_AB_MERGE_C R6, R40, R35, RZ ;  /* 0x000000232806723e */ /* 0x000fe400048070ff */
[----:B------:R-:W-:-:S02]  /*80e0*/  F2FP.SATFINITE.E4M3.F32.PACK_AB_MERGE_C R7, R44, R39, RZ ;  /* 0x000000272c07723e */ /* 0x000fc400048070ff */
[----:B------:R-:W-:Y:S02]  /*80f0*/  F2FP.SATFINITE.E4M3.F32.PACK_AB_MERGE_C R4, R34, R29, RZ ;  /* 0x0000001d2204723e */ /* 0x000fe400048070ff */
[----:B------:R-:W-:Y:S02]  /*8100*/  F2FP.SATFINITE.E4M3.F32.PACK_AB_MERGE_C R27, R27, R28, RZ ;  /* 0x0000001c1b1b723e */ /* 0x000fe400048070ff */
[----:B------:R-:W-:Y:S02]  /*8110*/  F2FP.SATFINITE.E4M3.F32.PACK_AB_MERGE_C R6, R33, R38, R6 ;  /* 0x000000262106723e */ /* 0x000fe40004807006 */
[----:B------:R-:W-:Y:S02]  /*8120*/  F2FP.SATFINITE.E4M3.F32.PACK_AB_MERGE_C R7, R42, R37, R7 ;  /* 0x000000252a07723e */ /* 0x000fe40004807007 */
[----:B------:R-:W-:Y:S02]  /*8130*/  F2FP.SATFINITE.E4M3.F32.PACK_AB_MERGE_C R4, R21, R26, R4 ;  /* 0x0000001a1504723e */ /* 0x000fe40004807004 */
[----:B------:R-:W-:-:S05]  /*8140*/  F2FP.SATFINITE.E4M3.F32.PACK_AB_MERGE_C R5, R0, R5, R27 ;  /* 0x000000050005723e */ /* 0x000fca000480701b */
[----:B------:R0:W-:Y:S02]  /*8150*/  STS.128 [R20+0xf000], R4 ;  /* 0x00f0000414007388 */ /* 0x0001e40000000c00 */
.L_x_390:
[----:B------:R-:W-:Y:S05]  /*8160*/  BSYNC B1 ;  /* 0x0000000000017941 */ /* 0x000fea0003800000 */
.L_x_389:
[----:B------:R-:W-:Y:S04]  /*8170*/  BSSY B1, `(.L_x_391) ;  /* 0x000007c000017945 */ /* 0x000fe80003800000 */
[----:B------:R-:W-:Y:S05]  /*8180*/  @P1 BRA `(.L_x_392) ;  /* 0x0000000400e81947 */ /* 0x000fea0003800000 */
[----:B0-----:R-:W0:Y:S01]  /*8190*/  LDS.128 R4, [R20+0x10800] ;  /* 0x0108000014047984 */ /* 0x001e220000000c00 */
[----:B-----5:R-:W-:Y:S02]  /*81a0*/  SHF.R.U32.HI R0, RZ, 0x8, R24 ;  /* 0x00000008ff007819 */ /* 0x020fe40000011618 */
[----:B------:R-:W-:Y:S02]  /*81b0*/  SHF.R.U32.HI R27, RZ, 0x8, R13 ;  /* 0x00000008ff1b7819 */ /* 0x000fe4000001160d */
[----:B--2---:R-:W-:Y:S02]  /*81c0*/  SHF.R.U32.HI R14, RZ, 0x8, R25 ;  /* 0x00000008ff0e7819 */ /* 0x004fe40000011619 */
[----:B-1----:R-:W-:Y:S02]  /*81d0*/  SHF.R.U32.HI R21, RZ, 0x8, R12 ;  /* 0x00000008ff157819 */ /* 0x002fe4000001160c */
[----:B------:R-:W-:Y:S02]  /*81e0*/  LOP3.LUT R3, R24, 0xff, RZ, 0xc0, !PT ;  /* 0x000000ff18037812 */ /* 0x000fe400078ec0ff */
[----:B------:R-:W-:-:S02]  /*81f0*/  LOP3.LUT R28, R13, 0xff, RZ, 0xc0, !PT ;  /* 0x000000ff0d1c7812 */ /* 0x000fc400078ec0ff */
[----:B------:R-:W-:Y:S02]  /*8200*/  LOP3.LUT R0, R0, 0xff, RZ, 0xc0, !PT ;  /* 0x000000ff00007812 */ /* 0x000fe400078ec0ff */
[----:B------:R-:W-:Y:S02]  /*8210*/  LOP3.LUT R27, R27, 0xff, RZ, 0xc0, !PT ;  /* 0x000000ff1b1b7812 */ /* 0x000fe400078ec0ff */
[----:B------:R-:W-:Y:S02]  /*8220*/  LOP3.LUT R15, R25, 0xff, RZ, 0xc0, !PT ;  /* 0x000000ff190f7812 */ /* 0x000fe400078ec0ff */
[----:B------:R-:W-:Y:S02]  /*8230*/  LOP3.LUT R14, R14, 0xff, RZ, 0xc0, !PT ;  /* 0x000000ff0e0e7812 */ /* 0x000fe400078ec0ff */
[----:B------:R-:W-:Y:S02]  /*8240*/  LOP3.LUT R26, R12, 0xff, RZ, 0xc0, !PT ;  /* 0x000000ff0c1a7812 */ /* 0x000fe400078ec0ff */
[----:B------:R-:W-:-:S02]  /*8250*/  LOP3.LUT R21, R21, 0xff, RZ, 0xc0, !PT ;  /* 0x000000ff15157812 */ /* 0x000fc400078ec0ff */
[----:B------:R-:W-:Y:S02]  /*8260*/  PRMT R3, R0, 0x7604, R3 ;  /* 0x0000760400037816 */ /* 0x000fe40000000003 */
[----:B------:R-:W-:Y:S02]  /*8270*/  PRMT R28, R27, 0x7604, R28 ;  /* 0x000076041b1c7816 */ /* 0x000fe4000000001c */
[----:B------:R-:W-:Y:S02]  /*8280*/  PRMT R15, R14, 0x7604, R15 ;  /* 0x000076040e0f7816 */ /* 0x000fe4000000000f */
[----:B------:R-:W-:Y:S02]  /*8290*/  SHF.R.U32.HI R0, RZ, 0x10, R24 ;  /* 0x00000010ff007819 */ /* 0x000fe40000011618 */
[----:B------:R-:W-:Y:S02]  /*82a0*/  SHF.R.U32.HI R27, RZ, 0x10, R13 ;  /* 0x00000010ff1b7819 */ /* 0x000fe4000001160d */
[----:B------:R-:W-:-:S02]  /*82b0*/  SHF.R.U32.HI R14, RZ, 0x10, R25 ;  /* 0x00000010ff0e7819 */ /* 0x000fc40000011619 */
[----:B------:R-:W-:Y:S02]  /*82c0*/  PRMT R26, R21, 0x7604, R26 ;  /* 0x00007604151a7816 */ /* 0x000fe4000000001a */
[----:B------:R-:W-:Y:S02]  /*82d0*/  SHF.R.U32.HI R21, RZ, 0x10, R12 ;  /* 0x00000010ff157819 */ /* 0x000fe4000001160c */
[----:B------:R-:W-:Y:S02]  /*82e0*/  LOP3.LUT R0, R0, 0xff, RZ, 0xc0, !PT ;  /* 0x000000ff00007812 */ /* 0x000fe400078ec0ff */
[----:B------:R-:W-:Y:S02]  /*82f0*/  LOP3.LUT R27, R27, 0xff, RZ, 0xc0, !PT ;  /* 0x000000ff1b1b7812 */ /* 0x000fe400078ec0ff */
[----:B------:R-:W-:Y:S02]  /*8300*/  LOP3.LUT R14, R14, 0xff, RZ, 0xc0, !PT ;  /* 0x000000ff0e0e7812 */ /* 0x000fe400078ec0ff */
[----:B------:R-:W-:-:S02]  /*8310*/  LOP3.LUT R21, R21, 0xff, RZ, 0xc0, !PT ;  /* 0x000000ff15157812 */ /* 0x000fc400078ec0ff */
[----:B------:R-:W-:Y:S02]  /*8320*/  PRMT R3, R0, 0x7054, R3 ;  /* 0x0000705400037816 */ /* 0x000fe40000000003 */
[----:B------:R-:W-:Y:S02]  /*8330*/  PRMT R29, R27, 0x7054, R28 ;  /* 0x000070541b1d7816 */ /* 0x000fe4000000001c */
[----:B------:R-:W-:Y:S02]  /*8340*/  PRMT R15, R14, 0x7054, R15 ;  /* 0x000070540e0f7816 */ /* 0x000fe4000000000f */
[----:B------:R-:W-:Y:S02]  /*8350*/  PRMT R27, R21, 0x7054, R26 ;  /* 0x00007054151b7816 */ /* 0x000fe4000000001a */
[----:B------:R-:W-:Y:S02]  /*8360*/  LOP3.LUT R21, R3, 0xff000000, R24, 0xf8, !PT ;  /* 0xff00000003157812 */ /* 0x000fe400078ef818 */
[----:B------:R-:W-:-:S02]  /*8370*/  LOP3.LUT R29, R29, 0xff000000, R13, 0xf8, !PT ;  /* 0xff0000001d1d7812 */ /* 0x000fc400078ef80d */
[----:B------:R-:W-:Y:S02]  /*8380*/  LOP3.LUT R24, R15, 0xff000000, R25, 0xf8, !PT ;  /* 0xff0000000f187812 */ /* 0x000fe400078ef819 */
[----:B0-----:R-:W-:Y:S02]  /*8390*/  F2FP.F16.E4M3.UNPACK_B R0, R6.H1 ;  /* 0x00000006ff00723e */ /* 0x001fe400030006ff */
[----:B------:R-:W-:Y:S02]  /*83a0*/  F2FP.F16.E4M3.UNPACK_B R28, R29 ;  /* 0x0000001dff1c723e */ /* 0x000fe400020006ff */
[----:B------:R-:W-:Y:S01]  /*83b0*/  F2FP.F16.E4M3.UNPACK_B R25, R24 ;  /* 0x00000018ff19723e */ /* 0x000fe200020006ff */
[----:B------:R-:W-:Y:S01]  /*83c0*/  HADD2.F32 R13, -RZ, R0.H1_H1 ;  /* 0x30000000ff0d7230 */ /* 0x000fe20000004100 */
[----:B------:R-:W-:Y:S01]  /*83d0*/  LOP3.LUT R27, R27, 0xff000000, R12, 0xf8, !PT ;  /* 0xff0000001b1b7812 */ /* 0x000fe200078ef80c */
[----:B------:R-:W-:Y:S01]  /*83e0*/  HADD2.F32 R30, -RZ, R28.H1_H1 ;  /* 0x3000001cff1e7230 */ /* 0x000fe20000004100 */
[----:B------:R-:W-:Y:S01]  /*83f0*/  F2FP.F16.E4M3.UNPACK_B R3, R6 ;  /* 0x00000006ff03723e */ /* 0x000fe200020006ff */
[----:B------:R-:W-:Y:S01]  /*8400*/  HADD2.F32 R26, -RZ, R25.H1_H1 ;  /* 0x30000019ff1a7230 */ /* 0x000fe20000004100 */
[----:B------:R-:W-:Y:S01]  /*8410*/  F2FP.F16.E4M3.UNPACK_B R14, R7 ;  /* 0x00000007ff0e723e */ /* 0x000fe200020006ff */
[----:B------:R-:W-:-:S02]  /*8420*/  HADD2.F32 R12, -RZ, R0.H0_H0 ;  /* 0x20000000ff0c7230 */ /* 0x000fc40000004100 */
[C---:B------:R-:W-:Y:S01]  /*8430*/  FMUL.FTZ R31, R13.reuse, R30 ;  /* 0x0000001e0d1f7220 */ /* 0x040fe20000410000 */
[----:B------:R-:W-:Y:S01]  /*8440*/  F2FP.F16.E4M3.UNPACK_B R15, R7.H1 ;  /* 0x00000007ff0f723e */ /* 0x000fe200030006ff */
[-C--:B------:R-:W-:Y:S01]  /*8450*/  FMUL.FTZ R13, R13, R26.reuse ;  /* 0x0000001a0d0d7220 */ /* 0x080fe20000410000 */
[-C--:B------:R-:W-:Y:S01]  /*8460*/  F2FP.F16.E4M3.UNPACK_B R6, R5.reuse ;  /* 0x00000005ff06723e */ /* 0x080fe200020006ff */
[C---:B------:R-:W-:Y:S01]  /*8470*/  FFMA.FTZ R32, R12.reuse, R26, -R31 ;  /* 0x0000001a0c207223 */ /* 0x040fe2000001081f */
[----:B------:R-:W-:Y:S01]  /*8480*/  F2FP.F16.E4M3.UNPACK_B R7, R5.H1 ;  /* 0x00000005ff07723e */ /* 0x000fe200030006ff */
[----:B------:R-:W-:Y:S01]  /*8490*/  FFMA.FTZ R33, R12, R30, R13 ;  /* 0x0000001e0c217223 */ /* 0x000fe2000001000d */
[----:B------:R-:W-:Y:S01]  /*84a0*/  HADD2.F32 R28, -RZ, R28.H0_H0 ;  /* 0x2000001cff1c7230 */ /* 0x000fe20000004100 */
[----:B------:R-:W-:Y:S01]  /*84b0*/  F2FP.F16.E4M3.UNPACK_B R29, R29.H1 ;  /* 0x0000001dff1d723e */ /* 0x000fe200030006ff */
[----:B------:R-:W-:Y:S01]  /*84c0*/  HADD2.F32 R5, -RZ, R3.H1_H1 ;  /* 0x30000003ff057230 */ /* 0x000fe20000004100 */
[----:B------:R-:W-:Y:S01]  /*84d0*/  F2FP.F16.E4M3.UNPACK_B R24, R24.H1 ;  /* 0x00000018ff18723e */ /* 0x000fe200030006ff */
[----:B------:R-:W-:Y:S01]  /*84e0*/  HADD2.F32 R12, -RZ, R25.H0_H0 ;  /* 0x20000019ff0c7230 */ /* 0x000fe20000004100 */
[----:B------:R-:W-:Y:S01]  /*84f0*/  F2FP.F16.E4M3.UNPACK_B R0, R4 ;  /* 0x00000004ff00723e */ /* 0x000fe200020006ff */
        /* <DEDUP_REMOVED lines=9> */
[CC--:B------:R-:W-:Y:S01]  /*8590*/  FMUL.FTZ R25, R5.reuse, R13.reuse ;  /* 0x0000000d05197220 */ /* 0x0c0fe20000410000 */
[----:B------:R-:W-:Y:S02]  /*85a0*/  HADD2.F32 R26, -RZ, R29.H1_H1 ;  /* 0x3000001dff1a7230 */ /* 0x000fe40000004100 */
[-C--:B------:R-:W-:Y:S01]  /*85b0*/  FMUL.FTZ R5, R5, R12.reuse ;  /* 0x0000000c05057220 */ /* 0x080fe20000410000 */
[--C-:B------:R-:W-:Y:S02]  /*85c0*/  HADD2.F32 R3, -RZ, R15.reuse.H1_H1 ;  /* 0x3000000fff037230 */ /* 0x100fe40000004100 */
[C---:B------:R-:W-:Y:S01]  /*85d0*/  FFMA.FTZ R28, R14.reuse, R12, -R25 ;  /* 0x0000000c0e1c7223 */ /* 0x040fe20000010819 */
[----:B------:R-:W-:Y:S02]  /*85e0*/  HADD2.F32 R24, -RZ, R24.H1_H1 ;  /* 0x30000018ff187230 */ /* 0x000fe40000004100 */
[----:B------:R-:W-:Y:S01]  /*85f0*/  FFMA.FTZ R29, R14, R13, R5 ;  /* 0x0000000d0e1d7223 */ /* 0x000fe20000010005 */
[----:B------:R-:W-:-:S02]  /*8600*/  HADD2.F32 R15, -RZ, R15.H0_H0 ;  /* 0x2000000fff0f7230 */ /* 0x000fc40000004100 */
[C---:B------:R-:W-:Y:S01]  /*8610*/  FMUL.FTZ R12, R3.reuse, R26 ;  /* 0x0000001a030c7220 */ /* 0x040fe20000410000 */
[----:B------:R-:W-:Y:S01]  /*8620*/  F2FP.F16.E4M3.UNPACK_B R13, R27 ;  /* 0x0000001bff0d723e */ /* 0x000fe200020006ff */
[----:B------:R-:W-:Y:S01]  /*8630*/  FMUL.FTZ R14, R3, R24 ;  /* 0x00000018030e7220 */ /* 0x000fe20000410000 */
[----:B------:R-:W-:Y:S01]  /*8640*/  F2FP.F16.E4M3.UNPACK_B R4, R4.H1 ;  /* 0x00000004ff04723e */ /* 0x000fe200030006ff */
[C---:B------:R-:W-:Y:S01]  /*8650*/  FFMA.FTZ R34, R15.reuse, R24, -R12 ;  /* 0x000000180f227223 */ /* 0x040fe2000001080c */
[-C--:B------:R-:W-:Y:S01]  /*8660*/  F2FP.F16.E4M3.UNPACK_B R12, R21.reuse ;  /* 0x00000015ff0c723e */ /* 0x080fe200020006ff */
[----:B------:R-:W-:Y:S01]  /*8670*/  FFMA.FTZ R35, R15, R26, R14 ;  /* 0x0000001a0f237223 */ /* 0x000fe2000001000e */
[--C-:B------:R-:W-:Y:S01]  /*8680*/  HADD2.F32 R24, -RZ, R13.reuse.H1_H1 ;  /* 0x3000000dff187230 */ /* 0x100fe20000004100 */
[----:B------:R-:W-:Y:S01]  /*8690*/  F2FP.F16.E4M3.UNPACK_B R21, R21.H1 ;  /* 0x00000015ff15723e */ /* 0x000fe200030006ff */
[----:B------:R-:W-:Y:S01]  /*86a0*/  HADD2.F32 R14, -RZ, R13.H0_H0 ;  /* 0x2000000dff0e7230 */ /* 0x000fe20000004100 */
[----:B------:R-:W-:Y:S01]  /*86b0*/  F2FP.F16.E4M3.UNPACK_B R27, R27.H1 ;  /* 0x0000001bff1b723e */ /* 0x000fe200030006ff */
[----:B------:R-:W-:-:S02]  /*86c0*/  HADD2.F32 R5, -RZ, R4.H1_H1 ;  /* 0x30000004ff057230 */ /* 0x000fc40000004100 */
[----:B------:R-:W-:Y:S02]  /*86d0*/  HADD2.F32 R13, -RZ, R12.H1_H1 ;  /* 0x3000000cff0d7230 */ /* 0x000fe40000004100 */
[----:B------:R-:W-:Y:S02]  /*86e0*/  HADD2.F32 R3, -RZ, R0.H1_H1 ;  /* 0x30000000ff037230 */ /* 0x000fe40000004100 */
[C---:B------:R-:W-:Y:S01]  /*86f0*/  FMUL.FTZ R15, R5.reuse, R24 ;  /* 0x00000018050f7220 */ /* 0x040fe20000410000 */
[----:B------:R-:W-:Y:S02]  /*8700*/  HADD2.F32 R12, -RZ, R12.H0_H0 ;  /* 0x2000000cff0c7230 */ /* 0x000fe40000004100 */
[----:B------:R-:W-:Y:S01]  /*8710*/  FMUL.FTZ R25, R5, R13 ;  /* 0x0000000d05197220 */ /* 0x000fe20000410000 */
[----:B------:R-:W-:Y:S02]  /*8720*/  HADD2.F32 R4, -RZ, R4.H0_H0 ;  /* 0x20000004ff047230 */ /* 0x000fe40000004100 */
[----:B------:R-:W-:Y:S01]  /*8730*/  FMUL.FTZ R5, R3, R14 ;  /* 0x0000000e03057220 */ /* 0x000fe20000410000 */
[----:B------:R-:W-:-:S02]  /*8740*/  HADD2.F32 R0, -RZ, R0.H0_H0 ;  /* 0x20000000ff007230 */ /* 0x000fc40000004100 */
[----:B------:R-:W-:Y:S01]  /*8750*/  FMUL.FTZ R3, R3, R12 ;  /* 0x0000000c03037220 */ /* 0x000fe20000410000 */
[C---:B------:R-:W-:Y:S01]  /*8760*/  FFMA.FTZ R15, R4.reuse, R13, -R15 ;  /* 0x0000000d040f7223 */ /* 0x040fe2000001080f */
[----:B------:R-:W-:Y:S01]  /*8770*/  FFMA.FTZ R24, R4, R24, R25 ;  /* 0x0000001804187223 */ /* 0x000fe20000010019 */
[C---:B------:R-:W-:Y:S01]  /*8780*/  FFMA.FTZ R5, R0.reuse, R12, -R5 ;  /* 0x0000000c00057223 */ /* 0x040fe20000010805 */
[----:B------:R-:W-:Y:S01]  /*8790*/  FFMA.FTZ R14, R0, R14, R3 ;  /* 0x0000000e000e7223 */ /* 0x000fe20000010003 */
[----:B------:R-:W-:Y:S02]  /*87a0*/  HADD2.F32 R4, -RZ, R21.H1_H1 ;  /* 0x30000015ff047230 */ /* 0x000fe40000004100 */
[----:B------:R-:W-:Y:S02]  /*87b0*/  HADD2.F32 R3, -RZ, R7.H1_H1 ;  /* 0x30000007ff037230 */ /* 0x000fe40000004100 */
[--C-:B------:R-:W-:Y:S02]  /*87c0*/  HADD2.F32 R12, -RZ, R27.reuse.H1_H1 ;  /* 0x3000001bff0c7230 */ /* 0x100fe40000004100 */
[----:B------:R-:W-:-:S02]  /*87d0*/  HADD2.F32 R27, -RZ, R27.H0_H0 ;  /* 0x2000001bff1b7230 */ /* 0x000fc40000004100 */
[C---:B------:R-:W-:Y:S01]  /*87e0*/  FMUL.FTZ R13, R3.reuse, R4 ;  /* 0x00000004030d7220 */ /* 0x040fe20000410000 */
[--C-:B------:R-:W-:Y:S02]  /*87f0*/  HADD2.F32 R0, -RZ, R6.reuse.H1_H1 ;  /* 0x30000006ff007230 */ /* 0x100fe40000004100 */
[----:B------:R-:W-:Y:S01]  /*8800*/  FMUL.FTZ R26, R3, R12 ;  /* 0x0000000c031a7220 */ /* 0x000fe20000410000 */
[----:B------:R-:W-:Y:S02]  /*8810*/  HADD2.F32 R21, -RZ, R21.H0_H0 ;  /* 0x20000015ff157230 */ /* 0x000fe40000004100 */
[----:B------:R-:W-:Y:S02]  /*8820*/  HADD2.F32 R7, -RZ, R7.H0_H0 ;  /* 0x20000007ff077230 */ /* 0x000fe40000004100 */
[C---:B------:R-:W-:Y:S01]  /*8830*/  FMUL.FTZ R3, R0.reuse, R27 ;  /* 0x0000001b00037220 */ /* 0x040fe20000410000 */
[----:B------:R-:W-:Y:S02]  /*8840*/  HADD2.F32 R6, -RZ, R6.H0_H0 ;  /* 0x20000006ff067230 */ /* 0x000fe40000004100 */
[-C--:B------:R-:W-:Y:S01]  /*8850*/  FMUL.FTZ R0, R0, R21.reuse ;  /* 0x0000001500007220 */ /* 0x080fe20000410000 */
[C---:B------:R-:W-:Y:S01]  /*8860*/  FFMA.FTZ R26, R7.reuse, R4, -R26 ;  /* 0x00000004071a7223 */ /* 0x040fe2000001081a */
[----:B------:R-:W-:Y:S01]  /*8870*/  FFMA.FTZ R13, R7, R12, R13 ;  /* 0x0000000c070d7223 */ /* 0x000fe2000001000d */
[C---:B------:R-:W-:Y:S01]  /*8880*/  FFMA.FTZ R3, R6.reuse, R21, -R3 ;  /* 0x0000001506037223 */ /* 0x040fe20000010803 */
[----:B------:R-:W-:Y:S01]  /*8890*/  FFMA.FTZ R0, R6, R27, R0 ;  /* 0x0000001b06007223 */ /* 0x000fe20000010000 */
[----:B------:R-:W-:-:S02]  /*88a0*/  F2FP.SATFINITE.E4M3.F32.PACK_AB_MERGE_C R4, R24, R15, RZ ;  /* 0x0000000f1804723e */ /* 0x000fc400048070ff */
[----:B------:R-:W-:Y:S02]  /*88b0*/  F2FP.SATFINITE.E4M3.F32.PACK_AB_MERGE_C R6, R33, R32, RZ ;  /* 0x000000202106723e */ /* 0x000fe400048070ff */
[----:B------:R-:W-:Y:S02]  /*88c0*/  F2FP.SATFINITE.E4M3.F32.PACK_AB_MERGE_C R7, R35, R34, RZ ;  /* 0x000000222307723e */ /* 0x000fe400048070ff */
[----:B------:R-:W-:Y:S02]  /*88d0*/  F2FP.SATFINITE.E4M3.F32.PACK_AB_MERGE_C R13, R13, R26, RZ ;  /* 0x0000001a0d0d723e */ /* 0x000fe400048070ff */
[----:B------:R-:W-:Y:S02]  /*88e0*/  F2FP.SATFINITE.E4M3.F32.PACK_AB_MERGE_C R4, R14, R5, R4 ;  /* 0x000000050e04723e */ /* 0x000fe40004807004 */
[----:B------:R-:W-:Y:S02]  /*88f0*/  F2FP.SATFINITE.E4M3.F32.PACK_AB_MERGE_C R6, R31, R30, R6 ;  /* 0x0000001e1f06723e */ /* 0x000fe40004807006 */
[----:B------:R-:W-:-:S02]  /*8900*/  F2FP.SATFINITE.E4M3.F32.PACK_AB_MERGE_C R7, R29, R28, R7 ;  /* 0x0000001c1d07723e */ /* 0x000fc40004807007 */
[----:B------:R-:W-:-:S05]  /*8910*/  F2FP.SATFINITE.E4M3.F32.PACK_AB_MERGE_C R5, R0, R3, R13 ;  /* 0x000000030005723e */ /* 0x000fca000480700d */
[----:B------:R3:W-:Y:S02]  /*8920*/  STS.128 [R20+0x10800], R4 ;  /* 0x0108000414007388 */ /* 0x0007e40000000c00 */
.L_x_392:
[----:B------:R-:W-:Y:S05]  /*8930*/  BSYNC B1 ;  /* 0x0000000000017941 */ /* 0x000fea0003800000 */
.L_x_391:
[----:B------:R-:W-:Y:S05]  /*8940*/  @P2 BRA `(.L_x_388) ;  /* 0x0000002800d42947 */ /* 0x000fea0003800000 */
[----:B0--3--:R-:W0:Y:S01]  /*8950*/  LDS.128 R4, [R20+0x12000] ;  /* 0x0120000014047984 */ /* 0x009e220000000c00 */
[----:B-----5:R-:W-:Y:S02]  /*8960*/  SHF.R.U32.HI R13, RZ, 0x8, R11 ;  /* 0x00000008ff0d7819 */ /* 0x020fe4000001160b */
[----:B------:R-:W-:Y:S02]  /*8970*/  LOP3.LUT R12, R11, 0xff, RZ, 0xc0, !PT ;  /* 0x000000ff0b0c7812 */ /* 0x000fe400078ec0ff */
[----:B------:R-:W-:Y:S02]  /*8980*/  LOP3.LUT R13, R13, 0xff, RZ, 0xc0, !PT ;  /* 0x000000ff0d0d7812 */ /* 0x000fe400078ec0ff */
[----:B-1----:R-:W-:Y:S02]  /*8990*/  SHF.R.U32.HI R21, RZ, 0x8, R9 ;  /* 0x00000008ff157819 */ /* 0x002fe40000011609 */
[----:B------:R-:W-:Y:S02]  /*89a0*/  PRMT R12, R13, 0x7604, R12 ;  /* 0x000076040d0c7816 */ /* 0x000fe4000000000c */
[----:B--2---:R-:W-:-:S02]  /*89b0*/  LOP3.LUT R14, R9, 0xff, RZ, 0xc0, !PT ;  /* 0x000000ff090e7812 */ /* 0x004fc400078ec0ff */
[----:B------:R-:W-:Y:S02]  /*89c0*/  LOP3.LUT R21, R21, 0xff, RZ, 0xc0, !PT ;  /* 0x000000ff15157812 */ /* 0x000fe400078ec0ff */
[----:B------:R-:W-:Y:S02]  /*89d0*/  SHF.R.U32.HI R24, RZ, 0x10, R9 ;  /* 0x00000010ff187819 */ /* 0x000fe40000011609 */
[----:B------:R-:W-:Y:S02]  /*89e0*/  SHF.R.U32.HI R25, RZ, 0x10, R11 ;  /* 0x00000010ff197819 */ /* 0x000fe4000001160b */
[----:B------:R-:W-:Y:S02]  /*89f0*/  SHF.R.U32.HI R13, RZ, 0x8, R8 ;  /* 0x00000008ff0d7819 */ /* 0x000fe40000011608 */
[----:B------:R-:W-:Y:S02]  /*8a00*/  SHF.R.U32.HI R3, RZ, 0x8, R10 ;  /* 0x00000008ff037819 */ /* 0x000fe4000001160a */
[----:B------:R-:W-:Y:S01]  /*8a10*/  PRMT R14, R21, 0x7604, R14 ;  /* 0x00007604150e7816 */ /* 0x000fe2000000000e */
[----:B------:R-:W-:Y:S01]  /*8a20*/  IMAD.U32 R21, R24, 0x10000, RZ ;  /* 0x0001000018157824 */ /* 0x000fe200078e00ff */
[----:B------:R-:W-:Y:S01]  /*8a30*/  LOP3.LUT R15, R13, 0xff, RZ, 0xc0, !PT ;  /* 0x000000ff0d0f7812 */ /* 0x000fe200078ec0ff */
[----:B------:R-:W-:Y:S01]  /*8a40*/  IMAD.U32 R13, R25, 0x10000, RZ ;  /* 0x00010000190d7824 */ /* 0x000fe200078e00ff */
[----:B------:R-:W-:-:S02]  /*8a50*/  LOP3.LUT R0, R10, 0xff, RZ, 0xc0, !PT ;  /* 0x000000ff0a007812 */ /* 0x000fc400078ec0ff */
[----:B------:R-:W-:Y:S02]  /*8a60*/  LOP3.LUT R3, R3, 0xff, RZ, 0xc0, !PT ;  /* 0x000000ff03037812 */ /* 0x000fe400078ec0ff */
[----:B------:R-:W-:Y:S02]  /*8a70*/  LOP3.LUT R21, R14, 0xff0000, R21, 0xf8, !PT ;  /* 0x00ff00000e157812 */ /* 0x000fe400078ef815 */
[----:B------:R-:W-:Y:S02]  /*8a80*/  PRMT R3, R3, 0x7604, R0 ;  /* 0x0000760403037816 */ /* 0x000fe40000000000 */
[----:B------:R-:W-:Y:S02]  /*8a90*/  LOP3.LUT R0, R8, 0xff, RZ, 0xc0, !PT ;  /* 0x000000ff08007812 */ /* 0x000fe400078ec0ff */
[----:B------:R-:W-:Y:S02]  /*8aa0*/  LOP3.LUT R13, R12, 0xff0000, R13, 0xf8, !PT ;  /* 0x00ff00000c0d7812 */ /* 0x000fe400078ef80d */
[----:B------:R-:W-:-:S02]  /*8ab0*/  LOP3.LUT R24, R21, 0xff000000, R9, 0xf8, !PT ;  /* 0xff00000015187812 */ /* 0x000fc400078ef809 */
[----:B------:R-:W-:Y:S02]  /*8ac0*/  PRMT R15, R15, 0x7604, R0 ;  /* 0x000076040f0f7816 */ /* 0x000fe40000000000 */
[----:B------:R-:W-:Y:S02]  /*8ad0*/  LOP3.LUT R13, R13, 0xff000000, R11, 0xf8, !PT ;  /* 0xff0000000d0d7812 */ /* 0x000fe400078ef80b */
[----:B0-----:R-:W-:Y:S02]  /*8ae0*/  F2FP.F16.E4M3.UNPACK_B R0, R6.H1 ;  /* 0x00000006ff00723e */ /* 0x001fe400030006ff */
[----:B------:R-:W-:Y:S02]  /*8af0*/  F2FP.F16.E4M3.UNPACK_B R25, R24 ;  /* 0x00000018ff19723e */ /* 0x000fe400020006ff */
[--C-:B------:R-:W-:Y:S01]  /*8b00*/  LOP3.LUT R15, R15, 0xff0000, R8.reuse, 0xf8, !PT ;  /* 0x00ff00000f0f7812 */ /* 0x100fe200078ef808 */
[--C-:B------:R-:W-:Y:S01]  /*8b10*/  HADD2.F32 R9, -RZ, R0.reuse.H1_H1 ;  /* 0x30000000ff097230 */ /* 0x100fe20000004100 */
[----:B------:R-:W-:Y:S01]  /*8b20*/  F2FP.F16.E4M3.UNPACK_B R14, R13 ;  /* 0x0000000dff0e723e */ /* 0x000fe200020006ff */
[----:B------:R-:W-:Y:S01]  /*8b30*/  HADD2.F32 R26, -RZ, R25.H1_H1 ;  /* 0x30000019ff1a7230 */ /* 0x000fe20000004100 */
[----:B------:R-:W-:Y:S01]  /*8b40*/  LOP3.LUT R21, R15, 0xff000000, R8, 0xf8, !PT ;  /* 0xff0000000f157812 */ /* 0x000fe200078ef808 */
[----:B------:R-:W-:Y:S01]  /*8b50*/  HADD2.F32 R8, -RZ, R0.H0_H0 ;  /* 0x20000000ff087230 */ /* 0x000fe20000004100 */
[----:B------:R-:W-:Y:S01]  /*8b60*/  LOP3.LUT R3, R3, 0xff0000, R10, 0xf8, !PT ;  /* 0x00ff000003037812 */ /* 0x000fe200078ef80a */
[----:B------:R-:W-:-:S02]  /*8b70*/  HADD2.F32 R15, -RZ, R14.H1_H1 ;  /* 0x3000000eff0f7230 */ /* 0x000fc40000004100 */
[----:B------:R-:W-:Y:S01]  /*8b80*/  FMUL.FTZ R27, R9, R26 ;  /* 0x0000001a091b7220 */ /* 0x000fe20000410000 */
[----:B------:R-:W-:Y:S01]  /*8b90*/  F2FP.F16.E4M3.UNPACK_B R11, R7.H1 ;  /* 0x00000007ff0b723e */ /* 0x000fe200030006ff */
[----:B------:R-:W-:Y:S01]  /*8ba0*/  HADD2.F32 R14, -RZ, R14.H0_H0 ;  /* 0x2000000eff0e7230 */ /* 0x000fe20000004100 */
[----:B------:R-:W-:Y:S01]  /*8bb0*/  LOP3.LUT R12, R3, 0xff000000, R10, 0xf8, !PT ;  /* 0xff000000030c7812 */ /* 0x000fe200078ef80a */
[-C--:B------:R-:W-:Y:S01]  /*8bc0*/  FMUL.FTZ R9, R9, R15.reuse ;  /* 0x0000000f09097220 */ /* 0x080fe20000410000 */
[----:B------:R-:W-:Y:S01]  /*8bd0*/  F2FP.F16.E4M3.UNPACK_B R3, R6 ;  /* 0x00000006ff03723e */ /* 0x000fe200020006ff */
[C---:B------:R-:W-:Y:S01]  /*8be0*/  FFMA.FTZ R27, R8.reuse, R15, -R27 ;  /* 0x0000000f081b7223 */ /* 0x040fe2000001081b */
[----:B------:R-:W-:Y:S01]  /*8bf0*/  F2FP.F16.E4M3.UNPACK_B R10, R7 ;  /* 0x00000007ff0a723e */ /* 0x000fe200020006ff */
[----:B------:R-:W-:Y:S01]  /*8c00*/  FFMA.FTZ R28, R8, R26, R9 ;  /* 0x0000001a081c7223 */ /* 0x000fe20000010009 */
[-C--:B------:R-:W-:Y:S01]  /*8c10*/  F2FP.F16.E4M3.UNPACK_B R6, R5.reuse ;  /* 0x00000005ff06723e */ /* 0x080fe200020006ff */
[----:B------:R-:W-:Y:S01]  /*8c20*/  HADD2.F32 R8, -RZ, R25.H0_H0 ;  /* 0x20000019ff087230 */ /* 0x000fe20000004100 */
[----:B------:R-:W-:Y:S01]  /*8c30*/  F2FP.F16.E4M3.UNPACK_B R7, R5.H1 ;  /* 0x00000005ff07723e */ /* 0x000fe200030006ff */
[--C-:B------:R-:W-:Y:S01]  /*8c40*/  HADD2.F32 R5, -RZ, R3.reuse.H1_H1 ;  /* 0x30000003ff057230 */ /* 0x100fe20000004100 */
[----:B------:R-:W-:Y:S01]  /*8c50*/  F2FP.F16.E4M3.UNPACK_B R24, R24.H1 ;  /* 0x00000018ff18723e */ /* 0x000fe200030006ff */
[----:B------:R-:W-:Y:S01]  /*8c60*/  HADD2.F32 R3, -RZ, R3.H0_H0 ;  /* 0x20000003ff037230 */ /* 0x000fe20000004100 */
[----:B------:R-:W-:-:S02]  /*8c70*/  F2FP.F16.E4M3.UNPACK_B R13, R13.H1 ;  /* 0x0000000dff0d723e */ /* 0x000fc400030006ff */
[C---:B------:R-:W-:Y:S01]  /*8c80*/  FMUL.FTZ R26, R5.reuse, R8 ;  /* 0x00000008051a7220 */ /* 0x040fe20000410000 */
[----:B------:R-:W-:Y:S01]  /*8c90*/  FMUL.FTZ R15, R5, R14 ;  /* 0x0000000e050f7220 */ /* 0x000fe20000410000 */
[----:B------:R-:W-:Y:S01]  /*8ca0*/  HADD2.F32 R5, -RZ, R10.H1_H1 ;  /* 0x3000000aff057230 */ /* 0x000fe20000004100 */
[----:B------:R-:W-:Y:S01]  /*8cb0*/  F2FP.F16.E4M3.UNPACK_B R0, R4 ;  /* 0x00000004ff00723e */ /* 0x000fe200020006ff */
[----:B------:R-:W-:Y:S02]  /*8cc0*/  HADD2.F32 R9, -RZ, R24.H0_H0 ;  /* 0x20000018ff097230 */ /* 0x000fe40000004100 */
[C---:B------:R-:W-:Y:S01]  /*8cd0*/  FFMA.FTZ R25, R3.reuse, R8, R15 ;  /* 0x0000000803197223 */ /* 0x040fe2000001000f */
[----:B------:R-:W-:Y:S02]  /*8ce0*/  HADD2.F32 R8, -RZ, R13.H0_H0 ;  /* 0x2000000dff087230 */ /* 0x000fe40000004100 */
[----:B------:R-:W-:Y:S01]  /*8cf0*/  FFMA.FTZ R26, R3, R14, -R26 ;  /* 0x0000000e031a7223 */ /* 0x000fe2000001081a */
[----:B------:R-:W-:-:S02]  /*8d00*/  HADD2.F32 R10, -RZ, R10.H0_H0 ;  /* 0x2000000aff0a7230 */ /* 0x000fc40000004100 */
[CC--:B------:R-:W-:Y:S01]  /*8d10*/  FMUL.FTZ R15, R5.reuse, R9.reuse ;  /* 0x00000009050f7220 */ /* 0x0c0fe20000410000 */
[----:B------:R-:W-:Y:S02]  /*8d20*/  HADD2.F32 R24, -RZ, R24.H1_H1 ;  /* 0x30000018ff187230 */ /* 0x000fe40000004100 */
[-C--:B------:R-:W-:Y:S01]  /*8d30*/  FMUL.FTZ R5, R5, R8.reuse ;  /* 0x0000000805057220 */ /* 0x080fe20000410000 */
[----:B------:R-:W-:Y:S02]  /*8d40*/  HADD2.F32 R3, -RZ, R11.H1_H1 ;  /* 0x3000000bff037230 */ /* 0x000fe40000004100 */
[C---:B------:R-:W-:Y:S01]  /*8d50*/  FFMA.FTZ R29, R10.reuse, R8, -R15 ;  /* 0x000000080a1d7223 */ /* 0x040fe2000001080f */
[----:B------:R-:W-:Y:S02]  /*8d60*/  HADD2.F32 R8, -RZ, R13.H1_H1 ;  /* 0x3000000dff087230 */ /* 0x000fe40000004100 */
[----:B------:R-:W-:Y:S01]  /*8d70*/  FFMA.FTZ R30, R10, R9, R5 ;  /* 0x000000090a1e7223 */ /* 0x000fe20000010005 */
[----:B------:R-:W-:-:S02]  /*8d80*/  HADD2.F32 R11, -RZ, R11.H0_H0 ;  /* 0x2000000bff0b7230 */ /* 0x000fc40000004100 */
[C---:B------:R-:W-:Y:S01]  /*8d90*/  FMUL.FTZ R14, R3.reuse, R24 ;  /* 0x00000018030e7220 */ /* 0x040fe20000410000 */
[-C--:B------:R-:W-:Y:S01]  /*8da0*/  F2FP.F16.E4M3.UNPACK_B R9, R21.reuse ;  /* 0x00000015ff09723e */ /* 0x080fe200020006ff */
[----:B------:R-:W-:Y:S01]  /*8db0*/  FMUL.FTZ R10, R3, R8 ;  /* 0x00000008030a7220 */ /* 0x000fe20000410000 */
[----:B------:R-:W-:Y:S01]  /*8dc0*/  F2FP.F16.E4M3.UNPACK_B R4, R4.H1 ;  /* 0x00000004ff04723e */ /* 0x000fe200030006ff */
[C---:B------:R-:W-:Y:S01]  /*8dd0*/  FFMA.FTZ R31, R11.reuse, R8, -R14 ;  /* 0x000000080b1f7223 */ /* 0x040fe2000001080e */
[----:B------:R-:W-:Y:S01]  /*8de0*/  F2FP.F16.E4M3.UNPACK_B R8, R12 ;  /* 0x0000000cff08723e */ /* 0x000fe200020006ff */
        /* <DEDUP_REMOVED lines=14> */
[-C--:B------:R-:W-:Y:S01]  /*8ed0*/  FMUL.FTZ R3, R3, R8.reuse ;  /* 0x0000000803037220 */ /* 0x080fe20000410000 */
        /* <DEDUP_REMOVED lines=9> */
[----:B------:R-:W-:Y:S02]  /*8f70*/  HADD2.F32 R0, -RZ, R6.H1_H1 ;  /* 0x30000006ff007230 */ /* 0x000fe40000004100 */
[----:B------:R-:W-:Y:S02]  /*8f80*/  HADD2.F32 R5, -RZ, R12.H0_H0 ;  /* 0x2000000cff057230 */ /* 0x000fe40000004100 */
[----:B------:R-:W-:Y:S01]  /*8f90*/  FMUL.FTZ R12, R3, R8 ;  /* 0x00000008030c7220 */ /* 0x000fe20000410000 */
        /* <DEDUP_REMOVED lines=16> */
[----:B------:R0:W-:Y:S01]  /*90a0*/  STS.128 [R20+0x12000], R4 ;  /* 0x0120000414007388 */ /* 0x0001e20000000c00 */
[----:B------:R-:W-:Y:S05]  /*90b0*/  BRA `(.L_x_388) ;  /* 0x0000002000f87947 */ /* 0x000fea0003800000 */
.L_x_382:
[----:B------:R-:W-:-:S03]  /*90c0*/  UMOV UR4, 0xffffffff ;  /* 0xffffffff00047882 */ /* 0x000fc60000000000 */
[----:B------:R-:W-:Y:S05]  /*90d0*/  BRA.DIV UR4, `(.L_x_393) ;  /* 0x0000011604647947 */ /* 0x000fea000b800000 */
[----:B------:R0:W1:Y:S04]  /*90e0*/  SHFL.IDX PT, R31, R30, RZ, 0x1e1f ;  /* 0x001e1fff1e1f7589 */ /* 0x00006800000e0000 */
[----:B------:R0:W2:Y:S04]  /*90f0*/  SHFL.IDX PT, R21, R26, RZ, 0x1e1f ;  /* 0x001e1fff1a157589 */ /* 0x0000a800000e0000 */
[----:B------:R0:W3:Y:S04]  /*9100*/  SHFL.IDX PT, R0, R25, RZ, 0x1e1f ;  /* 0x001e1fff19007589 */ /* 0x0000e800000e0000 */
[----:B------:R0:W4:Y:S02]  /*9110*/  SHFL.IDX PT, R3, R28, RZ, 0x1e1f ;  /* 0x001e1fff1c037589 */ /* 0x00012400000e0000 */
.L_x_595:
        /* <DEDUP_REMOVED lines=12> */
[----:B------:R-:W-:Y:S02]  /*91e0*/  LOP3.LUT R8, R5, 0xfffffffe, RZ, 0xc0, !PT ;  /* 0xfffffffe05087812 */ /* 0x000fe400078ec0ff */
[----:B------:R-:W-:-:S03]  /*91f0*/  CS2R R4, SRZ ;  /* 0x0000000000047805 */ /* 0x000fc6000001ff00 */
[----:B------:R-:W-:Y:S01]  /*9200*/  IMAD.IADD R37, R9, 0x1, -R8 ;  /* 0x0000000109257824 */ /* 0x000fe200078e0a08 */
[----:B------:R-:W-:-:S04]  /*9210*/  CS2R R8, SRZ ;  /* 0x0000000000087805 */ /* 0x000fc8000001ff00 */
[----:B------:R-:W-:Y:S01]  /*9220*/  SHF.L.U32 R37, R37, 0x1f, RZ ;  /* 0x0000001f25257819 */ /* 0x000fe200000006ff */
[----:B------:R-:W-:Y:S06]  /*9230*/  @P0 BRA `(.L_x_395) ;  /* 0x0000000000700947 */ /* 0x000fec0003800000 */
[----:B------:R-:W2:Y:S01]  /*9240*/  LDL R30, [R1+0x6c] ;  /* 0x00006c00011e7983 */ /* 0x000ea20000100800 */
[C---:B------:R-:W-:Y:S01]  /*9250*/  VIADD R4, R18.reuse, 0x20 ;  /* 0x0000002012047836 */ /* 0x040fe20000000000 */
[----:B------:R-:W-:Y:S01]  /*9260*/  ULDC UR4, c[0x0][0x3f4] ;  /* 0x0000fd0000047ab9 */ /* 0x000fe20000000800 */
[----:B------:R-:W-:Y:S02]  /*9270*/  CS2R R24, SRZ ;  /* 0x0000000000187805 */ /* 0x000fe4000001ff00 */
[----:B------:R-:W-:Y:S02]  /*9280*/  ISETP.GE.AND P4, PT, R18, UR4, PT ;  /* 0x0000000412007c0c */ /* 0x000fe4000bf86270 */
[----:B------:R-:W-:Y:S02]  /*9290*/  CS2R R26, SRZ ;  /* 0x00000000001a7805 */ /* 0x000fe4000001ff00 */
[----:B------:R-:W-:Y:S02]  /*92a0*/  ISETP.GE.AND P5, PT, R4, UR4, PT ;  /* 0x0000000404007c0c */ /* 0x000fe4000bfa6270 */
[----:B------:R-:W-:-:S02]  /*92b0*/  CS2R R12, SRZ ;  /* 0x00000000000c7805 */ /* 0x000fc4000001ff00 */
[----:B------:R-:W-:Y:S02]  /*92c0*/  CS2R R14, SRZ ;  /* 0x00000000000e7805 */ /* 0x000fe4000001ff00 */
[----:B------:R-:W-:Y:S02]  /*92d0*/  CS2R R8, SRZ ;  /* 0x0000000000087805 */ /* 0x000fe4000001ff00 */
[----:B------:R-:W-:Y:S02]  /*92e0*/  CS2R R10, SRZ ;  /* 0x00000000000a7805 */ /* 0x000fe4000001ff00 */
[----:B------:R-:W-:Y:S02]  /*92f0*/  CS2R R6, SRZ ;  /* 0x0000000000067805 */ /* 0x000fe4000001ff00 */
[----:B------:R-:W-:Y:S02]  /*9300*/  @!P4 SHF.R.S32.HI R5, RZ, 0x1f, R18 ;  /* 0x0000001fff05c819 */ /* 0x000fe40000011412 */
[----:B-1----:R-:W-:-:S05]  /*9310*/  @!P4 IADD3 R38, P0, R18, R31, RZ ;  /* 0x0000001f1226c210 */ /* 0x002fca0007f1e0ff */
[----:B---3--:R-:W-:-:S05]  /*9320*/  @!P4 IMAD.X R39, R0, 0x1, R5, P0 ;  /* 0x000000010027c824 */ /* 0x008fca00000e0605 */
[----:B------:R0:W5:Y:S01]  /*9330*/  @!P4 LD.E.128 R24, desc[UR40][R38.64] ;  /* 0x000000282618c980 */ /* 0x000162000c101d00 */
[----:B--2---:R-:W-:Y:S01]  /*9340*/  @!P5 IMAD.SHL.U32 R4, R30, 0x10, RZ ;  /* 0x000000101e04d824 */ /* 0x004fe200078e00ff */
[----:B------:R-:W-:-:S04]  /*9350*/  @!P4 IADD3 R30, P1, R18, R21, RZ ;  /* 0x00000015121ec210 */ /* 0x000fc80007f3e0ff */
[-C--:B------:R-:W-:Y:S01]  /*9360*/  @!P5 IADD3 R32, P2, R31, R4.reuse, RZ ;  /* 0x000000041f20d210 */ /* 0x080fe20007f5e0ff */
[----:B----4-:R-:W-:Y:S01]  /*9370*/  @!P4 IMAD.X R31, R3, 0x1, R5, P1 ;  /* 0x00000001031fc824 */ /* 0x010fe200008e0605 */
[----:B------:R-:W-:Y:S02]  /*9380*/  @!P5 IADD3 R34, P3, R21, R4, RZ ;  /* 0x000000041522d210 */ /* 0x000fe40007f7e0ff */
[----:B------:R-:W-:Y:S02]  /*9390*/  @!P5 SHF.R.S32.HI R4, RZ, 0x1f, R4 ;  /* 0x0000001fff04d819 */ /* 0x000fe40000011404 */
[----:B------:R0:W5:Y:S03]  /*93a0*/  @!P4 LD.E.128 R12, desc[UR40][R30.64] ;  /* 0x000000281e0cc980 */ /* 0x000166000c101d00 */
[--C-:B------:R-:W-:Y:S02]  /*93b0*/  @!P5 IMAD.X R33, R0, 0x1, R4.reuse, P2 ;  /* 0x000000010021d824 */ /* 0x100fe400010e0604 */
[----:B------:R-:W-:Y:S01]  /*93c0*/  @!P5 IMAD.X R35, R3, 0x1, R4, P3 ;  /* 0x000000010323d824 */ /* 0x000fe200018e0604 */
[----:B------:R-:W-:-:S02]  /*93d0*/  CS2R R4, SRZ ;  /* 0x0000000000047805 */ /* 0x000fc4000001ff00 */
[----:B------:R0:W5:Y:S04]  /*93e0*/  @!P5 LD.E.128 R8, desc[UR40][R32.64] ;  /* 0x000000282008d980 */ /* 0x000168000c101d00 */
[----:B------:R0:W5:Y:S02]  /*93f0*/  @!P5 LD.E.128 R4, desc[UR40][R34.64] ;  /* 0x000000282204d980 */ /* 0x000164000c101d00 */
.L_x_395:
[----:B------:R-:W-:Y:S05]  /*9400*/  BSYNC B1 ;  /* 0x0000000000017941 */ /* 0x000fea0003800000 */
.L_x_394:
[----:B------:R-:W1:Y:S01]  /*9410*/  SYNCS.PHASECHK.TRANS64.TRYWAIT P0, [R16+URZ+0x19c00], R37 ;  /* 0x019c0025100075a7 */ /* 0x000e62000800017f */
[----:B---3--:R-:W-:Y:S01]  /*9420*/  IMAD R0, R29, -0xc0, R28 ;  /* 0xffffff401d007824 */ /* 0x008fe200078e021c */
[----:B------:R-:W-:Y:S04]  /*9430*/  BSSY B1, `(.L_x_396) ;  /* 0x0000004000017945 */ /* 0x000fe80003800000 */
[----:B----4-:R-:W-:-:S04]  /*9440*/  VIMNMX R3, R0, 0xc0, PT ;  /* 0x000000c000037848 */ /* 0x010fc80003fe0100 */
[----:B------:R-:W-:Y:S01]  /*9450*/  ISETP.GE.AND P1, PT, R22, R3, PT ;  /* 0x000000031600720c */ /* 0x000fe20003f26270 */
[----:B-1----:R-:W-:-:S12]  /*9460*/  @!P0 BRA `(.L_x_397) ;  /* 0x0000011000f48947 */ /* 0x002fd80003800000 */
.L_x_596:
[----:B------:R-:W-:Y:S05]  /*9470*/  BSYNC B1 ;  /* 0x0000000000017941 */ /* 0x000fea0003800000 */
.L_x_396:
[----:B------:R-:W-:Y:S05]  /*9480*/  @P1 BRA `(.L_x_388) ;  /* 0x0000002000041947 */ /* 0x000fea0003800000 */
[----:B------:R3:W5:Y:S01]  /*9490*/  LDL R61, [R1+0x10] ;  /* 0x00001000013d7983 */ /* 0x0007620000100800 */
[----:B------:R-:W4:Y:S01]  /*94a0*/  LDC R3, c[0x0][0x3f4] ;  /* 0x0000fd00ff037b82 */ /* 0x000f220000000800 */
[C---:B------:R-:W-:Y:S01]  /*94b0*/  VIADD R0, R18.reuse, 0x20 ;  /* 0x0000002012007836 */ /* 0x040fe20000000000 */
[----:B------:R-:W-:Y:S01]  /*94c0*/  BSSY B1, `(.L_x_398) ;  /* 0x00000fe000017945 */ /* 0x000fe20003800000 */
[----:B------:R-:W-:Y:S02]  /*94d0*/  SHF.R.U32.HI R60, RZ, 0x3, R157 ;  /* 0x00000003ff3c7819 */ /* 0x000fe4000001169d */
[-C--:B----4-:R-:W-:Y:S02]  /*94e0*/  ISETP.GE.AND P0, PT, R18, R3.reuse, PT ;  /* 0x000000031200720c */ /* 0x090fe40003f06270 */
[----:B------:R-:W-:-:S11]  /*94f0*/  ISETP.GE.AND P1, PT, R0, R3, PT ;  /* 0x000000030000720c */ /* 0x000fd60003f26270 */
[----:B---3--:R-:W-:Y:S05]  /*9500*/  @P0 BRA `(.L_x_399) ;  /* 0x0000000c00e40947 */ /* 0x008fea0003800000 */
[----:B0-----:R-:W0:Y:S01]  /*9510*/  S2R R30, SR_TID.X ;  /* 0x00000000001e7919 */ /* 0x001e220000002100 */
[----:B--2--5:R-:W-:Y:S02]  /*9520*/  SHF.R.U32.HI R21, RZ, 0x8, R24 ;  /* 0x00000008ff157819 */ /* 0x024fe40000011618 */
[----:B------:R-:W-:Y:S02]  /*9530*/  LOP3.LUT R0, R24, 0xff, RZ, 0xc0, !PT ;  /* 0x000000ff18007812 */ /* 0x000fe400078ec0ff */
[----:B------:R-:W-:Y:S02]  /*9540*/  LOP3.LUT R21, R21, 0xff, RZ, 0xc0, !PT ;  /* 0x000000ff15157812 */ /* 0x000fe400078ec0ff */
[----:B------:R-:W-:Y:S02]  /*9550*/  SHF.R.U32.HI R29, RZ, 0x8, R25 ;  /* 0x00000008ff1d7819 */ /* 0x000fe40000011619 */
[----:B-1----:R-:W-:Y:S02]  /*9560*/  PRMT R37, R21, 0x7604, R0 ;  /* 0x0000760415257816 */ /* 0x002fe40000000000 */
[----:B------:R-:W-:-:S02]  /*9570*/  SHF.R.U32.HI R31, RZ, 0x8, R26 ;  /* 0x00000008ff1f7819 */ /* 0x000fc4000001161a */
[----:B------:R-:W-:Y:S02]  /*9580*/  LOP3.LUT R28, R25, 0xff, RZ, 0xc0, !PT ;  /* 0x000000ff191c7812 */ /* 0x000fe400078ec0ff */
[----:B------:R-:W-:Y:S02]  /*9590*/  LOP3.LUT R29, R29, 0xff, RZ, 0xc0, !PT ;  /* 0x000000ff1d1d7812 */ /* 0x000fe400078ec0ff */
[----:B------:R-:W-:Y:S02]  /*95a0*/  LOP3.LUT R31, R31, 0xff, RZ, 0xc0, !PT ;  /* 0x000000ff1f1f7812 */ /* 0x000fe400078ec0ff */
[----:B------:R-:W-:Y:S02]  /*95b0*/  PRMT R38, R29, 0x7604, R28 ;  /* 0x000076041d267816 */ /* 0x000fe4000000001c */
[----:B------:R-:W-:Y:S02]  /*95c0*/  SHF.R.U32.HI R29, RZ, 0x8, R27 ;  /* 0x00000008ff1d7819 */ /* 0x000fe4000001161b */
[----:B------:R-:W-:-:S02]  /*95d0*/  LOP3.LUT R28, R27, 0xff, RZ, 0xc0, !PT ;  /* 0x000000ff1b1c7812 */ /* 0x000fc400078ec0ff */
[----:B------:R-:W-:Y:S02]  /*95e0*/  LOP3.LUT R29, R29, 0xff, RZ, 0xc0, !PT ;  /* 0x000000ff1d1d7812 */ /* 0x000fe400078ec0ff */
[----:B------:R-:W-:Y:S02]  /*95f0*/  SHF.R.U32.HI R46, RZ, 0x8, R15 ;  /* 0x00000008ff2e7819 */ /* 0x000fe4000001160f */
[----:B------:R-:W-:Y:S02]  /*9600*/  PRMT R40, R29, 0x7604, R28 ;  /* 0x000076041d287816 */ /* 0x000fe4000000001c */
[----:B------:R-:W-:Y:S01]  /*9610*/  SHF.R.U32.HI R42, RZ, 0x8, R13 ;  /* 0x00000008ff2a7819 */ /* 0x000fe2000001160d */
[----:B0-----:R-:W-:Y:S01]  /*9620*/  VIADD R33, R30, 0xffffff80 ;  /* 0xffffff801e217836 */ /* 0x001fe20000000000 */
[----:B------:R-:W-:Y:S02]  /*9630*/  LOP3.LUT R30, R26, 0xff, RZ, 0xc0, !PT ;  /* 0x000000ff1a1e7812 */ /* 0x000fe400078ec0ff */
[----:B------:R-:W-:-:S02]  /*9640*/  SHF.R.U32.HI R44, RZ, 0x8, R14 ;  /* 0x00000008ff2c7819 */ /* 0x000fc4000001160e */
[----:B------:R-:W-:Y:S02]  /*9650*/  LEA.HI R32, R33, R33, RZ, 0x1 ;  /* 0x0000002121207211 */ /* 0x000fe400078f08ff */
[----:B------:R-:W-:Y:S02]  /*9660*/  PRMT R39, R31, 0x7604, R30 ;  /* 0x000076041f277816 */ /* 0x000fe4000000001e */
[----:B------:R-:W-:Y:S02]  /*9670*/  LOP3.LUT R32, R32, 0xfffffffe, RZ, 0xc0, !PT ;  /* 0xfffffffe20207812 */ /* 0x000fe400078ec0ff */
[----:B------:R-:W-:Y:S02]  /*9680*/  SHF.R.U32.HI R30, RZ, 0x8, R12 ;  /* 0x00000008ff1e7819 */ /* 0x000fe4000001160c */
[----:B------:R-:W-:Y:S01]  /*9690*/  LOP3.LUT R45, R15, 0xff, RZ, 0xc0, !PT ;  /* 0x000000ff0f2d7812 */ /* 0x000fe200078ec0ff */
[----:B------:R-:W-:Y:S01]  /*96a0*/  IMAD.IADD R32, R33, 0x1, -R32 ;  /* 0x0000000121207824 */ /* 0x000fe200078e0a20 */
[----:B------:R-:W-:-:S02]  /*96b0*/  LOP3.LUT R33, R30, 0xff, RZ, 0xc0, !PT ;  /* 0x000000ff1e217812 */ /* 0x000fc400078ec0ff */
[----:B------:R-:W0:Y:S01]  /*96c0*/  LDS.128 R28, [R20+0xf000] ;  /* 0x00f00000141c7984 */ /* 0x000e220000000c00 */
[----:B------:R-:W-:Y:S02]  /*96d0*/  LOP3.LUT R46, R46, 0xff, RZ, 0xc0, !PT ;  /* 0x000000ff2e2e7812 */ /* 0x000fe400078ec0ff */
[----:B------:R-:W-:Y:S02]  /*96e0*/  LEA.HI R0, R3, R32, RZ, 0x1c ;  /* 0x0000002003007211 */ /* 0x000fe400078fe0ff */
[----:B------:R-:W-:Y:S02]  /*96f0*/  LOP3.LUT R32, R12, 0xff, RZ, 0xc0, !PT ;  /* 0x000000ff0c207812 */ /* 0x000fe400078ec0ff */
[C---:B------:R-:W-:Y:S01]  /*9700*/  LEA.HI R21, R0.reuse, R0, RZ, 0x1 ;  /* 0x0000000000157211 */ /* 0x040fe200078f08ff */
[----:B------:R-:W-:Y:S01]  /*9710*/  IMAD.SHL.U32 R0, R0, 0x10, RZ ;  /* 0x0000001000007824 */ /* 0x000fe200078e00ff */
[----:B------:R-:W-:Y:S02]  /*9720*/  PRMT R43, R33, 0x7604, R32 ;  /* 0x00007604212b7816 */ /* 0x000fe40000000020 */
[----:B------:R-:W-:-:S02]  /*9730*/  SHF.R.S32.HI R21, RZ, 0x1, R21 ;  /* 0x00000001ff157819 */ /* 0x000fc40000011415 */
[----:B------:R-:W-:Y:S02]  /*9740*/  LOP3.LUT R0, R157, 0x10, R0, 0xf8, !PT ;  /* 0x000000109d007812 */ /* 0x000fe400078ef800 */
[----:B------:R-:W-:Y:S01]  /*9750*/  LOP3.LUT R42, R42, 0xff, RZ, 0xc0, !PT ;  /* 0x000000ff2a2a7812 */ /* 0x000fe200078ec0ff */
[----:B------:R-:W-:Y:S01]  /*9760*/  IMAD R21, R21, 0x1800, R61 ;  /* 0x0000180015157824 */ /* 0x000fe200078e023d */
[----:B------:R-:W-:Y:S02]  /*9770*/  LOP3.LUT R0, R0, R60, RZ, 0x3c, !PT ;  /* 0x0000003c00007212 */ /* 0x000fe400078e3cff */
[----:B------:R-:W-:Y:S02]  /*9780*/  LOP3.LUT R41, R14, 0xff, RZ, 0xc0, !PT ;  /* 0x000000ff0e297812 */ /* 0x000fe400078ec0ff */
[----:B------:R-:W-:Y:S02]  /*9790*/  IADD3 R0, R16, R21, R0 ;  /* 0x0000001510007210 */ /* 0x000fe40007ffe000 */
[----:B------:R-:W-:-:S02]  /*97a0*/  LOP3.LUT R21, R13, 0xff, RZ, 0xc0, !PT ;  /* 0x000000ff0d157812 */ /* 0x000fc400078ec0ff */
[----:B------:R-:W-:Y:S01]  /*97b0*/  LOP3.LUT R44, R44, 0xff, RZ, 0xc0, !PT ;  /* 0x000000ff2c2c7812 */ /* 0x000fe200078ec0ff */
[----:B------:R-:W1:Y:S01]  /*97c0*/  LDS.128 R32, [R0+0xf000] ;  /* 0x00f0000000207984 */ /* 0x000e620000000c00 */
[----:B------:R-:W-:Y:S02]  /*97d0*/  PRMT R46, R46, 0x7604, R45 ;  /* 0x000076042e2e7816 */ /* 0x000fe4000000002d */
[----:B------:R-:W-:Y:S02]  /*97e0*/  PRMT R42, R42, 0x7604, R21 ;  /* 0x000076042a2a7816 */ /* 0x000fe40000000015 */
[----:B------:R-:W-:Y:S02]  /*97f0*/  SHF.R.U32.HI R45, RZ, 0x10, R13 ;  /* 0x00000010ff2d7819 */ /* 0x000fe4000001160d */
[----:B------:R-:W-:Y:S02]  /*9800*/  SHF.R.U32.HI R21, RZ, 0x10, R25 ;  /* 0x00000010ff157819 */ /* 0x000fe40000011619 */
[----:B------:R-:W-:Y:S01]  /*9810*/  PRMT R49, R44, 0x7604, R41 ;  /* 0x000076042c317816 */ /* 0x000fe20000000029 */
[----:B------:R-:W-:Y:S01]  /*9820*/  IMAD.U32 R45, R45, 0x10000, RZ ;  /* 0x000100002d2d7824 */ /* 0x000fe200078e00ff */
[----:B------:R-:W-:Y:S01]  /*9830*/  SHF.R.U32.HI R41, RZ, 0x10, R27 ;  /* 0x00000010ff297819 */ /* 0x000fe2000001161b */
[----:B------:R-:W-:Y:S01]  /*9840*/  IMAD.U32 R21, R21, 0x10000, RZ ;  /* 0x0001000015157824 */ /* 0x000fe200078e00ff */
[----:B------:R-:W-:-:S02]  /*9850*/  LOP3.LUT R37, R37, 0xff0000, R24, 0xf8, !PT ;  /* 0x00ff000025257812 */ /* 0x000fc400078ef818 */
[----:B------:R-:W-:Y:S01]  /*9860*/  LOP3.LUT R47, R42, 0xff0000, R45, 0xf8, !PT ;  /* 0x00ff00002a2f7812 */ /* 0x000fe200078ef82d */
[----:B------:R-:W-:Y:S01]  /*9870*/  IMAD.U32 R41, R41, 0x10000, RZ ;  /* 0x0001000029297824 */ /* 0x000fe200078e00ff */
[----:B------:R-:W-:Y:S02]  /*9880*/  LOP3.LUT R21, R38, 0xff0000, R21, 0xf8, !PT ;  /* 0x00ff000026157812 */ /* 0x000fe400078ef815 */
[----:B------:R-:W-:Y:S02]  /*9890*/  LOP3.LUT R24, R37, 0xff000000, R24, 0xf8, !PT ;  /* 0xff00000025187812 */ /* 0x000fe400078ef818 */
[----:B------:R-:W-:Y:S02]  /*98a0*/  SHF.R.U32.HI R51, RZ, 0x10, R15 ;  /* 0x00000010ff337819 */ /* 0x000fe4000001160f */
[----:B------:R-:W-:Y:S02]  /*98b0*/  LOP3.LUT R41, R40, 0xff0000, R41, 0xf8, !PT ;  /* 0x00ff000028297812 */ /* 0x000fe400078ef829 */
[----:B------:R-:W-:Y:S01]  /*98c0*/  LOP3.LUT R37, R43, 0xff0000, R12, 0xf8, !PT ;  /* 0x00ff00002b257812 */ /* 0x000fe200078ef80c */
[----:B------:R-:W-:Y:S01]  /*98d0*/  IMAD.U32 R51, R51, 0x10000, RZ ;  /* 0x0001000033337824 */ /* 0x000fe200078e00ff */
[----:B------:R-:W-:-:S02]  /*98e0*/  LOP3.LUT R39, R39, 0xff0000, R26, 0xf8, !PT ;  /* 0x00ff000027277812 */ /* 0x000fc400078ef81a */
[----:B------:R-:W-:Y:S02]  /*98f0*/  LOP3.LUT R49, R49, 0xff0000, R14, 0xf8, !PT ;  /* 0x00ff000031317812 */ /* 0x000fe400078ef80e */
[----:B------:R-:W-:Y:S02]  /*9900*/  LOP3.LUT R48, R47, 0xff000000, R13, 0xf8, !PT ;  /* 0xff0000002f307812 */ /* 0x000fe400078ef80d */
[----:B------:R-:W-:Y:S02]  /*9910*/  LOP3.LUT R45, R21, 0xff000000, R25, 0xf8, !PT ;  /* 0xff000000152d7812 */ /* 0x000fe400078ef819 */
[----:B------:R-:W-:Y:S02]  /*9920*/  LOP3.LUT R42, R41, 0xff000000, R27, 0xf8, !PT ;  /* 0xff000000292a7812 */ /* 0x000fe400078ef81b */
[----:B------:R-:W-:Y:S02]  /*9930*/  LOP3.LUT R37, R37, 0xff000000, R12, 0xf8, !PT ;  /* 0xff00000025257812 */ /* 0x000fe400078ef80c */
[----:B------:R-:W-:-:S02]  /*9940*/  LOP3.LUT R21, R39, 0xff000000, R26, 0xf8, !PT ;  /* 0xff00000027157812 */ /* 0x000fc400078ef81a */
[----:B------:R-:W-:Y:S02]  /*9950*/  LOP3.LUT R12, R49, 0xff000000, R14, 0xf8, !PT ;  /* 0xff000000310c7812 */ /* 0x000fe400078ef80e */
[-C--:B0-----:R-:W-:Y:S02]  /*9960*/  F2FP.F16.E4M3.UNPACK_B R27, R28.reuse ;  /* 0x0000001cff1b723e */ /* 0x081fe400020006ff */
[----:B------:R-:W-:Y:S02]  /*9970*/  F2FP.F16.E4M3.UNPACK_B R38, R28.H1 ;  /* 0x0000001cff26723e */ /* 0x000fe400030006ff */
[-C--:B------:R-:W-:Y:S02]  /*9980*/  F2FP.F16.E4M3.UNPACK_B R26, R29.reuse ;  /* 0x0000001dff1a723e */ /* 0x080fe400020006ff */
[----:B------:R-:W-:Y:S02]  /*9990*/  F2FP.F16.E4M3.UNPACK_B R39, R29.H1 ;  /* 0x0000001dff27723e */ /* 0x000fe400030006ff */
[----:B------:R-:W-:Y:S01]  /*99a0*/  F2FP.F16.E4M3.UNPACK_B R49, R48 ;  /* 0x00000030ff31723e */ /* 0x000fe200020006ff */
[--C-:B------:R-:W-:Y:S01]  /*99b0*/  HADD2.F32 R25, -RZ, R26.reuse.H0_H0 ;  /* 0x2000001aff197230 */ /* 0x100fe20000004100 */
[----:B-1----:R-:W-:Y:S01]  /*99c0*/  F2FP.F16.E4M3.UNPACK_B R28, R33 ;  /* 0x00000021ff1c723e */ /* 0x002fe200020006ff */
[----:B------:R-:W-:Y:S01]  /*99d0*/  HADD2.F32 R26, -RZ, R26.H1_H1 ;  /* 0x3000001aff1a7230 */ /* 0x000fe20000004100 */
[----:B------:R-:W-:Y:S01]  /*99e0*/  F2FP.F16.E4M3.UNPACK_B R29, R45 ;  /* 0x0000002dff1d723e */ /* 0x000fe200020006ff */
[--C-:B------:R-:W-:Y:S01]  /*99f0*/  HADD2.F32 R50, -RZ, R49.reuse.H0_H0 ;  /* 0x20000031ff327230 */ /* 0x100fe20000004100 */
[----:B------:R-:W-:Y:S01]  /*9a00*/  LOP3.LUT R51, R46, 0xff0000, R51, 0xf8, !PT ;  /* 0x00ff00002e337812 */ /* 0x000fe200078ef833 */
[--C-:B------:R-:W-:Y:S01]  /*9a10*/  HADD2.F32 R14, -RZ, R28.reuse.H0_H0 ;  /* 0x2000001cff0e7230 */ /* 0x100fe20000004100 */
[-C--:B------:R-:W-:Y:S01]  /*9a20*/  F2FP.F16.E4M3.UNPACK_B R43, R31.reuse ;  /* 0x0000001fff2b723e */ /* 0x080fe200020006ff */
[----:B------:R-:W-:Y:S01]  /*9a30*/  HADD2.F32 R49, -RZ, R49.H1_H1 ;  /* 0x30000031ff317230 */ /* 0x000fe20000004100 */
[----:B------:R-:W-:Y:S01]  /*9a40*/  F2FP.F16.E4M3.UNPACK_B R46, R31.H1 ;  /* 0x0000001fff2e723e */ /* 0x000fe200030006ff */
[----:B------:R-:W-:Y:S01]  /*9a50*/  HADD2.F32 R31, -RZ, R29.H0_H0 ;  /* 0x2000001dff1f7230 */ /* 0x000fe20000004100 */
[----:B------:R-:W-:Y:S01]  /*9a60*/  F2FP.F16.E4M3.UNPACK_B R40, R33.H1 ;  /* 0x00000021ff28723e */ /* 0x000fe200030006ff */
[----:B------:R-:W-:Y:S01]  /*9a70*/  HADD2.F32 R28, -RZ, R28.H1_H1 ;  /* 0x3000001cff1c7230 */ /* 0x000fe20000004100 */
[----:B------:R-:W-:-:S02]  /*9a80*/  F2FP.F16.E4M3.UNPACK_B R33, R32 ;  /* 0x00000020ff21723e */ /* 0x000fc400020006ff */
[----:B------:R-:W-:Y:S01]  /*9a90*/  F2FP.F16.E4M3.UNPACK_B R41, R32.H1 ;  /* 0x00000020ff29723e */ /* 0x000fe200030006ff */
[----:B------:R-:W-:Y:S01]  /*9aa0*/  FMUL.FTZ R32, R14, R50 ;  /* 0x000000320e207220 */ /* 0x000fe20000410000 */
[----:B------:R-:W-:Y:S01]  /*9ab0*/  F2FP.F16.E4M3.UNPACK_B R44, R35 ;  /* 0x00000023ff2c723e */ /* 0x000fe200020006ff */
[----:B------:R-:W-:Y:S01]  /*9ac0*/  FMUL.FTZ R53, R28, R49 ;  /* 0x000000311c357220 */ /* 0x000fe20000410000 */
[----:B------:R-:W-:Y:S01]  /*9ad0*/  F2FP.F16.E4M3.UNPACK_B R47, R35.H1 ;  /* 0x00000023ff2f723e */ /* 0x000fe200030006ff */
[-C--:B------:R-:W-:Y:S01]  /*9ae0*/  FMUL.FTZ R35, R14, R31.reuse ;  /* 0x0000001f0e237220 */ /* 0x080fe20000410000 */
[----:B------:R-:W-:Y:S01]  /*9af0*/  F2FP.F16.E4M3.UNPACK_B R48, R48.H1 ;  /* 0x00000030ff30723e */ /* 0x000fe200030006ff */
[C---:B------:R-:W-:Y:S01]  /*9b00*/  FFMA.FTZ R14, R25.reuse, R31, -R32 ;  /* 0x0000001f190e7223 */ /* 0x040fe20000010820 */
[----:B------:R-:W-:Y:S01]  /*9b10*/  F2FP.F16.E4M3.UNPACK_B R45, R45.H1 ;  /* 0x0000002dff2d723e */ /* 0x000fe200030006ff */
[----:B------:R-:W-:Y:S01]  /*9b20*/  FFMA.FTZ R25, R25, R50, R35 ;  /* 0x0000003219197223 */ /* 0x000fe20000010023 */
[----:B------:R-:W-:Y:S01]  /*9b30*/  HADD2.F32 R35, -RZ, R29.H1_H1 ;  /* 0x3000001dff237230 */ /* 0x000fe20000004100 */
[----:B------:R-:W-:Y:S01]  /*9b40*/  LOP3.LUT R51, R51, 0xff000000, R15, 0xf8, !PT ;  /* 0xff00000033337812 */ /* 0x000fe200078ef80f */
[----:B------:R-:W-:Y:S01]  /*9b50*/  HADD2.F32 R50, -RZ, R48.H0_H0 ;  /* 0x20000030ff327230 */ /* 0x000fe20000004100 */
[----:B------:R-:W-:Y:S01]  /*9b60*/  F2FP.F16.E4M3.UNPACK_B R15, R34 ;  /* 0x00000022ff0f723e */ /* 0x000fe200020006ff */
[----:B------:R-:W-:-:S02]  /*9b70*/  HADD2.F32 R29, -RZ, R40.H0_H0 ;  /* 0x20000028ff1d7230 */ /* 0x000fc40000004100 */
[-C--:B------:R-:W-:Y:S01]  /*9b80*/  FMUL.FTZ R28, R28, R35.reuse ;  /* 0x000000231c1c7220 */ /* 0x080fe20000410000 */
[----:B------:R-:W-:Y:S01]  /*9b90*/  HADD2.F32 R32, -RZ, R45.H0_H0 ;  /* 0x2000002dff207230 */ /* 0x000fe20000004100 */
[----:B------:R-:W-:Y:S01]  /*9ba0*/  F2FP.F16.E4M3.UNPACK_B R34, R34.H1 ;  /* 0x00000022ff22723e */ /* 0x000fe200030006ff */
[----:B------:R-:W-:Y:S02]  /*9bb0*/  HADD2.F32 R31, -RZ, R39.H0_H0 ;  /* 0x20000027ff1f7230 */ /* 0x000fe40000004100 */
[C---:B------:R-:W-:Y:S01]  /*9bc0*/  FMUL.FTZ R52, R29.reuse, R50 ;  /* 0x000000321d347220 */ /* 0x040fe20000410000 */
[----:B------:R-:W-:Y:S02]  /*9bd0*/  HADD2.F32 R45, -RZ, R45.H1_H1 ;  /* 0x3000002dff2d7230 */ /* 0x000fe40000004100 */
[-C--:B------:R-:W-:Y:S01]  /*9be0*/  FMUL.FTZ R55, R29, R32.reuse ;  /* 0x000000201d377220 */ /* 0x080fe20000410000 */
[C---:B------:R-:W-:Y:S01]  /*9bf0*/  FFMA.FTZ R29, R26.reuse, R35, -R53 ;  /* 0x000000231a1d7223 */ /* 0x040fe20000010835 */
[----:B------:R-:W-:Y:S01]  /*9c00*/  FFMA.FTZ R26, R26, R49, R28 ;  /* 0x000000311a1a7223 */ /* 0x000fe2000001001c */
[C---:B------:R-:W-:Y:S01]  /*9c10*/  FFMA.FTZ R28, R31.reuse, R32, -R52 ;  /* 0x000000201f1c7223 */ /* 0x040fe20000010834 */
[----:B------:R-:W-:Y:S01]  /*9c20*/  FFMA.FTZ R31, R31, R50, R55 ;  /* 0x000000321f1f7223 */ /* 0x000fe20000010037 */
[----:B------:R-:W-:Y:S01]  /*9c30*/  F2FP.F16.E4M3.UNPACK_B R52, R51 ;  /* 0x00000033ff34723e */ /* 0x000fe200020006ff */
[----:B------:R-:W-:Y:S01]  /*9c40*/  HADD2.F32 R50, -RZ, R48.H1_H1 ;  /* 0x30000030ff327230 */ /* 0x000fe20000004100 */
[----:B------:R-:W-:Y:S01]  /*9c50*/  F2FP.F16.E4M3.UNPACK_B R48, R42 ;  /* 0x0000002aff30723e */ /* 0x000fe200020006ff */
[----:B------:R-:W-:Y:S01]  /*9c60*/  HADD2.F32 R40, -RZ, R40.H1_H1 ;  /* 0x30000028ff287230 */ /* 0x000fe20000004100 */
[-C--:B------:R-:W-:Y:S01]  /*9c70*/  F2FP.F16.E4M3.UNPACK_B R13, R30.reuse ;  /* 0x0000001eff0d723e */ /* 0x080fe200020006ff */
[----:B------:R-:W-:Y:S01]  /*9c80*/  HADD2.F32 R53, -RZ, R52.H0_H0 ;  /* 0x20000034ff357230 */ /* 0x000fe20000004100 */
[----:B------:R-:W-:Y:S01]  /*9c90*/  F2FP.F16.E4M3.UNPACK_B R30, R30.H1 ;  /* 0x0000001eff1e723e */ /* 0x000fe200030006ff */
[----:B------:R-:W-:-:S02]  /*9ca0*/  HADD2.F32 R35, -RZ, R44.H0_H0 ;  /* 0x2000002cff237230 */ /* 0x000fc40000004100 */
[C---:B------:R-:W-:Y:S01]  /*9cb0*/  FMUL.FTZ R54, R40.reuse, R50 ;  /* 0x0000003228367220 */ /* 0x040fe20000410000 */
[----:B------:R-:W-:Y:S02]  /*9cc0*/  HADD2.F32 R49, -RZ, R48.H0_H0 ;  /* 0x20000030ff317230 */ /* 0x000fe40000004100 */
[----:B------:R-:W-:Y:S01]  /*9cd0*/  FMUL.FTZ R55, R40, R45 ;  /* 0x0000002d28377220 */ /* 0x000fe20000410000 */
[----:B------:R-:W-:Y:S02]  /*9ce0*/  HADD2.F32 R39, -RZ, R39.H1_H1 ;  /* 0x30000027ff277230 */ /* 0x000fe40000004100 */
[C---:B------:R-:W-:Y:S01]  /*9cf0*/  FMUL.FTZ R57, R35.reuse, R53 ;  /* 0x0000003523397220 */ /* 0x040fe20000410000 */
[----:B------:R-:W-:Y:S02]  /*9d00*/  HADD2.F32 R32, -RZ, R43.H0_H0 ;  /* 0x2000002bff207230 */ /* 0x000fe40000004100 */
[----:B------:R-:W-:Y:S01]  /*9d10*/  FMUL.FTZ R56, R35, R49 ;  /* 0x0000003123387220 */ /* 0x000fe20000410000 */
[----:B------:R-:W-:-:S02]  /*9d20*/  HADD2.F32 R52, -RZ, R52.H1_H1 ;  /* 0x30000034ff347230 */ /* 0x000fc40000004100 */
[C---:B------:R-:W-:Y:S01]  /*9d30*/  FFMA.FTZ R35, R39.reuse, R45, -R54 ;  /* 0x0000002d27237223 */ /* 0x040fe20000010836 */
[----:B------:R-:W-:Y:S01]  /*9d40*/  FFMA.FTZ R40, R39, R50, R55 ;  /* 0x0000003227287223 */ /* 0x000fe20000010037 */
[C---:B------:R-:W-:Y:S01]  /*9d50*/  FFMA.FTZ R39, R32.reuse, R49, -R57 ;  /* 0x0000003120277223 */ /* 0x040fe20000010839 */
[----:B------:R-:W-:Y:S01]  /*9d60*/  HADD2.F32 R49, -RZ, R48.H1_H1 ;  /* 0x30000030ff317230 */ /* 0x000fe20000004100 */
[----:B------:R-:W-:Y:S01]  /*9d70*/  F2FP.F16.E4M3.UNPACK_B R54, R51.H1 ;  /* 0x00000033ff36723e */ /* 0x000fe200030006ff */
[----:B------:R-:W-:Y:S01]  /*9d80*/  HADD2.F32 R44, -RZ, R44.H1_H1 ;  /* 0x3000002cff2c7230 */ /* 0x000fe20000004100 */
[----:B------:R-:W-:Y:S01]  /*9d90*/  F2FP.F16.E4M3.UNPACK_B R48, R42.H1 ;  /* 0x0000002aff30723e */ /* 0x000fe200030006ff */
[----:B------:R-:W-:Y:S02]  /*9da0*/  HADD2.F32 R42, -RZ, R47.H0_H0 ;  /* 0x2000002fff2a7230 */ /* 0x000fe40000004100 */
[----:B------:R-:W-:Y:S01]  /*9db0*/  FFMA.FTZ R32, R32, R53, R56 ;  /* 0x0000003520207223 */ /* 0x000fe20000010038 */
        /* <DEDUP_REMOVED lines=12> */
[----:B------:R-:W-:Y:S01]  /*9e80*/  F2FP.F16.E4M3.UNPACK_B R53, R37.H1 ;  /* 0x00000025ff35723e */ /* 0x000fe200030006ff */
[----:B------:R-:W-:Y:S01]  /*9e90*/  FFMA.FTZ R45, R45, R51, R58 ;  /* 0x000000332d2d7223 */ /* 0x000fe2000001003a */
[----:B------:R-:W-:Y:S01]  /*9ea0*/  F2FP.F16.E4M3.UNPACK_B R50, R24.H1 ;  /* 0x00000018ff32723e */ /* 0x000fe200030006ff */
[----:B------:R-:W-:Y:S01]  /*9eb0*/  HADD2.F32 R51, -RZ, R48.H1_H1 ;  /* 0x30000030ff337230 */ /* 0x000fe20000004100 */
[----:B------:R-:W-:Y:S01]  /*9ec0*/  F2FP.SATFINITE.E4M3.F32.PACK_AB_MERGE_C R31, R40, R31, RZ ;  /* 0x0000001f281f723e */ /* 0x000fe200048070ff */
[----:B------:R-:W-:Y:S02]  /*9ed0*/  HADD2.F32 R48, -RZ, R47.H1_H1 ;  /* 0x3000002fff307230 */ /* 0x000fe40000004100 */
[----:B------:R-:W-:Y:S01]  /*9ee0*/  HADD2.F32 R54, -RZ, R53.H0_H0 ;  /* 0x20000035ff367230 */ /* 0x000fe20000004100 */
[----:B------:R-:W-:Y:S01]  /*9ef0*/  F2FP.SATFINITE.E4M3.F32.PACK_AB_MERGE_C R25, R26, R25, R31 ;  /* 0x000000191a19723e */ /* 0x000fe2000480701f */
[----:B------:R-:W-:-:S02]  /*9f00*/  HADD2.F32 R47, -RZ, R41.H0_H0 ;  /* 0x20000029ff2f7230 */ /* 0x000fc40000004100 */
[C---:B------:R-:W-:Y:S01]  /*9f10*/  FMUL.FTZ R59, R48.reuse, R55 ;  /* 0x00000037303b7220 */ /* 0x040fe20000410000 */
[----:B------:R-:W-:Y:S02]  /*9f20*/  HADD2.F32 R52, -RZ, R50.H0_H0 ;  /* 0x20000032ff347230 */ /* 0x000fe40000004100 */
[----:B------:R-:W-:Y:S01]  /*9f30*/  FMUL.FTZ R56, R48, R51 ;  /* 0x0000003330387220 */ /* 0x000fe20000410000 */
[----:B------:R-:W-:Y:S02]  /*9f40*/  HADD2.F32 R49, -RZ, R38.H0_H0 ;  /* 0x20000026ff317230 */ /* 0x000fe40000004100 */
[C---:B------:R-:W-:Y:S01]  /*9f50*/  FMUL.FTZ R48, R47.reuse, R54 ;  /* 0x000000362f307220 */ /* 0x040fe20000410000 */
[----:B------:R-:W-:Y:S02]  /*9f60*/  HADD2.F32 R46, -RZ, R46.H1_H1 ;  /* 0x3000002eff2e7230 */ /* 0x000fe40000004100 */
[----:B------:R-:W-:Y:S01]  /*9f70*/  FMUL.FTZ R57, R47, R52 ;  /* 0x000000342f397220 */ /* 0x000fe20000410000 */
[----:B------:R-:W-:-:S02]  /*9f80*/  HADD2.F32 R41, -RZ, R41.H1_H1 ;  /* 0x30000029ff297230 */ /* 0x000fc40000004100 */
[C---:B------:R-:W-:Y:S01]  /*9f90*/  FFMA.FTZ R48, R49.reuse, R52, -R48 ;  /* 0x0000003431307223 */ /* 0x040fe20000010830 */
[----:B------:R-:W-:Y:S01]  /*9fa0*/  F2FP.F16.E4M3.UNPACK_B R52, R37 ;  /* 0x00000025ff34723e */ /* 0x000fe200020006ff */
[----:B------:R-:W-:Y:S01]  /*9fb0*/  FFMA.FTZ R49, R49, R54, R57 ;  /* 0x0000003631317223 */ /* 0x000fe20000010039 */
[----:B------:R-:W-:Y:S02]  /*9fc0*/  HADD2.F32 R54, -RZ, R53.H1_H1 ;  /* 0x30000035ff367230 */ /* 0x000fe40000004100 */
[----:B------:R-:W-:Y:S01]  /*9fd0*/  FFMA.FTZ R47, R46, R51, -R59 ;  /* 0x000000332e2f7223 */ /* 0x000fe2000001083b */
[----:B------:R-:W-:Y:S01]  /*9fe0*/  HADD2.F32 R51, -RZ, R50.H1_H1 ;  /* 0x30000032ff337230 */ /* 0x000fe20000004100 */
[----:B------:R-:W-:Y:S01]  /*9ff0*/  F2FP.F16.E4M3.UNPACK_B R50, R24 ;  /* 0x00000018ff32723e */ /* 0x000fe200020006ff */
[----:B------:R-:W-:Y:S02]  /*a000*/  HADD2.F32 R38, -RZ, R38.H1_H1 ;  /* 0x30000026ff267230 */ /* 0x000fe40000004100 */
[----:B------:R-:W-:Y:S01]  /*a010*/  FMUL.FTZ R37, R41, R54 ;  /* 0x0000003629257220 */ /* 0x000fe20000410000 */
[----:B------:R-:W-:-:S02]  /*a020*/  HADD2.F32 R53, -RZ, R52.H0_H0 ;  /* 0x20000034ff357230 */ /* 0x000fc40000004100 */
[-C--:B------:R-:W-:Y:S01]  /*a030*/  FMUL.FTZ R41, R41, R51.reuse ;  /* 0x0000003329297220 */ /* 0x080fe20000410000 */
[----:B------:R-:W-:Y:S02]  /*a040*/  HADD2.F32 R24, -RZ, R33.H0_H0 ;  /* 0x20000021ff187230 */ /* 0x000fe40000004100 */
[C---:B------:R-:W-:Y:S01]  /*a050*/  FFMA.FTZ R37, R38.reuse, R51, -R37 ;  /* 0x0000003326257223 */ /* 0x040fe20000010825 */
[----:B------:R-:W-:Y:S02]  /*a060*/  HADD2.F32 R51, -RZ, R50.H0_H0 ;  /* 0x20000032ff337230 */ /* 0x000fe40000004100 */
[----:B------:R-:W-:Y:S01]  /*a070*/  FFMA.FTZ R38, R38, R54, R41 ;  /* 0x0000003626267223 */ /* 0x000fe20000010029 */
[----:B------:R-:W-:Y:S01]  /*a080*/  FFMA.FTZ R46, R46, R55, R56 ;  /* 0x000000372e2e7223 */ /* 0x000fe20000010038 */
[----:B------:R-:W-:Y:S02]  /*a090*/  HADD2.F32 R41, -RZ, R27.H0_H0 ;  /* 0x2000001bff297230 */ /* 0x000fe40000004100 */
[----:B------:R-:W-:Y:S01]  /*a0a0*/  FMUL.FTZ R54, R24, R53 ;  /* 0x0000003518367220 */ /* 0x000fe20000410000 */
[----:B------:R-:W-:-:S02]  /*a0b0*/  HADD2.F32 R52, -RZ, R52.H1_H1 ;  /* 0x30000034ff347230 */ /* 0x000fc40000004100 */
[-C--:B------:R-:W-:Y:S01]  /*a0c0*/  FMUL.FTZ R56, R24, R51.reuse ;  /* 0x0000003318387220 */ /* 0x080fe20000410000 */
[----:B------:R-:W-:Y:S02]  /*a0d0*/  HADD2.F32 R33, -RZ, R33.H1_H1 ;  /* 0x30000021ff217230 */ /* 0x000fe40000004100 */
[C---:B------:R-:W-:Y:S01]  /*a0e0*/  FFMA.FTZ R24, R41.reuse, R51, -R54 ;  /* 0x0000003329187223 */ /* 0x040fe20000010836 */
[----:B------:R-:W-:Y:S02]  /*a0f0*/  HADD2.F32 R50, -RZ, R50.H1_H1 ;  /* 0x30000032ff327230 */ /* 0x000fe40000004100 */
[----:B------:R-:W-:Y:S01]  /*a100*/  FFMA.FTZ R56, R41, R53, R56 ;  /* 0x0000003529387223 */ /* 0x000fe20000010038 */
[----:B------:R-:W-:Y:S01]  /*a110*/  HADD2.F32 R27, -RZ, R27.H1_H1 ;  /* 0x3000001bff1b7230 */ /* 0x000fe20000004100 */
[----:B------:R-:W-:Y:S01]  /*a120*/  F2FP.F16.E4M3.UNPACK_B R51, R12.H1 ;  /* 0x0000000cff33723e */ /* 0x000fe200030006ff */
[C---:B------:R-:W-:Y:S01]  /*a130*/  FMUL.FTZ R54, R33.reuse, R52 ;  /* 0x0000003421367220 */ /* 0x040fe20000410000 */
[----:B------:R-:W-:Y:S01]  /*a140*/  F2FP.F16.E4M3.UNPACK_B R41, R21.H1 ;  /* 0x00000015ff29723e */ /* 0x000fe200030006ff */
[----:B------:R-:W-:Y:S01]  /*a150*/  FMUL.FTZ R55, R33, R50 ;  /* 0x0000003221377220 */ /* 0x000fe20000410000 */
[----:B------:R-:W-:-:S02]  /*a160*/  HADD2.F32 R33, -RZ, R34.H0_H0 ;  /* 0x20000022ff217230 */ /* 0x000fc40000004100 */
[C---:B------:R-:W-:Y:S01]  /*a170*/  FFMA.FTZ R53, R27.reuse, R50, -R54 ;  /* 0x000000321b357223 */ /* 0x040fe20000010836 */
[----:B------:R-:W-:Y:S02]  /*a180*/  HADD2.F32 R54, -RZ, R51.H0_H0 ;  /* 0x20000033ff367230 */ /* 0x000fe40000004100 */
[----:B------:R-:W-:Y:S01]  /*a190*/  FFMA.FTZ R55, R27, R52, R55 ;  /* 0x000000341b377223 */ /* 0x000fe20000010037 */
[----:B------:R-:W-:Y:S01]  /*a1a0*/  HADD2.F32 R50, -RZ, R41.H0_H0 ;  /* 0x20000029ff327230 */ /* 0x000fe20000004100 */
[----:B------:R-:W-:Y:S01]  /*a1b0*/  F2FP.F16.E4M3.UNPACK_B R21, R21 ;  /* 0x00000015ff15723e */ /* 0x000fe200020006ff */
[----:B------:R-:W-:Y:S02]  /*a1c0*/  HADD2.F32 R51, -RZ, R51.H1_H1 ;  /* 0x30000033ff337230 */ /* 0x000fe40000004100 */
[C---:B------:R-:W-:Y:S01]  /*a1d0*/  FMUL.FTZ R52, R33.reuse, R54 ;  /* 0x0000003621347220 */ /* 0x040fe20000410000 */
[----:B------:R-:W-:Y:S02]  /*a1e0*/  HADD2.F32 R34, -RZ, R34.H1_H1 ;  /* 0x30000022ff227230 */ /* 0x000fe40000004100 */
[----:B------:R-:W-:Y:S01]  /*a1f0*/  FMUL.FTZ R58, R33, R50 ;  /* 0x00000032213a7220 */ /* 0x000fe20000410000 */
[----:B------:R-:W-:Y:S01]  /*a200*/  HADD2.F32 R41, -RZ, R41.H1_H1 ;  /* 0x30000029ff297230 */ /* 0x000fe20000004100 */
[----:B------:R-:W-:Y:S01]  /*a210*/  F2FP.F16.E4M3.UNPACK_B R12, R12 ;  /* 0x0000000cff0c723e */ /* 0x000fe200020006ff */
[----:B------:R-:W-:-:S02]  /*a220*/  HADD2.F32 R27, -RZ, R30.H0_H0 ;  /* 0x2000001eff1b7230 */ /* 0x000fc40000004100 */
[C---:B------:R-:W-:Y:S01]  /*a230*/  FMUL.FTZ R33, R34.reuse, R51 ;  /* 0x0000003322217220 */ /* 0x040fe20000410000 */
[----:B------:R-:W-:Y:S02]  /*a240*/  HADD2.F32 R30, -RZ, R30.H1_H1 ;  /* 0x3000001eff1e7230 */ /* 0x000fe40000004100 */
[----:B------:R-:W-:Y:S01]  /*a250*/  FMUL.FTZ R34, R34, R41 ;  /* 0x0000002922227220 */ /* 0x000fe20000410000 */
[----:B------:R-:W-:Y:S01]  /*a260*/  F2FP.SATFINITE.E4M3.F32.PACK_AB_MERGE_C R38, R38, R49, RZ ;  /* 0x000000312626723e */ /* 0x000fe200048070ff */
[C---:B------:R-:W-:Y:S01]  /*a270*/  FFMA.FTZ R58, R27.reuse, R54, R58 ;  /* 0x000000361b3a7223 */ /* 0x040fe2000001003a */
[----:B------:R-:W-:Y:S01]  /*a280*/  FFMA.FTZ R57, R27, R50, -R52 ;  /* 0x000000321b397223 */ /* 0x000fe20000010834 */
[C---:B------:R-:W-:Y:S01]  /*a290*/  FFMA.FTZ R54, R30.reuse, R41, -R33 ;  /* 0x000000291e367223 */ /* 0x040fe20000010821 */
[----:B------:R-:W-:Y:S01]  /*a2a0*/  FFMA.FTZ R51, R30, R51, R34 ;  /* 0x000000331e337223 */ /* 0x000fe20000010022 */
[--C-:B------:R-:W-:Y:S02]  /*a2b0*/  HADD2.F32 R27, -RZ, R21.reuse.H0_H0 ;  /* 0x20000015ff1b7230 */ /* 0x100fe40000004100 */
[----:B------:R-:W-:Y:S01]  /*a2c0*/  HADD2.F32 R30, -RZ, R21.H1_H1 ;  /* 0x30000015ff1e7230 */ /* 0x000fe20000004100 */
[----:B------:R-:W-:Y:S01]  /*a2d0*/  F2FP.SATFINITE.E4M3.F32.PACK_AB_MERGE_C R54, R54, R57, RZ ;  /* 0x000000393636723e */ /* 0x000fe200048070ff */
[----:B------:R-:W-:Y:S01]  /*a2e0*/  HADD2.F32 R21, -RZ, R15.H0_H0 ;  /* 0x2000000fff157230 */ /* 0x000fe20000004100 */
[----:B------:R-:W-:Y:S01]  /*a2f0*/  F2FP.SATFINITE.E4M3.F32.PACK_AB_MERGE_C R51, R51, R58, RZ ;  /* 0x0000003a3333723e */ /* 0x000fe200048070ff */
[----:B------:R-:W-:-:S02]  /*a300*/  HADD2.F32 R34, -RZ, R12.H1_H1 ;  /* 0x3000000cff227230 */ /* 0x000fc40000004100 */
[----:B------:R-:W-:Y:S02]  /*a310*/  HADD2.F32 R15, -RZ, R15.H1_H1 ;  /* 0x3000000fff0f7230 */ /* 0x000fe40000004100 */
[----:B------:R-:W-:Y:S01]  /*a320*/  FMUL.FTZ R50, R21, R27 ;  /* 0x0000001b15327220 */ /* 0x000fe20000410000 */
[----:B------:R-:W-:Y:S02]  /*a330*/  HADD2.F32 R33, -RZ, R12.H0_H0 ;  /* 0x2000000cff217230 */ /* 0x000fe40000004100 */
[--C-:B------:R-:W-:Y:S02]  /*a340*/  HADD2.F32 R12, -RZ, R13.reuse.H0_H0 ;  /* 0x2000000dff0c7230 */ /* 0x100fe40000004100 */
[C---:B------:R-:W-:Y:S01]  /*a350*/  FMUL.FTZ R52, R15.reuse, R34 ;  /* 0x000000220f347220 */ /* 0x040fe20000410000 */
[----:B------:R-:W-:Y:S02]  /*a360*/  HADD2.F32 R13, -RZ, R13.H1_H1 ;  /* 0x3000000dff0d7230 */ /* 0x000fe40000004100 */
[-C--:B------:R-:W-:Y:S01]  /*a370*/  FMUL.FTZ R15, R15, R30.reuse ;  /* 0x0000001e0f0f7220 */ /* 0x080fe20000410000 */
[-C--:B------:R-:W-:Y:S01]  /*a380*/  FMUL.FTZ R41, R21, R33.reuse ;  /* 0x0000002115297220 */ /* 0x080fe20000410000 */
[C---:B------:R-:W-:Y:S01]  /*a390*/  FFMA.FTZ R50, R12.reuse, R33, R50 ;  /* 0x000000210c327223 */ /* 0x040fe20000010032 */
[C---:B------:R-:W-:Y:S01]  /*a3a0*/  FFMA.FTZ R52, R13.reuse, R30, -R52 ;  /* 0x0000001e0d347223 */ /* 0x040fe20000010834 */
[----:B------:R-:W-:Y:S01]  /*a3b0*/  FFMA.FTZ R21, R13, R34, R15 ;  /* 0x000000220d157223 */ /* 0x000fe2000001000f */
[----:B------:R-:W-:Y:S01]  /*a3c0*/  FFMA.FTZ R41, R12, R27, -R41 ;  /* 0x0000001b0c297223 */ /* 0x000fe20000010829 */
[----:B------:R-:W-:-:S02]  /*a3d0*/  F2FP.SATFINITE.E4M3.F32.PACK_AB_MERGE_C R13, R35, R28, RZ ;  /* 0x0000001c230d723e */ /* 0x000fc400048070ff */
[----:B------:R-:W-:Y:S02]  /*a3e0*/  F2FP.SATFINITE.E4M3.F32.PACK_AB_MERGE_C R15, R47, R44, RZ ;  /* 0x0000002c2f0f723e */ /* 0x000fe400048070ff */
[----:B------:R-:W-:Y:S02]  /*a3f0*/  F2FP.SATFINITE.E4M3.F32.PACK_AB_MERGE_C R12, R37, R48, RZ ;  /* 0x00000030250c723e */ /* 0x000fe400048070ff */
[----:B------:R-:W-:Y:S02]  /*a400*/  F2FP.SATFINITE.E4M3.F32.PACK_AB_MERGE_C R27, R46, R45, RZ ;  /* 0x0000002d2e1b723e */ /* 0x000fe400048070ff */
[----:B------:R-:W-:Y:S02]  /*a410*/  F2FP.SATFINITE.E4M3.F32.PACK_AB_MERGE_C R13, R29, R14, R13 ;  /* 0x0000000e1d0d723e */ /* 0x000fe4000480700d */
[----:B------:R-:W-:Y:S02]  /*a420*/  F2FP.SATFINITE.E4M3.F32.PACK_AB_MERGE_C R15, R42, R39, R15 ;  /* 0x000000272a0f723e */ /* 0x000fe4000480700f */
[----:B------:R-:W-:-:S02]  /*a430*/  F2FP.SATFINITE.E4M3.F32.PACK_AB_MERGE_C R12, R53, R24, R12 ;  /* 0x00000018350c723e */ /* 0x000fc4000480700c */
[----:B------:R-:W-:Y:S02]  /*a440*/  F2FP.SATFINITE.E4M3.F32.PACK_AB_MERGE_C R14, R52, R41, R54 ;  /* 0x00000029340e723e */ /* 0x000fe40004807036 */
[----:B------:R-:W-:Y:S02]  /*a450*/  F2FP.SATFINITE.E4M3.F32.PACK_AB_MERGE_C R27, R43, R32, R27 ;  /* 0x000000202b1b723e */ /* 0x000fe4000480701b */
[----:B------:R-:W-:Y:S01]  /*a460*/  F2FP.SATFINITE.E4M3.F32.PACK_AB_MERGE_C R24, R55, R56, R38 ;  /* 0x000000383718723e */ /* 0x000fe20004807026 */
[----:B------:R3:W-:Y:S01]  /*a470*/  STS.128 [R20+0xf000], R12 ;  /* 0x00f0000c14007388 */ /* 0x0007e20000000c00 */
[----:B------:R-:W-:-:S05]  /*a480*/  F2FP.SATFINITE.E4M3.F32.PACK_AB_MERGE_C R26, R21, R50, R51 ;  /* 0x00000032151a723e */ /* 0x000fca0004807033 */
[----:B------:R3:W-:Y:S02]  /*a490*/  STS.128 [R0+0xf000], R24 ;  /* 0x00f0001800007388 */ /* 0x0007e40000000c00 */
.L_x_399:
[----:B------:R-:W-:Y:S05]  /*a4a0*/  BSYNC B1 ;  /* 0x0000000000017941 */ /* 0x000fea0003800000 */
.L_x_398:
[----:B------:R-:W-:Y:S05]  /*a4b0*/  @P1 BRA `(.L_x_388) ;  /* 0x0000000c00f81947 */ /* 0x000fea0003800000 */
[----:B---3-5:R-:W3:Y:S04]  /*a4c0*/  LDL R24, [R1+0x6c] ;  /* 0x00006c0001187983 */ /* 0x028ee80000100800 */
[----:B------:R-:W4:Y:S01]  /*a4d0*/  LDL R51, [R1+0x7c] ;  /* 0x00007c0001337983 */ /* 0x000f220000100800 */
[----:B------:R-:W-:Y:S02]  /*a4e0*/  SHF.R.U32.HI R0, RZ, 0x8, R8 ;  /* 0x00000008ff007819 */ /* 0x000fe40000011608 */
[----:B------:R-:W-:Y:S02]  /*a4f0*/  LOP3.LUT R13, R8, 0xff, RZ, 0xc0, !PT ;  /* 0x000000ff080d7812 */ /* 0x000fe400078ec0ff */
[----:B------:R-:W-:Y:S02]  /*a500*/  LOP3.LUT R0, R0, 0xff, RZ, 0xc0, !PT ;  /* 0x000000ff00007812 */ /* 0x000fe400078ec0ff */
[----:B--2---:R-:W-:-:S02]  /*a510*/  SHF.R.U32.HI R21, RZ, 0x8, R9 ;  /* 0x00000008ff157819 */ /* 0x004fc40000011609 */
[----:B------:R-:W-:Y:S02]  /*a520*/  SHF.R.U32.HI R20, RZ, 0x8, R4 ;  /* 0x00000008ff147819 */ /* 0x000fe40000011604 */
[----:B------:R-:W-:Y:S02]  /*a530*/  PRMT R28, R0, 0x7604, R13 ;  /* 0x00007604001c7816 */ /* 0x000fe4000000000d */
[----:B------:R-:W-:Y:S02]  /*a540*/  LOP3.LUT R15, R9, 0xff, RZ, 0xc0, !PT ;  /* 0x000000ff090f7812 */ /* 0x000fe400078ec0ff */
[----:B------:R-:W-:Y:S02]  /*a550*/  LOP3.LUT R0, R21, 0xff, RZ, 0xc0, !PT ;  /* 0x000000ff15007812 */ /* 0x000fe400078ec0ff */
[----:B------:R-:W-:Y:S02]  /*a560*/  LOP3.LUT R27, R4, 0xff, RZ, 0xc0, !PT ;  /* 0x000000ff041b7812 */ /* 0x000fe400078ec0ff */
[----:B------:R-:W-:-:S02]  /*a570*/  LOP3.LUT R20, R20, 0xff, RZ, 0xc0, !PT ;  /* 0x000000ff14147812 */ /* 0x000fc400078ec0ff */
[----:B------:R-:W-:Y:S02]  /*a580*/  PRMT R21, R0, 0x7604, R15 ;  /* 0x0000760400157816 */ /* 0x000fe4000000000f */
[----:B0-----:R-:W-:Y:S02]  /*a590*/  PRMT R33, R20, 0x7604, R27 ;  /* 0x0000760414217816 */ /* 0x001fe4000000001b */
[----:B------:R-:W-:Y:S02]  /*a5a0*/  SHF.R.U32.HI R14, RZ, 0x8, R11 ;  /* 0x00000008ff0e7819 */ /* 0x000fe4000001160b */
[----:B------:R-:W-:Y:S02]  /*a5b0*/  SHF.R.U32.HI R12, RZ, 0x8, R10 ;  /* 0x00000008ff0c7819 */ /* 0x000fe4000001160a */
[----:B------:R-:W-:Y:S02]  /*a5c0*/  LOP3.LUT R25, R11, 0xff, RZ, 0xc0, !PT ;  /* 0x000000ff0b197812 */ /* 0x000fe400078ec0ff */
[----:B------:R-:W-:-:S02]  /*a5d0*/  LOP3.LUT R14, R14, 0xff, RZ, 0xc0, !PT ;  /* 0x000000ff0e0e7812 */ /* 0x000fc400078ec0ff */
[----:B------:R-:W-:Y:S02]  /*a5e0*/  SHF.R.U32.HI R26, RZ, 0x8, R6 ;  /* 0x00000008ff1a7819 */ /* 0x000fe40000011606 */
[----:B------:R-:W-:Y:S02]  /*a5f0*/  LOP3.LUT R13, R10, 0xff, RZ, 0xc0, !PT ;  /* 0x000000ff0a0d7812 */ /* 0x000fe400078ec0ff */
[----:B------:R-:W-:Y:S02]  /*a600*/  LOP3.LUT R12, R12, 0xff, RZ, 0xc0, !PT ;  /* 0x000000ff0c0c7812 */ /* 0x000fe400078ec0ff */
[----:B------:R-:W-:Y:S02]  /*a610*/  PRMT R32, R14, 0x7604, R25 ;  /* 0x000076040e207816 */ /* 0x000fe40000000019 */
[----:B------:R-:W-:Y:S02]  /*a620*/  LOP3.LUT R25, R5, 0xff, RZ, 0xc0, !PT ;  /* 0x000000ff05197812 */ /* 0x000fe400078ec0ff */
[----:B------:R-:W-:-:S02]  /*a630*/  LOP3.LUT R27, R6, 0xff, RZ, 0xc0, !PT ;  /* 0x000000ff061b7812 */ /* 0x000fc400078ec0ff */
[----:B------:R-:W-:Y:S02]  /*a640*/  LOP3.LUT R26, R26, 0xff, RZ, 0xc0, !PT ;  /* 0x000000ff1a1a7812 */ /* 0x000fe400078ec0ff */
[----:B------:R-:W-:Y:S02]  /*a650*/  PRMT R30, R12, 0x7604, R13 ;  /* 0x000076040c1e7816 */ /* 0x000fe4000000000d */
[----:B------:R-:W-:Y:S02]  /*a660*/  PRMT R39, R26, 0x7604, R27 ;  /* 0x000076041a277816 */ /* 0x000fe4000000001b */
[----:B------:R-:W-:Y:S02]  /*a670*/  SHF.R.U32.HI R31, RZ, 0x8, R7 ;  /* 0x00000008ff1f7819 */ /* 0x000fe40000011607 */
[----:B------:R-:W-:Y:S02]  /*a680*/  LOP3.LUT R29, R7, 0xff, RZ, 0xc0, !PT ;  /* 0x000000ff071d7812 */ /* 0x000fe400078ec0ff */
[----:B---3--:R-:W-:-:S02]  /*a690*/  LEA.HI R3, R3, R24, RZ, 0x1c ;  /* 0x0000001803037211 */ /* 0x008fc400078fe0ff */
[----:B------:R-:W-:Y:S02]  /*a6a0*/  SHF.R.U32.HI R24, RZ, 0x8, R5 ;  /* 0x00000008ff187819 */ /* 0x000fe40000011605 */
[C---:B------:R-:W-:Y:S01]  /*a6b0*/  LEA.HI R0, R3.reuse, R3, RZ, 0x1 ;  /* 0x0000000303007211 */ /* 0x040fe200078f08ff */
[----:B------:R-:W-:Y:S01]  /*a6c0*/  IMAD.SHL.U32 R20, R3, 0x10, RZ ;  /* 0x0000001003147824 */ /* 0x000fe200078e00ff */
[----:B------:R-:W-:Y:S01]  /*a6d0*/  LOP3.LUT R24, R24, 0xff, RZ, 0xc0, !PT ;  /* 0x000000ff18187812 */ /* 0x000fe200078ec0ff */
[----:B----4-:R-:W0:Y:S01]  /*a6e0*/  LDS.128 R12, [R51+0xf000] ;  /* 0x00f00000330c7984 */ /* 0x010e220000000c00 */
[----:B------:R-:W-:Y:S02]  /*a6f0*/  SHF.R.S32.HI R0, RZ, 0x1, R0 ;  /* 0x00000001ff007819 */ /* 0x000fe40000011400 */
[----:B------:R-:W-:Y:S02]  /*a700*/  LOP3.LUT R20, R157, 0x10, R20, 0xf8, !PT ;  /* 0x000000109d147812 */ /* 0x000fe400078ef814 */
[----:B-1----:R-:W-:Y:S01]  /*a710*/  PRMT R37, R24, 0x7604, R25 ;  /* 0x0000760418257816 */ /* 0x002fe20000000019 */
[----:B------:R-:W-:Y:S01]  /*a720*/  IMAD R3, R0, 0x1800, R61 ;  /* 0x0000180000037824 */ /* 0x000fe200078e023d */
[----:B------:R-:W-:-:S02]  /*a730*/  LOP3.LUT R0, R20, R60, RZ, 0x3c, !PT ;  /* 0x0000003c14007212 */ /* 0x000fc400078e3cff */
[----:B------:R-:W-:Y:S02]  /*a740*/  LOP3.LUT R20, R31, 0xff, RZ, 0xc0, !PT ;  /* 0x000000ff1f147812 */ /* 0x000fe400078ec0ff */
[----:B------:R-:W-:Y:S02]  /*a750*/  IADD3 R0, R16, R3, R0 ;  /* 0x0000000310007210 */ /* 0x000fe40007ffe000 */
[----:B------:R-:W-:Y:S02]  /*a760*/  SHF.R.U32.HI R3, RZ, 0x10, R8 ;  /* 0x00000010ff037819 */ /* 0x000fe40000011608 */
[----:B------:R-:W-:Y:S01]  /*a770*/  PRMT R41, R20, 0x7604, R29 ;  /* 0x0000760414297816 */ /* 0x000fe2000000001d */
[----:B------:R-:W1:Y:S01]  /*a780*/  LDS.128 R24, [R0+0xf000] ;  /* 0x00f0000000187984 */ /* 0x000e620000000c00 */
[----:B------:R-:W-:Y:S02]  /*a790*/  SHF.R.U32.HI R20, RZ, 0x10, R9 ;  /* 0x00000010ff147819 */ /* 0x000fe40000011609 */
[----:B------:R-:W-:-:S02]  /*a7a0*/  SHF.R.U32.HI R29, RZ, 0x10, R10 ;  /* 0x00000010ff1d7819 */ /* 0x000fc4000001160a */
[----:B------:R-:W-:Y:S02]  /*a7b0*/  LOP3.LUT R3, R3, 0xff, RZ, 0xc0, !PT ;  /* 0x000000ff03037812 */ /* 0x000fe400078ec0ff */
[----:B------:R-:W-:Y:S02]  /*a7c0*/  LOP3.LUT R20, R20, 0xff, RZ, 0xc0, !PT ;  /* 0x000000ff14147812 */ /* 0x000fe400078ec0ff */
[----:B------:R-:W-:Y:S02]  /*a7d0*/  LOP3.LUT R29, R29, 0xff, RZ, 0xc0, !PT ;  /* 0x000000ff1d1d7812 */ /* 0x000fe400078ec0ff */
[----:B------:R-:W-:Y:S02]  /*a7e0*/  PRMT R3, R3, 0x7054, R28 ;  /* 0x0000705403037816 */ /* 0x000fe4000000001c */
[----:B------:R-:W-:Y:S02]  /*a7f0*/  SHF.R.U32.HI R28, RZ, 0x10, R5 ;  /* 0x00000010ff1c7819 */ /* 0x000fe40000011605 */
[----:B------:R-:W-:-:S02]  /*a800*/  SHF.R.U32.HI R31, RZ, 0x10, R11 ;  /* 0x00000010ff1f7819 */ /* 0x000fc4000001160b */
[----:B------:R-:W-:Y:S02]  /*a810*/  PRMT R21, R20, 0x7054, R21 ;  /* 0x0000705414157816 */ /* 0x000fe40000000015 */
[----:B------:R-:W-:Y:S02]  /*a820*/  PRMT R29, R29, 0x7054, R30 ;  /* 0x000070541d1d7816 */ /* 0x000fe4000000001e */
[----:B------:R-:W-:Y:S02]  /*a830*/  SHF.R.U32.HI R20, RZ, 0x10, R4 ;  /* 0x00000010ff147819 */ /* 0x000fe40000011604 */
[----:B------:R-:W-:Y:S02]  /*a840*/  SHF.R.U32.HI R30, RZ, 0x10, R6 ;  /* 0x00000010ff1e7819 */ /* 0x000fe40000011606 */
[----:B------:R-:W-:Y:S02]  /*a850*/  LOP3.LUT R28, R28, 0xff, RZ, 0xc0, !PT ;  /* 0x000000ff1c1c7812 */ /* 0x000fe400078ec0ff */
[----:B------:R-:W-:-:S02]  /*a860*/  LOP3.LUT R31, R31, 0xff, RZ, 0xc0, !PT ;  /* 0x000000ff1f1f7812 */ /* 0x000fc400078ec0ff */
[----:B------:R-:W-:Y:S02]  /*a870*/  LOP3.LUT R20, R20, 0xff, RZ, 0xc0, !PT ;  /* 0x000000ff14147812 */ /* 0x000fe400078ec0ff */
[----:B------:R-:W-:Y:S02]  /*a880*/  LOP3.LUT R30, R30, 0xff, RZ, 0xc0, !PT ;  /* 0x000000ff1e1e7812 */ /* 0x000fe400078ec0ff */
[----:B------:R-:W-:Y:S02]  /*a890*/  PRMT R37, R28, 0x7054, R37 ;  /* 0x000070541c257816 */ /* 0x000fe40000000025 */
[----:B------:R-:W-:Y:S02]  /*a8a0*/  PRMT R31, R31, 0x7054, R32 ;  /* 0x000070541f1f7816 */ /* 0x000fe40000000020 */
[----:B------:R-:W-:Y:S02]  /*a8b0*/  PRMT R35, R20, 0x7054, R33 ;  /* 0x0000705414237816 */ /* 0x000fe40000000021 */
[----:B------:R-:W-:-:S02]  /*a8c0*/  PRMT R39, R30, 0x7054, R39 ;  /* 0x000070541e277816 */ /* 0x000fc40000000027 */
        /* <DEDUP_REMOVED lines=9> */
[----:B------:R-:W-:Y:S02]  /*a960*/  F2FP.F16.E4M3.UNPACK_B R39, R38 ;  /* 0x00000026ff27723e */ /* 0x000fe400020006ff */
[----:B-1----:R-:W-:Y:S02]  /*a970*/  F2FP.F16.E4M3.UNPACK_B R12, R25 ;  /* 0x00000019ff0c723e */ /* 0x002fe400020006ff */
[-C--:B------:R-:W-:Y:S01]  /*a980*/  F2FP.F16.E4M3.UNPACK_B R20, R13.reuse ;  /* 0x0000000dff14723e */ /* 0x080fe200020006ff */
[--C-:B------:R-:W-:Y:S01]  /*a990*/  HADD2.F32 R40, -RZ, R39.reuse.H0_H0 ;  /* 0x20000027ff287230 */ /* 0x100fe20000004100 */
[----:B------:R-:W-:Y:S01]  /*a9a0*/  F2FP.F16.E4M3.UNPACK_B R29, R13.H1 ;  /* 0x0000000dff1d723e */ /* 0x000fe200030006ff */
[----:B------:R-:W-:Y:S01]  /*a9b0*/  HADD2.F32 R6, -RZ, R12.H0_H0 ;  /* 0x2000000cff067230 */ /* 0x000fe20000004100 */
[----:B------:R-:W-:Y:S01]  /*a9c0*/  SHF.R.U32.HI R32, RZ, 0x10, R7 ;  /* 0x00000010ff207819 */ /* 0x000fe20000011607 */
[----:B------:R-:W-:Y:S01]  /*a9d0*/  HADD2.F32 R9, -RZ, R20.H0_H0 ;  /* 0x20000014ff097230 */ /* 0x000fe20000004100 */
[----:B------:R-:W-:Y:S01]  /*a9e0*/  F2FP.F16.E4M3.UNPACK_B R13, R33 ;  /* 0x00000021ff0d723e */ /* 0x000fe200020006ff */
[----:B------:R-:W-:Y:S01]  /*a9f0*/  HADD2.F32 R39, -RZ, R39.H1_H1 ;  /* 0x30000027ff277230 */ /* 0x000fe20000004100 */
[----:B------:R-:W-:Y:S01]  /*aa00*/  LOP3.LUT R32, R32, 0xff, RZ, 0xc0, !PT ;  /* 0x000000ff20207812 */ /* 0x000fe200078ec0ff */
[----:B------:R-:W-:Y:S01]  /*aa10*/  HADD2.F32 R12, -RZ, R12.H1_H1 ;  /* 0x3000000cff0c7230 */ /* 0x000fe20000004100 */
[-C--:B------:R-:W-:Y:S01]  /*aa20*/  F2FP.F16.E4M3.UNPACK_B R30, R15.reuse ;  /* 0x0000000fff1e723e */ /* 0x080fe200020006ff */
[----:B------:R-:W-:Y:S01]  /*aa30*/  HADD2.F32 R20, -RZ, R20.H1_H1 ;  /* 0x30000014ff147230 */ /* 0x000fe20000004100 */
[----:B------:R-:W-:Y:S01]  /*aa40*/  F2FP.F16.E4M3.UNPACK_B R35, R15.H1 ;  /* 0x0000000fff23723e */ /* 0x000fe200030006ff */
[----:B------:R-:W-:Y:S01]  /*aa50*/  HADD2.F32 R15, -RZ, R13.H0_H0 ;  /* 0x2000000dff0f7230 */ /* 0x000fe20000004100 */
[-C--:B------:R-:W-:Y:S01]  /*aa60*/  F2FP.F16.E4M3.UNPACK_B R21, R24.reuse ;  /* 0x00000018ff15723e */ /* 0x080fe200020006ff */
[----:B------:R-:W-:Y:S01]  /*aa70*/  FMUL.FTZ R43, R12, R39 ;  /* 0x000000270c2b7220 */ /* 0x000fe20000410000 */
[----:B------:R-:W-:Y:S01]  /*aa80*/  F2FP.F16.E4M3.UNPACK_B R31, R24.H1 ;  /* 0x00000018ff1f723e */ /* 0x000fe200030006ff */
[----:B------:R-:W-:Y:S01]  /*aa90*/  FMUL.FTZ R24, R6, R40 ;  /* 0x0000002806187220 */ /* 0x000fe20000410000 */
[----:B------:R-:W-:-:S02]  /*aaa0*/  PRMT R41, R32, 0x7054, R41 ;  /* 0x0000705420297816 */ /* 0x000fc40000000029 */
[-C--:B------:R-:W-:Y:S02]  /*aab0*/  F2FP.F16.E4M3.UNPACK_B R32, R27.reuse ;  /* 0x0000001bff20723e */ /* 0x080fe400020006ff */
[----:B------:R-:W-:Y:S01]  /*aac0*/  F2FP.F16.E4M3.UNPACK_B R37, R27.H1 ;  /* 0x0000001bff25723e */ /* 0x000fe200030006ff */
[-C--:B------:R-:W-:Y:S01]  /*aad0*/  FMUL.FTZ R27, R6, R15.reuse ;  /* 0x0000000f061b7220 */ /* 0x080fe20000410000 */
[C---:B------:R-:W-:Y:S01]  /*aae0*/  FFMA.FTZ R6, R9.reuse, R15, -R24 ;  /* 0x0000000f09067223 */ /* 0x040fe20000010818 */
[----:B------:R-:W-:Y:S01]  /*aaf0*/  F2FP.F16.E4M3.UNPACK_B R25, R25.H1 ;  /* 0x00000019ff19723e */ /* 0x000fe200030006ff */
[----:B------:R-:W-:Y:S01]  /*ab00*/  HADD2.F32 R15, -RZ, R13.H1_H1 ;  /* 0x3000000dff0f7230 */ /* 0x000fe20000004100 */
[----:B------:R-:W-:Y:S01]  /*ab10*/  F2FP.F16.E4M3.UNPACK_B R38, R38.H1 ;  /* 0x00000026ff26723e */ /* 0x000fe200030006ff */
[----:B------:R-:W-:Y:S01]  /*ab20*/  FFMA.FTZ R9, R9, R40, R27 ;  /* 0x0000002809097223 */ /* 0x000fe2000001001b */
[----:B------:R-:W-:Y:S01]  /*ab30*/  F2FP.F16.E4M3.UNPACK_B R33, R33.H1 ;  /* 0x00000021ff21723e */ /* 0x000fe200030006ff */
[----:B------:R-:W-:-:S02]  /*ab40*/  HADD2.F32 R13, -RZ, R25.H0_H0 ;  /* 0x20000019ff0d7230 */ /* 0x000fc40000004100 */
[----:B------:R-:W-:Y:S01]  /*ab50*/  FMUL.FTZ R12, R12, R15 ;  /* 0x0000000f0c0c7220 */ /* 0x000fe20000410000 */
[--C-:B------:R-:W-:Y:S01]  /*ab60*/  HADD2.F32 R40, -RZ, R38.reuse.H0_H0 ;  /* 0x20000026ff287230 */ /* 0x100fe20000004100 */
[----:B------:R-:W-:Y:S01]  /*ab70*/  LOP3.LUT R41, R41, 0xff000000, R7, 0xf8, !PT ;  /* 0xff00000029297812 */ /* 0x000fe200078ef807 */
[----:B------:R-:W-:Y:S02]  /*ab80*/  HADD2.F32 R27, -RZ, R33.H0_H0 ;  /* 0x20000021ff1b7230 */ /* 0x000fe40000004100 */
[----:B------:R-:W-:Y:S01]  /*ab90*/  FFMA.FTZ R12, R20, R39, R12 ;  /* 0x00000027140c7223 */ /* 0x000fe2000001000c */
[----:B------:R-:W-:Y:S02]  /*aba0*/  HADD2.F32 R24, -RZ, R29.H0_H0 ;  /* 0x2000001dff187230 */ /* 0x000fe40000004100 */
[----:B------:R-:W-:Y:S01]  /*abb0*/  FMUL.FTZ R45, R13, R40 ;  /* 0x000000280d2d7220 */ /* 0x000fe20000410000 */
[----:B------:R-:W-:Y:S01]  /*abc0*/  F2FP.F16.E4M3.UNPACK_B R42, R41 ;  /* 0x00000029ff2a723e */ /* 0x000fe200020006ff */
[----:B------:R-:W-:-:S02]  /*abd0*/  HADD2.F32 R39, -RZ, R38.H1_H1 ;  /* 0x30000026ff277230 */ /* 0x000fc40000004100 */
[----:B------:R-:W-:Y:S01]  /*abe0*/  FMUL.FTZ R47, R13, R27 ;  /* 0x0000001b0d2f7220 */ /* 0x000fe20000410000 */
[----:B------:R-:W-:Y:S01]  /*abf0*/  F2FP.F16.E4M3.UNPACK_B R38, R34 ;  /* 0x00000022ff26723e */ /* 0x000fe200020006ff */
[----:B------:R-:W-:Y:S01]  /*ac00*/  FFMA.FTZ R13, R20, R15, -R43 ;  /* 0x0000000f140d7223 */ /* 0x000fe2000001082b */
[C---:B------:R-:W-:Y:S01]  /*ac10*/  FFMA.FTZ R15, R24.reuse, R27, -R45 ;  /* 0x0000001b180f7223 */ /* 0x040fe2000001082d */
[----:B------:R-:W-:Y:S01]  /*ac20*/  FFMA.FTZ R20, R24, R40, R47 ;  /* 0x0000002818147223 */ /* 0x000fe2000001002f */
[----:B------:R-:W-:Y:S01]  /*ac30*/  HADD2.F32 R44, -RZ, R42.H0_H0 ;  /* 0x2000002aff2c7230 */ /* 0x000fe20000004100 */
[-C--:B------:R-:W-:Y:S01]  /*ac40*/  F2FP.F16.E4M3.UNPACK_B R7, R26.reuse ;  /* 0x0000001aff07723e */ /* 0x080fe200020006ff */
[----:B------:R-:W-:Y:S01]  /*ac50*/  HADD2.F32 R27, -RZ, R32.H0_H0 ;  /* 0x20000020ff1b7230 */ /* 0x000fe20000004100 */
[----:B------:R-:W-:Y:S01]  /*ac60*/  F2FP.F16.E4M3.UNPACK_B R26, R26.H1 ;  /* 0x0000001aff1a723e */ /* 0x000fe200030006ff */
[----:B------:R-:W-:Y:S01]  /*ac70*/  HADD2.F32 R40, -RZ, R38.H0_H0 ;  /* 0x20000026ff287230 */ /* 0x000fe20000004100 */
[----:B------:R-:W-:Y:S01]  /*ac80*/  F2FP.F16.E4M3.UNPACK_B R5, R14 ;  /* 0x0000000eff05723e */ /* 0x000fe200020006ff */
[----:B------:R-:W-:-:S02]  /*ac90*/  HADD2.F32 R24, -RZ, R25.H1_H1 ;  /* 0x30000019ff187230 */ /* 0x000fc40000004100 */
[C---:B------:R-:W-:Y:S01]  /*aca0*/  FMUL.FTZ R50, R27.reuse, R44 ;  /* 0x0000002c1b327220 */ /* 0x040fe20000410000 */
[----:B------:R-:W-:Y:S02]  /*acb0*/  HADD2.F32 R33, -RZ, R33.H1_H1 ;  /* 0x30000021ff217230 */ /* 0x000fe40000004100 */
[----:B------:R-:W-:Y:S01]  /*acc0*/  FMUL.FTZ R43, R27, R40 ;  /* 0x000000281b2b7220 */ /* 0x000fe20000410000 */
[----:B------:R-:W-:Y:S02]  /*acd0*/  HADD2.F32 R25, -RZ, R30.H0_H0 ;  /* 0x2000001eff197230 */ /* 0x000fe40000004100 */
[C---:B------:R-:W-:Y:S01]  /*ace0*/  FMUL.FTZ R46, R24.reuse, R39 ;  /* 0x00000027182e7220 */ /* 0x040fe20000410000 */
[----:B------:R-:W-:Y:S02]  /*acf0*/  HADD2.F32 R29, -RZ, R29.H1_H1 ;  /* 0x3000001dff1d7230 */ /* 0x000fe40000004100 */
[----:B------:R-:W-:Y:S01]  /*ad00*/  FMUL.FTZ R48, R24, R33 ;  /* 0x0000002118307220 */ /* 0x000fe20000410000 */
[----:B------:R-:W-:-:S02]  /*ad10*/  HADD2.F32 R32, -RZ, R32.H1_H1 ;  /* 0x30000020ff207230 */ /* 0x000fc40000004100 */
[C---:B------:R-:W-:Y:S01]  /*ad20*/  FFMA.FTZ R27, R25.reuse, R40, -R50 ;  /* 0x00000028191b7223 */ /* 0x040fe20000010832 */
[----:B------:R-:W-:Y:S01]  /*ad30*/  FFMA.FTZ R25, R25, R44, R43 ;  /* 0x0000002c19197223 */ /* 0x000fe2000001002b */
[C---:B------:R-:W-:Y:S01]  /*ad40*/  FFMA.FTZ R24, R29.reuse, R33, -R46 ;  /* 0x000000211d187223 */ /* 0x040fe2000001082e */
[----:B------:R-:W-:Y:S01]  /*ad50*/  F2FP.F16.E4M3.UNPACK_B R44, R41.H1 ;  /* 0x00000029ff2c723e */ /* 0x000fe200030006ff */
[----:B------:R-:W-:Y:S01]  /*ad60*/  FFMA.FTZ R29, R29, R39, R48 ;  /* 0x000000271d1d7223 */ /* 0x000fe20000010030 */
[----:B------:R-:W-:Y:S01]  /*ad70*/  HADD2.F32 R39, -RZ, R38.H1_H1 ;  /* 0x30000026ff277230 */ /* 0x000fe20000004100 */
[----:B------:R-:W-:Y:S01]  /*ad80*/  F2FP.F16.E4M3.UNPACK_B R38, R34.H1 ;  /* 0x00000022ff26723e */ /* 0x000fe200030006ff */
[----:B------:R-:W-:Y:S01]  /*ad90*/  HADD2.F32 R41, -RZ, R42.H1_H1 ;  /* 0x3000002aff297230 */ /* 0x000fe20000004100 */
[----:B------:R-:W-:Y:S01]  /*ada0*/  F2FP.F16.E4M3.UNPACK_B R14, R14.H1 ;  /* 0x0000000eff0e723e */ /* 0x000fe200030006ff */
[----:B------:R-:W-:Y:S02]  /*adb0*/  HADD2.F32 R42, -RZ, R44.H0_H0 ;  /* 0x2000002cff2a7230 */ /* 0x000fe40000004100 */
[----:B------:R-:W-:Y:S01]  /*adc0*/  FMUL.FTZ R46, R32, R39 ;  /* 0x00000027202e7220 */ /* 0x000fe20000410000 */
[----:B------:R-:W-:-:S02]  /*add0*/  HADD2.F32 R33, -RZ, R37.H0_H0 ;  /* 0x20000025ff217230 */ /* 0x000fc40000004100 */
[----:B------:R-:W-:Y:S01]  /*ade0*/  FMUL.FTZ R43, R32, R41 ;  /* 0x00000029202b7220 */ /* 0x000fe20000410000 */
[----:B------:R-:W-:Y:S01]  /*adf0*/  HADD2.F32 R30, -RZ, R30.H1_H1 ;  /* 0x3000001eff1e7230 */ /* 0x000fe20000004100 */
[----:B------:R-:W-:Y:S01]  /*ae00*/  F2FP.SATFINITE.E4M3.F32.PACK_AB_MERGE_C R20, R29, R20, RZ ;  /* 0x000000141d14723e */ /* 0x000fe200048070ff */
[--C-:B------:R-:W-:Y:S02]  /*ae10*/  HADD2.F32 R40, -RZ, R38.reuse.H0_H0 ;  /* 0x20000026ff287230 */ /* 0x100fe40000004100 */
[C---:B------:R-:W-:Y:S01]  /*ae20*/  FMUL.FTZ R45, R33.reuse, R42 ;  /* 0x0000002a212d7220 */ /* 0x040fe20000410000 */
[----:B------:R-:W-:Y:S02]  /*ae30*/  HADD2.F32 R34, -RZ, R35.H0_H0 ;  /* 0x20000023ff227230 */ /* 0x000fe40000004100 */
[C---:B------:R-:W-:Y:S01]  /*ae40*/  FFMA.FTZ R32, R30.reuse, R39, -R43 ;  /* 0x000000271e207223 */ /* 0x040fe2000001082b */
[----:B------:R-:W-:Y:S01]  /*ae50*/  FFMA.FTZ R30, R30, R41, R46 ;  /* 0x000000291e1e7223 */ /* 0x000fe2000001002e */
[----:B------:R-:W-:Y:S01]  /*ae60*/  FMUL.FTZ R47, R33, R40 ;  /* 0x00000028212f7220 */ /* 0x000fe20000410000 */
[----:B------:R-:W-:-:S02]  /*ae70*/  HADD2.F32 R41, -RZ, R38.H1_H1 ;  /* 0x30000026ff297230 */ /* 0x000fc40000004100 */
[C---:B------:R-:W-:Y:S01]  /*ae80*/  FFMA.FTZ R33, R34.reuse, R40, -R45 ;  /* 0x0000002822217223 */ /* 0x040fe2000001082d */
[----:B------:R-:W-:Y:S01]  /*ae90*/  F2FP.F16.E4M3.UNPACK_B R43, R11.H1 ;  /* 0x0000000bff2b723e */ /* 0x000fe200030006ff */
[----:B------:R-:W-:Y:S01]  /*aea0*/  HADD2.F32 R45, -RZ, R44.H1_H1 ;  /* 0x3000002cff2d7230 */ /* 0x000fe20000004100 */
[----:B------:R-:W-:Y:S01]  /*aeb0*/  F2FP.F16.E4M3.UNPACK_B R40, R8.H1 ;  /* 0x00000008ff28723e */ /* 0x000fe200030006ff */
[----:B------:R-:W-:Y:S02]  /*aec0*/  HADD2.F32 R38, -RZ, R37.H1_H1 ;  /* 0x30000025ff267230 */ /* 0x000fe40000004100 */
[----:B------:R-:W-:Y:S01]  /*aed0*/  FFMA.FTZ R34, R34, R42, R47 ;  /* 0x0000002a22227223 */ /* 0x000fe2000001002f */
[----:B------:R-:W-:Y:S01]  /*aee0*/  HADD2.F32 R35, -RZ, R35.H1_H1 ;  /* 0x30000023ff237230 */ /* 0x000fe20000004100 */
[----:B------:R-:W-:Y:S01]  /*aef0*/  F2FP.SATFINITE.E4M3.F32.PACK_AB_MERGE_C R9, R12, R9, R20 ;  /* 0x000000090c09723e */ /* 0x000fe20004807014 */
[----:B------:R-:W-:Y:S02]  /*af00*/  HADD2.F32 R44, -RZ, R43.H0_H0 ;  /* 0x2000002bff2c7230 */ /* 0x000fe40000004100 */
[----:B------:R-:W-:Y:S01]  /*af10*/  FMUL.FTZ R48, R38, R45 ;  /* 0x0000002d26307220 */ /* 0x000fe20000410000 */
[----:B------:R-:W-:-:S02]  /*af20*/  HADD2.F32 R37, -RZ, R31.H0_H0 ;  /* 0x2000001fff257230 */ /* 0x000fc40000004100 */
[-C--:B------:R-:W-:Y:S01]  /*af30*/  FMUL.FTZ R50, R38, R41.reuse ;  /* 0x0000002926327220 */ /* 0x080fe20000410000 */
[----:B------:R-:W-:Y:S02]  /*af40*/  HADD2.F32 R42, -RZ, R40.H0_H0 ;  /* 0x20000028ff2a7230 */ /* 0x000fe40000004100 */
[----:B------:R-:W-:Y:S01]  /*af50*/  FFMA.FTZ R38, R35, R41, -R48 ;  /* 0x0000002923267223 */ /* 0x000fe20000010830 */
[----:B------:R-:W-:Y:S02]  /*af60*/  HADD2.F32 R39, -RZ, R28.H0_H0 ;  /* 0x2000001cff277230 */ /* 0x000fe40000004100 */
[C---:B------:R-:W-:Y:S01]  /*af70*/  FMUL.FTZ R46, R37.reuse, R44 ;  /* 0x0000002c252e7220 */ /* 0x040fe20000410000 */
[----:B------:R-:W-:Y:S02]  /*af80*/  HADD2.F32 R43, -RZ, R43.H1_H1 ;  /* 0x3000002bff2b7230 */ /* 0x000fe40000004100 */
[----:B------:R-:W-:Y:S01]  /*af90*/  FMUL.FTZ R47, R37, R42 ;  /* 0x0000002a252f7220 */ /* 0x000fe20000410000 */
[----:B------:R-:W-:-:S02]  /*afa0*/  HADD2.F32 R31, -RZ, R31.H1_H1 ;  /* 0x3000001fff1f7230 */ /* 0x000fc40000004100 */
[----:B------:R-:W-:Y:S01]  /*afb0*/  FFMA.FTZ R37, R39, R42, -R46 ;  /* 0x0000002a27257223 */ /* 0x000fe2000001082e */
[----:B------:R-:W-:Y:S02]  /*afc0*/  HADD2.F32 R41, -RZ, R40.H1_H1 ;  /* 0x30000028ff297230 */ /* 0x000fe40000004100 */
[----:B------:R-:W-:Y:S01]  /*afd0*/  FFMA.FTZ R35, R35, R45, R50 ;  /* 0x0000002d23237223 */ /* 0x000fe20000010032 */
[----:B------:R-:W-:Y:S01]  /*afe0*/  F2FP.F16.E4M3.UNPACK_B R42, R11 ;  /* 0x0000000bff2a723e */ /* 0x000fe200020006ff */
[----:B------:R-:W-:Y:S01]  /*aff0*/  HADD2.F32 R28, -RZ, R28.H1_H1 ;  /* 0x3000001cff1c7230 */ /* 0x000fe20000004100 */
[----:B------:R-:W-:Y:S01]  /*b000*/  F2FP.F16.E4M3.UNPACK_B R40, R8 ;  /* 0x00000008ff28723e */ /* 0x000fe200020006ff */
[C---:B------:R-:W-:Y:S01]  /*b010*/  FMUL.FTZ R45, R31.reuse, R43 ;  /* 0x0000002b1f2d7220 */ /* 0x040fe20000410000 */
[----:B------:R-:W-:Y:S01]  /*b020*/  FMUL.FTZ R8, R31, R41 ;  /* 0x000000291f087220 */ /* 0x000fe20000410000 */
[----:B------:R-:W-:Y:S02]  /*b030*/  HADD2.F32 R31, -RZ, R42.H0_H0 ;  /* 0x2000002aff1f7230 */ /* 0x000fe40000004100 */
[----:B------:R-:W-:Y:S01]  /*b040*/  FFMA.FTZ R39, R39, R44, R47 ;  /* 0x0000002c27277223 */ /* 0x000fe2000001002f */
[----:B------:R-:W-:-:S02]  /*b050*/  HADD2.F32 R11, -RZ, R21.H0_H0 ;  /* 0x20000015ff0b7230 */ /* 0x000fc40000004100 */
[C---:B------:R-:W-:Y:S01]  /*b060*/  FFMA.FTZ R46, R28.reuse, R41, -R45 ;  /* 0x000000291c2e7223 */ /* 0x040fe2000001082d */
[----:B------:R-:W-:Y:S01]  /*b070*/  FFMA.FTZ R48, R28, R43, R8 ;  /* 0x0000002b1c307223 */ /* 0x000fe20000010008 */
[----:B------:R-:W-:Y:S02]  /*b080*/  HADD2.F32 R28, -RZ, R40.H0_H0 ;  /* 0x20000028ff1c7230 */ /* 0x000fe40000004100 */
[----:B------:R-:W-:Y:S02]  /*b090*/  HADD2.F32 R8, -RZ, R10.H0_H0 ;  /* 0x2000000aff087230 */ /* 0x000fe40000004100 */
[C---:B------:R-:W-:Y:S01]  /*b0a0*/  FMUL.FTZ R41, R11.reuse, R31 ;  /* 0x0000001f0b297220 */ /* 0x040fe20000410000 */
[----:B------:R-:W-:Y:S02]  /*b0b0*/  HADD2.F32 R42, -RZ, R42.H1_H1 ;  /* 0x3000002aff2a7230 */ /* 0x000fe40000004100 */
[----:B------:R-:W-:Y:S01]  /*b0c0*/  FMUL.FTZ R11, R11, R28 ;  /* 0x0000001c0b0b7220 */ /* 0x000fe20000410000 */
[----:B------:R-:W-:-:S02]  /*b0d0*/  HADD2.F32 R21, -RZ, R21.H1_H1 ;  /* 0x30000015ff157230 */ /* 0x000fc40000004100 */
[C---:B------:R-:W-:Y:S01]  /*b0e0*/  FFMA.FTZ R43, R8.reuse, R28, -R41 ;  /* 0x0000001c082b7223 */ /* 0x040fe20000010829 */
[----:B------:R-:W-:Y:S01]  /*b0f0*/  HADD2.F32 R40, -RZ, R40.H1_H1 ;  /* 0x30000028ff287230 */ /* 0x000fe20000004100 */
[----:B------:R-:W-:Y:S01]  /*b100*/  F2FP.F16.E4M3.UNPACK_B R28, R4.H1 ;  /* 0x00000004ff1c723e */ /* 0x000fe200030006ff */
[----:B------:R-:W-:Y:S02]  /*b110*/  HADD2.F32 R10, -RZ, R10.H1_H1 ;  /* 0x3000000aff0a7230 */ /* 0x000fe40000004100 */
[C---:B------:R-:W-:Y:S01]  /*b120*/  FMUL.FTZ R41, R21.reuse, R42 ;  /* 0x0000002a15297220 */ /* 0x040fe20000410000 */
[----:B------:R-:W-:Y:S01]  /*b130*/  FFMA.FTZ R44, R8, R31, R11 ;  /* 0x0000001f082c7223 */ /* 0x000fe2000001000b */
[-C--:B------:R-:W-:Y:S01]  /*b140*/  F2FP.F16.E4M3.UNPACK_B R8, R3.reuse.H1 ;  /* 0x00000003ff08723e */ /* 0x080fe200030006ff */
[-C--:B------:R-:W-:Y:S01]  /*b150*/  FMUL.FTZ R21, R21, R40.reuse ;  /* 0x0000002815157220 */ /* 0x080fe20000410000 */
[----:B------:R-:W-:Y:S01]  /*b160*/  FFMA.FTZ R40, R10, R40, -R41 ;  /* 0x000000280a287223 */ /* 0x000fe20000010829 */
[----:B------:R-:W-:Y:S01]  /*b170*/  HADD2.F32 R31, -RZ, R28.H0_H0 ;  /* 0x2000001cff1f7230 */ /* 0x000fe20000004100 */
[----:B------:R-:W-:Y:S01]  /*b180*/  F2FP.F16.E4M3.UNPACK_B R3, R3 ;  /* 0x00000003ff03723e */ /* 0x000fe200020006ff */
[----:B------:R-:W-:-:S02]  /*b190*/  HADD2.F32 R11, -RZ, R26.H0_H0 ;  /* 0x2000001aff0b7230 */ /* 0x000fc40000004100 */
[----:B------:R-:W-:Y:S01]  /*b1a0*/  FFMA.FTZ R45, R10, R42, R21 ;  /* 0x0000002a0a2d7223 */ /* 0x000fe20000010015 */
[--C-:B------:R-:W-:Y:S02]  /*b1b0*/  HADD2.F32 R10, -RZ, R8.reuse.H0_H0 ;  /* 0x20000008ff0a7230 */ /* 0x100fe40000004100 */
[----:B------:R-:W-:Y:S02]  /*b1c0*/  HADD2.F32 R21, -RZ, R8.H1_H1 ;  /* 0x30000008ff157230 */ /* 0x000fe40000004100 */
[C---:B------:R-:W-:Y:S01]  /*b1d0*/  FMUL.FTZ R47, R11.reuse, R31 ;  /* 0x0000001f0b2f7220 */ /* 0x040fe20000410000 */
[----:B------:R-:W-:Y:S02]  /*b1e0*/  HADD2.F32 R8, -RZ, R14.H0_H0 ;  /* 0x2000000eff087230 */ /* 0x000fe40000004100 */
[----:B------:R-:W-:Y:S01]  /*b1f0*/  FMUL.FTZ R11, R11, R10 ;  /* 0x0000000a0b0b7220 */ /* 0x000fe20000410000 */
[----:B------:R-:W-:Y:S02]  /*b200*/  HADD2.F32 R41, -RZ, R28.H1_H1 ;  /* 0x3000001cff297230 */ /* 0x000fe40000004100 */
[----:B------:R-:W-:-:S02]  /*b210*/  HADD2.F32 R26, -RZ, R26.H1_H1 ;  /* 0x3000001aff1a7230 */ /* 0x000fc40000004100 */
[C---:B------:R-:W-:Y:S01]  /*b220*/  FFMA.FTZ R31, R8.reuse, R31, R11 ;  /* 0x0000001f081f7223 */ /* 0x040fe2000001000b */
[----:B------:R-:W-:Y:S01]  /*b230*/  HADD2.F32 R14, -RZ, R14.H1_H1 ;  /* 0x3000000eff0e7230 */ /* 0x000fe20000004100 */
[----:B------:R-:W-:Y:S01]  /*b240*/  F2FP.F16.E4M3.UNPACK_B R11, R4 ;  /* 0x00000004ff0b723e */ /* 0x000fe200020006ff */
[----:B------:R-:W-:Y:S01]  /*b250*/  FFMA.FTZ R47, R8, R10, -R47 ;  /* 0x0000000a082f7223 */ /* 0x000fe2000001082f */
[C---:B------:R-:W-:Y:S01]  /*b260*/  FMUL.FTZ R49, R26.reuse, R41 ;  /* 0x000000291a317220 */ /* 0x040fe20000410000 */
[-C--:B------:R-:W-:Y:S01]  /*b270*/  FMUL.FTZ R26, R26, R21.reuse ;  /* 0x000000151a1a7220 */ /* 0x080fe20000410000 */
[----:B------:R-:W-:Y:S02]  /*b280*/  HADD2.F32 R8, -RZ, R3.H0_H0 ;  /* 0x20000003ff087230 */ /* 0x000fe40000004100 */
[C---:B------:R-:W-:Y:S01]  /*b290*/  FFMA.FTZ R42, R14.reuse, R21, -R49 ;  /* 0x000000150e2a7223 */ /* 0x040fe20000010831 */
[----:B------:R-:W-:Y:S01]  /*b2a0*/  FFMA.FTZ R50, R14, R41, R26 ;  /* 0x000000290e327223 */ /* 0x000fe2000001001a */
[----:B------:R-:W-:-:S02]  /*b2b0*/  HADD2.F32 R14, -RZ, R11.H0_H0 ;  /* 0x2000000bff0e7230 */ /* 0x000fc40000004100 */
[----:B------:R-:W-:Y:S01]  /*b2c0*/  HADD2.F32 R4, -RZ, R7.H0_H0 ;  /* 0x20000007ff047230 */ /* 0x000fe20000004100 */
[----:B------:R-:W-:Y:S01]  /*b2d0*/  F2FP.SATFINITE.E4M3.F32.PACK_AB_MERGE_C R42, R42, R47, RZ ;  /* 0x0000002f2a2a723e */ /* 0x000fe200048070ff */
[----:B------:R-:W-:Y:S01]  /*b2e0*/  HADD2.F32 R26, -RZ, R11.H1_H1 ;  /* 0x3000000bff1a7230 */ /* 0x000fe20000004100 */
[----:B------:R-:W-:Y:S01]  /*b2f0*/  F2FP.SATFINITE.E4M3.F32.PACK_AB_MERGE_C R31, R50, R31, RZ ;  /* 0x0000001f321f723e */ /* 0x000fe200048070ff */
[----:B------:R-:W-:Y:S02]  /*b300*/  HADD2.F32 R7, -RZ, R7.H1_H1 ;  /* 0x30000007ff077230 */ /* 0x000fe40000004100 */
[C---:B------:R-:W-:Y:S01]  /*b310*/  FMUL.FTZ R28, R4.reuse, R14 ;  /* 0x0000000e041c7220 */ /* 0x040fe20000410000 */
[----:B------:R-:W-:Y:S02]  /*b320*/  HADD2.F32 R10, -RZ, R3.H1_H1 ;  /* 0x30000003ff0a7230 */ /* 0x000fe40000004100 */
[----:B------:R-:W-:Y:S01]  /*b330*/  FMUL.FTZ R11, R4, R8 ;  /* 0x00000008040b7220 */ /* 0x000fe20000410000 */
[----:B------:R-:W-:-:S02]  /*b340*/  HADD2.F32 R3, -RZ, R5.H0_H0 ;  /* 0x20000005ff037230 */ /* 0x000fc40000004100 */
[C---:B------:R-:W-:Y:S01]  /*b350*/  FMUL.FTZ R4, R7.reuse, R26 ;  /* 0x0000001a07047220 */ /* 0x040fe20000410000 */
[----:B------:R-:W-:Y:S02]  /*b360*/  HADD2.F32 R5, -RZ, R5.H1_H1 ;  /* 0x30000005ff057230 */ /* 0x000fe40000004100 */
[----:B------:R-:W-:Y:S01]  /*b370*/  FMUL.FTZ R7, R7, R10 ;  /* 0x0000000a07077220 */ /* 0x000fe20000410000 */
        /* <DEDUP_REMOVED lines=18> */
.L_x_388:
[----:B------:R-:W-:Y:S05]  /*b4a0*/  BSYNC B0 ;  /* 0x0000000000007941 */ /* 0x000fea0003800000 */
.L_x_381:
[----:B------:R-:W-:Y:S01]  /*b4b0*/  @!PT LDS RZ, [RZ] ;  /* 0x00000000fffff984 */ /* 0x000fe20000000800 */
[----:B------:R-:W-:Y:S01]  /*b4c0*/  @!PT LDS RZ, [RZ] ;  /* 0x00000000fffff984 */ /* 0x000fe20000000800 */
[----:B------:R-:W-:Y:S01]  /*b4d0*/  @!PT LDS RZ, [RZ] ;  /* 0x00000000fffff984 */ /* 0x000fe20000000800 */
[----:B------:R-:W-:Y:S01]  /*b4e0*/  @!PT LDS RZ, [RZ] ;  /* 0x00000000fffff984 */ /* 0x000fe20000000800 */
[----:B------:R1:W-:Y:S06]  /*b4f0*/  MEMBAR.ALL.CTA ;  /* 0x0000000000007992 */ /* 0x0003ec0000008000 */
[----:B-1----:R-:W1:Y:S01]  /*b500*/  FENCE.VIEW.ASYNC.S ;  /* 0x00000000000073c6 */ /* 0x002e620000000000 */
[----:B------:R-:W-:Y:S05]  /*b510*/  WARPSYNC.ALL ;  /* 0x0000000000007948 */ /* 0x000fea0003800000 */
[----:B-1----:R-:W-:Y:S06]  /*b520*/  BAR.SYNC.DEFER_BLOCKING 0xd, 0x180 ;  /* 0x0346000000007b1d */ /* 0x002fec0000010000 */
.L_x_378:
[----:B------:R-:W-:-:S13]  /*b530*/  ISETP.NE.AND P0, PT, R155, 0x3, PT ;  /* 0x000000039b00780c */ /* 0x000fda0003f05270 */
[----:B------:R-:W-:Y:S05]  /*b540*/  @!P0 BRA `(.L_x_400) ;  /* 0x0000000000048947 */ /* 0x000fea0003800000 */
[----:B------:R-:W-:Y:S01]  /*b550*/  BPT.TRAP 0x1 ;  /* 0x000000040000795c */ /* 0x000fe20000300000 */
.L_x_400:
[----:B01----:R-:W-:Y:S01]  /*b560*/  IMAD R3, R154, 0x8, R16 ;  /* 0x000000089a037824 */ /* 0x003fe200078e0210 */
[----:B---345:R-:W-:-:S04]  /*b570*/  SHF.L.U32 R6, R156, 0x1f, RZ ;  /* 0x0000001f9c067819 */ /* 0x038fc800000006ff */
[----:B------:R0:W1:Y:S01]  /*b580*/  SYNCS.PHASECHK.TRANS64.TRYWAIT P1, [R3+URZ+0x19c30], R6 ;  /* 0x019c3006030075a7 */ /* 0x000062000802017f */
[----:B------:R-:W-:Y:S05]  /*b590*/  @!P0 BRA `(.L_x_401) ;  /* 0x0000000000048947 */ /* 0x000fea0003800000 */
[----:B------:R-:W-:Y:S01]  /*b5a0*/  BPT.TRAP 0x1 ;  /* 0x000000040000795c */ /* 0x000fe20000300000 */
.L_x_401:
[----:B------:R-:W-:Y:S01]  /*b5b0*/  VIADD R0, R16, 0x13800 ;  /* 0x0001380010007836 */ /* 0x000fe20000000000 */
[----:B------:R-:W-:Y:S01]  /*b5c0*/  LOP3.LUT R4, R36, 0x10000, RZ, 0xfc, !PT ;  /* 0x0001000024047812 */ /* 0x000fe200078efcff */
[----:B------:R-:W-:-:S03]  /*b5d0*/  IMAD.MOV.U32 R5, RZ, RZ, -0x3ffffff0 ;  /* 0xc0000010ff057424 */ /* 0x000fc600078e00ff */
[----:B------:R-:W-:-:S04]  /*b5e0*/  SHF.R.U32.HI R0, RZ, 0x4, R0 ;  /* 0x00000004ff007819 */ /* 0x000fc80000011600 */
[----:B------:R-:W-:-:S04]  /*b5f0*/  LOP3.LUT R0, R0, 0x3fff, RZ, 0xc0, !PT ;  /* 0x00003fff00007812 */ /* 0x000fc800078ec0ff */
[----:B------:R-:W-:-:S05]  /*b600*/  LOP3.LUT R0, R0, 0x10000, RZ, 0xfc, !PT ;  /* 0x0001000000007812 */ /* 0x000fca00078efcff */
[----:B------:R3:W-:Y:S01]  /*b610*/  STL [R1+0x20], R0 ;  /* 0x0000200001007387 */ /* 0x0007e20000100800 */
[----:B-1----:R-:W-:Y:S05]  /*b620*/  @P1 BRA `(.L_x_402) ;  /* 0x0000000000081947 */ /* 0x002fea0003800000 */
[----:B------:R-:W1:Y:S02]  /*b630*/  SYNCS.PHASECHK.TRANS64.TRYWAIT P1, [R3+URZ+0x19c30], R6 ;  /* 0x019c3006030075a7 */ /* 0x000e64000802017f */
[----:B-1----:R-:W-:Y:S05]  /*b640*/  @!P1 BRA `(.L_x_403) ;  /* 0x000000f000909947 */ /* 0x002fea0003800000 */
.L_x_402:
[----:B------:R-:W0:Y:S01]  /*b650*/  LDL R8, [R1+0x20] ;  /* 0x0000200001087983 */ /* 0x000e220000100800 */
[----:B------:R-:W-:Y:S01]  /*b660*/  IMAD.MOV.U32 R7, RZ, RZ, -0x3ffffff0 ;  /* 0xc0000010ff077424 */ /* 0x000fe200078e00ff */
[----:B------:R-:W-:Y:S05]  /*b670*/  WARPSYNC.ALL ;  /* 0x0000000000007948 */ /* 0x000fea0003800000 */
[C---:B------:R-:W-:Y:S01]  /*b680*/  R2UR UR4, R4.reuse ;  /* 0x00000000040472ca */ /* 0x040fe200000e0000 */
[----:B---3--:R-:W3:Y:S01]  /*b690*/  LDL R0, [R1+0x34] ;  /* 0x0000340001007983 */ /* 0x008ee20000100800 */
[----:B------:R-:W-:Y:S01]  /*b6a0*/  R2UR UR5, R5 ;  /* 0x00000000050572ca */ /* 0x000fe200000e0000 */
[----:B------:R-:W-:Y:S01]  /*b6b0*/  WARPGROUP.ARRIVE ;  /* 0x00000000000079c5 */ /* 0x000fe20000000000 */
[----:B------:R-:W-:Y:S01]  /*b6c0*/  R2UR UR7, R7 ;  /* 0x00000000070772ca */ /* 0x000fe200000e0000 */
[----:B------:R-:W-:Y:S01]  /*b6d0*/  VIADD R12, R4, 0x180 ;  /* 0x00000180040c7836 */ /* 0x000fe20000000000 */
[----:B------:R-:W-:Y:S01]  /*b6e0*/  P2R R10, PR, RZ, 0x1 ;  /* 0x00000001ff0a7803 */ /* 0x000fe20000000000 */
[----:B------:R-:W-:-:S02]  /*b6f0*/  IMAD.MOV.U32 R13, RZ, RZ, -0x3ffffff0 ;  /* 0xc0000010ff0d7424 */ /* 0x000fc400078e00ff */
[----:B------:R-:W4:Y:S01]  /*b700*/  S2R R90, SR_TID.X ;  /* 0x00000000005a7919 */ /* 0x000f220000002100 */
[----:B------:R-:W-:Y:S02]  /*b710*/  IMAD.MOV.U32 R9, RZ, RZ, -0x3ffffff0 ;  /* 0xc0000010ff097424 */ /* 0x000fe400078e00ff */
[----:B------:R-:W-:Y:S01]  /*b720*/  VIADD R20, R4, 0x300 ;  /* 0x0000030004147836 */ /* 0x000fe20000000000 */
[----:B------:R5:W-:Y:S01]  /*b730*/  STL.64 [R1], R12 ;  /* 0x0000000c01007387 */ /* 0x000be20000100a00 */
[----:B--2---:R-:W-:Y:S02]  /*b740*/  IMAD.MOV.U32 R21, RZ, RZ, -0x3ffffff0 ;  /* 0xc0000010ff157424 */ /* 0x004fe400078e00ff */
[----:B------:R-:W-:Y:S01]  /*b750*/  IMAD.MOV.U32 R7, RZ, RZ, -0x3ffffff0 ;  /* 0xc0000010ff077424 */ /* 0x000fe200078e00ff */
[----:B----4-:R-:W-:Y:S01]  /*b760*/  LOP3.LUT R90, R90, 0x7f, RZ, 0xc0, !PT ;  /* 0x0000007f5a5a7812 */ /* 0x010fe200078ec0ff */
[----:B01----:R-:W-:-:S04]  /*b770*/  IMAD R6, R154, 0x300, R8 ;  /* 0x000003009a067824 */ /* 0x003fc800078e0208 */
[C---:B------:R-:W-:Y:S01]  /*b780*/  VIADD R8, R6.reuse, 0x100 ;  /* 0x0000010006087836 */ /* 0x040fe20000000000 */
[C---:B------:R-:W-:Y:S01]  /*b790*/  R2UR UR6, R6.reuse ;  /* 0x00000000060672ca */ /* 0x040fe200000e0000 */
[----:B------:R-:W-:Y:S01]  /*b7a0*/  VIADD R6, R6, 0x200 ;  /* 0x0000020006067836 */ /* 0x000fe20000000000 */
[----:B---3--:R-:W-:-:S11]  /*b7b0*/  IADD3 R89, R89, 0x80, -R0 ;  /* 0x0000008059597810 */ /* 0x008fd60007ffe800 */
[----:B------:R-:W-:Y:S01]  /*b7c0*/  QGMMA.64x128x32.F32.E4M3.E4M3 R24, gdesc[UR4], RZ, !UPT, gsb0 ;  /* 0x01e00000041879f3 */ /* 0x000fe2000c0008ff */
[----:B------:R-:W-:Y:S02]  /*b7d0*/  R2UR UR4, R12 ;  /* 0x000000000c0472ca */ /* 0x000fe400000e0000 */
[----:B------:R-:W-:Y:S02]  /*b7e0*/  R2UR UR5, R13 ;  /* 0x000000000d0572ca */ /* 0x000fe400000e0000 */
[----:B------:R-:W-:Y:S02]  /*b7f0*/  R2UR UR6, R8 ;  /* 0x00000000080672ca */ /* 0x000fe400000e0000 */
[----:B------:R-:W-:Y:S01]  /*b800*/  R2UR UR7, R9 ;  /* 0x00000000090772ca */ /* 0x000fe200000e0000 */
[----:B------:R-:W-:Y:S02]  /*b810*/  WARPGROUP.DEPBAR.LE gsb0, 0x0 ;  /* 0x00008000000079c5 */ /* 0x000fe40000010000 */
[----:B------:R-:W-:-:S10]  /*b820*/  WARPGROUP.ARRIVE ;  /* 0x00000000000079c5 */ /* 0x000fd40000000000 */
[----:B------:R-:W-:Y:S01]  /*b830*/  QGMMA.64x128x32.F32.E4M3.E4M3 R24, gdesc[UR4], R24, gsb0 ;  /* 0x01e00000041879f3 */ /* 0x000fe20008000818 */
[----:B------:R-:W-:Y:S02]  /*b840*/  R2UR UR4, R20 ;  /* 0x00000000140472ca */ /* 0x000fe400000e0000 */
[----:B------:R-:W-:Y:S02]  /*b850*/  R2UR UR5, R21 ;  /* 0x00000000150572ca */ /* 0x000fe400000e0000 */
[----:B------:R-:W-:Y:S01]  /*b860*/  R2UR UR6, R6 ;  /* 0x00000000060672ca */ /* 0x000fe200000e0000 */
[----:B------:R-:W-:Y:S01]  /*b870*/  IMAD R6, R88, -0x80, R89 ;  /* 0xffffff8058067824 */ /* 0x000fe200078e0259 */
[----:B------:R-:W-:-:S04]  /*b880*/  R2UR UR7, R7 ;  /* 0x00000000070772ca */ /* 0x000fc800000e0000 */
[C---:B------:R-:W-:Y:S02]  /*b890*/  ISETP.GT.AND P4, PT, R6.reuse, RZ, PT ;  /* 0x000000ff0600720c */ /* 0x040fe40003f84270 */
[C---:B------:R-:W-:Y:S02]  /*b8a0*/  ISETP.GT.AND P3, PT, R6.reuse, 0x1, PT ;  /* 0x000000010600780c */ /* 0x040fe40003f64270 */
[C---:B------:R-:W-:Y:S02]  /*b8b0*/  ISETP.GT.AND P1, PT, R6.reuse, 0x8, PT ;  /* 0x000000080600780c */ /* 0x040fe40003f24270 */
[C---:B------:R-:W-:Y:S02]  /*b8c0*/  ISETP.GT.AND P2, PT, R6.reuse, 0x9, PT ;  /* 0x000000090600780c */ /* 0x040fe40003f44270 */
[C---:B------:R-:W-:Y:S02]  /*b8d0*/  ISETP.GT.AND P6, PT, R6.reuse, 0x10, PT ;  /* 0x000000100600780c */ /* 0x040fe40003fc4270 */
[----:B------:R-:W-:-:S02]  /*b8e0*/  ISETP.GT.AND P5, PT, R6, 0x11, PT ;  /* 0x000000110600780c */ /* 0x000fc40003fa4270 */
[----:B------:R-:W-:Y:S01]  /*b8f0*/  ISETP.GT.AND P0, PT, R6, 0x59, PT ;  /* 0x000000590600780c */ /* 0x000fe20003f04270 */
[----:B------:R-:W-:Y:S02]  /*b900*/  WARPGROUP.DEPBAR.LE gsb0, 0x0 ;  /* 0x00008000000079c5 */ /* 0x000fe40000010000 */
[----:B------:R-:W-:-:S06]  /*b910*/  WARPGROUP.ARRIVE ;  /* 0x00000000000079c5 */ /* 0x000fcc0000000000 */
        /* <DEDUP_REMOVED lines=8> */
[----:B-----5:R-:W-:Y:S02]  /*b9a0*/  FSEL R13, R32, -INF , P6 ;  /* 0xff800000200d7808 */ /* 0x020fe40003000000 */
        /* <DEDUP_REMOVED lines=10> */
[C---:B------:R-:W-:Y:S02]  /*ba50*/  ISETP.GT.AND P1, PT, R6.reuse, 0x20, PT ;  /* 0x000000200600780c */ /* 0x040fe40003f24270 */
        /* <DEDUP_REMOVED lines=76> */
[----:B------:R-:W-:Y:S02]  /*bf20*/  FSEL R77, R77, -INF , P2 ;  /* 0xff8000004d4d7808 */ /* 0x000fe40001000000 */
[----:B------:R-:W-:Y:S02]  /*bf30*/  FMNMX.FTZ R0, R127, R0, !PT ;  /* 0x000000007f007209 */ /* 0x000fe40007810000 */
[----:B------:R-:W-:Y:S02]  /*bf40*/  ISETP.GT.AND P3, PT, R6, 0x70, PT ;  /* 0x000000700600780c */ /* 0x000fe40003f64270 */
[----:B------:R-:W-:Y:S02]  /*bf50*/  FSEL R119, R62, -INF , P4 ;  /* 0xff8000003e777808 */ /* 0x000fe40002000000 */
[----:B------:R-:W-:Y:S02]  /*bf60*/  FSEL R129, R80, -INF , P3 ;  /* 0xff80000050817808 */ /* 0x000fe40001800000 */
[----:B------:R-:W-:-:S02]  /*bf70*/  FMNMX.FTZ R0, R77, R0, !PT ;  /* 0x000000004d007209 */ /* 0x000fc40007810000 */
[C---:B------:R-:W-:Y:S02]  /*bf80*/  ISETP.GT.AND P4, PT, R6.reuse, 0x71, PT ;  /* 0x000000710600780c */ /* 0x040fe40003f84270 */
[----:B------:R-:W-:Y:S02]  /*bf90*/  FMNMX.FTZ R0, R129, R0, !PT ;  /* 0x0000000081007209 */ /* 0x000fe40007810000 */
[----:B------:R-:W-:Y:S02]  /*bfa0*/  FSEL R131, R81, -INF , P4 ;  /* 0xff80000051837808 */ /* 0x000fe40002000000 */
        /* <DEDUP_REMOVED lines=10> */
[----:B------:R-:W0:Y:S01]  /*c050*/  SHFL.BFLY PT, R133, R12, 0x2, 0x1f ;  /* 0x0c401f000c857f89 */ /* 0x000e2200000e0000 */
[C---:B------:R-:W-:Y:S02]  /*c060*/  ISETP.GT.AND P2, PT, R6.reuse, 0x58, PT ;  /* 0x000000580600780c */ /* 0x040fe40003f44270 */
[C---:B------:R-:W-:Y:S02]  /*c070*/  ISETP.GT.AND P1, PT, R6.reuse, 0x59, PT ;  /* 0x000000590600780c */ /* 0x040fe40003f24270 */
[----:B------:R-:W-:Y:S02]  /*c080*/  ISETP.GT.AND P0, PT, R6, 0x60, PT ;  /* 0x000000600600780c */ /* 0x000fe40003f04270 */
[----:B------:R-:W-:Y:S02]  /*c090*/  FMNMX.FTZ R6, R11, R27, !PT ;  /* 0x0000001b0b067209 */ /* 0x000fe40007810000 */
[----:B------:R-:W-:-:S02]  /*c0a0*/  P2R R28, PR, RZ, 0x8 ;  /* 0x00000008ff1c7803 */ /* 0x000fc40000000000 */
[----:B------:R-:W-:Y:S02]  /*c0b0*/  FMNMX.FTZ R6, R89, R6, !PT ;  /* 0x0000000659067209 */ /* 0x000fe40007810000 */
[----:B------:R-:W-:Y:S02]  /*c0c0*/  FSEL R71, R71, -INF , P1 ;  /* 0xff80000047477808 */ /* 0x000fe40000800000 */
[----:B------:R-:W-:Y:S02]  /*c0d0*/  FMNMX.FTZ R6, R31, R6, !PT ;  /* 0x000000061f067209 */ /* 0x000fe40007810000 */
[----:B------:R-:W-:Y:S02]  /*c0e0*/  ISETP.NE.AND P1, PT, R26, RZ, PT ;  /* 0x000000ff1a00720c */ /* 0x000fe40003f25270 */
[----:B------:R-:W-:Y:S02]  /*c0f0*/  FMNMX.FTZ R6, R93, R6, !PT ;  /* 0x000000065d067209 */ /* 0x000fe40007810000 */
[----:B------:R-:W-:-:S02]  /*c100*/  FSEL R135, R74, -INF , P0 ;  /* 0xff8000004a877808 */ /* 0x000fc40000000000 */
[----:B------:R-:W-:Y:S02]  /*c110*/  FMNMX.FTZ R6, R35, R6, !PT ;  /* 0x0000000623067209 */ /* 0x000fe40007810000 */
[----:B0-----:R-:W-:Y:S02]  /*c120*/  FMNMX.FTZ R14, R12, R133, !PT ;  /* 0x000000850c0e7209 */ /* 0x001fe40007810000 */
[----:B------:R-:W-:Y:S02]  /*c130*/  ISETP.NE.AND P0, PT, R24, RZ, PT ;  /* 0x000000ff1800720c */ /* 0x000fe40003f05270 */
[----:B------:R-:W-:Y:S01]  /*c140*/  FMNMX.FTZ R6, R97, R6, !PT ;  /* 0x0000000661067209 */ /* 0x000fe20007810000 */
[----:B------:R-:W0:Y:S01]  /*c150*/  SHFL.BFLY PT, R133, R14, 0x1, 0x1f ;  /* 0x0c201f000e857f89 */ /* 0x000e2200000e0000 */
[----:B------:R-:W-:Y:S02]  /*c160*/  FSEL R75, R75, -INF , P0 ;  /* 0xff8000004b4b7808 */ /* 0x000fe40000000000 */
[----:B------:R-:W-:-:S02]  /*c170*/  FMNMX.FTZ R6, R39, R6, !PT ;  /* 0x0000000627067209 */ /* 0x000fc40007810000 */
[----:B------:R-:W-:Y:S02]  /*c180*/  FSEL R83, R83, -INF , P4 ;  /* 0xff80000053537808 */ /* 0x000fe40002000000 */
[----:B------:R-:W-:Y:S02]  /*c190*/  FMNMX.FTZ R6, R101, R6, !PT ;  /* 0x0000000665067209 */ /* 0x000fe40007810000 */
[----:B------:R-:W-:Y:S02]  /*c1a0*/  FSEL R87, R87, -INF , P6 ;  /* 0xff80000057577808 */ /* 0x000fe40003000000 */
[----:B------:R-:W-:Y:S02]  /*c1b0*/  FMNMX.FTZ R6, R43, R6, !PT ;  /* 0x000000062b067209 */ /* 0x000fe40007810000 */
[----:B------:R-:W-:Y:S02]  /*c1c0*/  ISETP.NE.AND P0, PT, R10, RZ, PT ;  /* 0x000000ff0a00720c */ /* 0x000fe40003f05270 */
[----:B------:R-:W-:-:S04]  /*c1d0*/  FMNMX.FTZ R6, R105, R6, !PT ;  /* 0x0000000669067209 */ /* 0x000fc80007810000 */
[----:B------:R-:W-:-:S04]  /*c1e0*/  FMNMX.FTZ R6, R47, R6, !PT ;  /* 0x000000062f067209 */ /* 0x000fc80007810000 */
[----:B------:R-:W-:Y:S02]  /*c1f0*/  FMNMX.FTZ R6, R109, R6, !PT ;  /* 0x000000066d067209 */ /* 0x000fe40007810000 */
[----:B0-----:R-:W-:Y:S02]  /*c200*/  FMNMX.FTZ R0, R14, R133, !PT ;  /* 0x000000850e007209 */ /* 0x001fe40007810000 */
[----:B------:R-:W-:Y:S02]  /*c210*/  FMNMX.FTZ R6, R51, R6, !PT ;  /* 0x0000000633067209 */ /* 0x000fe40007810000 */
[----:B------:R-:W-:Y:S01]  /*c220*/  FSETP.NEU.FTZ.AND P3, PT, R0, -INF , PT ;  /* 0xff8000000000780b */ /* 0x000fe20003f7d000 */
[----:B------:R-:W-:-:S01]  /*c230*/  FFMA.FTZ R8, R2, R0, -8 ;  /* 0xc100000002087423 */ /* 0x000fc20000010000 */
[----:B------:R-:W-:Y:S02]  /*c240*/  FMNMX.FTZ R6, R111, R6, !PT ;  /* 0x000000066f067209 */ /* 0x000fe40007810000 */
[----:B------:R-:W-:-:S02]  /*c250*/  FSEL R133, R70, -INF , P2 ;  /* 0xff80000046857808 */ /* 0x000fc40001000000 */
[----:B------:R-:W-:Y:S02]  /*c260*/  FSEL R8, R8, RZ, P3 ;  /* 0x000000ff08087208 */ /* 0x000fe40001800000 */
[----:B------:R-:W-:Y:S02]  /*c270*/  FMNMX.FTZ R6, R55, R6, !PT ;  /* 0x0000000637067209 */ /* 0x000fe40007810000 */
[----:B------:R-:W-:Y:S01]  /*c280*/  ISETP.NE.AND P2, PT, R30, RZ, PT ;  /* 0x000000ff1e00720c */ /* 0x000fe20003f45270 */
[----:B------:R-:W-:-:S01]  /*c290*/  FFMA.FTZ R24, R2, R37, -R8 ;  /* 0x0000002502187223 */ /* 0x000fc20000010808 */
[----:B------:R-:W-:Y:S01]  /*c2a0*/  FSEL R37, R78, -INF , P1 ;  /* 0xff8000004e257808 */ /* 0x000fe20000800000 */
[----:B------:R-:W-:-:S01]  /*c2b0*/  FFMA.FTZ R12, R2, R29, -R8 ;  /* 0x0000001d020c7223 */ /* 0x000fc20000010808 */
[----:B------:R-:W2:Y:S01]  /*c2c0*/  LDL R78, [R1+0x1c] ;  /* 0x00001c00014e7983 */ /* 0x000ea20000100800 */
[----:B------:R-:W-:Y:S01]  /*c2d0*/  FMNMX.FTZ R6, R117, R6, !PT ;  /* 0x0000000675067209 */ /* 0x000fe20007810000 */
[--C-:B------:R-:W-:Y:S01]  /*c2e0*/  FFMA.FTZ R29, R2, R45, -R8.reuse ;  /* 0x0000002d021d7223 */ /* 0x100fe20000010808 */
[----:B------:R-:W-:Y:S01]  /*c2f0*/  ISETP.NE.AND P3, PT, R28, RZ, PT ;  /* 0x000000ff1c00720c */ /* 0x000fe20003f65270 */
[C-C-:B------:R-:W-:Y:S01]  /*c300*/  FFMA.FTZ R26, R2.reuse, R41, -R8.reuse ;  /* 0x00000029021a7223 */ /* 0x140fe20000010808 */
[----:B------:R-:W-:Y:S01]  /*c310*/  FMNMX.FTZ R6, R59, R6, !PT ;  /* 0x000000063b067209 */ /* 0x000fe20007810000 */
[C-C-:B------:R-:W-:Y:S01]  /*c320*/  FFMA.FTZ R41, R2.reuse, R53, -R8.reuse ;  /* 0x0000003502297223 */ /* 0x140fe20000010808 */
[----:B------:R-:W-:Y:S01]  /*c330*/  FSEL R79, R79, -INF , P2 ;  /* 0xff8000004f4f7808 */ /* 0x000fe20001000000 */
[C-C-:B------:R-:W-:Y:S01]  /*c340*/  FFMA.FTZ R10, R2.reuse, R25, -R8.reuse ;  /* 0x00000019020a7223 */ /* 0x140fe20000010808 */
[----:B------:R-:W-:Y:S01]  /*c350*/  FMNMX.FTZ R6, R119, R6, !PT ;  /* 0x0000000677067209 */ /* 0x000fe20007810000 */
[--C-:B------:R-:W-:Y:S01]  /*c360*/  FFMA.FTZ R25, R2, R91, -R8.reuse ;  /* 0x0000005b02197223 */ /* 0x100fe20000010808 */
[----:B------:R-:W-:Y:S01]  /*c370*/  FSEL R45, R82, -INF , P3 ;  /* 0xff800000522d7808 */ /* 0x000fe20001800000 */
[C-C-:B------:R-:W-:Y:S01]  /*c380*/  FFMA.FTZ R91, R2.reuse, R61, -R8.reuse ;  /* 0x0000003d025b7223 */ /* 0x140fe20000010808 */
[----:B------:R-:W-:Y:S01]  /*c390*/  FMNMX.FTZ R6, R63, R6, !PT ;  /* 0x000000063f067209 */ /* 0x000fe20007810000 */
[--C-:B------:R-:W-:Y:S01]  /*c3a0*/  FFMA.FTZ R28, R2, R95, -R8.reuse ;  /* 0x0000005f021c7223 */ /* 0x100fe20000010808 */
[----:B------:R-:W-:Y:S01]  /*c3b0*/  FSEL R53, R86, -INF , P5 ;  /* 0xff80000056357808 */ /* 0x000fe20002800000 */
[C-C-:B------:R-:W-:Y:S01]  /*c3c0*/  FFMA.FTZ R14, R2.reuse, R33, -R8.reuse ;  /* 0x00000021020e7223 */ /* 0x140fe20000010808 */
[----:B------:R-:W-:Y:S01]  /*c3d0*/  FMNMX.FTZ R6, R123, R6, !PT ;  /* 0x000000067b067209 */ /* 0x000fe20007810000 */
[C-C-:B------:R-:W-:Y:S01]  /*c3e0*/  FFMA.FTZ R33, R2.reuse, R49, -R8.reuse ;  /* 0x0000003102217223 */ /* 0x140fe20000010808 */
[----:B------:R-:W-:-:S01]  /*c3f0*/  FFMA.FTZ R49, R2, R57, -R8 ;  /* 0x0000003902317223 */ /* 0x000fc20000010808 */
        /* <DEDUP_REMOVED lines=22> */
[----:B------:R-:W-:Y:S01]  /*c560*/  FFMA.FTZ R77, R2, R85, -R8 ;  /* 0x00000055024d7223 */ /* 0x000fe20000010808 */
[----:B------:R-:W-:Y:S02]  /*c570*/  MUFU.EX2 R7, R7 ;  /* 0x0000000700077308 */ /* 0x000fe40000000800 */
[----:B------:R-:W-:-:S04]  /*c580*/  FMNMX.FTZ R6, R79, R6, !PT ;  /* 0x000000064f067209 */ /* 0x000fc80007810000 */
[----:B------:R-:W-:Y:S02]  /*c590*/  FMNMX.FTZ R6, R45, R6, !PT ;  /* 0x000000062d067209 */ /* 0x000fe40007810000 */
[----:B------:R-:W0:Y:S02]  /*c5a0*/  MUFU.EX2 R10, R10 ;  /* 0x0000000a000a7308 */ /* 0x000e240000000800 */
[----:B------:R-:W-:-:S04]  /*c5b0*/  FMNMX.FTZ R6, R83, R6, !PT ;  /* 0x0000000653067209 */ /* 0x000fc80007810000 */
[----:B------:R-:W-:Y:S02]  /*c5c0*/  FMNMX.FTZ R6, R53, R6, !PT ;  /* 0x0000000635067209 */ /* 0x000fe40007810000 */
[----:B------:R-:W-:Y:S02]  /*c5d0*/  MUFU.EX2 R9, R9 ;  /* 0x0000000900097308 */ /* 0x000fe40000000800 */
[----:B------:R-:W-:-:S05]  /*c5e0*/  FMNMX.FTZ R6, R87, R6, !PT ;  /* 0x0000000657067209 */ /* 0x000fca0007810000 */
[----:B------:R-:W1:Y:S01]  /*c5f0*/  SHFL.BFLY PT, R61, R6, 0x2, 0x1f ;  /* 0x0c401f00063d7f89 */ /* 0x000e6200000e0000 */
[----:B------:R-:W-:Y:S08]  /*c600*/  MUFU.EX2 R12, R12 ;  /* 0x0000000c000c7308 */ /* 0x000ff00000000800 */
[----:B------:R-:W-:Y:S08]  /*c610*/  MUFU.EX2 R13, R13 ;  /* 0x0000000d000d7308 */ /* 0x000ff00000000800 */
[----:B------:R-:W-:Y:S01]  /*c620*/  MUFU.EX2 R14, R14 ;  /* 0x0000000e000e7308 */ /* 0x000fe20000000800 */
[----:B-1----:R-:W-:Y:S01]  /*c630*/  FMNMX.FTZ R48, R6, R61, !PT ;  /* 0x0000003d06307209 */ /* 0x002fe20007810000 */
[C-C-:B------:R-:W-:Y:S01]  /*c640*/  FFMA.FTZ R61, R2.reuse, R73, -R8.reuse ;  /* 0x00000049023d7223 */ /* 0x140fe20000010808 */
[----:B------:R-:W-:-:S05]  /*c650*/  FFMA.FTZ R73, R2, R131, -R8 ;  /* 0x0000008302497223 */ /* 0x000fca0000010808 */
[----:B------:R-:W-:Y:S01]  /*c660*/  MUFU.EX2 R15, R15 ;  /* 0x0000000f000f7308 */ /* 0x000fe20000000800 */
[----:B------:R-:W1:Y:S01]  /*c670*/  SHFL.BFLY PT, R95, R48, 0x1, 0x1f ;  /* 0x0c201f00305f7f89 */ /* 0x000e6200000e0000 */
[----:B0-----:R-:W-:-:S06]  /*c680*/  FADD.FTZ R64, R7, R10 ;  /* 0x0000000a07407221 */ /* 0x001fcc0000010000 */
[----:B------:R-:W-:Y:S08]  /*c690*/  MUFU.EX2 R24, R24 ;  /* 0x0000001800187308 */ /* 0x000ff00000000800 */
[----:B------:R-:W-:Y:S08]  /*c6a0*/  MUFU.EX2 R25, R25 ;  /* 0x0000001900197308 */ /* 0x000ff00000000800 */
[----:B------:R-:W-:Y:S01]  /*c6b0*/  MUFU.EX2 R26, R26 ;  /* 0x0000001a001a7308 */ /* 0x000fe20000000800 */
[----:B-1----:R-:W-:Y:S01]  /*c6c0*/  FMNMX.FTZ R6, R48, R95, !PT ;  /* 0x0000005f30067209 */ /* 0x002fe20007810000 */
[----:B------:R-:W-:-:S03]  /*c6d0*/  FFMA.FTZ R48, R2, R81, -R8 ;  /* 0x0000005102307223 */ /* 0x000fc60000010808 */
[----:B------:R-:W-:Y:S01]  /*c6e0*/  FSETP.NEU.FTZ.AND P1, PT, R6, -INF , PT ;  /* 0xff8000000600780b */ /* 0x000fe20003f3d000 */
[----:B------:R-:W-:-:S02]  /*c6f0*/  FFMA.FTZ R52, R2, R6, -8 ;  /* 0xc100000002347423 */ /* 0x000fc40000010006 */
[----:B------:R-:W-:Y:S03]  /*c700*/  MUFU.EX2 R28, R28 ;  /* 0x0000001c001c7308 */ /* 0x000fe60000000800 */
[----:B------:R-:W-:Y:S02]  /*c710*/  FSEL R52, R52, RZ, P1 ;  /* 0x000000ff34347208 */ /* 0x000fe40000800000 */
[----:B------:R-:W-:-:S03]  /*c720*/  ISETP.NE.AND P1, PT, R90, RZ, PT ;  /* 0x000000ff5a00720c */ /* 0x000fc60003f25270 */
[----:B------:R-:W-:Y:S01]  /*c730*/  MUFU.EX2 R29, R29 ;  /* 0x0000001d001d7308 */ /* 0x000fe20000000800 */
[----:B------:R-:W-:-:S01]  /*c740*/  FFMA.FTZ R8, R2, R11, -R52 ;  /* 0x0000000b02087223 */ /* 0x000fc20000010834 */
[C-C-:B------:R-:W-:Y:S01]  /*c750*/  FFMA.FTZ R11, R2.reuse, R27, -R52.reuse ;  /* 0x0000001b020b7223 */ /* 0x140fe20000010834 */
[----:B------:R-:W-:-:S01]  /*c760*/  FFMA.FTZ R56, R2, R89, -R52 ;  /* 0x0000005902387223 */ /* 0x000fc20000010834 */
[C-C-:B------:R-:W-:Y:S01]  /*c770*/  FFMA.FTZ R81, R2.reuse, R31, -R52.reuse ;  /* 0x0000001f02517223 */ /* 0x140fe20000010834 */
[----:B------:R-:W-:-:S01]  /*c780*/  FFMA.FTZ R27, R2, R93, -R52 ;  /* 0x0000005d021b7223 */ /* 0x000fc20000010834 */
[C-C-:B------:R-:W-:Y:S01]  /*c790*/  FFMA.FTZ R50, R2.reuse, R35, -R52.reuse ;  /* 0x0000002302327223 */ /* 0x140fe20000010834 */
[----:B------:R-:W-:-:S01]  /*c7a0*/  FFMA.FTZ R60, R2, R97, -R52 ;  /* 0x00000061023c7223 */ /* 0x000fc20000010834 */
        /* <DEDUP_REMOVED lines=8> */
[----:B------:R-:W0:Y:S01]  /*c830*/  MUFU.EX2 R11, R11 ;  /* 0x0000000b000b7308 */ /* 0x000e220000000800 */
[----:B------:R-:W-:-:S07]  /*c840*/  FFMA.FTZ R58, R2, R51, -R52 ;  /* 0x00000033023a7223 */ /* 0x000fce0000010834 */
[----:B------:R-:W1:Y:S08]  /*c850*/  MUFU.EX2 R56, R56 ;  /* 0x0000003800387308 */ /* 0x000e700000000800 */
[----:B------:R-:W3:Y:S01]  /*c860*/  MUFU.EX2 R81, R81 ;  /* 0x0000005100517308 */ /* 0x000ee20000000800 */
[----:B0-----:R-:W-:-:S01]  /*c870*/  FADD.FTZ R55, R8, R11 ;  /* 0x0000000b08377221 */ /* 0x001fc20000010000 */
[----:B------:R-:W-:Y:S01]  /*c880*/  FADD.FTZ R59, R9, R64 ;  /* 0x00000040093b7221 */ /* 0x000fe20000010000 */
[----:B------:R-:W-:-:S01]  /*c890*/  FFMA.FTZ R35, R2, R109, -R52 ;  /* 0x0000006d02237223 */ /* 0x000fc20000010834 */
[C-C-:B------:R-:W-:Y:S01]  /*c8a0*/  FFMA.FTZ R51, R2.reuse, R111, -R52.reuse ;  /* 0x0000006f02337223 */ /* 0x140fe20000010834 */
[----:B------:R-:W-:-:S03]  /*c8b0*/  FFMA.FTZ R39, R2, R117, -R52 ;  /* 0x0000007502277223 */ /* 0x000fc60000010834 */
[----:B------:R-:W0:Y:S01]  /*c8c0*/  MUFU.EX2 R27, R27 ;  /* 0x0000001b001b7308 */ /* 0x000e220000000800 */
[----:B-1----:R-:W-:-:S01]  /*c8d0*/  FADD.FTZ R72, R56, R55 ;  /* 0x0000003738487221 */ /* 0x002fc20000010000 */
[----:B------:R-:W-:-:S06]  /*c8e0*/  FADD.FTZ R74, R12, R59 ;  /* 0x0000003b0c4a7221 */ /* 0x000fcc0000010000 */
[----:B------:R-:W-:Y:S08]  /*c8f0*/  MUFU.EX2 R30, R30 ;  /* 0x0000001e001e7308 */ /* 0x000ff00000000800 */
[----:B------:R-:W1:Y:S01]  /*c900*/  MUFU.EX2 R50, R50 ;  /* 0x0000003200327308 */ /* 0x000e620000000800 */
[----:B---3--:R-:W-:-:S01]  /*c910*/  FADD.FTZ R72, R81, R72 ;  /* 0x0000004851487221 */ /* 0x008fc20000010000 */
[----:B------:R-:W-:-:S06]  /*c920*/  FADD.FTZ R55, R13, R74 ;  /* 0x0000004a0d377221 */ /* 0x000fcc0000010000 */
[----:B------:R-:W-:Y:S08]  /*c930*/  MUFU.EX2 R33, R33 ;  /* 0x0000002100217308 */ /* 0x000ff00000000800 */
[----:B------:R-:W3:Y:S01]  /*c940*/  MUFU.EX2 R60, R60 ;  /* 0x0000003c003c7308 */ /* 0x000ee20000000800 */
[----:B0-----:R-:W-:-:S01]  /*c950*/  FADD.FTZ R59, R27, R72 ;  /* 0x000000481b3b7221 */ /* 0x001fc20000010000 */
[----:B------:R-:W-:-:S06]  /*c960*/  FADD.FTZ R74, R14, R55 ;  /* 0x000000370e4a7221 */ /* 0x000fcc0000010000 */
[----:B------:R-:W-:Y:S08]  /*c970*/  MUFU.EX2 R32, R32 ;  /* 0x0000002000207308 */ /* 0x000ff00000000800 */
[----:B------:R-:W0:Y:S01]  /*c980*/  MUFU.EX2 R85, R85 ;  /* 0x0000005500557308 */ /* 0x000e220000000800 */
[----:B-1----:R-:W-:-:S01]  /*c990*/  FADD.FTZ R59, R50, R59 ;  /* 0x0000003b323b7221 */ /* 0x002fc20000010000 */
[----:B------:R-:W-:-:S06]  /*c9a0*/  FADD.FTZ R55, R15, R74 ;  /* 0x0000004a0f377221 */ /* 0x000fcc0000010000 */
[----:B------:R-:W-:Y:S08]  /*c9b0*/  MUFU.EX2 R41, R41 ;  /* 0x0000002900297308 */ /* 0x000ff00000000800 */
[----:B------:R-:W1:Y:S01]  /*c9c0*/  MUFU.EX2 R31, R31 ;  /* 0x0000001f001f7308 */ /* 0x000e620000000800 */
[----:B---3--:R-:W-:-:S01]  /*c9d0*/  FADD.FTZ R74, R60, R59 ;  /* 0x0000003b3c4a7221 */ /* 0x008fc20000010000 */
[----:B------:R-:W-:-:S06]  /*c9e0*/  FADD.FTZ R76, R24, R55 ;  /* 0x00000037184c7221 */ /* 0x000fcc0000010000 */
[----:B------:R-:W3:Y:S01]  /*c9f0*/  MUFU.EX2 R54, R54 ;  /* 0x0000003600367308 */ /* 0x000ee20000000800 */
[----:B------:R-:W-:-:S01]  /*ca00*/  FFMA.FTZ R55, R2, R37, -R52 ;  /* 0x0000002502377223 */ /* 0x000fc20000010834 */
[----:B0-----:R-:W-:-:S06]  /*ca10*/  FADD.FTZ R74, R85, R74 ;  /* 0x0000004a554a7221 */ /* 0x001fcc0000010000 */
[----:B------:R-:W0:Y:S01]  /*ca20*/  MUFU.EX2 R66, R66 ;  /* 0x0000004200427308 */ /* 0x000e220000000800 */
[----:B------:R-:W-:-:S01]  /*ca30*/  FADD.FTZ R37, R25, R76 ;  /* 0x0000004c19257221 */ /* 0x000fc20000010000 */
[----:B-1----:R-:W-:Y:S01]  /*ca40*/  FADD.FTZ R59, R31, R74 ;  /* 0x0000004a1f3b7221 */ /* 0x002fe20000010000 */
[----:B------:R-:W-:Y:S01]  /*ca50*/  F2FP.SATFINITE.E4M3.F32.PACK_AB_MERGE_C R148, R12, R9, RZ ;  /* 0x000000090c94723e */ /* 0x000fe200048070ff */
[----:B------:R-:W-:-:S04]  /*ca60*/  FFMA.FTZ R47, R2, R119, -R52 ;  /* 0x00000077022f7223 */ /* 0x000fc80000010834 */
[----:B------:R-:W1:Y:S01]  /*ca70*/  MUFU.EX2 R89, R89 ;  /* 0x0000005900597308 */ /* 0x000e620000000800 */
[----:B------:R-:W-:-:S01]  /*ca80*/  FADD.FTZ R37, R26, R37 ;  /* 0x000000251a257221 */ /* 0x000fc20000010000 */
[----:B---3--:R-:W-:-:S06]  /*ca90*/  FADD.FTZ R59, R54, R59 ;  /* 0x0000003b363b7221 */ /* 0x008fcc0000010000 */
[----:B------:R-:W3:Y:S01]  /*caa0*/  MUFU.EX2 R35, R35 ;  /* 0x0000002300237308 */ /* 0x000ee20000000800 */
[----:B------:R-:W-:-:S01]  /*cab0*/  FADD.FTZ R74, R28, R37 ;  /* 0x000000251c4a7221 */ /* 0x000fc20000010000 */
[----:B0-----:R-:W-:-:S06]  /*cac0*/  FADD.FTZ R76, R66, R59 ;  /* 0x0000003b424c7221 */ /* 0x001fcc0000010000 */
[----:B------:R-:W0:Y:S01]  /*cad0*/  MUFU.EX2 R58, R58 ;  /* 0x0000003a003a7308 */ /* 0x000e220000000800 */
[----:B------:R-:W-:-:S01]  /*cae0*/  FADD.FTZ R59, R29, R74 ;  /* 0x0000004a1d3b7221 */ /* 0x000fc20000010000 */
[----:B-1----:R-:W-:-:S06]  /*caf0*/  FADD.FTZ R76, R89, R76 ;  /* 0x0000004c594c7221 */ /* 0x002fcc0000010000 */
[----:B------:R-:W1:Y:S01]  /*cb00*/  MUFU.EX2 R51, R51 ;  /* 0x0000003300337308 */ /* 0x000e620000000800 */
[----:B------:R-:W-:-:S01]  /*cb10*/  FADD.FTZ R74, R30, R59 ;  /* 0x0000003b1e4a7221 */ /* 0x000fc20000010000 */
[----:B------:R-:W-:Y:S01]  /*cb20*/  F2FP.SATFINITE.E4M3.F32.PACK_AB_MERGE_C R150, R24, R15, RZ ;  /* 0x0000000f1896723e */ /* 0x000fe200048070ff */
[----:B---3--:R-:W-:-:S05]  /*cb30*/  FADD.FTZ R9, R35, R76 ;  /* 0x0000004c23097221 */ /* 0x008fca0000010000 */
[----:B------:R-:W3:Y:S01]  /*cb40*/  MUFU.EX2 R70, R70 ;  /* 0x0000004600467308 */ /* 0x000ee20000000800 */
[----:B------:R-:W-:-:S07]  /*cb50*/  FADD.FTZ R15, R33, R74 ;  /* 0x0000004a210f7221 */ /* 0x000fce0000010000 */
[----:B------:R-:W4:Y:S01]  /*cb60*/  MUFU.EX2 R34, R34 ;  /* 0x0000002200227308 */ /* 0x000f220000000800 */
[----:B------:R-:W-:-:S01]  /*cb70*/  FFMA.FTZ R68, R2, R63, -R52 ;  /* 0x0000003f02447223 */ /* 0x000fc20000010834 */
[----:B------:R-:W-:Y:S01]  /*cb80*/  F2FP.SATFINITE.E4M3.F32.PACK_AB_MERGE_C R136, R29, R28, RZ ;  /* 0x0000001c1d88723e */ /* 0x000fe200048070ff */
[----:B0-----:R-:W-:-:S05]  /*cb90*/  FADD.FTZ R24, R58, R9 ;  /* 0x000000093a187221 */ /* 0x001fca0000010000 */
[----:B------:R-:W0:Y:S01]  /*cba0*/  MUFU.EX2 R39, R39 ;  /* 0x0000002700277308 */ /* 0x000e220000000800 */
[----:B------:R-:W-:-:S07]  /*cbb0*/  FADD.FTZ R28, R32, R15 ;  /* 0x0000000f201c7221 */ /* 0x000fce0000010000 */
[----:B------:R-:W5:Y:S01]  /*cbc0*/  MUFU.EX2 R49, R49 ;  /* 0x0000003100317308 */ /* 0x000f620000000800 */
[----:B------:R-:W-:Y:S01]  /*cbd0*/  @!P1 VIADD R3, R3, 0x19c40 ;  /* 0x00019c4003039836 */ /* 0x000fe20000000000 */
[----:B------:R-:W-:Y:S01]  /*cbe0*/  F2FP.SATFINITE.E4M3.F32.PACK_AB_MERGE_C R138, R41, R32, RZ ;  /* 0x00000020298a723e */ /* 0x000fe200048070ff */
[----:B-1----:R-:W-:-:S05]  /*cbf0*/  FADD.FTZ R9, R51, R24 ;  /* 0x0000001833097221 */ /* 0x002fca0000010000 */
[----:B------:R-:W1:Y:S01]  /*cc00*/  MUFU.EX2 R62, R62 ;  /* 0x0000003e003e7308 */ /* 0x000e620000000800 */
[----:B------:R-:W-:-:S01]  /*cc10*/  FFMA.FTZ R43, R2, R123, -R52 ;  /* 0x0000007b022b7223 */ /* 0x000fc20000010834 */
[----:B------:R-:W-:-:S06]  /*cc20*/  FADD.FTZ R41, R41, R28 ;  /* 0x0000001c29297221 */ /* 0x000fcc0000010000 */
[----:B------:R-:W2:Y:S01]  /*cc30*/  MUFU.EX2 R38, R38 ;  /* 0x0000002600267308 */ /* 0x000ea20000000800 */
[----:B------:R-:W-:Y:S01]  /*cc40*/  @!P1 PRMT R3, RZ, 0x654, R3 ;  /* 0x00000654ff039816 */ /* 0x000fe20000000003 */
[----:B---3--:R-:W-:-:S06]  /*cc50*/  FADD.FTZ R28, R70, R9 ;  /* 0x00000009461c7221 */ /* 0x008fcc0000010000 */
[----:B------:R-:W3:Y:S01]  /*cc60*/  MUFU.EX2 R91, R91 ;  /* 0x0000005b005b7308 */ /* 0x000ee20000000800 */
[----:B------:R-:W-:-:S01]  /*cc70*/  FFMA.FTZ R64, R2, R67, -R52 ;  /* 0x0000004302407223 */ /* 0x000fc20000010834 */
[----:B----4-:R-:W-:Y:S01]  /*cc80*/  FADD.FTZ R32, R34, R41 ;  /* 0x0000002922207221 */ /* 0x010fe20000010000 */
[----:B------:R4:W-:Y:S05]  /*cc90*/  @!P1 SYNCS.ARRIVE.TRANS64.RED.A1T0 RZ, [R3+URZ], RZ ;  /* 0x000000ff03ff99a7 */ /* 0x0009ea000810043f */
[----:B------:R-:W3:Y:S01]  /*cca0*/  MUFU.EX2 R47, R47 ;  /* 0x0000002f002f7308 */ /* 0x000ee20000000800 */
[----:B0-----:R-:W-:-:S07]  /*ccb0*/  FADD.FTZ R9, R39, R28 ;  /* 0x0000001c27097221 */ /* 0x001fce0000010000 */
[----:B------:R-:W0:Y:S01]  /*ccc0*/  MUFU.EX2 R68, R68 ;  /* 0x0000004400447308 */ /* 0x000e220000000800 */
[----:B----4-:R-:W-:-:S01]  /*ccd0*/  FFMA.FTZ R3, R2, R133, -R52 ;  /* 0x0000008502037223 */ /* 0x010fc20000010834 */
[----:B-----5:R-:W-:-:S06]  /*cce0*/  FADD.FTZ R15, R49, R32 ;  /* 0x00000020310f7221 */ /* 0x020fcc0000010000 */
[----:B------:R-:W4:Y:S01]  /*ccf0*/  MUFU.EX2 R36, R36 ;  /* 0x0000002400247308 */ /* 0x000f220000000800 */
[----:B------:R-:W-:Y:S01]  /*cd00*/  F2FP.SATFINITE.E4M3.F32.PACK_AB_MERGE_C R148, R10, R7, R148 ;  /* 0x000000070a94723e */ /* 0x000fe20004807094 */
[----:B------:R-:W-:Y:S01]  /*cd10*/  FFMA.FTZ R72, R2, R71, -R52 ;  /* 0x0000004702487223 */ /* 0x000fe20000010834 */
[----:B------:R-:W-:-:S05]  /*cd20*/  F2FP.SATFINITE.E4M3.F32.PACK_AB_MERGE_C R150, R14, R13, R150 ;  /* 0x0000000d0e96723e */ /* 0x000fca0004807096 */
[----:B------:R-:W5:Y:S01]  /*cd30*/  MUFU.EX2 R43, R43 ;  /* 0x0000002b002b7308 */ /* 0x000f620000000800 */
[----:B-1----:R-:W-:-:S01]  /*cd40*/  FADD.FTZ R10, R62, R9 ;  /* 0x000000093e0a7221 */ /* 0x002fc20000010000 */
[----:B--2---:R-:W-:-:S06]  /*cd50*/  FADD.FTZ R14, R38, R15 ;  /* 0x0000000f260e7221 */ /* 0x004fcc0000010000 */
[----:B------:R-:W1:Y:S01]  /*cd60*/  MUFU.EX2 R57, R57 ;  /* 0x0000003900397308 */ /* 0x000e620000000800 */
[----:B---3--:R-:W-:Y:S01]  /*cd70*/  F2FP.SATFINITE.E4M3.F32.PACK_AB_MERGE_C R140, R91, R38, RZ ;  /* 0x000000265b8c723e */ /* 0x008fe200048070ff */
[----:B------:R-:W-:-:S06]  /*cd80*/  FADD.FTZ R7, R47, R10 ;  /* 0x0000000a2f077221 */ /* 0x000fcc0000010000 */
[----:B------:R-:W-:Y:S01]  /*cd90*/  MUFU.EX2 R65, R65 ;  /* 0x0000004100417308 */ /* 0x000fe20000000800 */
[----:B------:R-:W-:-:S07]  /*cda0*/  FADD.FTZ R91, R91, R14 ;  /* 0x0000000e5b5b7221 */ /* 0x000fce0000010000 */
[----:B------:R-:W2:Y:S08]  /*cdb0*/  MUFU.EX2 R40, R40 ;  /* 0x0000002800287308 */ /* 0x000eb00000000800 */
[----:B------:R-:W3:Y:S01]  /*cdc0*/  MUFU.EX2 R64, R64 ;  /* 0x0000004000407308 */ /* 0x000ee20000000800 */
[----:B------:R-:W-:-:S01]  /*cdd0*/  FFMA.FTZ R135, R2, R135, -R52 ;  /* 0x0000008702877223 */ /* 0x000fc20000010834 */
[C---:B0-----:R-:W-:Y:S01]  /*cde0*/  F2FP.SATFINITE.E4M3.F32.PACK_AB_MERGE_C R141, R68.reuse, R47, RZ ;  /* 0x0000002f448d723e */ /* 0x041fe200048070ff */
[----:B------:R-:W-:-:S05]  /*cdf0*/  FADD.FTZ R68, R68, R7 ;  /* 0x0000000744447221 */ /* 0x000fca0000010000 */
[----:B------:R-:W0:Y:S01]  /*ce00*/  MUFU.EX2 R3, R3 ;  /* 0x0000000300037308 */ /* 0x000e220000000800 */
[----:B----4-:R-:W-:-:S01]  /*ce10*/  FADD.FTZ R10, R36, R91 ;  /* 0x0000005b240a7221 */ /* 0x010fc20000010000 */
[----:B------:R-:W-:-:S06]  /*ce20*/  FFMA.FTZ R75, R2, R75, -R52 ;  /* 0x0000004b024b7223 */ /* 0x000fcc0000010834 */
[----:B------:R-:W4:Y:S01]  /*ce30*/  MUFU.EX2 R72, R72 ;  /* 0x0000004800487308 */ /* 0x000f220000000800 */
[----:B-----5:R-:W-:-:S01]  /*ce40*/  FADD.FTZ R7, R43, R68 ;  /* 0x000000442b077221 */ /* 0x020fc20000010000 */
[----:B-1----:R-:W-:-:S06]  /*ce50*/  FADD.FTZ R10, R57, R10 ;  /* 0x0000000a390a7221 */ /* 0x002fcc0000010000 */
[----:B------:R-:W-:Y:S08]  /*ce60*/  MUFU.EX2 R42, R42 ;  /* 0x0000002a002a7308 */ /* 0x000ff00000000800 */
[----:B------:R-:W-:Y:S08]  /*ce70*/  MUFU.EX2 R44, R44 ;  /* 0x0000002c002c7308 */ /* 0x000ff00000000800 */
[----:B------:R-:W1:Y:S01]  /*ce80*/  MUFU.EX2 R69, R69 ;  /* 0x0000004500457308 */ /* 0x000e620000000800 */
[----:B--2---:R-:W-:Y:S01]  /*ce90*/  F2FP.SATFINITE.E4M3.F32.PACK_AB_MERGE_C R142, R40, R65, RZ ;  /* 0x00000041288e723e */ /* 0x004fe200048070ff */
[----:B---3--:R-:W-:-:S06]  /*cea0*/  FADD.FTZ R14, R64, R7 ;  /* 0x00000007400e7221 */ /* 0x008fcc0000010000 */
[----:B------:R-:W2:Y:S01]  /*ceb0*/  MUFU.EX2 R37, R135 ;  /* 0x0000008700257308 */ /* 0x000ea20000000800 */
[----:B------:R-:W-:-:S01]  /*cec0*/  FADD.FTZ R65, R65, R10 ;  /* 0x0000000a41417221 */ /* 0x000fc20000010000 */
[----:B------:R-:W-:-:S06]  /*ced0*/  FFMA.FTZ R79, R2, R79, -R52 ;  /* 0x0000004f024f7223 */ /* 0x000fcc0000010834 */
[----:B------:R-:W3:Y:S01]  /*cee0*/  MUFU.EX2 R61, R61 ;  /* 0x0000003d003d7308 */ /* 0x000ee20000000800 */
[----:B------:R-:W-:Y:S01]  /*cef0*/  F2FP.SATFINITE.E4M3.F32.PACK_AB_MERGE_C R149, R81, R56, RZ ;  /* 0x000000385195723e */ /* 0x000fe200048070ff */
[----:B0-----:R-:W-:-:S06]  /*cf00*/  FADD.FTZ R7, R3, R14 ;  /* 0x0000000e03077221 */ /* 0x001fcc0000010000 */
[----:B------:R-:W0:Y:S01]  /*cf10*/  MUFU.EX2 R12, R75 ;  /* 0x0000004b000c7308 */ /* 0x000e220000000800 */
[----:B------:R-:W-:-:S01]  /*cf20*/  FFMA.FTZ R45, R2, R45, -R52 ;  /* 0x0000002d022d7223 */ /* 0x000fc20000010834 */
[----:B------:R-:W-:Y:S01]  /*cf30*/  FADD.FTZ R65, R40, R65 ;  /* 0x0000004128417221 */ /* 0x000fe20000010000 */
[----:B------:R-:W-:-:S01]  /*cf40*/  FFMA.FTZ R83, R2, R83, -R52 ;  /* 0x0000005302537223 */ /* 0x000fc20000010834 */
[----:B------:R-:W-:-:S04]  /*cf50*/  FFMA.FTZ R53, R2, R53, -R52 ;  /* 0x0000003502357223 */ /* 0x000fc80000010834 */
[----:B------:R-:W5:Y:S01]  /*cf60*/  MUFU.EX2 R55, R55 ;  /* 0x0000003700377308 */ /* 0x000f620000000800 */
[----:B----4-:R-:W-:Y:S01]  /*cf70*/  F2FP.SATFINITE.E4M3.F32.PACK_AB_MERGE_C R143, R72, R3, RZ ;  /* 0x00000003488f723e */ /* 0x010fe200048070ff */
[----:B------:R-:W-:Y:S01]  /*cf80*/  FFMA.FTZ R52, R2, R87, -R52 ;  /* 0x0000005702347223 */ /* 0x000fe20000010834 */
[----:B------:R-:W-:Y:S01]  /*cf90*/  F2FP.SATFINITE.E4M3.F32.PACK_AB_MERGE_C R149, R11, R8, R149 ;  /* 0x000000080b95723e */ /* 0x000fe20004807095 */
[----:B------:R-:W-:Y:S01]  /*cfa0*/  FADD.FTZ R72, R72, R7 ;  /* 0x0000000748487221 */ /* 0x000fe20000010000 */
[----:B-1----:R-:W-:-:S03]  /*cfb0*/  F2FP.SATFINITE.E4M3.F32.PACK_AB_MERGE_C R144, R69, R44, RZ ;  /* 0x0000002c4590723e */ /* 0x002fc600048070ff */
[----:B------:R-:W1:Y:S01]  /*cfc0*/  MUFU.EX2 R24, R79 ;  /* 0x0000004f00187308 */ /* 0x000e620000000800 */
[----:B------:R-:W-:-:S01]  /*cfd0*/  FADD.FTZ R8, R42, R65 ;  /* 0x000000412a087221 */ /* 0x000fc20000010000 */
[----:B--2---:R-:W-:Y:S01]  /*cfe0*/  FADD.FTZ R3, R37, R72 ;  /* 0x0000004825037221 */ /* 0x004fe20000010000 */
[----:B---3--:R-:W-:-:S05]  /*cff0*/  F2FP.SATFINITE.E4M3.F32.PACK_AB_MERGE_C R144, R61, R42, R144 ;  /* 0x0000002a3d90723e */ /* 0x008fca0004807090 */
[----:B------:R-:W-:Y:S01]  /*d000*/  MUFU.EX2 R48, R48 ;  /* 0x0000003000307308 */ /* 0x000fe20000000800 */
[----:B------:R-:W-:-:S07]  /*d010*/  FADD.FTZ R61, R61, R8 ;  /* 0x000000083d3d7221 */ /* 0x000fce0000010000 */
[----:B------:R-:W-:Y:S01]  /*d020*/  MUFU.EX2 R77, R77 ;  /* 0x0000004d004d7308 */ /* 0x000fe20000000800 */
[----:B0-----:R-:W-:-:S07]  /*d030*/  FADD.FTZ R10, R12, R3 ;  /* 0x000000030c0a7221 */ /* 0x001fce0000010000 */
[----:B------:R-:W0:Y:S08]  /*d040*/  MUFU.EX2 R46, R46 ;  /* 0x0000002e002e7308 */ /* 0x000e300000000800 */
[----:B------:R-:W2:Y:S01]  /*d050*/  MUFU.EX2 R45, R45 ;  /* 0x0000002d002d7308 */ /* 0x000ea20000000800 */
[----:B------:R-:W-:-:S07]  /*d060*/  FADD.FTZ R44, R44, R61 ;  /* 0x0000003d2c2c7221 */ /* 0x000fce0000010000 */
[----:B------:R-:W-:Y:S01]  /*d070*/  MUFU.EX2 R73, R73 ;  /* 0x0000004900497308 */ /* 0x000fe20000000800 */
[----:B-----5:R-:W-:-:S01]  /*d080*/  FADD.FTZ R3, R55, R10 ;  /* 0x0000000a37037221 */ /* 0x020fc20000010000 */
[----:B------:R-:W-:-:S06]  /*d090*/  VIADD R13, R88, 0xfffffffe ;  /* 0xfffffffe580d7836 */ /* 0x000fcc0000000000 */
[----:B------:R-:W-:Y:S08]  /*d0a0*/  MUFU.EX2 R53, R53 ;  /* 0x0000003500357308 */ /* 0x000ff00000000800 */
[----:B------:R-:W3:Y:S08]  /*d0b0*/  MUFU.EX2 R52, R52 ;  /* 0x0000003400347308 */ /* 0x000ef00000000800 */
[----:B------:R-:W4:Y:S01]  /*d0c0*/  MUFU.EX2 R8, R83 ;  /* 0x0000005300087308 */ /* 0x000f220000000800 */
[----:B------:R-:W-:-:S01]  /*d0d0*/  FADD.FTZ R69, R69, R44 ;  /* 0x0000002c45457221 */ /* 0x000fc20000010000 */
[C---:B-1----:R-:W-:Y:S01]  /*d0e0*/  F2FP.SATFINITE.E4M3.F32.PACK_AB_MERGE_C R145, R24.reuse, R55, RZ ;  /* 0x000000371891723e */ /* 0x042fe200048070ff */
[----:B------:R-:W-:-:S01]  /*d0f0*/  FADD.FTZ R24, R24, R3 ;  /* 0x0000000318187221 */ /* 0x000fc20000010000 */
[----:B------:R-:W-:Y:S01]  /*d100*/  ISETP.GE.AND P1, PT, R13, R78, PT ;  /* 0x0000004e0d00720c */ /* 0x000fe20003f26270 */
[----:B0-----:R-:W-:-:S01]  /*d110*/  FADD.FTZ R10, R46, R69 ;  /* 0x000000452e0a7221 */ /* 0x001fc20000010000 */
[----:B------:R-:W-:Y:S01]  /*d120*/  F2FP.SATFINITE.E4M3.F32.PACK_AB_MERGE_C R146, R77, R48, RZ ;  /* 0x000000304d92723e */ /* 0x000fe200048070ff */
[----:B--2---:R-:W-:-:S01]  /*d130*/  FADD.FTZ R3, R45, R24 ;  /* 0x000000182d037221 */ /* 0x004fc20000010000 */
[----:B---3--:R-:W-:-:S02]  /*d140*/  F2FP.SATFINITE.E4M3.F32.PACK_AB_MERGE_C R147, R52, R53, RZ ;  /* 0x000000353493723e */ /* 0x008fc400048070ff */
[C---:B------:R-:W-:Y:S01]  /*d150*/  F2FP.SATFINITE.E4M3.F32.PACK_AB_MERGE_C R146, R73.reuse, R46, R146 ;  /* 0x0000002e4992723e */ /* 0x040fe20004807092 */
[----:B------:R-:W-:Y:S01]  /*d160*/  FADD.FTZ R73, R73, R10 ;  /* 0x0000000a49497221 */ /* 0x000fe20000010000 */
[----:B------:R-:W-:Y:S01]  /*d170*/  F2FP.SATFINITE.E4M3.F32.PACK_AB_MERGE_C R137, R89, R66, RZ ;  /* 0x000000425989723e */ /* 0x000fe200048070ff */
[C---:B----4-:R-:W-:Y:S01]  /*d180*/  FADD.FTZ R10, R8.reuse, R3 ;  /* 0x00000003080a7221 */ /* 0x050fe20000010000 */
[----:B------:R-:W-:Y:S01]  /*d190*/  F2FP.SATFINITE.E4M3.F32.PACK_AB_MERGE_C R147, R8, R45, R147 ;  /* 0x0000002d0893723e */ /* 0x000fe20004807093 */
[----:B------:R-:W-:Y:S01]  /*d1a0*/  FADD.FTZ R8, R48, R73 ;  /* 0x0000004930087221 */ /* 0x000fe20000010000 */
[----:B------:R-:W-:Y:S01]  /*d1b0*/  F2FP.SATFINITE.E4M3.F32.PACK_AB_MERGE_C R151, R85, R60, RZ ;  /* 0x0000003c5597723e */ /* 0x000fe200048070ff */
[----:B------:R-:W-:Y:S01]  /*d1c0*/  FADD.FTZ R53, R53, R10 ;  /* 0x0000000a35357221 */ /* 0x000fe20000010000 */
[----:B------:R-:W-:Y:S01]  /*d1d0*/  F2FP.SATFINITE.E4M3.F32.PACK_AB_MERGE_C R139, R70, R51, RZ ;  /* 0x00000033468b723e */ /* 0x000fe200048070ff */
[----:B------:R-:W-:Y:S01]  /*d1e0*/  IMAD.MOV.U32 R89, RZ, RZ, RZ ;  /* 0x000000ffff597224 */ /* 0x000fe200078e00ff */
[----:B------:R-:W-:Y:S01]  /*d1f0*/  BSSY B0, `(.L_x_404) ;  /* 0x0000237000007945 */ /* 0x000fe20003800000 */
[----:B------:R-:W-:Y:S01]  /*d200*/  F2FP.SATFINITE.E4M3.F32.PACK_AB_MERGE_C R145, R12, R37, R145 ;  /* 0x000000250c91723e */ /* 0x000fe20004807091 */
[----:B------:R-:W-:Y:S01]  /*d210*/  FADD.FTZ R8, R77, R8 ;  /* 0x000000084d087221 */ /* 0x000fe20000010000 */
[----:B------:R-:W-:Y:S01]  /*d220*/  F2FP.SATFINITE.E4M3.F32.PACK_AB_MERGE_C R136, R26, R25, R136 ;  /* 0x000000191a88723e */ /* 0x000fe20004807088 */
[----:B------:R-:W-:Y:S01]  /*d230*/  FADD.FTZ R12, R52, R53 ;  /* 0x00000035340c7221 */ /* 0x000fe20000010000 */
[----:B------:R-:W-:Y:S01]  /*d240*/  F2FP.SATFINITE.E4M3.F32.PACK_AB_MERGE_C R138, R33, R30, R138 ;  /* 0x0000001e218a723e */ /* 0x000fe2000480708a */
[--C-:B------:R-:W-:Y:S01]  /*d250*/  IMAD.MOV.U32 R88, RZ, RZ, R89.reuse ;  /* 0x000000ffff587224 */ /* 0x100fe200078e0059 */
[----:B------:R-:W-:Y:S01]  /*d260*/  F2FP.SATFINITE.E4M3.F32.PACK_AB_MERGE_C R140, R49, R34, R140 ;  /* 0x00000022318c723e */ /* 0x000fe2000480708c */
[--C-:B------:R-:W-:Y:S01]  /*d270*/  IMAD.MOV.U32 R91, RZ, RZ, R89.reuse ;  /* 0x000000ffff5b7224 */ /* 0x100fe200078e0059 */
[----:B------:R-:W-:Y:S01]  /*d280*/  F2FP.SATFINITE.E4M3.F32.PACK_AB_MERGE_C R142, R57, R36, R142 ;  /* 0x00000024398e723e */ /* 0x000fe2000480708e */
[----:B------:R-:W-:Y:S01]  /*d290*/  IMAD.MOV.U32 R90, RZ, RZ, R89 ;  /* 0x000000ffff5a7224 */ /* 0x000fe200078e0059 */
        /* <DEDUP_REMOVED lines=49> */
[----:B------:R-:W-:Y:S06]  /*d5b0*/  @!P1 BRA `(.L_x_405) ;  /* 0x0000001c00e89947 */ /* 0x000fec0003800000 */
[----:B------:R-:W-:Y:S01]  /*d5c0*/  IMAD.MOV.U32 R15, RZ, RZ, R6 ;  /* 0x000000ffff0f7224 */ /* 0x000fe200078e0006 */
[----:B------:R-:W-:Y:S01]  /*d5d0*/  CS2R R134, SRZ ;  /* 0x0000000000867805 */ /* 0x000fe2000001ff00 */
[----:B------:R-:W-:Y:S01]  /*d5e0*/  IMAD.MOV.U32 R3, RZ, RZ, R0 ;  /* 0x000000ffff037224 */ /* 0x000fe200078e0000 */
[----:B------:R-:W-:Y:S01]  /*d5f0*/  CS2R R132, SRZ ;  /* 0x0000000000847805 */ /* 0x000fe2000001ff00 */
[----:B------:R-:W-:Y:S01]  /*d600*/  IMAD.MOV.U32 R10, RZ, RZ, R156 ;  /* 0x000000ffff0a7224 */ /* 0x000fe200078e009c */
[----:B------:R-:W-:Y:S01]  /*d610*/  CS2R R130, SRZ ;  /* 0x0000000000827805 */ /* 0x000fe2000001ff00 */
[----:B------:R-:W-:Y:S01]  /*d620*/  IMAD.MOV.U32 R7, RZ, RZ, R154 ;  /* 0x000000ffff077224 */ /* 0x000fe200078e009a */
        /* <DEDUP_REMOVED lines=20> */
[----:B------:R-:W-:-:S07]  /*d770*/  CS2R R88, SRZ ;  /* 0x0000000000587805 */ /* 0x000fce000001ff00 */
.L_x_417:
[----:B------:R-:W-:-:S04]  /*d780*/  ISETP.NE.AND P1, PT, R7, 0x1, PT ;  /* 0x000000010700780c */ /* 0x000fc80003f25270 */
[----:B------:R-:W-:-:S04]  /*d790*/  SEL R9, RZ, 0x1, P1 ;  /* 0x00000001ff097807 */ /* 0x000fc80000800000 */
[----:B------:R-:W-:Y:S01]  /*d7a0*/  LOP3.LUT R156, R10, R9, RZ, 0x3c, !PT ;  /* 0x000000090a9c7212 */ /* 0x000fe200078e3cff */
[----:B------:R-:W-:Y:S06]  /*d7b0*/  @!P0 BRA `(.L_x_406) ;  /* 0x0000000000048947 */ /* 0x000fec0003800000 */
[----:B------:R-:W-:Y:S01]  /*d7c0*/  BPT.TRAP 0x1 ;  /* 0x000000040000795c */ /* 0x000fe20000300000 */
.L_x_406:
[----:B------:R-:W-:Y:S01]  /*d7d0*/  VIADD R154, R7, 0x1 ;  /* 0x00000001079a7836 */ /* 0x000fe20000000000 */
[----:B------:R-:W-:-:S04]  /*d7e0*/  SHF.L.U32 R0, R156, 0x1f, RZ ;  /* 0x0000001f9c007819 */ /* 0x000fc800000006ff */
[----:B------:R-:W-:-:S04]  /*d7f0*/  ISETP.NE.AND P1, PT, R154, 0x2, PT ;  /* 0x000000029a00780c */ /* 0x000fc80003f25270 */
[----:B------:R-:W-:-:S05]  /*d800*/  SEL R154, R154, RZ, P1 ;  /* 0x000000ff9a9a7207 */ /* 0x000fca0000800000 */
[----:B------:R-:W-:-:S04]  /*d810*/  IMAD R9, R154, 0x8, R16 ;  /* 0x000000089a097824 */ /* 0x000fc800078e0210 */
[----:B------:R0:W1:Y:S01]  /*d820*/  SYNCS.PHASECHK.TRANS64.TRYWAIT P1, [R9+URZ+0x19c30], R0 ;  /* 0x019c3000090075a7 */ /* 0x000062000802017f */
[----:B------:R-:W-:Y:S05]  /*d830*/  @!P0 BRA `(.L_x_407) ;  /* 0x0000000000048947 */ /* 0x000fea0003800000 */
[----:B------:R-:W-:Y:S01]  /*d840*/  BPT.TRAP 0x1 ;  /* 0x000000040000795c */ /* 0x000fe20000300000 */
.L_x_407:
[----:B------:R-:W2:Y:S01]  /*d850*/  LDL R6, [R1+0x20] ;  /* 0x0000200001067983 */ /* 0x000ea20000100800 */
[----:B------:R-:W-:Y:S01]  /*d860*/  BSSY B1, `(.L_x_408) ;  /* 0x0000006000017945 */ /* 0x000fe20003800000 */
[----:B------:R-:W-:Y:S02]  /*d870*/  IMAD.MOV.U32 R27, RZ, RZ, -0x3ffffff0 ;  /* 0xc0000010ff1b7424 */ /* 0x000fe400078e00ff */
[----:B--2---:R-:W-:Y:S01]  /*d880*/  IMAD R26, R154, 0x300, R6 ;  /* 0x000003009a1a7824 */ /* 0x004fe200078e0206 */
[----:B-1----:R-:W-:Y:S06]  /*d890*/  @P1 BRA `(.L_x_409) ;  /* 0x0000000000081947 */ /* 0x002fec0003800000 */
[----:B------:R-:W1:Y:S02]  /*d8a0*/  SYNCS.PHASECHK.TRANS64.TRYWAIT P1, [R9+URZ+0x19c30], R0 ;  /* 0x019c3000090075a7 */ /* 0x000e64000802017f */
[----:B-1----:R-:W-:Y:S05]  /*d8b0*/  @!P1 BRA `(.L_x_410) ;  /* 0x000000d000089947 */ /* 0x002fea0003800000 */
.L_x_409:
[----:B------:R-:W-:Y:S05]  /*d8c0*/  BSYNC B1 ;  /* 0x0000000000017941 */ /* 0x000fea0003800000 */
.L_x_408:
[----:B------:R2:W-:Y:S04]  /*d8d0*/  STL.64 [R1+0x98], R2 ;  /* 0x0000980201007387 */ /* 0x0005e80000100a00 */
[----:B--2---:R-:W2:Y:S01]  /*d8e0*/  LDL.64 R2, [R1] ;  /* 0x0000000001027983 */ /* 0x004ea20000100a00 */
[C---:B------:R-:W-:Y:S01]  /*d8f0*/  R2UR UR6, R26.reuse ;  /* 0x000000001a0672ca */ /* 0x040fe200000e0000 */
[C---:B------:R-:W-:Y:S01]  /*d900*/  VIADD R24, R26.reuse, 0x100 ;  /* 0x000001001a187836 */ /* 0x040fe20000000000 */
[----:B------:R-:W-:Y:S01]  /*d910*/  R2UR UR7, R27 ;  /* 0x000000001b0772ca */ /* 0x000fe200000e0000 */
[----:B------:R-:W-:Y:S01]  /*d920*/  VIADD R26, R26, 0x200 ;  /* 0x000002001a1a7836 */ /* 0x000fe20000000000 */
[----:B------:R-:W-:Y:S01]  /*d930*/  R2UR UR4, R4 ;  /* 0x00000000040472ca */ /* 0x000fe200000e0000 */
[----:B------:R-:W-:Y:S01]  /*d940*/  IMAD.MOV.U32 R25, RZ, RZ, -0x3ffffff0 ;  /* 0xc0000010ff197424 */ /* 0x000fe200078e00ff */
[----:B------:R-:W-:Y:S01]  /*d950*/  R2UR UR5, R5 ;  /* 0x00000000050572ca */ /* 0x000fe200000e0000 */
[----:B------:R-:W-:Y:S01]  /*d960*/  IMAD.MOV.U32 R27, RZ, RZ, -0x3ffffff0 ;  /* 0xc0000010ff1b7424 */ /* 0x000fe200078e00ff */
[----:B------:R-:W-:-:S02]  /*d970*/  R2UR UR10, R24 ;  /* 0x00000000180a72ca */ /* 0x000fc400000e0000 */
[----:B------:R-:W-:Y:S02]  /*d980*/  R2UR UR11, R25 ;  /* 0x00000000190b72ca */ /* 0x000fe400000e0000 */
[----:B------:R-:W-:Y:S02]  /*d990*/  R2UR UR14, R26 ;  /* 0x000000001a0e72ca */ /* 0x000fe400000e0000 */
[----:B------:R-:W-:Y:S02]  /*d9a0*/  R2UR UR15, R27 ;  /* 0x000000001b0f72ca */ /* 0x000fe400000e0000 */
[----:B------:R-:W-:-:S06]  /*d9b0*/  WARPGROUP.ARRIVE ;  /* 0x00000000000079c5 */ /* 0x000fcc0000000000 */
[----:B------:R-:W-:Y:S01]  /*d9c0*/  QGMMA.64x128x32.F32.E4M3.E4M3 R24, gdesc[UR4], RZ, !UPT, gsb0 ;  /* 0x01e00000041879f3 */ /* 0x000fe2000c0008ff */
[----:B------:R-:W-:Y:S02]  /*d9d0*/  R2UR UR12, R20 ;  /* 0x00000000140c72ca */ /* 0x000fe400000e0000 */
[----:B------:R-:W-:Y:S01]  /*d9e0*/  R2UR UR13, R21 ;  /* 0x00000000150d72ca */ /* 0x000fe200000e0000 */
[----:B------:R-:W-:Y:S02]  /*d9f0*/  WARPGROUP.DEPBAR.LE gsb0, 0x0 ;  /* 0x00008000000079c5 */ /* 0x000fe40000010000 */
[----:B------:R-:W-:Y:S01]  /*da00*/  WARPGROUP.ARRIVE ;  /* 0x00000000000079c5 */ /* 0x000fe20000000000 */
[----:B--2---:R-:W-:Y:S02]  /*da10*/  R2UR UR8, R2 ;  /* 0x00000000020872ca */ /* 0x004fe400000e0000 */
[----:B------:R-:W-:Y:S02]  /*da20*/  R2UR UR9, R3 ;  /* 0x00000000030972ca */ /* 0x000fe400000e0000 */
[----:B------:R2:W5:Y:S11]  /*da30*/  LDL.LU.64 R2, [R1+0x98] ;  /* 0x0000980001027983 */ /* 0x0005760000300a00 */
[----:B------:R-:W-:Y:S03]  /*da40*/  QGMMA.64x128x32.F32.E4M3.E4M3 R24, gdesc[UR8], R24, gsb0 ;  /* 0x01e00000081879f3 */ /* 0x000fe60008000818 */
[----:B------:R-:W-:-:S02]  /*da50*/  WARPGROUP.DEPBAR.LE gsb0, 0x0 ;  /* 0x00008000000079c5 */ /* 0x000fc40000010000 */
[----:B------:R-:W-:-:S07]  /*da60*/  WARPGROUP.ARRIVE ;  /* 0x00000000000079c5 */ /* 0x000fce0000000000 */
[----:B------:R-:W-:Y:S03]  /*da70*/  QGMMA.64x128x32.F32.E4M3.E4M3 R24, gdesc[UR12], R24, gsb0 ;  /* 0x01e000000c1879f3 */ /* 0x000fe60008000818 */
[----:B------:R-:W-:Y:S02]  /*da80*/  WARPGROUP.DEPBAR.LE gsb0, 0x0 ;  /* 0x00008000000079c5 */ /* 0x000fe40000010000 */
[----:B--2---:R-:W-:Y:S05]  /*da90*/  @!P0 BRA `(.L_x_411) ;  /* 0x0000000000048947 */ /* 0x004fea0003800000 */
[----:B------:R-:W-:Y:S01]  /*daa0*/  BPT.TRAP 0x1 ;  /* 0x000000040000795c */ /* 0x000fe20000300000 */
.L_x_411:
[----:B01----:R-:W-:Y:S01]  /*dab0*/  SHF.L.U32 R0, R10, 0x1f, RZ ;  /* 0x0000001f0a007819 */ /* 0x003fe200000006ff */
[----:B------:R-:W-:-:S04]  /*dac0*/  IMAD R14, R7, 0x8, R16 ;  /* 0x00000008070e7824 */ /* 0x000fc800078e0210 */
[----:B------:R0:W1:Y:S01]  /*dad0*/  SYNCS.PHASECHK.TRANS64.TRYWAIT P1, [R14+URZ+0x19c50], R0 ;  /* 0x019c50000e0075a7 */ /* 0x000062000802017f */
[----:B------:R-:W-:Y:S05]  /*dae0*/  @!P0 BRA `(.L_x_412) ;  /* 0x0000000000048947 */ /* 0x000fea0003800000 */
[----:B------:R-:W-:Y:S01]  /*daf0*/  BPT.TRAP 0x1 ;  /* 0x000000040000795c */ /* 0x000fe20000300000 */
.L_x_412:
[----:B------:R-:W-:Y:S04]  /*db00*/  BSSY B1, `(.L_x_413) ;  /* 0x0000004000017945 */ /* 0x000fe80003800000 */
[----:B-1----:R-:W-:Y:S05]  /*db10*/  @P1 BRA `(.L_x_414) ;  /* 0x0000000000081947 */ /* 0x002fea0003800000 */
[----:B------:R-:W1:Y:S02]  /*db20*/  SYNCS.PHASECHK.TRANS64.TRYWAIT P1, [R14+URZ+0x19c50], R0 ;  /* 0x019c50000e0075a7 */ /* 0x000e64000802017f */
[----:B-1----:R-:W-:Y:S05]  /*db30*/  @!P1 BRA `(.L_x_415) ;  /* 0x000000cc007c9947 */ /* 0x002fea0003800000 */
.L_x_414:
[----:B------:R-:W-:Y:S05]  /*db40*/  BSYNC B1 ;  /* 0x0000000000017941 */ /* 0x000fea0003800000 */
.L_x_413:
[----:B01----:R-:W-:Y:S01]  /*db50*/  VIADD R0, R16, 0x3000 ;  /* 0x0000300010007836 */ /* 0x003fe20000000000 */
[----:B------:R-:W-:Y:S01]  /*db60*/  WARPGROUP.ARRIVE ;  /* 0x00000000000079c5 */ /* 0x000fe20000000000 */
[----:B------:R-:W-:-:S03]  /*db70*/  IMAD.MOV.U32 R11, RZ, RZ, 0x40000040 ;  /* 0x40000040ff0b7424 */ /* 0x000fc600078e00ff */
[----:B------:R-:W-:-:S04]  /*db80*/  SHF.R.U32.HI R0, RZ, 0x4, R0 ;  /* 0x00000004ff007819 */ /* 0x000fc80000011600 */
[----:B------:R-:W-:-:S04]  /*db90*/  LOP3.LUT R0, R0, 0x3fff, RZ, 0xc0, !PT ;  /* 0x00003fff00007812 */ /* 0x000fc800078ec0ff */
[----:B------:R-:W-:-:S05]  /*dba0*/  LOP3.LUT R0, R0, 0x10000, RZ, 0xfc, !PT ;  /* 0x0001000000007812 */ /* 0x000fca00078efcff */
[----:B------:R-:W-:Y:S01]  /*dbb0*/  IMAD R6, R7, 0x300, R0 ;  /* 0x0000030007067824 */ /* 0x000fe200078e0200 */
[----:B-----5:R-:W-:Y:S01]  /*dbc0*/  FMNMX.FTZ R0, R24, R3, !PT ;  /* 0x0000000318007209 */ /* 0x020fe20007810000 */
[----:B------:R-:W-:Y:S02]  /*dbd0*/  IMAD.MOV.U32 R7, RZ, RZ, 0x40000040 ;  /* 0x40000040ff077424 */ /* 0x000fe400078e00ff */
[C---:B------:R-:W-:Y:S01]  /*dbe0*/  VIADD R10, R6.reuse, 0x2 ;  /* 0x00000002060a7836 */ /* 0x040fe20000000000 */
[----:B------:R-:W-:Y:S02]  /*dbf0*/  R2UR UR6, R6 ;  /* 0x00000000060672ca */ /* 0x000fe400000e0000 */
[----:B------:R-:W-:Y:S02]  /*dc00*/  R2UR UR7, R7 ;  /* 0x00000000070772ca */ /* 0x000fe400000e0000 */
[----:B------:R-:W-:-:S04]  /*dc10*/  FMNMX.FTZ R0, R25, R0, !PT ;  /* 0x0000000019007209 */ /* 0x000fc80007810000 */
[----:B------:R-:W-:-:S04]  /*dc20*/  FMNMX.FTZ R0, R28, R0, !PT ;  /* 0x000000001c007209 */ /* 0x000fc80007810000 */
[----:B------:R-:W-:-:S03]  /*dc30*/  FMNMX.FTZ R0, R29, R0, !PT ;  /* 0x000000001d007209 */ /* 0x000fc60007810000 */
[----:B------:R-:W-:Y:S01]  /*dc40*/  QGMMA.64x96x32.F32.E4M3.E4M3 R88, R148, gdesc[UR4], R88, gsb0 ;  /* 0x0160000494587df3 */ /* 0x000fe20008000858 */
[----:B------:R-:W-:Y:S01]  /*dc50*/  R2UR UR6, R10 ;  /* 0x000000000a0672ca */ /* 0x000fe200000e0000 */
[----:B------:R-:W-:Y:S01]  /*dc60*/  VIADD R10, R6, 0x4 ;  /* 0x00000004060a7836 */ /* 0x000fe20000000000 */
[----:B------:R-:W-:Y:S01]  /*dc70*/  R2UR UR7, R11 ;  /* 0x000000000b0772ca */ /* 0x000fe200000e0000 */
[----:B------:R-:W-:Y:S01]  /*dc80*/  IMAD.MOV.U32 R11, RZ, RZ, 0x40000040 ;  /* 0x40000040ff0b7424 */ /* 0x000fe200078e00ff */
[----:B------:R-:W-:Y:S01]  /*dc90*/  FMNMX.FTZ R0, R32, R0, !PT ;  /* 0x0000000020007209 */ /* 0x000fe20007810000 */
[----:B------:R-:W-:-:S03]  /*dca0*/  VIADD R6, R6, 0x6 ;  /* 0x0000000606067836 */ /* 0x000fc60000000000 */
[----:B------:R-:W-:-:S04]  /*dcb0*/  FMNMX.FTZ R0, R33, R0, !PT ;  /* 0x0000000021007209 */ /* 0x000fc80007810000 */
        /* <DEDUP_REMOVED lines=24> */
[----:B------:R-:W-:Y:S01]  /*de40*/  FMNMX.FTZ R0, R84, R0, !PT ;  /* 0x0000000054007209 */ /* 0x000fe20007810000 */
[----:B------:R-:W-:Y:S02]  /*de50*/  WARPGROUP.DEPBAR.LE gsb0, 0x0 ;  /* 0x00008000000079c5 */ /* 0x000fe40000010000 */
[----:B------:R-:W-:Y:S01]  /*de60*/  WARPGROUP.ARRIVE ;  /* 0x00000000000079c5 */ /* 0x000fe20000000000 */
[----:B------:R-:W-:-:S05]  /*de70*/  FMNMX.FTZ R0, R85, R0, !PT ;  /* 0x0000000055007209 */ /* 0x000fca0007810000 */
[----:B------:R-:W0:Y:S01]  /*de80*/  S2R R151, SR_TID.X ;  /* 0x0000000000977919 */ /* 0x000e220000002100 */
[----:B------:R-:W-:Y:S01]  /*de90*/  QGMMA.64x96x32.F32.E4M3.E4M3 R88, R136, gdesc[UR4], R88, gsb0 ;  /* 0x0160000488587df3 */ /* 0x000fe20008000858 */
[----:B------:R-:W-:Y:S01]  /*dea0*/  R2UR UR6, R10 ;  /* 0x000000000a0672ca */ /* 0x000fe200000e0000 */
[----:B------:R-:W1:Y:S01]  /*deb0*/  SHFL.BFLY PT, R7, R0, 0x2, 0x1f ;  /* 0x0c401f0000077f89 */ /* 0x000e6200000e0000 */
[----:B------:R-:W-:Y:S02]  /*dec0*/  FMNMX.FTZ R10, R26, R15, !PT ;  /* 0x0000000f1a0a7209 */ /* 0x000fe40007810000 */
[----:B------:R-:W-:Y:S02]  /*ded0*/  R2UR UR7, R11 ;  /* 0x000000000b0772ca */ /* 0x000fe400000e0000 */
[----:B------:R-:W-:-:S04]  /*dee0*/  FMNMX.FTZ R10, R27, R10, !PT ;  /* 0x0000000a1b0a7209 */ /* 0x000fc80007810000 */
[----:B------:R-:W-:-:S04]  /*def0*/  FMNMX.FTZ R10, R30, R10, !PT ;  /* 0x0000000a1e0a7209 */ /* 0x000fc80007810000 */
[----:B------:R-:W-:-:S04]  /*df00*/  FMNMX.FTZ R10, R31, R10, !PT ;  /* 0x0000000a1f0a7209 */ /* 0x000fc80007810000 */
[----:B------:R-:W-:-:S04]  /*df10*/  FMNMX.FTZ R10, R34, R10, !PT ;  /* 0x0000000a220a7209 */ /* 0x000fc80007810000 */
[----:B------:R-:W-:Y:S02]  /*df20*/  FMNMX.FTZ R10, R35, R10, !PT ;  /* 0x0000000a230a7209 */ /* 0x000fe40007810000 */
[----:B-1----:R-:W-:Y:S01]  /*df30*/  FMNMX.FTZ R0, R0, R7, !PT ;  /* 0x0000000700007209 */ /* 0x002fe20007810000 */
[----:B------:R-:W-:Y:S01]  /*df40*/  IMAD.MOV.U32 R7, RZ, RZ, 0x40000040 ;  /* 0x40000040ff077424 */ /* 0x000fe200078e00ff */
[----:B------:R-:W-:Y:S02]  /*df50*/  FMNMX.FTZ R10, R38, R10, !PT ;  /* 0x0000000a260a7209 */ /* 0x000fe40007810000 */
[----:B0-----:R-:W-:Y:S02]  /*df60*/  LOP3.LUT R151, R151, 0x7f, RZ, 0xc0, !PT ;  /* 0x0000007f97977812 */ /* 0x001fe400078ec0ff */
[----:B------:R-:W-:Y:S02]  /*df70*/  FMNMX.FTZ R10, R39, R10, !PT ;  /* 0x0000000a270a7209 */ /* 0x000fe40007810000 */
[----:B------:R-:W-:-:S02]  /*df80*/  ISETP.NE.AND P1, PT, R151, RZ, PT ;  /* 0x000000ff9700720c */ /* 0x000fc40003f25270 */
[----:B------:R-:W-:-:S04]  /*df90*/  FMNMX.FTZ R10, R42, R10, !PT ;  /* 0x0000000a2a0a7209 */ /* 0x000fc80007810000 */
[----:B------:R-:W-:-:S04]  /*dfa0*/  FMNMX.FTZ R10, R43, R10, !PT ;  /* 0x0000000a2b0a7209 */ /* 0x000fc80007810000 */
[----:B------:R-:W-:-:S03]  /*dfb0*/  FMNMX.FTZ R10, R46, R10, !PT ;  /* 0x0000000a2e0a7209 */ /* 0x000fc60007810000 */
[----:B------:R-:W-:Y:S01]  /*dfc0*/  @!P1 VIADD R9, R9, 0x19c40 ;  /* 0x00019c4009099836 */ /* 0x000fe20000000000 */
[----:B------:R-:W-:-:S04]  /*dfd0*/  FMNMX.FTZ R10, R47, R10, !PT ;  /* 0x0000000a2f0a7209 */ /* 0x000fc80007810000 */
[----:B------:R-:W-:Y:S02]  /*dfe0*/  FMNMX.FTZ R10, R50, R10, !PT ;  /* 0x0000000a320a7209 */ /* 0x000fe40007810000 */
[----:B------:R-:W-:Y:S02]  /*dff0*/  @!P1 PRMT R9, RZ, 0x654, R9 ;  /* 0x00000654ff099816 */ /* 0x000fe40000000009 */
        /* <DEDUP_REMOVED lines=14> */
[----:B------:R-:W-:-:S03]  /*e0e0*/  WARPGROUP.DEPBAR.LE gsb0, 0x0 ;  /* 0x00008000000079c5 */ /* 0x000fc60000010000 */
[----:B------:R-:W-:Y:S01]  /*e0f0*/  FMNMX.FTZ R10, R79, R10, !PT ;  /* 0x0000000a4f0a7209 */ /* 0x000fe20007810000 */
[----:B------:R-:W-:-:S03]  /*e100*/  WARPGROUP.ARRIVE ;  /* 0x00000000000079c5 */ /* 0x000fc60000000000 */
[----:B------:R-:W-:-:S03]  /*e110*/  FMNMX.FTZ R10, R82, R10, !PT ;  /* 0x0000000a520a7209 */ /* 0x000fc60007810000 */
[----:B------:R-:W-:Y:S01]  /*e120*/  QGMMA.64x96x32.F32.E4M3.E4M3 R88, R140, gdesc[UR4], R88, gsb0 ;  /* 0x016000048c587df3 */ /* 0x000fe20008000858 */
[----:B------:R-:W-:Y:S02]  /*e130*/  FMNMX.FTZ R10, R83, R10, !PT ;  /* 0x0000000a530a7209 */ /* 0x000fe40007810000 */
[----:B------:R-:W-:Y:S02]  /*e140*/  R2UR UR7, R7 ;  /* 0x00000000070772ca */ /* 0x000fe400000e0000 */
[----:B------:R-:W-:Y:S01]  /*e150*/  FMNMX.FTZ R10, R86, R10, !PT ;  /* 0x0000000a560a7209 */ /* 0x000fe20007810000 */
[----:B------:R-:W0:Y:S01]  /*e160*/  SHFL.BFLY PT, R7, R0, 0x1, 0x1f ;  /* 0x0c201f0000077f89 */ /* 0x000e2200000e0000 */
[----:B------:R-:W-:Y:S02]  /*e170*/  R2UR UR6, R6 ;  /* 0x00000000060672ca */ /* 0x000fe400000e0000 */
[----:B------:R-:W-:-:S05]  /*e180*/  FMNMX.FTZ R10, R87, R10, !PT ;  /* 0x0000000a570a7209 */ /* 0x000fca0007810000 */
[----:B------:R-:W1:Y:S01]  /*e190*/  SHFL.BFLY PT, R11, R10, 0x2, 0x1f ;  /* 0x0c401f000a0b7f89 */ /* 0x000e6200000e0000 */
[----:B0-----:R-:W-:-:S05]  /*e1a0*/  FMNMX.FTZ R0, R0, R7, !PT ;  /* 0x0000000700007209 */ /* 0x001fca0007810000 */
[----:B------:R-:W-:Y:S01]  /*e1b0*/  FADD.FTZ R7, -R0, R3 ;  /* 0x0000000300077221 */ /* 0x000fe20000010100 */
[----:B-1----:R-:W-:-:S03]  /*e1c0*/  FMNMX.FTZ R11, R10, R11, !PT ;  /* 0x0000000b0a0b7209 */ /* 0x002fc60007810000 */
[----:B------:R-:W-:Y:S02]  /*e1d0*/  FMUL.FTZ R7, R2, R7 ;  /* 0x0000000702077220 */ /* 0x000fe40000410000 */
[----:B------:R-:W0:Y:S04]  /*e1e0*/  SHFL.BFLY PT, R6, R11, 0x1, 0x1f ;  /* 0x0c201f000b067f89 */ /* 0x000e2800000e0000 */
[----:B------:R-:W-:Y:S01]  /*e1f0*/  MUFU.EX2 R7, R7 ;  /* 0x0000000700077308 */ /* 0x000fe20000000800 */
[----:B0-----:R-:W-:-:S05]  /*e200*/  FMNMX.FTZ R6, R11, R6, !PT ;  /* 0x000000060b067209 */ /* 0x001fca0007810000 */
[----:B------:R-:W-:Y:S01]  /*e210*/  FADD.FTZ R3, -R6, R15 ;  /* 0x0000000f06037221 */ /* 0x000fe20000010100 */
[----:B------:R-:W-:-:S03]  /*e220*/  FFMA.FTZ R15, R2, R0, -8 ;  /* 0xc1000000020f7423 */ /* 0x000fc60000010000 */
[C---:B------:R-:W-:Y:S01]  /*e230*/  FMUL.FTZ R3, R2.reuse, R3 ;  /* 0x0000000302037220 */ /* 0x040fe20000410000 */
[----:B------:R-:W-:-:S01]  /*e240*/  FFMA.FTZ R11, R2, R25, -R15 ;  /* 0x00000019020b7223 */ /* 0x000fc2000001080f */
[C-C-:B------:R-:W-:Y:S01]  /*e250*/  FFMA.FTZ R25, R2.reuse, R29, -R15.reuse ;  /* 0x0000001d02197223 */ /* 0x140fe2000001080f */
        /* <DEDUP_REMOVED lines=13> */
[C---:B------:R-:W-:Y:S01]  /*e330*/  FFMA.FTZ R81, R2.reuse, R6, -8 ;  /* 0xc100000002517423 */ /* 0x040fe20000010006 */
[----:B------:R-:W-:-:S01]  /*e340*/  FFMA.FTZ R10, R2, R24, -R15 ;  /* 0x00000018020a7223 */ /* 0x000fc2000001080f */
[----:B------:R-:W-:Y:S01]  /*e350*/  MUFU.EX2 R3, R3 ;  /* 0x0000000300037308 */ /* 0x000fe20000000800 */
[----:B------:R-:W-:-:S01]  /*e360*/  FFMA.FTZ R24, R2, R28, -R15 ;  /* 0x0000001c02187223 */ /* 0x000fc2000001080f */
[C-C-:B------:R-:W-:Y:S01]  /*e370*/  FFMA.FTZ R26, R2.reuse, R26, -R81.reuse ;  /* 0x0000001a021a7223 */ /* 0x140fe20000010851 */
[----:B------:R-:W-:-:S01]  /*e380*/  FFMA.FTZ R27, R2, R27, -R81 ;  /* 0x0000001b021b7223 */ /* 0x000fc20000010851 */
[C-C-:B------:R-:W-:Y:S01]  /*e390*/  FFMA.FTZ R30, R2.reuse, R30, -R81.reuse ;  /* 0x0000001e021e7223 */ /* 0x140fe20000010851 */
[----:B------:R-:W-:-:S01]  /*e3a0*/  FFMA.FTZ R31, R2, R31, -R81 ;  /* 0x0000001f021f7223 */ /* 0x000fc20000010851 */
[C---:B------:R-:W-:Y:S01]  /*e3b0*/  FFMA.FTZ R28, R2.reuse, R32, -R15 ;  /* 0x00000020021c7223 */ /* 0x040fe2000001080f */
[----:B------:R-:W-:-:S01]  /*e3c0*/  FFMA.FTZ R34, R2, R34, -R81 ;  /* 0x0000002202227223 */ /* 0x000fc20000010851 */
[----:B------:R-:W0:Y:S01]  /*e3d0*/  MUFU.EX2 R10, R10 ;  /* 0x0000000a000a7308 */ /* 0x000e220000000800 */
[----:B------:R-:W-:-:S01]  /*e3e0*/  FFMA.FTZ R35, R2, R35, -R81 ;  /* 0x0000002302237223 */ /* 0x000fc20000010851 */
[C---:B------:R-:W-:Y:S01]  /*e3f0*/  FFMA.FTZ R32, R2.reuse, R36, -R15 ;  /* 0x0000002402207223 */ /* 0x040fe2000001080f */
[----:B------:R-:W-:-:S01]  /*e400*/  FFMA.FTZ R38, R2, R38, -R81 ;  /* 0x0000002602267223 */ /* 0x000fc20000010851 */
[C---:B------:R-:W-:Y:S01]  /*e410*/  FFMA.FTZ R39, R2.reuse, R39, -R81 ;  /* 0x0000002702277223 */ /* 0x040fe20000010851 */
[----:B------:R-:W-:-:S01]  /*e420*/  FFMA.FTZ R36, R2, R40, -R15 ;  /* 0x0000002802247223 */ /* 0x000fc2000001080f */
[C-C-:B------:R-:W-:Y:S01]  /*e430*/  FFMA.FTZ R42, R2.reuse, R42, -R81.reuse ;  /* 0x0000002a022a7223 */ /* 0x140fe20000010851 */
[----:B------:R-:W-:-:S01]  /*e440*/  FFMA.FTZ R43, R2, R43, -R81 ;  /* 0x0000002b022b7223 */ /* 0x000fc20000010851 */
[----:B------:R-:W1:Y:S01]  /*e450*/  MUFU.EX2 R26, R26 ;  /* 0x0000001a001a7308 */ /* 0x000e620000000800 */
[----:B------:R-:W-:-:S01]  /*e460*/  FFMA.FTZ R40, R2, R44, -R15 ;  /* 0x0000002c02287223 */ /* 0x000fc2000001080f */
[C-C-:B------:R-:W-:Y:S01]  /*e470*/  FFMA.FTZ R46, R2.reuse, R46, -R81.reuse ;  /* 0x0000002e022e7223 */ /* 0x140fe20000010851 */
[----:B------:R-:W-:-:S01]  /*e480*/  FFMA.FTZ R47, R2, R47, -R81 ;  /* 0x0000002f022f7223 */ /* 0x000fc20000010851 */
[C---:B------:R-:W-:Y:S01]  /*e490*/  FFMA.FTZ R44, R2.reuse, R48, -R15 ;  /* 0x00000030022c7223 */ /* 0x040fe2000001080f */
[----:B------:R-:W-:-:S01]  /*e4a0*/  FFMA.FTZ R50, R2, R50, -R81 ;  /* 0x0000003202327223 */ /* 0x000fc20000010851 */
[----:B------:R-:W-:Y:S01]  /*e4b0*/  FFMA.FTZ R51, R2, R51, -R81 ;  /* 0x0000003302337223 */ /* 0x000fe20000010851 */
[----:B------:R-:W-:-:S02]  /*e4c0*/  WARPGROUP.DEPBAR.LE gsb0, 0x0 ;  /* 0x00008000000079c5 */ /* 0x000fc40000010000 */
[----:B------:R-:W2:Y:S01]  /*e4d0*/  MUFU.EX2 R11, R11 ;  /* 0x0000000b000b7308 */ /* 0x000ea20000000800 */
[----:B0-----:R-:W-:-:S01]  /*e4e0*/  FFMA.FTZ R8, R7, R8, R10 ;  /* 0x0000000807087223 */ /* 0x001fc2000001000a */
[----:B------:R-:W-:Y:S01]  /*e4f0*/  WARPGROUP.ARRIVE ;  /* 0x00000000000079c5 */ /* 0x000fe20000000000 */
[----:B------:R-:W-:-:S01]  /*e500*/  FFMA.FTZ R48, R2, R52, -R15 ;  /* 0x0000003402307223 */ /* 0x000fc2000001080f */
[C-C-:B------:R-:W-:Y:S01]  /*e510*/  FFMA.FTZ R54, R2.reuse, R54, -R81.reuse ;  /* 0x0000003602367223 */ /* 0x140fe20000010851 */
[----:B------:R-:W-:-:S01]  /*e520*/  FFMA.FTZ R55, R2, R55, -R81 ;  /* 0x0000003702377223 */ /* 0x000fc20000010851 */
[C---:B------:R-:W-:Y:S01]  /*e530*/  FFMA.FTZ R52, R2.reuse, R56, -R15 ;  /* 0x0000003802347223 */ /* 0x040fe2000001080f */
[----:B------:R-:W-:-:S01]  /*e540*/  FFMA.FTZ R58, R2, R58, -R81 ;  /* 0x0000003a023a7223 */ /* 0x000fc20000010851 */
[----:B------:R-:W0:Y:S01]  /*e550*/  MUFU.EX2 R27, R27 ;  /* 0x0000001b001b7308 */ /* 0x000e220000000800 */
[----:B-1----:R-:W-:-:S01]  /*e560*/  FFMA.FTZ R12, R3, R12, R26 ;  /* 0x0000000c030c7223 */ /* 0x002fc2000001001a */
[----:B------:R-:W-:Y:S01]  /*e570*/  QGMMA.64x96x32.F32.E4M3.E4M3 R88, R144, gdesc[UR4], R88, gsb0 ;  /* 0x0160000490587df3 */ /* 0x000fe20008000858 */
[----:B------:R-:W-:-:S01]  /*e580*/  FFMA.FTZ R59, R2, R59, -R81 ;  /* 0x0000003b023b7223 */ /* 0x000fc20000010851 */
[C---:B------:R-:W-:Y:S01]  /*e590*/  FFMA.FTZ R56, R2.reuse, R60, -R15 ;  /* 0x0000003c02387223 */ /* 0x040fe2000001080f */
[----:B------:R-:W-:-:S01]  /*e5a0*/  FFMA.FTZ R62, R2, R62, -R81 ;  /* 0x0000003e023e7223 */ /* 0x000fc20000010851 */
[C---:B------:R-:W-:Y:S01]  /*e5b0*/  FFMA.FTZ R63, R2.reuse, R63, -R81 ;  /* 0x0000003f023f7223 */ /* 0x040fe20000010851 */
[----:B------:R-:W-:-:S01]  /*e5c0*/  FFMA.FTZ R60, R2, R64, -R15 ;  /* 0x00000040023c7223 */ /* 0x000fc2000001080f */
[----:B------:R-:W1:Y:S01]  /*e5d0*/  MUFU.EX2 R24, R24 ;  /* 0x0000001800187308 */ /* 0x000e620000000800 */
[----:B--2---:R-:W-:-:S01]  /*e5e0*/  FADD.FTZ R8, R11, R8 ;  /* 0x000000080b087221 */ /* 0x004fc20000010000 */
[C-C-:B------:R-:W-:Y:S01]  /*e5f0*/  FFMA.FTZ R66, R2.reuse, R66, -R81.reuse ;  /* 0x0000004202427223 */ /* 0x140fe20000010851 */
[----:B------:R-:W-:-:S01]  /*e600*/  FFMA.FTZ R67, R2, R67, -R81 ;  /* 0x0000004302437223 */ /* 0x000fc20000010851 */
[C---:B------:R-:W-:Y:S01]  /*e610*/  FFMA.FTZ R64, R2.reuse, R68, -R15 ;  /* 0x0000004402407223 */ /* 0x040fe2000001080f */
[----:B------:R-:W-:-:S01]  /*e620*/  FFMA.FTZ R70, R2, R70, -R81 ;  /* 0x0000004602467223 */ /* 0x000fc20000010851 */
[C---:B------:R-:W-:Y:S01]  /*e630*/  FFMA.FTZ R71, R2.reuse, R71, -R81 ;  /* 0x0000004702477223 */ /* 0x040fe20000010851 */
[----:B------:R-:W-:-:S01]  /*e640*/  FFMA.FTZ R68, R2, R72, -R15 ;  /* 0x0000004802447223 */ /* 0x000fc2000001080f */
[----:B------:R-:W2:Y:S01]  /*e650*/  MUFU.EX2 R30, R30 ;  /* 0x0000001e001e7308 */ /* 0x000ea20000000800 */
[----:B0-----:R-:W-:-:S01]  /*e660*/  FADD.FTZ R12, R27, R12 ;  /* 0x0000000c1b0c7221 */ /* 0x001fc20000010000 */
[C-C-:B------:R-:W-:Y:S01]  /*e670*/  FFMA.FTZ R74, R2.reuse, R74, -R81.reuse ;  /* 0x0000004a024a7223 */ /* 0x140fe20000010851 */
[----:B------:R-:W-:-:S01]  /*e680*/  FFMA.FTZ R75, R2, R75, -R81 ;  /* 0x0000004b024b7223 */ /* 0x000fc20000010851 */
[C---:B------:R-:W-:Y:S01]  /*e690*/  FFMA.FTZ R72, R2.reuse, R76, -R15 ;  /* 0x0000004c02487223 */ /* 0x040fe2000001080f */
[----:B------:R-:W-:-:S01]  /*e6a0*/  FFMA.FTZ R78, R2, R78, -R81 ;  /* 0x0000004e024e7223 */ /* 0x000fc20000010851 */
[C---:B------:R-:W-:Y:S01]  /*e6b0*/  FFMA.FTZ R79, R2.reuse, R79, -R81 ;  /* 0x0000004f024f7223 */ /* 0x040fe20000010851 */
[----:B------:R-:W-:-:S01]  /*e6c0*/  FFMA.FTZ R76, R2, R80, -R15 ;  /* 0x00000050024c7223 */ /* 0x000fc2000001080f */
[----:B------:R-:W0:Y:S01]  /*e6d0*/  MUFU.EX2 R25, R25 ;  /* 0x0000001900197308 */ /* 0x000e220000000800 */
[----:B-1----:R-:W-:-:S01]  /*e6e0*/  FADD.FTZ R8, R24, R8 ;  /* 0x0000000818087221 */ /* 0x002fc20000010000 */
[C-C-:B------:R-:W-:Y:S01]  /*e6f0*/  FFMA.FTZ R82, R2.reuse, R82, -R81.reuse ;  /* 0x0000005202527223 */ /* 0x140fe20000010851 */
[----:B------:R-:W-:-:S01]  /*e700*/  FFMA.FTZ R83, R2, R83, -R81 ;  /* 0x0000005302537223 */ /* 0x000fc20000010851 */
[C---:B------:R-:W-:Y:S01]  /*e710*/  FFMA.FTZ R80, R2.reuse, R84, -R15 ;  /* 0x0000005402507223 */ /* 0x040fe2000001080f */
[----:B------:R-:W-:-:S01]  /*e720*/  FFMA.FTZ R86, R2, R86, -R81 ;  /* 0x0000005602567223 */ /* 0x000fc20000010851 */
[C---:B------:R-:W-:Y:S01]  /*e730*/  FFMA.FTZ R15, R2.reuse, R85, -R15 ;  /* 0x00000055020f7223 */ /* 0x040fe2000001080f */
[----:B------:R-:W-:-:S01]  /*e740*/  FFMA.FTZ R81, R2, R87, -R81 ;  /* 0x0000005702517223 */ /* 0x000fc20000010851 */
        /* <DEDUP_REMOVED lines=120> */
.L_x_416:
[----:B------:R-:W2:Y:S01]  /*eed0*/  LDL R9, [R1+0x24] ;  /* 0x0000240001097983 */ /* 0x000ea20000100800 */
[----:B------:R-:W-:-:S05]  /*eee0*/  VIADD R14, R14, 0x19c60 ;  /* 0x00019c600e0e7836 */ /* 0x000fca0000000000 */
[----:B--2---:R-:W-:Y:S02]  /*eef0*/  PRMT R14, R9, 0x654, R14 ;  /* 0x00000654090e7816 */ /* 0x004fe4000000000e */
[----:B------:R-:W2:Y:S01]  /*ef00*/  LDL R9, [R1+0x1c] ;  /* 0x00001c0001097983 */ /* 0x000ea20000100800 */
[----:B------:R-:W-:Y:S01]  /*ef10*/  F2FP.SATFINITE.E4M3.F32.PACK_AB_MERGE_C R24, R25, R24, RZ ;  /* 0x000000181918723e */ /* 0x000fe200048070ff */
[----:B------:R0:W-:Y:S01]  /*ef20*/  SYNCS.ARRIVE.TRANS64.RED.A1T0 RZ, [R14+URZ], RZ ;  /* 0x000000ff0eff79a7 */ /* 0x0001e2000810043f */
[----:B------:R-:W-:Y:S01]  /*ef30*/  F2FP.SATFINITE.E4M3.F32.PACK_AB_MERGE_C R30, R31, R30, RZ ;  /* 0x0000001e1f1e723e */ /* 0x000fe200048070ff */
[-C--:B------:R-:W-:Y:S01]  /*ef40*/  FMUL.FTZ R88, R88, R7.reuse ;  /* 0x0000000758587220 */ /* 0x080fe20000410000 */
        /* <DEDUP_REMOVED lines=24> */
[----:B------:R-:W-:Y:S01]  /*f0d0*/  F2FP.SATFINITE.E4M3.F32.PACK_AB_MERGE_C R24, R11, R10, R24 ;  /* 0x0000000a0b18723e */ /* 0x000fe20004807018 */
        /* <DEDUP_REMOVED lines=20> */
[----:B------:R-:W-:Y:S01]  /*f220*/  FMUL.FTZ R133, R133, R7 ;  /* 0x0000000785857220 */ /* 0x000fe20000410000 */
[----:B------:R-:W-:Y:S01]  /*f230*/  F2FP.SATFINITE.E4M3.F32.PACK_AB_MERGE_C R70, R67, R66, R70 ;  /* 0x000000424346723e */ /* 0x000fe20004807046 */
[-C--:B------:R-:W-:Y:S01]  /*f240*/  FMUL.FTZ R90, R90, R3.reuse ;  /* 0x000000035a5a7220 */ /* 0x080fe20000410000 */
[----:B------:R-:W-:Y:S01]  /*f250*/  F2FP.SATFINITE.E4M3.F32.PACK_AB_MERGE_C R72, R69, R68, R72 ;  /* 0x000000444548723e */ /* 0x000fe20004807048 */
[-C--:B------:R-:W-:Y:S01]  /*f260*/  FMUL.FTZ R91, R91, R3.reuse ;  /* 0x000000035b5b7220 */ /* 0x080fe20000410000 */
[----:B------:R-:W-:Y:S01]  /*f270*/  F2FP.SATFINITE.E4M3.F32.PACK_AB_MERGE_C R78, R79, R78, RZ ;  /* 0x0000004e4f4e723e */ /* 0x000fe200048070ff */
[-C--:B------:R-:W-:Y:S01]  /*f280*/  FMUL.FTZ R94, R94, R3.reuse ;  /* 0x000000035e5e7220 */ /* 0x080fe20000410000 */
[----:B------:R-:W-:Y:S01]  /*f290*/  F2FP.SATFINITE.E4M3.F32.PACK_AB_MERGE_C R81, R81, R86, RZ ;  /* 0x000000565151723e */ /* 0x000fe200048070ff */
[-C--:B------:R-:W-:Y:S01]  /*f2a0*/  FMUL.FTZ R95, R95, R3.reuse ;  /* 0x000000035f5f7220 */ /* 0x080fe20000410000 */
[----:B------:R-:W-:Y:S01]  /*f2b0*/  F2FP.SATFINITE.E4M3.F32.PACK_AB_MERGE_C R146, R77, R76, R15 ;  /* 0x0000004c4d92723e */ /* 0x000fe2000480700f */
        /* <DEDUP_REMOVED lines=23> */
[----:B------:R-:W-:-:S02]  /*f430*/  IMAD.MOV.U32 R3, RZ, RZ, R0 ;  /* 0x000000ffff037224 */ /* 0x000fc400078e0000 */
[----:B------:R-:W-:Y:S02]  /*f440*/  IMAD.MOV.U32 R10, RZ, RZ, R156 ;  /* 0x000000ffff0a7224 */ /* 0x000fe400078e009c */
[----:B------:R-:W-:Y:S02]  /*f450*/  IMAD.MOV.U32 R7, RZ, RZ, R154 ;  /* 0x000000ffff077224 */ /* 0x000fe400078e009a */
[----:B------:R-:W-:Y:S02]  /*f460*/  IMAD.MOV.U32 R148, RZ, RZ, R24 ;  /* 0x000000ffff947224 */ /* 0x000fe400078e0018 */
[----:B------:R-:W-:Y:S02]  /*f470*/  IMAD.MOV.U32 R149, RZ, RZ, R30 ;  /* 0x000000ffff957224 */ /* 0x000fe400078e001e */
[----:B------:R-:W-:Y:S02]  /*f480*/  IMAD.MOV.U32 R150, RZ, RZ, R32 ;  /* 0x000000ffff967224 */ /* 0x000fe400078e0020 */
        /* <DEDUP_REMOVED lines=9> */
[----:B------:R-:W-:Y:S01]  /*f520*/  IMAD.MOV.U32 R144, RZ, RZ, R72 ;  /* 0x000000ffff907224 */ /* 0x000fe200078e0048 */
[C---:B--2---:R-:W-:Y:S01]  /*f530*/  ISETP.GT.AND P1, PT, R13.reuse, R9, PT ;  /* 0x000000090d00720c */ /* 0x044fe20003f24270 */
[----:B------:R-:W-:-:S12]  /*f540*/  VIADD R13, R13, 0xffffffff ;  /* 0xffffffff0d0d7836 */ /* 0x000fd80000000000 */
[----:B0-----:R-:W-:Y:S05]  /*f550*/  @P1 BRA `(.L_x_417) ;  /* 0xffffffe000881947 */ /* 0x001fea000383ffff */
.L_x_405:
[----:B------:R-:W-:Y:S05]  /*f560*/  BSYNC B0 ;  /* 0x0000000000007941 */ /* 0x000fea0003800000 */
.L_x_404:
[----:B------:R-:W-:Y:S06]  /*f570*/  BAR.ARV 0x8, 0x200 ;  /* 0x0208000000007b1d */ /* 0x000fec0000002000 */
[----:B------:R-:W-:Y:S05]  /*f580*/  @!P0 BRA `(.L_x_418) ;  /* 0x0000000000048947 */ /* 0x000fea0003800000 */
[----:B------:R-:W-:Y:S01]  /*f590*/  BPT.TRAP 0x1 ;  /* 0x000000040000795c */ /* 0x000fe20000300000 */
.L_x_418:
[----:B------:R-:W-:Y:S01]  /*f5a0*/  IMAD R7, R154, 0x8, R16 ;  /* 0x000000089a077824 */ /* 0x000fe200078e0210 */
[----:B------:R-:W-:-:S04]  /*f5b0*/  SHF.L.U32 R4, R156, 0x1f, RZ ;  /* 0x0000001f9c047819 */ /* 0x000fc800000006ff */
[----:B------:R0:W1:Y:S01]  /*f5c0*/  SYNCS.PHASECHK.TRANS64.TRYWAIT P1, [R7+URZ+0x19c50], R4 ;  /* 0x019c5004070075a7 */ /* 0x000062000802017f */
[----:B------:R-:W-:Y:S05]  /*f5d0*/  @!P0 BRA `(.L_x_419) ;  /* 0x0000000000048947 */ /* 0x000fea0003800000 */
[----:B------:R-:W-:Y:S01]  /*f5e0*/  BPT.TRAP 0x1 ;  /* 0x000000040000795c */ /* 0x000fe20000300000 */
.L_x_419:
[----:B------:R-:W-:Y:S04]  /*f5f0*/  BSSY B0, `(.L_x_420) ;  /* 0x0000004000007945 */ /* 0x000fe80003800000 */
[----:B-1----:R-:W-:Y:S05]  /*f600*/  @P1 BRA `(.L_x_421) ;  /* 0x0000000000081947 */ /* 0x002fea0003800000 */
[----:B------:R-:W1:Y:S02]  /*f610*/  SYNCS.PHASECHK.TRANS64.TRYWAIT P1, [R7+URZ+0x19c50], R4 ;  /* 0x019c5004070075a7 */ /* 0x000e64000802017f */
[----:B-1----:R-:W-:Y:S05]  /*f620*/  @!P1 BRA `(.L_x_422) ;  /* 0x000000b000d49947 */ /* 0x002fea0003800000 */
.L_x_421:
[----:B------:R-:W-:Y:S05]  /*f630*/  BSYNC B0 ;  /* 0x0000000000007941 */ /* 0x000fea0003800000 */
.L_x_420:
[----:B------:R-:W2:Y:S04]  /*f640*/  LDL R3, [R1+0x48] ;  /* 0x0000480001037983 */ /* 0x000ea80000100800 */
[----:B------:R-:W3:Y:S04]  /*f650*/  LDL R13, [R1+0x2c] ;  /* 0x00002c00010d7983 */ /* 0x000ee80000100800 */
[----:B------:R-:W4:Y:S01]  /*f660*/  LDL R9, [R1+0x18] ;  /* 0x0000180001097983 */ /* 0x000f220000100800 */
[----:B------:R-:W-:Y:S01]  /*f670*/  VIADD R16, R16, 0x3000 ;  /* 0x0000300010107836 */ /* 0x000fe20000000000 */
[----:B------:R-:W-:Y:S01]  /*f680*/  ULDC.64 UR4, c[0x0][0x9a0] ;  /* 0x0002680000047ab9 */ /* 0x000fe20000000a00 */
[----:B------:R-:W-:Y:S01]  /*f690*/  WARPGROUP.ARRIVE ;  /* 0x00000000000079c5 */ /* 0x000fe20000000000 */
[----:B------:R-:W-:-:S02]  /*f6a0*/  ISETP.NE.U32.AND P1, PT, RZ, UR4, PT ;  /* 0x00000004ff007c0c */ /* 0x000fc4000bf25070 */
[----:B------:R-:W-:Y:S02]  /*f6b0*/  SHF.R.U32.HI R16, RZ, 0x4, R16 ;  /* 0x00000004ff107819 */ /* 0x000fe40000011610 */
[----:B------:R-:W-:Y:S02]  /*f6c0*/  ISETP.NE.AND.EX P1, PT, RZ, UR5, PT, P1 ;  /* 0x00000005ff007c0c */ /* 0x000fe4000bf25310 */
[----:B------:R-:W-:-:S04]  /*f6d0*/  LOP3.LUT R16, R16, 0x3fff, RZ, 0xc0, !PT ;  /* 0x00003fff10107812 */ /* 0x000fc800078ec0ff */
[----:B------:R-:W-:-:S05]  /*f6e0*/  LOP3.LUT R5, R16, 0x10000, RZ, 0xfc, !PT ;  /* 0x0001000010057812 */ /* 0x000fca00078efcff */
[----:B01----:R-:W-:Y:S02]  /*f6f0*/  IMAD R4, R154, 0x300, R5 ;  /* 0x000003009a047824 */ /* 0x003fe400078e0205 */
[----:B------:R-:W-:Y:S01]  /*f700*/  IMAD.MOV.U32 R5, RZ, RZ, 0x40000040 ;  /* 0x40000040ff057424 */ /* 0x000fe200078e00ff */
[----:B------:R-:W2:Y:S02]  /*f710*/  @P1 LDC.64 R14, c[0x0][0x9c8] ;  /* 0x00027200ff0e1b82 */ /* 0x000ea40000000a00 */
[----:B------:R-:W-:Y:S02]  /*f720*/  R2UR UR6, R4 ;  /* 0x00000000040672ca */ /* 0x000fe400000e0000 */
[----:B------:R-:W-:-:S04]  /*f730*/  R2UR UR7, R5 ;  /* 0x00000000050772ca */ /* 0x000fc800000e0000 */
[----:B------:R-:W4:Y:S09]  /*f740*/  @P1 LDC.64 R10, c[0x0][0x9d0] ;  /* 0x00027400ff0a1b82 */ /* 0x000f320000000a00 */
[----:B------:R-:W-:Y:S03]  /*f750*/  QGMMA.64x96x32.F32.E4M3.E4M3 R88, R148, gdesc[UR4], R88, gsb0 ;  /* 0x0160000494587df3 */ /* 0x000fe60008000858 */
[----:B------:R-:W-:-:S02]  /*f760*/  WARPGROUP.DEPBAR.LE gsb0, 0x0 ;  /* 0x00008000000079c5 */ /* 0x000fc40000010000 */
[----:B------:R-:W-:Y:S01]  /*f770*/  WARPGROUP.ARRIVE ;  /* 0x00000000000079c5 */ /* 0x000fe20000000000 */
[----:B--2---:R-:W-:-:S04]  /*f780*/  @P1 IMAD R16, R3, R14, RZ ;  /* 0x0000000e03101224 */ /* 0x004fc800078e02ff */
[C---:B---3--:R-:W-:Y:S02]  /*f790*/  @P1 IMAD R3, R13.reuse, R15, R16 ;  /* 0x0000000f0d031224 */ /* 0x048fe400078e0210 */
[----:B------:R-:W-:-:S04]  /*f7a0*/  @P1 IMAD.WIDE.U32 R14, R13, R14, RZ ;  /* 0x0000000e0d0e1225 */ /* 0x000fc800078e00ff */
[----:B------:R-:W-:Y:S02]  /*f7b0*/  @P1 IMAD.IADD R15, R15, 0x1, R3 ;  /* 0x000000010f0f1824 */ /* 0x000fe400078e0203 */
[----:B----4-:R-:W-:-:S04]  /*f7c0*/  @P1 IMAD.WIDE.U32 R14, R9, R10, R14 ;  /* 0x0000000a090e1225 */ /* 0x010fc800078e000e */
[----:B------:R-:W-:Y:S01]  /*f7d0*/  @P1 IMAD R11, R9, R11, R15 ;  /* 0x0000000b090b1224 */ /* 0x000fe200078e020f */
[----:B------:R-:W-:Y:S01]  /*f7e0*/  @P1 LEA R10, P2, R14, UR4, 0x2 ;  /* 0x000000040e0a1c11 */ /* 0x000fe2000f8410ff */
[----:B------:R-:W-:-:S03]  /*f7f0*/  IMAD.MOV.U32 R9, RZ, RZ, 0x3f800000 ;  /* 0x3f800000ff097424 */ /* 0x000fc600078e00ff */
[----:B------:R-:W-:-:S05]  /*f800*/  @P1 LEA.HI.X R11, R14, UR5, R11, 0x2, P2 ;  /* 0x000000050e0b1c11 */ /* 0x000fca00090f140b */
[----:B------:R0:W2:Y:S01]  /*f810*/  @P1 LDG.E R9, desc[UR40][R10.64] ;  /* 0x000000280a091981 */ /* 0x0000a2000c1e1900 */
[----:B------:R-:W-:Y:S02]  /*f820*/  IMAD.MOV.U32 R5, RZ, RZ, 0x40000040 ;  /* 0x40000040ff057424 */ /* 0x000fe400078e00ff */
[----:B------:R-:W-:Y:S01]  /*f830*/  IMAD.MOV.U32 R20, RZ, RZ, -0x800000 ;  /* 0xff800000ff147424 */ /* 0x000fe200078e00ff */
[----:B------:R-:W1:Y:S04]  /*f840*/  SHFL.BFLY PT, R3, R8, 0x2, 0x1f ;  /* 0x0c401f0008037f89 */ /* 0x000e6800000e0000 */
[----:B------:R-:W3:Y:S01]  /*f850*/  SHFL.BFLY PT, R13, R12, 0x2, 0x1f ;  /* 0x0c401f000c0d7f89 */ /* 0x000ee200000e0000 */
[----:B0-----:R-:W-:Y:S02]  /*f860*/  VIADD R10, R4, 0x2 ;  /* 0x00000002040a7836 */ /* 0x001fe40000000000 */
[----:B------:R-:W-:-:S03]  /*f870*/  IMAD.MOV.U32 R11, RZ, RZ, 0x40000040 ;  /* 0x40000040ff0b7424 */ /* 0x000fc600078e00ff */
[----:B------:R-:W-:Y:S01]  /*f880*/  R2UR UR6, R10 ;  /* 0x000000000a0672ca */ /* 0x000fe200000e0000 */
[C---:B------:R-:W-:Y:S01]  /*f890*/  VIADD R10, R4.reuse, 0x4 ;  /* 0x00000004040a7836 */ /* 0x040fe20000000000 */
[----:B------:R-:W-:Y:S01]  /*f8a0*/  R2UR UR7, R11 ;  /* 0x000000000b0772ca */ /* 0x000fe200000e0000 */
[----:B------:R-:W-:Y:S02]  /*f8b0*/  IMAD.MOV.U32 R11, RZ, RZ, 0x40000040 ;  /* 0x40000040ff0b7424 */ /* 0x000fe400078e00ff */
[----:B------:R-:W-:Y:S02]  /*f8c0*/  VIADD R4, R4, 0x6 ;  /* 0x0000000604047836 */ /* 0x000fe40000000000 */
[----:B-1----:R-:W-:-:S08]  /*f8d0*/  FADD.FTZ R3, R3, R8 ;  /* 0x0000000803037221 */ /* 0x002fd00000010000 */
[----:B------:R-:W-:Y:S01]  /*f8e0*/  QGMMA.64x96x32.F32.E4M3.E4M3 R88, R136, gdesc[UR4], R88, gsb0 ;  /* 0x0160000488587df3 */ /* 0x000fe20008000858 */
[----:B------:R-:W-:Y:S01]  /*f8f0*/  R2UR UR6, R10 ;  /* 0x000000000a0672ca */ /* 0x000fe200000e0000 */
[----:B---3--:R-:W-:Y:S01]  /*f900*/  FADD.FTZ R13, R13, R12 ;  /* 0x0000000c0d0d7221 */ /* 0x008fe20000010000 */
[----:B------:R-:W-:-:S04]  /*f910*/  R2UR UR7, R11 ;  /* 0x000000000b0772ca */ /* 0x000fc800000e0000 */
[----:B------:R-:W0:Y:S02]  /*f920*/  SHFL.BFLY PT, R10, R13, 0x1, 0x1f ;  /* 0x0c201f000d0a7f89 */ /* 0x000e2400000e0000 */
[----:B0-----:R-:W-:-:S01]  /*f930*/  FADD.FTZ R12, R13, R10 ;  /* 0x0000000a0d0c7221 */ /* 0x001fc20000010000 */
[----:B------:R-:W-:-:S03]  /*f940*/  IMAD.MOV.U32 R10, RZ, RZ, RZ ;  /* 0x000000ffff0a7224 */ /* 0x000fc600078e00ff */
[----:B------:R-:W-:-:S05]  /*f950*/  FMUL.FTZ R16, R12, 0.00390625 ;  /* 0x3b8000000c107820 */ /* 0x000fca0000410000 */
[----:B------:R-:W-:-:S13]  /*f960*/  FSETP.NE.FTZ.AND P3, PT, R16, RZ, PT ;  /* 0x000000ff1000720b */ /* 0x000fda0003f75000 */
[----:B------:R-:W0:Y:S02]  /*f970*/  @P3 MUFU.LG2 R11, R16 ;  /* 0x00000010000b3308 */ /* 0x000e240000000c00 */
[----:B0-----:R-:W-:Y:S01]  /*f980*/  @P3 FMUL.FTZ R11, R11, 0.69314718246459960938 ;  /* 0x3f3172180b0b3820 */ /* 0x001fe20000410000 */
[----:B------:R-:W-:Y:S02]  /*f990*/  WARPGROUP.DEPBAR.LE gsb0, 0x0 ;  /* 0x00008000000079c5 */ /* 0x000fe40000010000 */
[----:B------:R-:W-:-:S06]  /*f9a0*/  WARPGROUP.ARRIVE ;  /* 0x00000000000079c5 */ /* 0x000fcc0000000000 */
[----:B------:R-:W-:Y:S01]  /*f9b0*/  QGMMA.64x96x32.F32.E4M3.E4M3 R88, R140, gdesc[UR4], R88, gsb0 ;  /* 0x016000048c587df3 */ /* 0x000fe20008000858 */
[----:B------:R-:W-:Y:S02]  /*f9c0*/  R2UR UR6, R4 ;  /* 0x00000000040672ca */ /* 0x000fe400000e0000 */
[----:B------:R-:W-:Y:S01]  /*f9d0*/  R2UR UR7, R5 ;  /* 0x00000000050772ca */ /* 0x000fe200000e0000 */
[----:B------:R-:W0:Y:S02]  /*f9e0*/  SHFL.BFLY PT, R4, R3, 0x1, 0x1f ;  /* 0x0c201f0003047f89 */ /* 0x000e2400000e0000 */
[----:B0-----:R-:W-:-:S01]  /*f9f0*/  FADD.FTZ R14, R3, R4 ;  /* 0x00000004030e7221 */ /* 0x001fc20000010000 */
[----:B------:R-:W-:Y:S02]  /*fa00*/  IMAD.MOV.U32 R4, RZ, RZ, RZ ;  /* 0x000000ffff047224 */ /* 0x000fe400078e00ff */
[----:B------:R-:W-:Y:S02]  /*fa10*/  IMAD.MOV.U32 R3, RZ, RZ, -0x800000 ;  /* 0xff800000ff037424 */ /* 0x000fe400078e00ff */
[C---:B------:R-:W-:Y:S01]  /*fa20*/  FMUL.FTZ R15, R14.reuse, 0.00390625 ;  /* 0x3b8000000e0f7820 */ /* 0x040fe20000410000 */
[----:B------:R-:W-:-:S04]  /*fa30*/  FSETP.NE.FTZ.AND P1, PT, R14, RZ, PT ;  /* 0x000000ff0e00720b */ /* 0x000fc80003f35000 */
[----:B------:R-:W-:-:S09]  /*fa40*/  FSETP.NE.FTZ.AND P2, PT, R15, RZ, PT ;  /* 0x000000ff0f00720b */ /* 0x000fd20003f55000 */
[----:B------:R-:W-:Y:S01]  /*fa50*/  @P1 MUFU.RCP R4, R14 ;  /* 0x0000000e00041308 */ /* 0x000fe20000001000 */
[----:B------:R-:W-:-:S03]  /*fa60*/  FSETP.NE.FTZ.AND P1, PT, R12, RZ, PT ;  /* 0x000000ff0c00720b */ /* 0x000fc60003f35000 */
[C---:B------:R-:W-:Y:S01]  /*fa70*/  @P2 FMUL.FTZ R5, R2.reuse, 0.69314718246459960938 ;  /* 0x3f31721802052820 */ /* 0x040fe20000410000 */
[----:B------:R-:W-:-:S03]  /*fa80*/  @P3 FMUL.FTZ R2, R2, 0.69314718246459960938 ;  /* 0x3f31721802023820 */ /* 0x000fc60000410000 */
[----:B------:R-:W0:Y:S01]  /*fa90*/  @P2 MUFU.LG2 R8, R15 ;  /* 0x0000000f00082308 */ /* 0x000e220000000c00 */
[----:B------:R-:W-:-:S07]  /*faa0*/  @P3 FFMA.FTZ R20, R2, R6, R11 ;  /* 0x0000000602143223 */ /* 0x000fce000001000b */
[----:B------:R-:W1:Y:S01]  /*fab0*/  @P1 MUFU.RCP R10, R12 ;  /* 0x0000000c000a1308 */ /* 0x000e620000001000 */
[----:B0-----:R-:W-:-:S04]  /*fac0*/  @P2 FMUL.FTZ R8, R8, 0.69314718246459960938 ;  /* 0x3f31721808082820 */ /* 0x001fc80000410000 */
[----:B------:R-:W-:Y:S01]  /*fad0*/  @P2 FFMA.FTZ R3, R5, R0, R8 ;  /* 0x0000000005032223 */ /* 0x000fe20000010008 */
[----:B------:R-:W-:Y:S02]  /*fae0*/  WARPGROUP.DEPBAR.LE gsb0, 0x0 ;  /* 0x00008000000079c5 */ /* 0x000fe40000010000 */
[----:B------:R-:W-:-:S06]  /*faf0*/  WARPGROUP.ARRIVE ;  /* 0x00000000000079c5 */ /* 0x000fcc0000000000 */
[----:B------:R-:W-:Y:S01]  /*fb00*/  QGMMA.64x96x32.F32.E4M3.E4M3 R88, R144, gdesc[UR4], R88, gsb0 ;  /* 0x0160000490587df3 */ /* 0x000fe20008000858 */
[-C--:B--2---:R-:W-:Y:S01]  /*fb10*/  FMUL.FTZ R5, R4, R9.reuse ;  /* 0x0000000904057220 */ /* 0x084fe20000410000 */
[----:B-1----:R-:W-:Y:S01]  /*fb20*/  FMUL.FTZ R2, R10, R9 ;  /* 0x000000090a027220 */ /* 0x002fe20000410000 */
[----:B------:R-:W-:Y:S02]  /*fb30*/  WARPGROUP.DEPBAR.LE gsb0, 0x0 ;  /* 0x00008000000079c5 */ /* 0x000fe40000010000 */
[----:B------:R-:W-:Y:S05]  /*fb40*/  @!P0 BRA `(.L_x_423) ;  /* 0x0000000000048947 */ /* 0x000fea0003800000 */
[----:B------:R-:W-:Y:S01]  /*fb50*/  BPT.TRAP 0x1 ;  /* 0x000000040000795c */ /* 0x000fe20000300000 */
.L_x_423:
[----:B------:R-:W2:Y:S01]  /*fb60*/  LDL.LU R0, [R1+0x24] ;  /* 0x0000240001007983 */ /* 0x000ea20000300800 */
[----:B------:R-:W-:Y:S02]  /*fb70*/  VIADD R7, R7, 0x19c60 ;  /* 0x00019c6007077836 */ /* 0x000fe40000000000 */
[-C--:B------:R-:W-:Y:S01]  /*fb80*/  FMUL.FTZ R25, R88, R5.reuse ;  /* 0x0000000558197220 */ /* 0x080fe20000410000 */
[-C--:B------:R-:W-:Y:S01]  /*fb90*/  FMUL.FTZ R14, R93, R5.reuse ;  /* 0x000000055d0e7220 */ /* 0x080fe20000410000 */
[----:B------:R-:W3:Y:S01]  /*fba0*/  LDL.LU R16, [R1+0x44] ;  /* 0x0000440001107983 */ /* 0x000ee20000300800 */
[----:B------:R-:W-:Y:S02]  /*fbb0*/  VIADD R154, R154, 0x1 ;  /* 0x000000019a9a7836 */ /* 0x000fe40000000000 */
[-C--:B------:R-:W-:Y:S01]  /*fbc0*/  FMUL.FTZ R27, R96, R5.reuse ;  /* 0x00000005601b7220 */ /* 0x080fe20000410000 */
[-C--:B------:R-:W-:Y:S02]  /*fbd0*/  FMUL.FTZ R13, R101, R5.reuse ;  /* 0x00000005650d7220 */ /* 0x080fe40000410000 */
[----:B------:R-:W-:Y:S01]  /*fbe0*/  ISETP.NE.AND P1, PT, R154, 0x2, PT ;  /* 0x000000029a00780c */ /* 0x000fe20003f25270 */
        /* <DEDUP_REMOVED lines=42> */
[----:B------:R-:W-:Y:S01]  /*fe90*/  FMUL.FTZ R131, R131, R2 ;  /* 0x0000000283837220 */ /* 0x000fe20000410000 */
[----:B------:R-:W-:-:S02]  /*fea0*/  SEL R154, R154, RZ, P1 ;  /* 0x000000ff9a9a7207 */ /* 0x000fc40000800000 */
[----:B--2---:R-:W-:Y:S01]  /*feb0*/  PRMT R4, R0, 0x654, R7 ;  /* 0x0000065400047816 */ /* 0x004fe20000000007 */
[----:B---3--:R-:W-:-:S03]  /*fec0*/  VIADD R16, R16, 0x1 ;  /* 0x0000000110107836 */ /* 0x008fc60000000000 */
[----:B------:R0:W-:Y:S02]  /*fed0*/  SYNCS.ARRIVE.TRANS64.RED.A1T0 RZ, [R4+URZ], RZ ;  /* 0x000000ff04ff79a7 */ /* 0x0001e4000810043f */
[----:B------:R0:W-:Y:S01]  /*fee0*/  STL [R1+0x44], R16 ;  /* 0x0000441001007387 */ /* 0x0001e20000100800 */
[-C--:B------:R-:W-:Y:S01]  /*fef0*/  FMUL.FTZ R0, R120, R5.reuse ;  /* 0x0000000578007220 */ /* 0x080fe20000410000 */
[----:B------:R-:W-:Y:S01]  /*ff00*/  FMUL.FTZ R7, R125, R5 ;  /* 0x000000057d077220 */ /* 0x000fe20000410000 */
[----:B------:R-:W-:-:S04]  /*ff10*/  SEL R5, RZ, 0x1, P1 ;  /* 0x00000001ff057807 */ /* 0x000fc80000800000 */
[----:B------:R-:W-:-:S07]  /*ff20*/  LOP3.LUT R156, R156, R5, RZ, 0x3c, !PT ;  /* 0x000000059c9c7212 */ /* 0x000fce00078e3cff */
.L_x_371:
[----:B------:R-:W2:Y:S01]  /*ff30*/  LDL R92, [R1+0x38] ;  /* 0x00003800015c7983 */ /* 0x000ea20000100800 */
[----:B------:R-:W1:Y:S01]  /*ff40*/  S2UR UR4, SR_CgaCtaId ;  /* 0x00000000000479c3 */ /* 0x000e620000008800 */
[----:B0-----:R-:W-:Y:S01]  /*ff50*/  MOV R16, 0x400 ;  /* 0x0000040000107802 */ /* 0x001fe20000000f00 */
[----:B------:R-:W-:Y:S01]  /*ff60*/  BSSY B0, `(.L_x_424) ;  /* 0x000033b000007945 */ /* 0x000fe20003800000 */
[----:B-1----:R-:W-:-:S05]  /*ff70*/  IMAD.U32 R2, RZ, RZ, UR4 ;  /* 0x00000004ff027e24 */ /* 0x002fca000f8e00ff */
[----:B------:R0:W-:Y:S01]  /*ff80*/  STL [R1+0x24], R2 ;  /* 0x0000240201007387 */ /* 0x0001e20000100800 */
[----:B------:R-:W-:Y:S01]  /*ff90*/  LEA R16, R2, R16, 0x18 ;  /* 0x0000001002107211 */ /* 0x000fe200078ec0ff */
[----:B------:R-:W-:Y:S06]  /*ffa0*/  BAR.SYNC.DEFER_BLOCKING 0x5, 0x200 ;  /* 0x0148000000007b1d */ /* 0x000fec0000010000 */
[----:B------:R0:W1:Y:S02]  /*ffb0*/  LDS.128 R28, [R16+0x19cd0] ;  /* 0x019cd000101c7984 */ /* 0x0000640000000c00 */
[----:B------:R-:W-:Y:S06]  /*ffc0*/  BAR.ARV 0x4, 0x200 ;  /* 0x0108000000007b1d */ /* 0x000fec0000002000 */
[----:B--2---:R-:W-:-:S13]  /*ffd0*/  ISETP.NE.AND P1, PT, R92, RZ, PT ;  /* 0x000000ff5c00720c */ /* 0x004fda0003f25270 */
[----:B------:R-:W2:Y:S02]  /*ffe0*/  @!P1 LDC R92, c[0x0][0xad4] ;  /* 0x0002b500ff5c9b82 */ /* 0x000ea40000000800 */
[----:B--2---:R0:W-:Y:S01]  /*fff0*/  @!P1 STL [R1+0x38], R92 ;  /* 0x0000385c01009387 */ /* 0x0041e20000100800 */
[----:B-1----:R-:W-:Y:S05]  /*10000*/  @P0 BRA `(.L_x_425) ;  /* 0x0000002400fc0947 */ /* 0x002fea0003800000 */
[----:B------:R-:W2:Y:S01]  /*10010*/  LDL.LU R5, [R1+0x2c] ;  /* 0x00002c0001057983 */ /* 0x000ea20000300800 */
[----:B------:R-:W-:Y:S01]  /*10020*/  ULDC.64 UR4, c[0x4][0x38] ;  /* 0x01000e0000047ab9 */ /* 0x000fe20000000a00 */
[----:B------:R-:W-:Y:S02]  /*10030*/  ULDC.64 UR6, c[0x0][0xc08] ;  /* 0x0003020000067ab9 */ /* 0x000fe40000000a00 */
[----:B------:R-:W3:Y:S04]  /*10040*/  LDL.LU R4, [R1+0x48] ;  /* 0x0000480001047983 */ /* 0x000ee80000300800 */
[----:B0-----:R-:W4:Y:S01]  /*10050*/  LDL R2, [R1+0x18] ;  /* 0x0000180001027983 */ /* 0x001f220000100800 */
[----:B------:R-:W0:Y:S01]  /*10060*/  S2R R40, SR_TID.X ;  /* 0x0000000000287919 */ /* 0x000e220000002100 */
[----:B------:R-:W-:Y:S01]  /*10070*/  BAR.SYNC.DEFER_BLOCKING 0x1, 0x180 ;  /* 0x0046000000007b1d */ /* 0x000fe20000010000 */
[----:B--2---:R-:W-:-:S02]  /*10080*/  IMAD.MOV.U32 R39, RZ, RZ, R5 ;  /* 0x000000ffff277224 */ /* 0x004fc400078e0005 */
[----:B---3--:R-:W-:Y:S02]  /*10090*/  IMAD.MOV.U32 R37, RZ, RZ, R4 ;  /* 0x000000ffff257224 */ /* 0x008fe400078e0004 */
[----:B----45:R-:W-:Y:S02]  /*100a0*/  IMAD.MOV.U32 R26, RZ, RZ, R2 ;  /* 0x000000ffff1a7224 */ /* 0x030fe400078e0002 */
[----:B0-----:R-:W-:-:S05]  /*100b0*/  IMAD.SHL.U32 R2, R40, 0x4, RZ ;  /* 0x0000000428027824 */ /* 0x001fca00078e00ff */
[----:B------:R-:W-:-:S04]  /*100c0*/  LOP3.LUT R2, R2, 0xc, RZ, 0xc0, !PT ;  /* 0x0000000c02027812 */ /* 0x000fc800078ec0ff */
[----:B------:R-:W-:-:S05]  /*100d0*/  IADD3 R4, P0, R2, UR4, RZ ;  /* 0x0000000402047c10 */ /* 0x000fca000ff1e0ff */
[----:B------:R-:W-:Y:S01]  /*100e0*/  IMAD.X R5, RZ, RZ, UR5, P0 ;  /* 0x00000005ff057e24 */ /* 0x000fe200080e06ff */
[----:B------:R-:W-:-:S04]  /*100f0*/  ULDC.64 UR4, c[0x0][0xc00] ;  /* 0x0003000000047ab9 */ /* 0x000fc80000000a00 */
[----:B------:R0:W2:Y:S01]  /*10100*/  LDG.E.CONSTANT R24, desc[UR40][R4.64] ;  /* 0x0000002804187981 */ /* 0x0000a2000c1e9900 */
[----:B------:R-:W-:Y:S01]  /*10110*/  LOP3.LUT P0, R2, R40, 0x3, RZ, 0xc0, !PT ;  /* 0x0000000328027812 */ /* 0x000fe2000780c0ff */
[----:B------:R-:W-:Y:S02]  /*10120*/  IMAD.MOV.U32 R42, RZ, RZ, R39 ;  /* 0x000000ffff2a7224 */ /* 0x000fe400078e0027 */
[----:B------:R-:W-:Y:S02]  /*10130*/  IMAD.MOV.U32 R44, RZ, RZ, R37 ;  /* 0x000000ffff2c7224 */ /* 0x000fe400078e0025 */
[----:B------:R-:W-:Y:S01]  /*10140*/  IMAD.MOV.U32 R46, RZ, RZ, R26 ;  /* 0x000000ffff2e7224 */ /* 0x000fe200078e001a */
[----:B------:R-:W3:Y:S01]  /*10150*/  LDL R4, [R1+0x88] ;  /* 0x0000880001047983 */ /* 0x000ee20000100800 */
[----:B------:R-:W-:Y:S01]  /*10160*/  ISETP.EQ.OR P0, PT, R2, 0x3, !P0 ;  /* 0x000000030200780c */ /* 0x000fe20004702670 */
[----:B------:R-:W-:Y:S02]  /*10170*/  IMAD.MOV.U32 R96, RZ, RZ, R44 ;  /* 0x000000ffff607224 */ /* 0x000fe400078e002c */
[----:B------:R-:W4:Y:S01]  /*10180*/  LDL.LU R100, [R1+0x3c] ;  /* 0x00003c0001647983 */ /* 0x000f220000300800 */
[----:B------:R-:W-:Y:S01]  /*10190*/  SEL R67, R98, R99, P0 ;  /* 0x0000006362437207 */ /* 0x000fe20000000000 */
[----:B------:R-:W-:Y:S01]  /*101a0*/  IMAD.MOV.U32 R97, RZ, RZ, R42 ;  /* 0x000000ffff617224 */ /* 0x000fe200078e002a */
[----:B------:R-:W-:Y:S01]  /*101b0*/  SEL R98, R99, R98, P0 ;  /* 0x0000006263627207 */ /* 0x000fe20000000000 */
[----:B0-----:R-:W0:Y:S01]  /*101c0*/  S2R R5, SR_SWINHI ;  /* 0x0000000000057919 */ /* 0x001e220000002f00 */
[----:B------:R-:W-:Y:S01]  /*101d0*/  SEL R39, R25, R36, P0 ;  /* 0x0000002419277207 */ /* 0x000fe20000000000 */
[----:B------:R-:W-:Y:S01]  /*101e0*/  IMAD.MOV.U32 R93, RZ, RZ, R46 ;  /* 0x000000ffff5d7224 */ /* 0x000fe200078e002e */
[----:B------:R-:W-:Y:S01]  /*101f0*/  SEL R25, R36, R25, P0 ;  /* 0x0000001924197207 */ /* 0x000fe20000000000 */
[----:B------:R-:W4:Y:S01]  /*10200*/  LDL.LU R99, [R1+0x40] ;  /* 0x0000400001637983 */ /* 0x000f220000300800 */
[----:B------:R-:W-:-:S02]  /*10210*/  SEL R45, R32, R13, P0 ;  /* 0x0000000d202d7207 */ /* 0x000fc40000000000 */
[----:B------:R-:W-:Y:S01]  /*10220*/  SEL R47, R12, R33, P0 ;  /* 0x000000210c2f7207 */ /* 0x000fe20000000000 */
[----:B------:R-:W4:Y:S01]  /*10230*/  LDL R88, [R1+0x54] ;  /* 0x0000540001587983 */ /* 0x000f220000100800 */
        /* <DEDUP_REMOVED lines=12> */
[----:B------:R-:W-:Y:S02]  /*10300*/  MOV R36, R16 ;  /* 0x0000001000247202 */ /* 0x000fe40000000f00 */
[----:B0-----:R-:W-:Y:S02]  /*10310*/  MOV R37, R5 ;  /* 0x0000000500257202 */ /* 0x001fe40000000f00 */
        /* <DEDUP_REMOVED lines=11> */
[----:B------:R-:W4:Y:S01]  /*103d0*/  LDL R91, [R1+0x4c] ;  /* 0x00004c00015b7983 */ /* 0x000f220000100800 */
[----:B------:R-:W-:Y:S02]  /*103e0*/  SEL R69, R102, R103, P0 ;  /* 0x0000006766457207 */ /* 0x000fe40000000000 */
[----:B------:R-:W-:Y:S02]  /*103f0*/  SEL R71, R106, R107, P0 ;  /* 0x0000006b6a477207 */ /* 0x000fe40000000000 */
[----:B------:R-:W-:Y:S02]  /*10400*/  SEL R73, R110, R111, P0 ;  /* 0x0000006f6e497207 */ /* 0x000fe40000000000 */
[----:B------:R-:W-:-:S02]  /*10410*/  SEL R75, R114, R115, P0 ;  /* 0x00000073724b7207 */ /* 0x000fc40000000000 */
[----:B------:R-:W-:Y:S02]  /*10420*/  SEL R77, R118, R119, P0 ;  /* 0x00000077764d7207 */ /* 0x000fe40000000000 */
[----:B------:R-:W-:Y:S02]  /*10430*/  SEL R85, R134, R135, P0 ;  /* 0x0000008786557207 */ /* 0x000fe40000000000 */
[----:B------:R-:W-:Y:S02]  /*10440*/  SEL R95, R95, R94, P0 ;  /* 0x0000005e5f5f7207 */ /* 0x000fe40000000000 */
[----:B------:R-:W-:Y:S01]  /*10450*/  SEL R106, R107, R106, P0 ;  /* 0x0000006a6b6a7207 */ /* 0x000fe20000000000 */
[----:B------:R-:W4:Y:S01]  /*10460*/  LDL R94, [R1+0x84] ;  /* 0x00008400015e7983 */ /* 0x000f220000100800 */
        /* <DEDUP_REMOVED lines=10> */
[----:B------:R-:W-:Y:S01]  /*10510*/  SEL R126, R127, R126, P0 ;  /* 0x0000007e7f7e7207 */ /* 0x000fe20000000000 */
[----:B---3--:R-:W-:-:S03]  /*10520*/  IMAD.WIDE R12, R4, 0x2, R36 ;  /* 0x00000002040c7825 */ /* 0x008fc600078e0224 */
[----:B------:R-:W-:-:S04]  /*10530*/  IADD3 R21, P5, R12, 0x20, RZ ;  /* 0x000000200c157810 */ /* 0x000fc80007fbe0ff */
[----:B------:R-:W-:Y:S02]  /*10540*/  LOP3.LUT R0, R21, 0x180, RZ, 0xc0, !PT ;  /* 0x0000018015007812 */ /* 0x000fe400078ec0ff */
[----:B------:R-:W-:Y:S02]  /*10550*/  IADD3 R35, P4, R12, 0x3000, RZ ;  /* 0x000030000c237810 */ /* 0x000fe40007f9e0ff */
[----:B------:R-:W-:Y:S02]  /*10560*/  SHF.R.U64 R0, R0, 0x3, RZ ;  /* 0x0000000300007819 */ /* 0x000fe400000012ff */
[C---:B------:R-:W-:Y:S02]  /*10570*/  IADD3 R89, P2, R12.reuse, 0x6000, RZ ;  /* 0x000060000c597810 */ /* 0x040fe40007f5e0ff */
[C---:B------:R-:W-:Y:S02]  /*10580*/  IADD3 R87, P3, R12.reuse, 0x3020, RZ ;  /* 0x000030200c577810 */ /* 0x040fe40007f7e0ff */
[----:B------:R-:W-:-:S02]  /*10590*/  IADD3 R28, P1, R12, 0x6020, RZ ;  /* 0x000060200c1c7810 */ /* 0x000fc40007f3e0ff */
[----:B------:R-:W-:Y:S02]  /*105a0*/  LOP3.LUT R14, R0, R21, RZ, 0x3c, !PT ;  /* 0x00000015000e7212 */ /* 0x000fe400078e3cff */
[----:B------:R-:W-:Y:S02]  /*105b0*/  LOP3.LUT R0, R35, 0x180, RZ, 0xc0, !PT ;  /* 0x0000018023007812 */ /* 0x000fe400078ec0ff */
[----:B------:R-:W-:Y:S02]  /*105c0*/  LOP3.LUT R5, R12, 0x180, RZ, 0xc0, !PT ;  /* 0x000001800c057812 */ /* 0x000fe400078ec0ff */
[----:B------:R-:W-:Y:S02]  /*105d0*/  LOP3.LUT R4, R89, 0x180, RZ, 0xc0, !PT ;  /* 0x0000018059047812 */ /* 0x000fe400078ec0ff */
[----:B------:R-:W-:Y:S02]  /*105e0*/  LOP3.LUT R2, R87, 0x180, RZ, 0xc0, !PT ;  /* 0x0000018057027812 */ /* 0x000fe400078ec0ff */
[----:B------:R-:W-:-:S02]  /*105f0*/  LOP3.LUT R21, R28, 0x180, RZ, 0xc0, !PT ;  /* 0x000001801c157812 */ /* 0x000fc400078ec0ff */
[----:B------:R-:W-:Y:S02]  /*10600*/  SHF.R.U64 R0, R0, 0x3, RZ ;  /* 0x0000000300007819 */ /* 0x000fe400000012ff */
[----:B------:R-:W-:Y:S02]  /*10610*/  SHF.R.U64 R5, R5, 0x3, RZ ;  /* 0x0000000305057819 */ /* 0x000fe400000012ff */
[----:B------:R-:W-:Y:S02]  /*10620*/  SHF.R.U64 R4, R4, 0x3, RZ ;  /* 0x0000000304047819 */ /* 0x000fe400000012ff */
[----:B------:R-:W-:Y:S02]  /*10630*/  SHF.R.U64 R2, R2, 0x3, RZ ;  /* 0x0000000302027819 */ /* 0x000fe400000012ff */
[----:B------:R-:W-:Y:S01]  /*10640*/  SHF.R.U64 R21, R21, 0x3, RZ ;  /* 0x0000000315157819 */ /* 0x000fe200000012ff */
[--C-:B------:R-:W-:Y:S01]  /*10650*/  IMAD.X R11, RZ, RZ, R13.reuse, P4 ;  /* 0x000000ffff0b7224 */ /* 0x100fe200020e060d */
[----:B------:R-:W-:Y:S01]  /*10660*/  LOP3.LUT R10, R0, R35, RZ, 0x3c, !PT ;  /* 0x00000023000a7212 */ /* 0x000fe200078e3cff */
[--C-:B------:R-:W-:Y:S01]  /*10670*/  IMAD.X R7, RZ, RZ, R13.reuse, P2 ;  /* 0x000000ffff077224 */ /* 0x100fe200010e060d */
[----:B------:R-:W-:Y:S01]  /*10680*/  LOP3.LUT R12, R5, R12, RZ, 0x3c, !PT ;  /* 0x0000000c050c7212 */ /* 0x000fe200078e3cff */
[----:B--2---:R0:W-:Y:S01]  /*10690*/  SHFL.IDX PT, R68, R51, R24, 0x1c1f ;  /* 0x001c1f1833447589 */ /* 0x0041e200000e0000 */
[----:B------:R-:W-:Y:S01]  /*106a0*/  LOP3.LUT R6, R4, R89, RZ, 0x3c, !PT ;  /* 0x0000005904067212 */ /* 0x000fe200078e3cff */
[--C-:B------:R-:W-:Y:S01]  /*106b0*/  IMAD.X R15, RZ, RZ, R13.reuse, P5 ;  /* 0x000000ffff0f7224 */ /* 0x100fe200028e060d */
[----:B------:R-:W-:Y:S01]  /*106c0*/  LOP3.LUT R8, R2, R87, RZ, 0x3c, !PT ;  /* 0x0000005702087212 */ /* 0x000fe200078e3cff */
[--C-:B------:R-:W-:Y:S01]  /*106d0*/  IMAD.X R9, RZ, RZ, R13.reuse, P3 ;  /* 0x000000ffff097224 */ /* 0x100fe200018e060d */
[----:B------:R-:W-:Y:S01]  /*106e0*/  LOP3.LUT R4, R21, R28, RZ, 0x3c, !PT ;  /* 0x0000001c15047212 */ /* 0x000fe200078e3cff */
[----:B------:R-:W-:Y:S01]  /*106f0*/  IMAD.X R5, RZ, RZ, R13, P1 ;  /* 0x000000ffff057224 */ /* 0x000fe200008e060d */
[----:B------:R-:W-:-:S02]  /*10700*/  MOV R86, R10 ;  /* 0x0000000a00567202 */ /* 0x000fc40000000f00 */
[----:B0-----:R-:W-:Y:S01]  /*10710*/  LOP3.LUT R51, R24, 0x2, RZ, 0x3c, !PT ;  /* 0x0000000218337812 */ /* 0x001fe200078e3cff */
[----:B------:R-:W-:Y:S01]  /*10720*/  SHFL.IDX PT, R10, R45, R24, 0x1c1f ;  /* 0x001c1f182d0a7589 */ /* 0x000fe200000e0000 */
[----:B------:R-:W-:Y:S02]  /*10730*/  MOV R0, R12 ;  /* 0x0000000c00007202 */ /* 0x000fe40000000f00 */
[----:B------:R-:W-:Y:S01]  /*10740*/  MOV R21, R6 ;  /* 0x0000000600157202 */ /* 0x000fe20000000f00 */
[----:B------:R-:W-:Y:S01]  /*10750*/  SHFL.IDX PT, R44, R39, R24, 0x1c1f ;  /* 0x001c1f18272c7589 */ /* 0x000fe200000e0000 */
[----:B------:R-:W-:Y:S02]  /*10760*/  MOV R35, R14 ;  /* 0x0000000e00237202 */ /* 0x000fe40000000f00 */
[----:B------:R-:W-:Y:S01]  /*10770*/  MOV R2, R8 ;  /* 0x0000000800027202 */ /* 0x000fe20000000f00 */
[----:B------:R-:W-:Y:S01]  /*10780*/  SHFL.IDX PT, R12, R41, R24, 0x1c1f ;  /* 0x001c1f18290c7589 */ /* 0x000fe200000e0000 */
[----:B------:R-:W-:-:S03]  /*10790*/  MOV R28, R4 ;  /* 0x00000004001c7202 */ /* 0x000fc60000000f00 */
[----:B------:R-:W-:Y:S04]  /*107a0*/  SHFL.IDX PT, R7, R53, R24, 0x1c1f ;  /* 0x001c1f1835077589 */ /* 0x000fe800000e0000 */
[----:B------:R-:W-:Y:S04]  /*107b0*/  SHFL.IDX PT, R45, R26, R51, 0x1c1f ;  /* 0x001c1f331a2d7589 */ /* 0x000fe800000e0000 */
[----:B------:R-:W0:Y:S04]  /*107c0*/  SHFL.IDX PT, R25, R25, R51, 0x1c1f ;  /* 0x001c1f3319197589 */ /* 0x000e2800000e0000 */
[----:B------:R1:W-:Y:S04]  /*107d0*/  SHFL.IDX PT, R52, R43, R24, 0x1c1f ;  /* 0x001c1f182b347589 */ /* 0x0003e800000e0000 */
        /* <DEDUP_REMOVED lines=20> */
[----:B------:R-:W2:Y:S04]  /*10920*/  SHFL.IDX PT, R90, R90, R51, 0x1c1f ;  /* 0x001c1f335a5a7589 */ /* 0x000ea800000e0000 */
[----:B------:R-:W3:Y:S04]  /*10930*/  SHFL.IDX PT, R14, R95, R51, 0x1c1f ;  /* 0x001c1f335f0e7589 */ /* 0x000ee800000e0000 */
[----:B------:R-:W4:Y:S04]  /*10940*/  SHFL.IDX PT, R98, R98, R51, 0x1c1f ;  /* 0x001c1f3362627589 */ /* 0x000f2800000e0000 */
[----:B------:R-:W4:Y:S04]  /*10950*/  SHFL.IDX PT, R24, R103, R51, 0x1c1f ;  /* 0x001c1f3367187589 */ /* 0x000f2800000e0000 */
[----:B------:R-:W-:Y:S04]  /*10960*/  SHFL.IDX PT, R26, R111, R51, 0x1c1f ;  /* 0x001c1f336f1a7589 */ /* 0x000fe800000e0000 */
[----:B------:R-:W4:Y:S04]  /*10970*/  SHFL.IDX PT, R106, R106, R51, 0x1c1f ;  /* 0x001c1f336a6a7589 */ /* 0x000f2800000e0000 */
[----:B------:R-:W4:Y:S04]  /*10980*/  SHFL.IDX PT, R134, R134, R51, 0x1c1f ;  /* 0x001c1f3386867589 */ /* 0x000f2800000e0000 */
[----:B------:R-:W-:Y:S04]  /*10990*/  SHFL.IDX PT, R40, R40, R51, 0x1c1f ;  /* 0x001c1f3328287589 */ /* 0x000fe800000e0000 */
[----:B------:R-:W4:Y:S04]  /*109a0*/  SHFL.IDX PT, R79, R38, R51, 0x1c1f ;  /* 0x001c1f33264f7589 */ /* 0x000f2800000e0000 */
[----:B------:R-:W-:Y:S04]  /*109b0*/  SHFL.IDX PT, R118, R118, R51, 0x1c1f ;  /* 0x001c1f3376767589 */ /* 0x000fe800000e0000 */
[----:B------:R-:W4:Y:S04]  /*109c0*/  SHFL.IDX PT, R114, R114, R51, 0x1c1f ;  /* 0x001c1f3372727589 */ /* 0x000f2800000e0000 */
[----:B------:R-:W4:Y:S04]  /*109d0*/  SHFL.IDX PT, R81, R122, R51, 0x1c1f ;  /* 0x001c1f337a517589 */ /* 0x000f2800000e0000 */
[----:B------:R-:W4:Y:S04]  /*109e0*/  SHFL.IDX PT, R124, R124, R51, 0x1c1f ;  /* 0x001c1f337c7c7589 */ /* 0x000f2800000e0000 */
[----:B------:R-:W4:Y:S04]  /*109f0*/  SHFL.IDX PT, R11, R132, R51, 0x1c1f ;  /* 0x001c1f33840b7589 */ /* 0x000f2800000e0000 */
[----:B------:R-:W4:Y:S04]  /*10a00*/  SHFL.IDX PT, R13, R130, R51, 0x1c1f ;  /* 0x001c1f33820d7589 */ /* 0x000f2800000e0000 */
[----:B------:R-:W-:Y:S04]  /*10a10*/  SHFL.IDX PT, R34, R34, R51, 0x1c1f ;  /* 0x001c1f3322227589 */ /* 0x000fe800000e0000 */
[----:B------:R-:W4:Y:S04]  /*10a20*/  SHFL.IDX PT, R33, R33, R51, 0x1c1f ;  /* 0x001c1f3321217589 */ /* 0x000f2800000e0000 */
[----:B------:R-:W4:Y:S04]  /*10a30*/  SHFL.IDX PT, R15, R126, R51, 0x1c1f ;  /* 0x001c1f337e0f7589 */ /* 0x000f2800000e0000 */
[----:B------:R-:W4:Y:S04]  /*10a40*/  SHFL.IDX PT, R121, R121, R51, 0x1c1f ;  /* 0x001c1f3379797589 */ /* 0x000f2800000e0000 */
[----:B------:R3:W4:Y:S01]  /*10a50*/  SHFL.IDX PT, R129, R129, R51, 0x1c1f ;  /* 0x001c1f3381817589 */ /* 0x00072200000e0000 */
[----:B0-----:R-:W-:-:S02]  /*10a60*/  SEL R42, R44, R25, P0 ;  /* 0x000000192c2a7207 */ /* 0x001fc40000000000 */
[----:B-1----:R-:W-:Y:S02]  /*10a70*/  SEL R43, R12, R45, P0 ;  /* 0x0000002d0c2b7207 */ /* 0x002fe40000000000 */
[----:B------:R-:W-:Y:S02]  /*10a80*/  SEL R44, R25, R44, P0 ;  /* 0x0000002c192c7207 */ /* 0x000fe40000000000 */
[----:B------:R-:W-:Y:S02]  /*10a90*/  SEL R45, R45, R12, P0 ;  /* 0x0000000c2d2d7207 */ /* 0x000fe40000000000 */
[----:B--2---:R-:W-:Y:S02]  /*10aa0*/  SEL R46, R63, R90, P0 ;  /* 0x0000005a3f2e7207 */ /* 0x004fe40000000000 */
[----:B------:R-:W-:Y:S02]  /*10ab0*/  SEL R48, R90, R63, P0 ;  /* 0x0000003f5a307207 */ /* 0x000fe40000000000 */
[----:B---3--:R-:W-:-:S02]  /*10ac0*/  SEL R47, R65, R14, P0 ;  /* 0x0000000e412f7207 */ /* 0x008fc40000000000 */
[----:B------:R-:W-:Y:S02]  /*10ad0*/  SEL R49, R14, R65, P0 ;  /* 0x000000410e317207 */ /* 0x000fe40000000000 */
[----:B------:R-:W-:Y:S02]  /*10ae0*/  SEL R50, R52, R27, P0 ;  /* 0x0000001b34327207 */ /* 0x000fe40000000000 */
[----:B------:R-:W-:Y:S02]  /*10af0*/  SEL R51, R10, R53, P0 ;  /* 0x000000350a337207 */ /* 0x000fe40000000000 */
[----:B------:R-:W-:Y:S02]  /*10b00*/  SEL R52, R27, R52, P0 ;  /* 0x000000341b347207 */ /* 0x000fe40000000000 */
[----:B------:R-:W-:Y:S02]  /*10b10*/  SEL R53, R53, R10, P0 ;  /* 0x0000000a35357207 */ /* 0x000fe40000000000 */
[----:B----4-:R-:W-:-:S02]  /*10b20*/  SEL R54, R67, R98, P0 ;  /* 0x0000006243367207 */ /* 0x010fc40000000000 */
        /* <DEDUP_REMOVED lines=30> */
[----:B------:R-:W-:Y:S02]  /*10d10*/  F2FP.BF16.F32.PACK_AB R4, R43, R42 ;  /* 0x0000002a2b04723e */ /* 0x000fe400000010ff */
[----:B------:R-:W-:Y:S02]  /*10d20*/  F2FP.BF16.F32.PACK_AB R5, R47, R46 ;  /* 0x0000002e2f05723e */ /* 0x000fe400000010ff */
[----:B------:R-:W-:Y:S02]  /*10d30*/  F2FP.BF16.F32.PACK_AB R6, R45, R44 ;  /* 0x0000002c2d06723e */ /* 0x000fe400000010ff */
[----:B------:R-:W-:Y:S02]  /*10d40*/  F2FP.BF16.F32.PACK_AB R7, R49, R48 ;  /* 0x000000303107723e */ /* 0x000fe400000010ff */
[----:B------:R-:W-:Y:S02]  /*10d50*/  SEL R60, R33, R60, P0 ;  /* 0x0000003c213c7207 */ /* 0x000fe40000000000 */
[----:B------:R-:W-:-:S02]  /*10d60*/  F2FP.BF16.F32.PACK_AB R8, R51, R50 ;  /* 0x000000323308723e */ /* 0x000fc400000010ff */
[----:B------:R-:W-:Y:S02]  /*10d70*/  F2FP.BF16.F32.PACK_AB R9, R55, R54 ;  /* 0x000000363709723e */ /* 0x000fe400000010ff */
[----:B------:R-:W-:Y:S02]  /*10d80*/  F2FP.BF16.F32.PACK_AB R10, R53, R52 ;  /* 0x00000034350a723e */ /* 0x000fe400000010ff */
[----:B------:R-:W-:Y:S02]  /*10d90*/  F2FP.BF16.F32.PACK_AB R11, R57, R56 ;  /* 0x00000038390b723e */ /* 0x000fe400000010ff */
[----:B------:R-:W-:Y:S02]  /*10da0*/  SEL R74, R76, R121, P0 ;  /* 0x000000794c4a7207 */ /* 0x000fe40000000000 */
[----:B------:R-:W-:Y:S02]  /*10db0*/  SEL R76, R121, R76, P0 ;  /* 0x0000004c794c7207 */ /* 0x000fe40000000000 */
[----:B------:R-:W-:Y:S01]  /*10dc0*/  SEL R82, R84, R129, P0 ;  /* 0x0000008154527207 */ /* 0x000fe20000000000 */
[----:B------:R-:W-:Y:S01]  /*10dd0*/  STSM.16.M88.4 [R0], R4 ;  /* 0x0000000400007844 */ /* 0x000fe20000000200 */
[----:B------:R-:W-:-:S02]  /*10de0*/  SEL R84, R129, R84, P0 ;  /* 0x0000005481547207 */ /* 0x000fc40000000000 */
[----:B------:R-:W-:Y:S01]  /*10df0*/  F2FP.BF16.F32.PACK_AB R12, R59, R58 ;  /* 0x0000003a3b0c723e */ /* 0x000fe200000010ff */
[----:B------:R0:W-:Y:S01]  /*10e00*/  STSM.16.M88.4 [R35], R8 ;  /* 0x0000000823007844 */ /* 0x0001e20000000200 */
[----:B------:R-:W-:Y:S02]  /*10e10*/  F2FP.BF16.F32.PACK_AB R13, R63, R62 ;  /* 0x0000003e3f0d723e */ /* 0x000fe400000010ff */
[----:B------:R-:W-:Y:S02]  /*10e20*/  F2FP.BF16.F32.PACK_AB R14, R61, R60 ;  /* 0x0000003c3d0e723e */ /* 0x000fe400000010ff */
[----:B------:R-:W-:Y:S02]  /*10e30*/  F2FP.BF16.F32.PACK_AB R15, R65, R64 ;  /* 0x00000040410f723e */ /* 0x000fe400000010ff */
[----:B------:R-:W-:Y:S02]  /*10e40*/  F2FP.BF16.F32.PACK_AB R24, R67, R66 ;  /* 0x000000424318723e */ /* 0x000fe400000010ff */
[----:B------:R-:W-:-:S02]  /*10e50*/  F2FP.BF16.F32.PACK_AB R25, R71, R70 ;  /* 0x000000464719723e */ /* 0x000fc400000010ff */
[----:B------:R-:W-:Y:S02]  /*10e60*/  F2FP.BF16.F32.PACK_AB R26, R69, R68 ;  /* 0x00000044451a723e */ /* 0x000fe400000010ff */
[----:B------:R-:W-:Y:S02]  /*10e70*/  F2FP.BF16.F32.PACK_AB R27, R73, R72 ;  /* 0x00000048491b723e */ /* 0x000fe400000010ff */
[----:B------:R-:W-:Y:S02]  /*10e80*/  F2FP.BF16.F32.PACK_AB R32, R75, R74 ;  /* 0x0000004a4b20723e */ /* 0x000fe400000010ff */
[----:B------:R-:W-:Y:S02]  /*10e90*/  F2FP.BF16.F32.PACK_AB R33, R79, R78 ;  /* 0x0000004e4f21723e */ /* 0x000fe400000010ff */
[----:B------:R-:W-:Y:S02]  /*10ea0*/  F2FP.BF16.F32.PACK_AB R34, R77, R76 ;  /* 0x0000004c4d22723e */ /* 0x000fe400000010ff */
[----:B0-----:R-:W-:-:S02]  /*10eb0*/  F2FP.BF16.F32.PACK_AB R35, R81, R80 ;  /* 0x000000505123723e */ /* 0x001fc400000010ff */
[----:B------:R-:W-:Y:S02]  /*10ec0*/  F2FP.BF16.F32.PACK_AB R4, R83, R82 ;  /* 0x000000525304723e */ /* 0x000fe400000010ff */
[----:B------:R-:W-:Y:S02]  /*10ed0*/  F2FP.BF16.F32.PACK_AB R5, R39, R38 ;  /* 0x000000262705723e */ /* 0x000fe400000010ff */
[----:B------:R-:W-:Y:S02]  /*10ee0*/  F2FP.BF16.F32.PACK_AB R6, R85, R84 ;  /* 0x000000545506723e */ /* 0x000fe400000010ff */
[----:B------:R-:W-:Y:S01]  /*10ef0*/  F2FP.BF16.F32.PACK_AB R7, R41, R40 ;  /* 0x000000282907723e */ /* 0x000fe200000010ff */
[----:B------:R-:W-:Y:S04]  /*10f00*/  STSM.16.M88.4 [R86], R12 ;  /* 0x0000000c56007844 */ /* 0x000fe80000000200 */
[----:B------:R0:W-:Y:S04]  /*10f10*/  STSM.16.M88.4 [R2], R24 ;  /* 0x0000001802007844 */ /* 0x0001e80000000200 */
[----:B------:R-:W-:Y:S04]  /*10f20*/  STSM.16.M88.4 [R21], R32 ;  /* 0x0000002015007844 */ /* 0x000fe80000000200 */
[----:B------:R1:W-:Y:S01]  /*10f30*/  STSM.16.M88.4 [R28], R4 ;  /* 0x000000041c007844 */ /* 0x0003e20000000200 */
[----:B------:R-:W-:Y:S01]  /*10f40*/  BAR.SYNC.DEFER_BLOCKING 0x1, 0x180 ;  /* 0x0046000000007b1d */ /* 0x000fe20000010000 */
[----:B------:R-:W-:-:S04]  /*10f50*/  ISETP.NE.U32.AND P0, PT, RZ, UR4, PT ;  /* 0x00000004ff007c0c */ /* 0x000fc8000bf05070 */
[----:B------:R-:W-:Y:S02]  /*10f60*/  ISETP.NE.AND.EX P0, PT, RZ, UR5, PT, P0 ;  /* 0x00000005ff007c0c */ /* 0x000fe4000bf05300 */
[----:B------:R-:W-:Y:S01]  /*10f70*/  IADD3 R8, P1, R100, UR4, RZ ;  /* 0x0000000464087c10 */ /* 0x000fe2000ff3e0ff */
[----:B------:R-:W-:Y:S01]  /*10f80*/  IMAD.MOV.U32 R0, RZ, RZ, RZ ;  /* 0x000000ffff007224 */ /* 0x000fe200078e00ff */
[----:B------:R-:W-:Y:S01]  /*10f90*/  ISETP.GT.AND P3, PT, R92, 0x1, PT ;  /* 0x000000015c00780c */ /* 0x000fe20003f64270 */
[----:B0-----:R-:W-:Y:S01]  /*10fa0*/  IMAD.MOV.U32 R24, RZ, RZ, 0x9b8 ;  /* 0x000009b8ff187424 */ /* 0x001fe200078e00ff */
[----:B------:R-:W-:Y:S01]  /*10fb0*/  IADD3.X R9, R99, UR5, RZ, P1, !PT ;  /* 0x0000000563097c10 */ /* 0x000fe20008ffe4ff */
[----:B------:R-:W0:Y:S08]  /*10fc0*/  LDC R2, c[0x0][0xbe8] ;  /* 0x0002fa00ff027b82 */ /* 0x000e300000000800 */
[----:B------:R-:W2:Y:S01]  /*10fd0*/  LDC.64 R14, c[0x0][0xba8] ;  /* 0x0002ea00ff0e7b82 */ /* 0x000ea20000000a00 */
[----:B------:R-:W3:Y:S01]  /*10fe0*/  @P0 LDG.E R0, desc[UR40][R8.64] ;  /* 0x0000002808000981 */ /* 0x000ee2000c1e1900 */
[----:B------:R-:W-:-:S06]  /*10ff0*/  SEL R24, R24, 0x978, P3 ;  /* 0x0000097818187807 */ /* 0x000fcc0001800000 */
[----:B-1----:R-:W1:Y:S01]  /*11000*/  LDC.64 R6, c[0x0][R24+0x220] ;  /* 0x0000880018067b82 */ /* 0x002e620000000a00 */
[----:B------:R-:W-:-:S07]  /*11010*/  ISETP.NE.U32.AND P1, PT, RZ, UR6, PT ;  /* 0x00000006ff007c0c */ /* 0x000fce000bf25070 */
[----:B------:R-:W4:Y:S01]  /*11020*/  LDC.64 R10, c[0x0][R24+0x218] ;  /* 0x00008600180a7b82 */ /* 0x000f220000000a00 */
[----:B------:R-:W-:Y:S02]  /*11030*/  ISETP.NE.AND.EX P1, PT, RZ, UR7, PT, P1 ;  /* 0x00000007ff007c0c */ /* 0x000fe4000bf25310 */
[----:B0-----:R-:W-:-:S05]  /*11040*/  ISETP.NE.AND P4, PT, R2, 0x1, PT ;  /* 0x000000010200780c */ /* 0x001fca0003f85270 */
[----:B------:R-:W0:Y:S06]  /*11050*/  LDC.64 R12, c[0x0][R24+0x228] ;  /* 0x00008a00180c7b82 */ /* 0x000e2c0000000a00 */
[----:B------:R-:W-:Y:S01]  /*11060*/  @P1 IADD3 R4, P2, R100, UR6, RZ ;  /* 0x0000000664041c10 */ /* 0x000fe2000ff5e0ff */
[----:B------:R-:W-:Y:S01]  /*11070*/  ULDC UR6, c[0x0][0xa88] ;  /* 0x0002a20000067ab9 */ /* 0x000fe20000000800 */
[----:B------:R-:W3:Y:S01]  /*11080*/  @P4 LDC R26, c[0x0][0xbec] ;  /* 0x0002fb00ff1a4b82 */ /* 0x000ee20000000800 */
[----:B------:R-:W-:Y:S01]  /*11090*/  IMAD.U32 R27, RZ, RZ, UR6 ;  /* 0x00000006ff1b7e24 */ /* 0x000fe2000f8e00ff */
[----:B------:R-:W-:-:S05]  /*110a0*/  @P1 IADD3.X R5, R99, UR7, RZ, P2, !PT ;  /* 0x0000000763051c10 */ /* 0x000fca00097fe4ff */
[----:B------:R2:W5:Y:S01]  /*110b0*/  @P1 LDG.E R27, desc[UR40][R4.64] ;  /* 0x00000028041b1981 */ /* 0x000562000c1e1900 */
[----:B------:R-:W-:Y:S01]  /*110c0*/  ISETP.NE.U32.AND P2, PT, RZ, UR4, PT ;  /* 0x00000004ff007c0c */ /* 0x000fe2000bf45070 */
[----:B------:R-:W3:Y:S08]  /*110d0*/  @P4 LDC R89, c[0x0][0xbf0] ;  /* 0x0002fc00ff594b82 */ /* 0x000ef00000000800 */
[----:B--2---:R2:W2:Y:S01]  /*110e0*/  LDC.64 R4, c[0x0][R24+0x210] ;  /* 0x0000840018047b82 */ /* 0x0044a20000000a00 */
[----:B------:R-:W-:-:S04]  /*110f0*/  ISETP.NE.AND.EX P2, PT, RZ, UR5, PT, P2 ;  /* 0x00000005ff007c0c */ /* 0x000fc8000bf45320 */
[----:B------:R-:W-:Y:S02]  /*11100*/  SEL R21, R97, RZ, !P2 ;  /* 0x000000ff61157207 */ /* 0x000fe40005000000 */
[----:B------:R-:W-:Y:S01]  /*11110*/  SEL R25, R96, RZ, !P2 ;  /* 0x000000ff60197207 */ /* 0x000fe20005000000 */
[----:B------:R-:W2:Y:S02]  /*11120*/  @!P3 LDC R14, c[0x0][0xb50] ;  /* 0x0002d400ff0ebb82 */ /* 0x000ea40000000800 */
[----:B-1----:R-:W-:-:S04]  /*11130*/  IMAD R7, R7, R21, RZ ;  /* 0x0000001507077224 */ /* 0x002fc800078e02ff */
[----:B------:R-:W-:Y:S02]  /*11140*/  IMAD R87, R6, R25, R7 ;  /* 0x0000001906577224 */ /* 0x000fe400078e0207 */
[-C--:B----4-:R-:W-:Y:S01]  /*11150*/  IMAD R35, R11, R93.reuse, RZ ;  /* 0x0000005d0b237224 */ /* 0x090fe200078e02ff */
[----:B------:R-:W-:Y:S01]  /*11160*/  SEL R33, R88, RZ, P3 ;  /* 0x000000ff58217207 */ /* 0x000fe20001800000 */
[----:B------:R-:W-:Y:S01]  /*11170*/  IMAD.WIDE.U32 R10, R10, R93, RZ ;  /* 0x0000005d0a0a7225 */ /* 0x000fe200078e00ff */
[----:B------:R-:W1:Y:S03]  /*11180*/  @!P3 LDC R15, c[0x0][0xb54] ;  /* 0x0002d500ff0fbb82 */ /* 0x000e660000000800 */
[----:B------:R-:W-:-:S04]  /*11190*/  IMAD.WIDE.U32 R6, R6, R21, RZ ;  /* 0x0000001506067225 */ /* 0x000fc800078e00ff */
[----:B------:R-:W-:Y:S02]  /*111a0*/  IMAD R25, R91, 0xc0, R94 ;  /* 0x000000c05b197824 */ /* 0x000fe400078e025e */
[----:B------:R-:W-:Y:S02]  /*111b0*/  IMAD.IADD R87, R7, 0x1, R87 ;  /* 0x0000000107577824 */ /* 0x000fe400078e0257 */
[----:B------:R-:W-:Y:S02]  /*111c0*/  IMAD.MOV.U32 R7, RZ, RZ, R25 ;  /* 0x000000ffff077224 */ /* 0x000fe400078e0019 */
[----:B------:R-:W-:Y:S02]  /*111d0*/  IMAD.IADD R11, R11, 0x1, R35 ;  /* 0x000000010b0b7824 */ /* 0x000fe400078e0223 */
[-C--:B0-----:R-:W-:Y:S02]  /*111e0*/  IMAD R35, R13, R33.reuse, RZ ;  /* 0x000000210d237224 */ /* 0x081fe400078e02ff */
[----:B------:R-:W-:-:S04]  /*111f0*/  IMAD.WIDE.U32 R12, R12, R33, RZ ;  /* 0x000000210c0c7225 */ /* 0x000fc800078e00ff */
[----:B------:R-:W-:Y:S01]  /*11200*/  IMAD.IADD R35, R13, 0x1, R35 ;  /* 0x000000010d237824 */ /* 0x000fe200078e0223 */
[--C-:B---3--:R-:W-:Y:S01]  /*11210*/  IADD3 R10, P2, P5, R6, R10, R0.reuse ;  /* 0x0000000a060a7210 */ /* 0x108fe20007d5e000 */
[----:B------:R-:W-:Y:S01]  /*11220*/  @P4 IMAD.HI.U32 R6, R25, R26, RZ ;  /* 0x0000001a19064227 */ /* 0x000fe200078e00ff */
[----:B------:R-:W-:-:S04]  /*11230*/  SHF.R.S32.HI R86, RZ, 0x1f, R0 ;  /* 0x0000001fff567819 */ /* 0x000fc80000011400 */
[----:B------:R-:W-:Y:S02]  /*11240*/  @P4 SHF.R.U32.HI R7, RZ, R89, R6 ;  /* 0x00000059ff074219 */ /* 0x000fe40000011606 */
[----:B------:R-:W-:-:S03]  /*11250*/  IADD3.X R11, R87, R11, R86, P2, P5 ;  /* 0x0000000b570b7210 */ /* 0x000fc600017ea456 */
[--C-:B--2---:R-:W-:Y:S01]  /*11260*/  IMAD.MOV R24, RZ, RZ, -R7.reuse ;  /* 0x000000ffff187224 */ /* 0x104fe200078e0a07 */
[----:B------:R-:W-:Y:S02]  /*11270*/  IADD3 R12, P2, P5, R7, R10, R12 ;  /* 0x0000000a070c7210 */ /* 0x000fe40007d5e00c */
[----:B------:R-:W-:Y:S01]  /*11280*/  SHF.R.S32.HI R6, RZ, 0x1f, R7 ;  /* 0x0000001fff067819 */ /* 0x000fe20000011407 */
[----:B------:R-:W-:-:S03]  /*11290*/  IMAD R7, R2, R24, R25 ;  /* 0x0000001802077224 */ /* 0x000fc600078e0219 */
[----:B------:R-:W-:Y:S01]  /*112a0*/  IADD3.X R13, R6, R11, R35, P2, P5 ;  /* 0x0000000b060d7210 */ /* 0x000fe200017ea423 */
[-C--:B------:R-:W-:Y:S01]  /*112b0*/  IMAD R5, R5, R7.reuse, RZ ;  /* 0x0000000705057224 */ /* 0x080fe200078e02ff */
[----:B------:R-:W-:Y:S01]  /*112c0*/  SHF.R.S32.HI R11, RZ, 0x1f, R7 ;  /* 0x0000001fff0b7819 */ /* 0x000fe20000011407 */
[----:B------:R-:W-:-:S04]  /*112d0*/  IMAD.WIDE.U32 R12, R4, R7, R12 ;  /* 0x00000007040c7225 */ /* 0x000fc800078e000c */
[----:B------:R-:W-:Y:S01]  /*112e0*/  IMAD R5, R4, R11, R5 ;  /* 0x0000000b04057224 */ /* 0x000fe200078e0205 */
[----:B------:R-:W-:-:S03]  /*112f0*/  LEA R14, P2, R12, R14, 0x2 ;  /* 0x0000000e0c0e7211 */ /* 0x000fc600078410ff */
[----:B------:R-:W-:-:S05]  /*11300*/  IMAD.IADD R4, R13, 0x1, R5 ;  /* 0x000000010d047824 */ /* 0x000fca00078e0205 */
[----:B-1----:R-:W-:Y:S01]  /*11310*/  LEA.HI.X R15, R12, R15, R4, 0x2, P2 ;  /* 0x0000000f0c0f7211 */ /* 0x002fe200010f1404 */
[----:B------:R-:W-:Y:S06]  /*11320*/  @P1 BRA `(.L_x_426) ;  /* 0x0000000000101947 */ /* 0x000fec0003800000 */
[----:B------:R-:W-:Y:S05]  /*11330*/  @!P0 BRA `(.L_x_426) ;  /* 0x00000000000c8947 */ /* 0x000fea0003800000 */
[----:B------:R-:W2:Y:S04]  /*11340*/  LDG.E R4, desc[UR40][R8.64] ;  /* 0x0000002808047981 */ /* 0x000ea8000c1e1900 */
[----:B-----5:R-:W2:Y:S02]  /*11350*/  LDG.E R27, desc[UR40][R8.64+0x4] ;  /* 0x00000428081b7981 */ /* 0x020ea4000c1e1900 */
[----:B--2---:R-:W-:-:S07]  /*11360*/  IMAD.IADD R27, R27, 0x1, -R4 ;  /* 0x000000011b1b7824 */ /* 0x004fce00078e0a04 */
.L_x_426:
        /* <DEDUP_REMOVED lines=19> */
[----:B------:R-:W-:Y:S05]  /*114a0*/  @P3 BRA `(.L_x_427) ;  /* 0x0000000800203947 */ /* 0x000fea0003800000 */
[----:B------:R-:W2:Y:S01]  /*114b0*/  LDL R87, [R1+0x30] ;  /* 0x0000300001577983 */ /* 0x000ea20000100800 */
[----:B------:R-:W1:Y:S01]  /*114c0*/  @P4 LDC R43, c[0x0][0xbec] ;  /* 0x0002fb00ff2b4b82 */ /* 0x000e620000000800 */
[----:B------:R-:W-:Y:S02]  /*114d0*/  ULDC.64 UR4, c[0x0][0xaa0] ;  /* 0x0002a80000047ab9 */ /* 0x000fe40000000a00 */
[----:B------:R3:W5:Y:S04]  /*114e0*/  LDL R50, [R1+0x90] ;  /* 0x0000900001327983 */ /* 0x0007680000100800 */
[----:B------:R3:W5:Y:S01]  /*114f0*/  LDL R49, [R1+0x50] ;  /* 0x0000500001317983 */ /* 0x0007620000100800 */
[----:B------:R-:W4:Y:S03]  /*11500*/  @P4 LDC R45, c[0x0][0xbf0] ;  /* 0x0002fc00ff2d4b82 */ /* 0x000f260000000800 */
[----:B------:R3:W5:Y:S04]  /*11510*/  LDL R48, [R1+0x8c] ;  /* 0x00008c0001307983 */ /* 0x0007680000100800 */
[----:B------:R3:W5:Y:S01]  /*11520*/  LDL R46, [R1+0x5c] ;  /* 0x00005c00012e7983 */ /* 0x0007620000100800 */
[----:B------:R-:W0:Y:S02]  /*11530*/  S2R R8, SR_TID.X ;  /* 0x0000000000087919 */ /* 0x000e240000002100 */
[----:B0-----:R-:W-:-:S05]  /*11540*/  VIADD R90, R8, 0xffffff80 ;  /* 0xffffff80085a7836 */ /* 0x001fca0000000000 */
[----:B------:R-:W-:-:S04]  /*11550*/  SHF.R.S32.HI R89, RZ, 0x1f, R90 ;  /* 0x0000001fff597819 */ /* 0x000fc8000001145a */
[----:B------:R-:W-:-:S04]  /*11560*/  LEA.HI R89, R89, R90, RZ, 0x2 ;  /* 0x0000005a59597211 */ /* 0x000fc800078f10ff */
[----:B------:R-:W-:Y:S02]  /*11570*/  SHF.R.S32.HI R89, RZ, 0x2, R89 ;  /* 0x00000002ff597819 */ /* 0x000fe40000011459 */
[----:B------:R-:W-:-:S04]  /*11580*/  SHF.R.S32.HI R20, RZ, 0x1f, R90 ;  /* 0x0000001fff147819 */ /* 0x000fc8000001145a */
[----:B------:R-:W-:-:S04]  /*11590*/  LEA.HI R20, R20, R90, RZ, 0x2 ;  /* 0x0000005a14147211 */ /* 0x000fc800078f10ff */
[----:B------:R-:W-:Y:S01]  /*115a0*/  LOP3.LUT R20, R20, 0xfffffffc, RZ, 0xc0, !PT ;  /* 0xfffffffc14147812 */ /* 0x000fe200078ec0ff */
[----:B------:R-:W-:-:S04]  /*115b0*/  IMAD.WIDE.U32 R40, R0, UR4, RZ ;  /* 0x0000000400287c25 */ /* 0x000fc8000f8e00ff */
[----:B------:R-:W-:Y:S02]  /*115c0*/  IMAD.IADD R20, R90, 0x1, -R20 ;  /* 0x000000015a147824 */ /* 0x000fe400078e0a14 */
[----:B------:R-:W-:Y:S01]  /*115d0*/  IMAD R47, R91, 0xc0, R89 ;  /* 0x000000c05b2f7824 */ /* 0x000fe200078e0259 */
[----:B------:R-:W-:Y:S01]  /*115e0*/  BSSY B1, `(.L_x_428) ;  /* 0x0000061000017945 */ /* 0x000fe20003800000 */
[----:B--2---:R-:W-:-:S04]  /*115f0*/  IMAD R3, R89, 0x20, R87 ;  /* 0x0000002059037824 */ /* 0x004fc800078e0257 */
[----:B------:R-:W-:-:S03]  /*11600*/  IMAD.WIDE R36, R3, 0x2, R36 ;  /* 0x0000000203247825 */ /* 0x000fc600078e0224 */
[----:B------:R-:W-:-:S04]  /*11610*/  IADD3 R6, P5, R36, 0x7800, RZ ;  /* 0x0000780024067810 */ /* 0x000fc80007fbe0ff */
[----:B------:R-:W-:-:S04]  /*11620*/  LOP3.LUT R3, R6, 0x180, RZ, 0xc0, !PT ;  /* 0x0000018006037812 */ /* 0x000fc800078ec0ff */
[----:B------:R-:W-:-:S04]  /*11630*/  SHF.R.U64 R3, R3, 0x3, RZ ;  /* 0x0000000303037819 */ /* 0x000fc800000012ff */
[----:B------:R-:W-:Y:S01]  /*11640*/  LOP3.LUT R38, R3, R6, RZ, 0x3c, !PT ;  /* 0x0000000603267212 */ /* 0x000fe200078e3cff */
[----:B------:R-:W-:-:S04]  /*11650*/  IMAD R3, R86, UR4, RZ ;  /* 0x0000000456037c24 */ /* 0x000fc8000f8e02ff */
[----:B------:R-:W-:Y:S01]  /*11660*/  IMAD R3, R0, UR5, R3 ;  /* 0x0000000500037c24 */ /* 0x000fe2000f8e0203 */
[----:B------:R-:W-:Y:S01]  /*11670*/  ULDC.64 UR4, c[0x0][0xae8] ;  /* 0x0002ba0000047ab9 */ /* 0x000fe20000000a00 */
[----:B------:R-:W-:Y:S02]  /*11680*/  IMAD R0, R20, 0x60, R89 ;  /* 0x0000006014007824 */ /* 0x000fe400078e0259 */
[----:B------:R-:W-:Y:S02]  /*11690*/  IMAD.IADD R41, R41, 0x1, R3 ;  /* 0x0000000129297824 */ /* 0x000fe400078e0203 */
[----:B------:R-:W-:Y:S01]  /*116a0*/  IMAD R42, R91, 0xc0, R0 ;  /* 0x000000c05b2a7824 */ /* 0x000fe200078e0200 */
[C---:B------:R-:W-:Y:S01]  /*116b0*/  IADD3 R9, P0, R36.reuse, 0x1800, RZ ;  /* 0x0000180024097810 */ /* 0x040fe20007f1e0ff */
[----:B------:R-:W-:Y:S01]  /*116c0*/  IMAD.WIDE.U32 R40, R93, UR4, R40 ;  /* 0x000000045d287c25 */ /* 0x000fe2000f8e0028 */
[C---:B------:R-:W-:Y:S02]  /*116d0*/  IADD3 R13, P1, R36.reuse, 0x3000, RZ ;  /* 0x00003000240d7810 */ /* 0x040fe40007f3e0ff */
[----:B------:R-:W-:-:S02]  /*116e0*/  IADD3 R25, P2, R36, 0x4800, RZ ;  /* 0x0000480024197810 */ /* 0x000fc40007f5e0ff */
[----:B------:R-:W-:Y:S01]  /*116f0*/  IADD3 R33, P3, R36, 0x6000, RZ ;  /* 0x0000600024217810 */ /* 0x000fe20007f7e0ff */
[----:B-1----:R-:W-:Y:S01]  /*11700*/  @P4 IMAD.HI.U32 R0, R42, R43, RZ ;  /* 0x0000002b2a004227 */ /* 0x002fe200078e00ff */
[----:B------:R-:W-:Y:S02]  /*11710*/  SHF.R.S32.HI R20, RZ, 0x1f, R21 ;  /* 0x0000001fff147819 */ /* 0x000fe40000011415 */
[----:B------:R-:W-:Y:S01]  /*11720*/  LOP3.LUT R8, R9, 0x180, RZ, 0xc0, !PT ;  /* 0x0000018009087812 */ /* 0x000fe200078ec0ff */
[----:B------:R-:W-:Y:S01]  /*11730*/  IMAD R41, R93, UR5, R41 ;  /* 0x000000055d297c24 */ /* 0x000fe2000f8e0229 */
[----:B------:R-:W-:Y:S01]  /*11740*/  LOP3.LUT R12, R13, 0x180, RZ, 0xc0, !PT ;  /* 0x000001800d0c7812 */ /* 0x000fe200078ec0ff */
[----:B------:R-:W-:Y:S01]  /*11750*/  ULDC.64 UR4, c[0x0][0xaf0] ;  /* 0x0002bc0000047ab9 */ /* 0x000fe20000000a00 */
[----:B------:R-:W-:Y:S02]  /*11760*/  LOP3.LUT R24, R25, 0x180, RZ, 0xc0, !PT ;  /* 0x0000018019187812 */ /* 0x000fe400078ec0ff */
[----:B------:R-:W-:-:S02]  /*11770*/  LOP3.LUT R32, R33, 0x180, RZ, 0xc0, !PT ;  /* 0x0000018021207812 */ /* 0x000fc400078ec0ff */
[----:B------:R-:W-:Y:S01]  /*11780*/  LOP3.LUT R5, R36, 0x180, RZ, 0xc0, !PT ;  /* 0x0000018024057812 */ /* 0x000fe200078ec0ff */
[----:B------:R-:W-:Y:S01]  /*11790*/  IMAD.MOV.U32 R3, RZ, RZ, R42 ;  /* 0x000000ffff037224 */ /* 0x000fe200078e002a */
[----:B----4-:R-:W-:Y:S01]  /*117a0*/  @P4 SHF.R.U32.HI R3, RZ, R45, R0 ;  /* 0x0000002dff034219 */ /* 0x010fe20000011600 */
[----:B------:R-:W-:Y:S01]  /*117b0*/  IMAD R20, R20, UR4, RZ ;  /* 0x0000000414147c24 */ /* 0x000fe2000f8e02ff */
[----:B------:R-:W-:Y:S02]  /*117c0*/  SHF.R.U64 R8, R8, 0x3, RZ ;  /* 0x0000000308087819 */ /* 0x000fe400000012ff */
[----:B------:R-:W-:Y:S02]  /*117d0*/  SHF.R.U64 R12, R12, 0x3, RZ ;  /* 0x000000030c0c7819 */ /* 0x000fe400000012ff */
[----:B------:R-:W-:Y:S02]  /*117e0*/  SHF.R.U64 R24, R24, 0x3, RZ ;  /* 0x0000000318187819 */ /* 0x000fe400000012ff */
[----:B------:R-:W-:-:S02]  /*117f0*/  SHF.R.U64 R32, R32, 0x3, RZ ;  /* 0x0000000320207819 */ /* 0x000fc400000012ff */
[----:B------:R-:W-:Y:S01]  /*11800*/  SHF.R.U64 R5, R5, 0x3, RZ ;  /* 0x0000000305057819 */ /* 0x000fe200000012ff */
[C---:B------:R-:W-:Y:S01]  /*11810*/  IMAD R43, R21.reuse, UR5, R20 ;  /* 0x00000005152b7c24 */ /* 0x040fe2000f8e0214 */
[----:B------:R-:W-:Y:S01]  /*11820*/  SHF.R.S32.HI R0, RZ, 0x1f, R3 ;  /* 0x0000001fff007819 */ /* 0x000fe20000011403 */
[----:B------:R-:W-:Y:S01]  /*11830*/  IMAD.WIDE.U32 R20, R21, UR4, R40 ;  /* 0x0000000415147c25 */ /* 0x000fe2000f8e0028 */
[----:B------:R-:W-:Y:S01]  /*11840*/  LOP3.LUT R8, R8, R9, RZ, 0x3c, !PT ;  /* 0x0000000908087212 */ /* 0x000fe200078e3cff */
[----:B------:R-:W-:Y:S01]  /*11850*/  ULDC.64 UR4, c[0x0][0xae0] ;  /* 0x0002b80000047ab9 */ /* 0x000fe20000000a00 */
[----:B------:R-:W-:Y:S01]  /*11860*/  LOP3.LUT R12, R12, R13, RZ, 0x3c, !PT ;  /* 0x0000000d0c0c7212 */ /* 0x000fe200078e3cff */
[----:B------:R-:W-:Y:S01]  /*11870*/  IMAD.MOV R41, RZ, RZ, -R3 ;  /* 0x000000ffff297224 */ /* 0x000fe200078e0a03 */
[----:B------:R-:W-:Y:S01]  /*11880*/  LOP3.LUT R24, R24, R25, RZ, 0x3c, !PT ;  /* 0x0000001918187212 */ /* 0x000fe200078e3cff */
[--C-:B------:R-:W-:Y:S01]  /*11890*/  IMAD.X R9, RZ, RZ, R37.reuse, P0 ;  /* 0x000000ffff097224 */ /* 0x100fe200000e0625 */
[----:B------:R-:W-:Y:S01]  /*118a0*/  LOP3.LUT R32, R32, R33, RZ, 0x3c, !PT ;  /* 0x0000002120207212 */ /* 0x000fe200078e3cff */
[--C-:B------:R-:W-:Y:S01]  /*118b0*/  IMAD.X R13, RZ, RZ, R37.reuse, P1 ;  /* 0x000000ffff0d7224 */ /* 0x100fe200008e0625 */
[----:B------:R-:W-:Y:S01]  /*118c0*/  LOP3.LUT R4, R5, R36, RZ, 0x3c, !PT ;  /* 0x0000002405047212 */ /* 0x000fe200078e3cff */
[----:B------:R-:W-:-:S02]  /*118d0*/  IMAD.X R25, RZ, RZ, R37, P2 ;  /* 0x000000ffff197224 */ /* 0x000fc400010e0625 */
[--C-:B------:R-:W-:Y:S01]  /*118e0*/  IMAD.X R33, RZ, RZ, R37.reuse, P3 ;  /* 0x000000ffff217224 */ /* 0x100fe200018e0625 */
[----:B------:R-:W5:Y:S01]  /*118f0*/  LD.E.128 R8, desc[UR40][R8.64] ;  /* 0x0000002808087980 */ /* 0x000f62000c101d00 */
[--C-:B------:R-:W-:Y:S02]  /*11900*/  IMAD.X R39, RZ, RZ, R37.reuse, P5 ;  /* 0x000000ffff277224 */ /* 0x100fe400028e0625 */
[----:B------:R-:W-:Y:S01]  /*11910*/  IMAD.MOV.U32 R5, RZ, RZ, R37 ;  /* 0x000000ffff057224 */ /* 0x000fe200078e0025 */
[----:B------:R-:W5:Y:S01]  /*11920*/  LD.E.128 R12, desc[UR40][R12.64] ;  /* 0x000000280c0c7980 */ /* 0x000f62000c101d00 */
[----:B------:R-:W-:Y:S02]  /*11930*/  IMAD R0, R0, UR4, RZ ;  /* 0x0000000400007c24 */ /* 0x000fe4000f8e02ff */
[----:B------:R-:W-:Y:S01]  /*11940*/  IMAD R41, R2, R41, R42 ;  /* 0x0000002902297224 */ /* 0x000fe200078e022a */
[----:B------:R-:W5:Y:S01]  /*11950*/  LD.E.128 R24, desc[UR40][R24.64] ;  /* 0x0000002818187980 */ /* 0x000f62000c101d00 */
[----:B------:R-:W-:-:S02]  /*11960*/  IMAD.IADD R21, R21, 0x1, R43 ;  /* 0x0000000115157824 */ /* 0x000fc400078e022b */
[----:B------:R-:W-:Y:S01]  /*11970*/  IMAD R43, R3, UR5, R0 ;  /* 0x00000005032b7c24 */ /* 0x000fe2000f8e0200 */
[----:B------:R-:W5:Y:S01]  /*11980*/  LD.E.128 R4, desc[UR40][R4.64] ;  /* 0x0000002804047980 */ /* 0x000f62000c101d00 */
[----:B------:R-:W-:-:S03]  /*11990*/  SHF.R.S32.HI R0, RZ, 0x1f, R41 ;  /* 0x0000001fff007819 */ /* 0x000fc60000011429 */
[----:B------:R-:W5:Y:S01]  /*119a0*/  LD.E.128 R32, desc[UR40][R32.64] ;  /* 0x0000002820207980 */ /* 0x000f62000c101d00 */
[----:B------:R-:W-:Y:S01]  /*119b0*/  IMAD.WIDE.U32 R2, R3, UR4, R20 ;  /* 0x0000000403027c25 */ /* 0x000fe2000f8e0014 */
[----:B------:R-:W-:Y:S02]  /*119c0*/  ULDC.64 UR4, c[0x0][0xad8] ;  /* 0x0002b60000047ab9 */ /* 0x000fe40000000a00 */
[----:B------:R-:W5:Y:S01]  /*119d0*/  LD.E.128 R36, desc[UR40][R38.64] ;  /* 0x0000002826247980 */ /* 0x000f62000c101d00 */
[----:B------:R-:W-:Y:S01]  /*119e0*/  @!PT LDS RZ, [RZ] ;  /* 0x00000000fffff984 */ /* 0x000fe20000000800 */
[----:B------:R-:W-:Y:S01]  /*119f0*/  @!PT LDS RZ, [RZ] ;  /* 0x00000000fffff984 */ /* 0x000fe20000000800 */
[----:B------:R-:W-:Y:S01]  /*11a00*/  @!PT LDS RZ, [RZ] ;  /* 0x00000000fffff984 */ /* 0x000fe20000000800 */
[----:B------:R-:W-:Y:S01]  /*11a10*/  @!PT LDS RZ, [RZ] ;  /* 0x00000000fffff984 */ /* 0x000fe20000000800 */
[----:B------:R0:W-:Y:S06]  /*11a20*/  MEMBAR.ALL.CTA ;  /* 0x0000000000007992 */ /* 0x0001ec0000008000 */
[----:B0-----:R-:W0:Y:S01]  /*11a30*/  FENCE.VIEW.ASYNC.S ;  /* 0x00000000000073c6 */ /* 0x001e220000000000 */
[----:B------:R-:W-:-:S02]  /*11a40*/  IMAD.IADD R3, R3, 0x1, R43 ;  /* 0x0000000103037824 */ /* 0x000fc400078e022b */
[----:B------:R-:W-:Y:S02]  /*11a50*/  IMAD R0, R0, UR4, RZ ;  /* 0x0000000400007c24 */ /* 0x000fe4000f8e02ff */
[----:B------:R-:W-:Y:S01]  /*11a60*/  IMAD.WIDE.U32 R2, R41, UR4, R2 ;  /* 0x0000000429027c25 */ /* 0x000fe2000f8e0002 */
[----:B------:R-:W-:-:S03]  /*11a70*/  ISETP.GE.AND P0, PT, R47, R28, PT ;  /* 0x0000001c2f00720c */ /* 0x000fc60003f06270 */
[----:B------:R-:W-:Y:S01]  /*11a80*/  IMAD R21, R41, UR5, R0 ;  /* 0x0000000529157c24 */ /* 0x000fe2000f8e0200 */
[----:B------:R-:W-:Y:S01]  /*11a90*/  ULDC.64 UR4, c[0x0][0xa80] ;  /* 0x0002a00000047ab9 */ /* 0x000fe20000000a00 */
[----:B------:R-:W-:Y:S01]  /*11aa0*/  VIADD R0, R16, 0x19c20 ;  /* 0x00019c2010007836 */ /* 0x000fe20000000000 */
[----:B------:R-:W-:Y:S01]  /*11ab0*/  LEA R44, P1, R2, UR4, 0x1 ;  /* 0x00000004022c7c11 */ /* 0x000fe2000f8208ff */
[----:B------:R-:W-:-:S03]  /*11ac0*/  IMAD.IADD R3, R3, 0x1, R21 ;  /* 0x0000000103037824 */ /* 0x000fc600078e0215 */
[----:B------:R-:W-:Y:S02]  /*11ad0*/  PRMT R0, RZ, 0x654, R0 ;  /* 0x00000654ff007816 */ /* 0x000fe40000000000 */
[----:B------:R-:W-:Y:S01]  /*11ae0*/  LEA.HI.X R45, R2, UR5, R3, 0x1, P1 ;  /* 0x00000005022d7c11 */ /* 0x000fe200088f0c03 */
[----:B0-----:R3:W0:Y:S04]  /*11af0*/  SHFL.IDX PT, R20, R44, RZ, 0x1c1f ;  /* 0x001c1fff2c147589 */ /* 0x00162800000e0000 */
[----:B------:R3:W1:Y:S01]  /*11b00*/  SHFL.IDX PT, R21, R45, RZ, 0x1c1f ;  /* 0x001c1fff2d157589 */ /* 0x00066200000e0000 */
[----:B------:R3:W-:Y:S01]  /*11b10*/  SYNCS.ARRIVE.TRANS64.RED.A1T0 RZ, [R0+URZ], RZ ;  /* 0x000000ff00ff79a7 */ /* 0x0007e2000810043f */
[----:B------:R-:W-:Y:S05]  /*11b20*/  @P0 BRA `(.L_x_429) ;  /* 0x0000000000300947 */ /* 0x000fea0003800000 */
[----:B------:R-:W-:Y:S02]  /*11b30*/  ULDC UR4, c[0x0][0xac8] ;  /* 0x0002b20000047ab9 */ /* 0x000fe40000000800 */
[----:B-----5:R-:W-:Y:S02]  /*11b40*/  ISETP.GE.AND P1, PT, R49, UR4, PT ;  /* 0x0000000431007c0c */ /* 0x020fe4000bf26270 */
[----:B------:R-:W-:Y:S02]  /*11b50*/  ISETP.GE.AND P2, PT, R46, UR4, PT ;  /* 0x000000042e007c0c */ /* 0x000fe4000bf46270 */
[----:B------:R-:W-:-:S09]  /*11b60*/  ISETP.GE.AND P0, PT, R87, UR4, PT ;  /* 0x0000000457007c0c */ /* 0x000fd2000bf06270 */
[-C--:B0-----:R-:W-:Y:S02]  /*11b70*/  @!P1 LEA R40, P3, R49, R20.reuse, 0x1 ;  /* 0x0000001431289211 */ /* 0x081fe400078608ff */
[C---:B------:R-:W-:Y:S02]  /*11b80*/  @!P2 LEA R42, P4, R46.reuse, R20, 0x1 ;  /* 0x000000142e2aa211 */ /* 0x040fe400078808ff */
[----:B-1----:R-:W-:Y:S01]  /*11b90*/  @!P0 IMAD.WIDE R2, R87, 0x2, R20 ;  /* 0x0000000257028825 */ /* 0x002fe200078e0214 */
[-C--:B------:R-:W-:Y:S02]  /*11ba0*/  @!P1 LEA.HI.X R41, R49, R21.reuse, R50, 0x1, P3 ;  /* 0x0000001531299211 */ /* 0x080fe400018f0c32 */
[----:B------:R-:W-:Y:S02]  /*11bb0*/  @!P2 LEA.HI.X R43, R46, R21, R48, 0x1, P4 ;  /* 0x000000152e2ba211 */ /* 0x000fe400020f0c30 */
[----:B------:R2:W-:Y:S04]  /*11bc0*/  @!P0 ST.E.128 desc[UR40][R2.64], R4 ;  /* 0x0000000402008985 */ /* 0x0005e8000c101d28 */
[----:B------:R2:W-:Y:S04]  /*11bd0*/  @!P1 ST.E.128 desc[UR40][R40.64], R12 ;  /* 0x0000000c28009985 */ /* 0x0005e8000c101d28 */
[----:B------:R2:W-:Y:S02]  /*11be0*/  @!P2 ST.E.128 desc[UR40][R42.64], R32 ;  /* 0x000000202a00a985 */ /* 0x0005e4000c101d28 */
.L_x_429:
[----:B------:R-:W-:Y:S05]  /*11bf0*/  BSYNC B1 ;  /* 0x0000000000017941 */ /* 0x000fea0003800000 */
.L_x_428:
[----:B--2---:R-:W-:Y:S01]  /*11c00*/  VIADD R3, R47, 0x60 ;  /* 0x000000602f037836 */ /* 0x004fe20000000000 */
[----:B-----5:R2:W4:Y:S04]  /*11c10*/  SHFL.IDX PT, R5, R45, 0x1, 0x1c1f ;  /* 0x003c1f002d057f89 */ /* 0x02052800000e0000 */
[----:B------:R-:W-:Y:S01]  /*11c20*/  ISETP.GE.AND P0, PT, R3, R28, PT ;  /* 0x0000001c0300720c */ /* 0x000fe20003f06270 */
[----:B------:R2:W0:-:S12]  /*11c30*/  SHFL.IDX PT, R4, R44, 0x1, 0x1c1f ;  /* 0x003c1f002c047f89 */ /* 0x00041800000e0000 */
[----:B--2---:R-:W-:Y:S05]  /*11c40*/  @P0 BRA `(.L_x_430) ;  /* 0x0000001400b00947 */ /* 0x004fea0003800000 */
[----:B------:R-:W-:Y:S02]  /*11c50*/  ULDC UR4, c[0x0][0xac8] ;  /* 0x0002b20000047ab9 */ /* 0x000fe40000000800 */
[----:B------:R-:W-:Y:S02]  /*11c60*/  ISETP.GE.AND P2, PT, R49, UR4, PT ;  /* 0x0000000431007c0c */ /* 0x000fe4000bf46270 */
[----:B------:R-:W-:-:S11]  /*11c70*/  ISETP.GE.AND P1, PT, R87, UR4, PT ;  /* 0x0000000457007c0c */ /* 0x000fd6000bf26270 */
[----:B0-----:R-:W-:Y:S02]  /*11c80*/  @!P2 LEA R6, P0, R49, R4, 0x1 ;  /* 0x000000043106a211 */ /* 0x001fe400078008ff */
        /* <DEDUP_REMOVED lines=10> */
.L_x_427:
[----:B------:R-:W-:Y:S01]  /*11d30*/  ULDC.64 UR4, c[0x0][0xb08] ;  /* 0x0002c20000047ab9 */ /* 0x000fe20000000a00 */
[----:B------:R-:W2:Y:S01]  /*11d40*/  LDL R98, [R1+0x34] ;  /* 0x0000340001627983 */ /* 0x000ea20000100800 */
[----:B0-----:R-:W-:Y:S01]  /*11d50*/  IMAD R3, R86, UR4, RZ ;  /* 0x0000000456037c24 */ /* 0x001fe2000f8e02ff */
[----:B------:R-:W0:Y:S01]  /*11d60*/  @P4 LDC R6, c[0x0][0xbec] ;  /* 0x0002fb00ff064b82 */ /* 0x000e220000000800 */
[C---:B------:R-:W-:Y:S01]  /*11d70*/  IMAD.WIDE.U32 R4, R0.reuse, UR4, RZ ;  /* 0x0000000400047c25 */ /* 0x040fe2000f8e00ff */
[----:B------:R-:W3:Y:S01]  /*11d80*/  LDL R97, [R1+0x58] ;  /* 0x0000580001617983 */ /* 0x000ee20000100800 */
[----:B------:R-:W-:Y:S02]  /*11d90*/  ULDC.64 UR6, c[0x0][0xb30] ;  /* 0x0002cc0000067ab9 */ /* 0x000fe40000000a00 */
[----:B------:R-:W-:Y:S01]  /*11da0*/  IMAD R3, R0, UR5, R3 ;  /* 0x0000000500037c24 */ /* 0x000fe2000f8e0203 */
[----:B------:R-:W-:Y:S01]  /*11db0*/  ULDC.64 UR4, c[0x0][0xb38] ;  /* 0x0002ce0000047ab9 */ /* 0x000fe20000000a00 */
[----:B------:R1:W5:Y:S01]  /*11dc0*/  LDL R96, [R1+0x78] ;  /* 0x0000780001607983 */ /* 0x0003620000100800 */
[----:B------:R-:W4:Y:S01]  /*11dd0*/  @P4 LDC R13, c[0x0][0xbf0] ;  /* 0x0002fc00ff0d4b82 */ /* 0x000f220000000800 */
[----:B------:R-:W-:Y:S01]  /*11de0*/  IMAD.IADD R5, R5, 0x1, R3 ;  /* 0x0000000105057824 */ /* 0x000fe200078e0203 */
[----:B------:R-:W-:Y:S01]  /*11df0*/  SHF.R.S32.HI R0, RZ, 0x1f, R21 ;  /* 0x0000001fff007819 */ /* 0x000fe20000011415 */
[----:B------:R1:W5:Y:S01]  /*11e00*/  LDL R95, [R1+0x68] ;  /* 0x00006800015f7983 */ /* 0x0003620000100800 */
[----:B------:R-:W-:-:S03]  /*11e10*/  IMAD.WIDE.U32 R4, R93, UR4, R4 ;  /* 0x000000045d047c25 */ /* 0x000fc6000f8e0004 */
[----:B------:R1:W5:Y:S01]  /*11e20*/  LDL R94, [R1+0x74] ;  /* 0x00007400015e7983 */ /* 0x0003620000100800 */
[----:B------:R-:W-:Y:S01]  /*11e30*/  IMAD R5, R93, UR5, R5 ;  /* 0x000000055d057c24 */ /* 0x000fe2000f8e0205 */
[----:B------:R-:W-:Y:S02]  /*11e40*/  ULDC.64 UR4, c[0x0][0xb40] ;  /* 0x0002d00000047ab9 */ /* 0x000fe40000000a00 */
[----:B------:R1:W5:Y:S04]  /*11e50*/  LDL R93, [R1+0x64] ;  /* 0x00006400015d7983 */ /* 0x0003680000100800 */
[----:B------:R1:W5:Y:S04]  /*11e60*/  LDL R92, [R1+0x70] ;  /* 0x00007000015c7983 */ /* 0x0003680000100800 */
[----:B------:R1:W5:Y:S01]  /*11e70*/  LDL R90, [R1+0x60] ;  /* 0x00006000015a7983 */ /* 0x0003620000100800 */
[----:B------:R-:W-:-:S02]  /*11e80*/  IMAD R0, R0, UR4, RZ ;  /* 0x0000000400007c24 */ /* 0x000fc4000f8e02ff */
[----:B0-----:R-:W-:-:S04]  /*11e90*/  @P4 IMAD.HI.U32 R6, R25, R6, RZ ;  /* 0x0000000619064227 */ /* 0x001fc800078e00ff */
[C---:B------:R-:W-:Y:S02]  /*11ea0*/  IMAD R7, R21.reuse, UR5, R0 ;  /* 0x0000000515077c24 */ /* 0x040fe4000f8e0200 */
[----:B------:R-:W-:Y:S01]  /*11eb0*/  IMAD.WIDE.U32 R4, R21, UR4, R4 ;  /* 0x0000000415047c25 */ /* 0x000fe2000f8e0004 */
[----:B------:R-:W-:-:S03]  /*11ec0*/  ULDC.64 UR4, c[0x0][0xb48] ;  /* 0x0002d20000047ab9 */ /* 0x000fc60000000a00 */
[----:B------:R-:W-:Y:S01]  /*11ed0*/  IMAD.MOV.U32 R3, RZ, RZ, R25 ;  /* 0x000000ffff037224 */ /* 0x000fe200078e0019 */
[----:B----4-:R-:W-:Y:S01]  /*11ee0*/  @P4 SHF.R.U32.HI R3, RZ, R13, R6 ;  /* 0x0000000dff034219 */ /* 0x010fe20000011606 */
[----:B------:R-:W-:-:S03]  /*11ef0*/  IMAD.IADD R5, R5, 0x1, R7 ;  /* 0x0000000105057824 */ /* 0x000fc600078e0207 */
[--C-:B------:R-:W-:Y:S01]  /*11f00*/  SHF.R.S32.HI R0, RZ, 0x1f, R3.reuse ;  /* 0x0000001fff007819 */ /* 0x100fe20000011403 */
[----:B------:R-:W-:Y:S02]  /*11f10*/  IMAD.MOV R7, RZ, RZ, -R3 ;  /* 0x000000ffff077224 */ /* 0x000fe400078e0a03 */
[----:B------:R-:W-:-:S04]  /*11f20*/  IMAD.WIDE.U32 R4, R88, UR4, R4 ;  /* 0x0000000458047c25 */ /* 0x000fc8000f8e0004 */
[----:B------:R-:W-:Y:S02]  /*11f30*/  IMAD R7, R2, R7, R25 ;  /* 0x0000000702077224 */ /* 0x000fe400078e0219 */
[----:B------:R-:W-:Y:S02]  /*11f40*/  IMAD R0, R0, UR6, RZ ;  /* 0x0000000600007c24 */ /* 0x000fe4000f8e02ff */
[----:B------:R-:W-:Y:S01]  /*11f50*/  IMAD R5, R88, UR5, R5 ;  /* 0x0000000558057c24 */ /* 0x000fe2000f8e0205 */
[----:B------:R-:W-:Y:S01]  /*11f60*/  ULDC.64 UR4, c[0x0][0xb28] ;  /* 0x0002ca0000047ab9 */ /* 0x000fe20000000a00 */
[C---:B------:R-:W-:Y:S01]  /*11f70*/  IMAD R13, R3.reuse, UR7, R0 ;  /* 0x00000007030d7c24 */ /* 0x040fe2000f8e0200 */
[----:B------:R-:W-:Y:S01]  /*11f80*/  SHF.R.S32.HI R0, RZ, 0x1f, R7 ;  /* 0x0000001fff007819 */ /* 0x000fe20000011407 */
[----:B------:R-:W-:-:S04]  /*11f90*/  IMAD.WIDE.U32 R4, R3, UR6, R4 ;  /* 0x0000000603047c25 */ /* 0x000fc8000f8e0004 */
[----:B------:R-:W-:Y:S02]  /*11fa0*/  IMAD R0, R0, UR4, RZ ;  /* 0x0000000400007c24 */ /* 0x000fe4000f8e02ff */
[----:B------:R-:W-:Y:S02]  /*11fb0*/  IMAD.IADD R5, R5, 0x1, R13 ;  /* 0x0000000105057824 */ /* 0x000fe400078e020d */
[C---:B------:R-:W-:Y:S02]  /*11fc0*/  IMAD R3, R7.reuse, UR5, R0 ;  /* 0x0000000507037c24 */ /* 0x040fe4000f8e0200 */
[----:B------:R-:W-:Y:S01]  /*11fd0*/  IMAD.WIDE.U32 R4, R7, UR4, R4 ;  /* 0x0000000407047c25 */ /* 0x000fe2000f8e0004 */
[----:B------:R-:W-:Y:S01]  /*11fe0*/  ISETP.GE.AND P0, PT, R11, R28, PT ;  /* 0x0000001c0b00720c */ /* 0x000fe20003f06270 */
[----:B------:R-:W-:Y:S02]  /*11ff0*/  ULDC.64 UR4, c[0x0][0xb00] ;  /* 0x0002c00000047ab9 */ /* 0x000fe40000000a00 */
[----:B------:R-:W-:Y:S01]  /*12000*/  VIADD R2, R16, 0x19c20 ;  /* 0x00019c2010027836 */ /* 0x000fe20000000000 */
[----:B------:R-:W-:Y:S01]  /*12010*/  LEA R32, P1, R4, UR4, 0x2 ;  /* 0x0000000404207c11 */ /* 0x000fe2000f8210ff */
[----:B------:R-:W-:-:S03]  /*12020*/  IMAD.IADD R3, R5, 0x1, R3 ;  /* 0x0000000105037824 */ /* 0x000fc600078e0203 */
[----:B------:R-:W-:Y:S02]  /*12030*/  PRMT R2, RZ, 0x654, R2 ;  /* 0x00000654ff027816 */ /* 0x000fe40000000002 */
[----:B------:R-:W-:Y:S01]  /*12040*/  LEA.HI.X R34, R4, UR5, R3, 0x2, P1 ;  /* 0x0000000504227c11 */ /* 0x000fe200088f1403 */
[----:B------:R-:W-:Y:S01]  /*12050*/  BSSY B1, `(.L_x_431) ;  /* 0x0000044000017945 */ /* 0x000fe20003800000 */
[----:B------:R0:W-:Y:S03]  /*12060*/  SYNCS.ARRIVE.TRANS64.RED.A1T0 RZ, [R2+URZ], RZ ;  /* 0x000000ff02ff79a7 */ /* 0x0001e6000810043f */
[----:B------:R1:W4:Y:S04]  /*12070*/  SHFL.IDX PT, R3, R34, RZ, 0x1c1f ;  /* 0x001c1fff22037589 */ /* 0x00032800000e0000 */
[----:B0-----:R1:W0:Y:S01]  /*12080*/  SHFL.IDX PT, R2, R32, RZ, 0x1c1f ;  /* 0x001c1fff20027589 */ /* 0x00122200000e0000 */
[----:B--2---:R-:W-:-:S02]  /*12090*/  VIADD R87, R98, 0x8 ;  /* 0x0000000862577836 */ /* 0x004fc40000000000 */
[C---:B------:R-:W-:Y:S02]  /*120a0*/  VIADD R89, R98.reuse, 0x10 ;  /* 0x0000001062597836 */ /* 0x040fe40000000000 */
[C---:B------:R-:W-:Y:S02]  /*120b0*/  VIADD R91, R98.reuse, 0x18 ;  /* 0x00000018625b7836 */ /* 0x040fe40000000000 */
[C---:B------:R-:W-:Y:S02]  /*120c0*/  VIADD R37, R98.reuse, 0x20 ;  /* 0x0000002062257836 */ /* 0x040fe40000000000 */
[C---:B------:R-:W-:Y:S02]  /*120d0*/  VIADD R35, R98.reuse, 0x28 ;  /* 0x0000002862237836 */ /* 0x040fe40000000000 */
[C---:B------:R-:W-:Y:S02]  /*120e0*/  VIADD R33, R98.reuse, 0x30 ;  /* 0x0000003062217836 */ /* 0x040fe40000000000 */
[----:B------:R-:W-:Y:S01]  /*120f0*/  VIADD R27, R98, 0x38 ;  /* 0x00000038621b7836 */ /* 0x000fe20000000000 */
[----:B---3--:R-:W-:-:S02]  /*12100*/  SHF.R.S32.HI R25, RZ, 0x1f, R97 ;  /* 0x0000001fff197819 */ /* 0x008fc40000011461 */
[----:B------:R-:W-:Y:S02]  /*12110*/  SHF.R.S32.HI R36, RZ, 0x1f, R87 ;  /* 0x0000001fff247819 */ /* 0x000fe40000011457 */
[----:B------:R-:W-:Y:S02]  /*12120*/  SHF.R.S32.HI R86, RZ, 0x1f, R89 ;  /* 0x0000001fff567819 */ /* 0x000fe40000011459 */
[----:B------:R-:W-:Y:S02]  /*12130*/  SHF.R.S32.HI R88, RZ, 0x1f, R91 ;  /* 0x0000001fff587819 */ /* 0x000fe4000001145b */
[----:B------:R-:W-:Y:S02]  /*12140*/  SHF.R.S32.HI R26, RZ, 0x1f, R37 ;  /* 0x0000001fff1a7819 */ /* 0x000fe40000011425 */
[----:B------:R-:W-:Y:S02]  /*12150*/  SHF.R.S32.HI R8, RZ, 0x1f, R35 ;  /* 0x0000001fff087819 */ /* 0x000fe40000011423 */
[----:B------:R-:W-:-:S02]  /*12160*/  SHF.R.S32.HI R24, RZ, 0x1f, R33 ;  /* 0x0000001fff187819 */ /* 0x000fc40000011421 */
[----:B------:R-:W-:Y:S01]  /*12170*/  SHF.R.S32.HI R0, RZ, 0x1f, R27 ;  /* 0x0000001fff007819 */ /* 0x000fe2000001141b */
[----:B01--4-:R-:W-:Y:S06]  /*12180*/  @P0 BRA `(.L_x_432) ;  /* 0x0000000000c00947 */ /* 0x013fec0003800000 */
[----:B------:R-:W-:Y:S02]  /*12190*/  ULDC UR4, c[0x0][0xac8] ;  /* 0x0002b20000047ab9 */ /* 0x000fe40000000800 */
[----:B------:R-:W-:Y:S02]  /*121a0*/  ISETP.GE.AND P1, PT, R87, UR4, PT ;  /* 0x0000000457007c0c */ /* 0x000fe4000bf26270 */
[----:B------:R-:W-:Y:S02]  /*121b0*/  ISETP.GE.AND P2, PT, R98, UR4, PT ;  /* 0x0000000462007c0c */ /* 0x000fe4000bf46270 */
[----:B------:R-:W-:Y:S02]  /*121c0*/  ISETP.GE.AND P0, PT, R89, UR4, PT ;  /* 0x0000000459007c0c */ /* 0x000fe4000bf06270 */
[----:B------:R-:W-:Y:S02]  /*121d0*/  ISETP.GE.AND P3, PT, R91, UR4, PT ;  /* 0x000000045b007c0c */ /* 0x000fe4000bf66270 */
[----:B------:R-:W-:-:S05]  /*121e0*/  ISETP.GE.AND P4, PT, R37, UR4, PT ;  /* 0x0000000425007c0c */ /* 0x000fca000bf86270 */
[CC--:B------:R-:W-:Y:S02]  /*121f0*/  @!P1 LEA R6, P6, R87.reuse, R2.reuse, 0x2 ;  /* 0x0000000257069211 */ /* 0x0c0fe400078c10ff */
[----:B------:R-:W-:Y:S02]  /*12200*/  @!P2 IMAD.WIDE R10, R98, 0x4, R2 ;  /* 0x00000004620aa825 */ /* 0x000fe400078e0202 */
[-C--:B------:R-:W-:Y:S02]  /*12210*/  @!P1 LEA.HI.X R7, R87, R3.reuse, R36, 0x2, P6 ;  /* 0x0000000357079211 */ /* 0x080fe400030f1424 */
[----:B------:R-:W-:Y:S01]  /*12220*/  @!P0 LEA R4, P5, R89, R2, 0x2 ;  /* 0x0000000259048211 */ /* 0x000fe200078a10ff */
[----:B------:R-:W-:Y:S01]  /*12230*/  @!P2 ST.E.64 desc[UR40][R10.64], R42 ;  /* 0x0000002a0a00a985 */ /* 0x000fe2000c101b28 */
[----:B------:R-:W-:Y:S02]  /*12240*/  ISETP.GE.AND P2, PT, R35, UR4, PT ;  /* 0x0000000423007c0c */ /* 0x000fe4000bf46270 */
[----:B------:R-:W-:Y:S01]  /*12250*/  @!P0 LEA.HI.X R5, R89, R3, R86, 0x2, P5 ;  /* 0x0000000359058211 */ /* 0x000fe200028f1456 */
[----:B------:R-:W-:Y:S01]  /*12260*/  @!P1 ST.E.64 desc[UR40][R6.64], R44 ;  /* 0x0000002c06009985 */ /* 0x000fe2000c101b28 */
[----:B------:R-:W-:-:S02]  /*12270*/  ISETP.GE.AND P1, PT, R33, UR4, PT ;  /* 0x0000000421007c0c */ /* 0x000fc4000bf26270 */
[-C--:B------:R-:W-:Y:S01]  /*12280*/  @!P3 LEA R12, P6, R91, R2.reuse, 0x2 ;  /* 0x000000025b0cb211 */ /* 0x080fe200078c10ff */
[----:B------:R0:W-:Y:S01]  /*12290*/  @!P0 ST.E.64 desc[UR40][R4.64], R50 ;  /* 0x0000003204008985 */ /* 0x0001e2000c101b28 */
[-C--:B------:R-:W-:Y:S02]  /*122a0*/  @!P4 LEA R20, P5, R37, R2.reuse, 0x2 ;  /* 0x000000022514c211 */ /* 0x080fe400078a10ff */
[-C--:B------:R-:W-:Y:S02]  /*122b0*/  @!P3 LEA.HI.X R13, R91, R3.reuse, R88, 0x2, P6 ;  /* 0x000000035b0db211 */ /* 0x080fe400030f1458 */
[----:B------:R-:W-:Y:S02]  /*122c0*/  ISETP.GE.AND P0, PT, R27, UR4, PT ;  /* 0x000000041b007c0c */ /* 0x000fe4000bf06270 */
[----:B------:R-:W-:Y:S01]  /*122d0*/  @!P4 LEA.HI.X R21, R37, R3, R26, 0x2, P5 ;  /* 0x000000032515c211 */ /* 0x000fe200028f141a */
[----:B------:R1:W-:Y:S01]  /*122e0*/  @!P3 ST.E.64 desc[UR40][R12.64], R52 ;  /* 0x000000340c00b985 */ /* 0x0003e2000c101b28 */
[----:B------:R-:W-:-:S02]  /*122f0*/  @!P2 LEA R14, P6, R35, R2, 0x2 ;  /* 0x00000002230ea211 */ /* 0x000fc400078c10ff */
[----:B------:R-:W-:Y:S01]  /*12300*/  ISETP.GE.AND P3, PT, R97, UR4, PT ;  /* 0x0000000461007c0c */ /* 0x000fe2000bf66270 */
[----:B------:R-:W-:Y:S01]  /*12310*/  @!P4 ST.E.64 desc[UR40][R20.64], R58 ;  /* 0x0000003a1400c985 */ /* 0x000fe2000c101b28 */
[-C--:B------:R-:W-:Y:S02]  /*12320*/  @!P2 LEA.HI.X R15, R35, R3.reuse, R8, 0x2, P6 ;  /* 0x00000003230fa211 */ /* 0x080fe400030f1408 */
[----:B0-----:R-:W-:Y:S02]  /*12330*/  @!P1 LEA R4, P4, R33, R2, 0x2 ;  /* 0x0000000221049211 */ /* 0x001fe400078810ff */
[----:B-----5:R-:W-:Y:S01]  /*12340*/  ISETP.GE.AND P5, PT, R95, UR4, PT ;  /* 0x000000045f007c0c */ /* 0x020fe2000bfa6270 */
[----:B------:R0:W-:Y:S01]  /*12350*/  @!P2 ST.E.64 desc[UR40][R14.64], R60 ;  /* 0x0000003c0e00a985 */ /* 0x0001e2000c101b28 */
[----:B------:R-:W-:Y:S02]  /*12360*/  @!P1 LEA.HI.X R5, R33, R3, R24, 0x2, P4 ;  /* 0x0000000321059211 */ /* 0x000fe400020f1418 */
[----:B------:R-:W-:-:S02]  /*12370*/  ISETP.GE.AND P4, PT, R93, UR4, PT ;  /* 0x000000045d007c0c */ /* 0x000fc4000bf86270 */
[----:B------:R-:W-:Y:S01]  /*12380*/  ISETP.GE.AND P2, PT, R90, UR4, PT ;  /* 0x000000045a007c0c */ /* 0x000fe2000bf46270 */
[----:B------:R2:W-:Y:S01]  /*12390*/  @!P1 ST.E.64 desc[UR40][R4.64], R66 ;  /* 0x0000004204009985 */ /* 0x0005e2000c101b28 */
[-C--:B------:R-:W-:Y:S02]  /*123a0*/  @!P0 LEA R10, P6, R27, R2.reuse, 0x2 ;  /* 0x000000021b0a8211 */ /* 0x080fe400078c10ff */
[----:B------:R-:W-:Y:S02]  /*123b0*/  @!P3 LEA R6, P1, R97, R2, 0x2 ;  /* 0x000000026106b211 */ /* 0x000fe400078210ff */
[-C--:B------:R-:W-:Y:S02]  /*123c0*/  @!P0 LEA.HI.X R11, R27, R3.reuse, R0, 0x2, P6 ;  /* 0x000000031b0b8211 */ /* 0x080fe400030f1400 */
[----:B------:R-:W-:-:S03]  /*123d0*/  @!P3 LEA.HI.X R7, R97, R3, R25, 0x2, P1 ;  /* 0x000000036107b211 */ /* 0x000fc600008f1419 */
[----:B------:R2:W-:Y:S01]  /*123e0*/  @!P0 ST.E.64 desc[UR40][R10.64], R68 ;  /* 0x000000440a008985 */ /* 0x0005e2000c101b28 */
[-C--:B-1----:R-:W-:Y:S02]  /*123f0*/  @!P5 LEA R12, P0, R95, R2.reuse, 0x2 ;  /* 0x000000025f0cd211 */ /* 0x082fe400078010ff */
[-C--:B0-----:R-:W-:Y:S01]  /*12400*/  @!P4 LEA R14, P1, R93, R2.reuse, 0x2 ;  /* 0x000000025d0ec211 */ /* 0x081fe200078210ff */
[----:B------:R2:W-:Y:S01]  /*12410*/  @!P3 ST.E.64 desc[UR40][R6.64], R74 ;  /* 0x0000004a0600b985 */ /* 0x0005e2000c101b28 */
[C---:B------:R-:W-:Y:S02]  /*12420*/  @!P2 LEA R2, P6, R90.reuse, R2, 0x2 ;  /* 0x000000025a02a211 */ /* 0x040fe400078c10ff */
[-C--:B------:R-:W-:Y:S02]  /*12430*/  @!P5 LEA.HI.X R13, R95, R3.reuse, R96, 0x2, P0 ;  /* 0x000000035f0dd211 */ /* 0x080fe400000f1460 */
[-C--:B------:R-:W-:Y:S02]  /*12440*/  @!P4 LEA.HI.X R15, R93, R3.reuse, R94, 0x2, P1 ;  /* 0x000000035d0fc211 */ /* 0x080fe400008f145e */
[----:B------:R-:W-:Y:S01]  /*12450*/  @!P2 LEA.HI.X R3, R90, R3, R92, 0x2, P6 ;  /* 0x000000035a03a211 */ /* 0x000fe200030f145c */
[----:B------:R2:W-:Y:S04]  /*12460*/  @!P5 ST.E.64 desc[UR40][R12.64], R76 ;  /* 0x0000004c0c00d985 */ /* 0x0005e8000c101b28 */
[----:B------:R2:W-:Y:S04]  /*12470*/  @!P4 ST.E.64 desc[UR40][R14.64], R82 ;  /* 0x000000520e00c985 */ /* 0x0005e8000c101b28 */
[----:B------:R2:W-:Y:S02]  /*12480*/  @!P2 ST.E.64 desc[UR40][R2.64], R84 ;  /* 0x000000540200a985 */ /* 0x0005e4000c101b28 */
.L_x_432:
[----:B------:R-:W-:Y:S05]  /*12490*/  BSYNC B1 ;  /* 0x0000000000017941 */ /* 0x000fea0003800000 */
.L_x_431:
[----:B------:R-:W-:Y:S01]  /*124a0*/  ISETP.GE.AND P0, PT, R9, R28, PT ;  /* 0x0000001c0900720c */ /* 0x000fe20003f06270 */
[----:B--2---:R0:W1:Y:S04]  /*124b0*/  SHFL.IDX PT, R3, R34, 0x1, 0x1c1f ;  /* 0x003c1f0022037f89 */ /* 0x00406800000e0000 */
[----:B------:R0:W2:Y:S08]  /*124c0*/  SHFL.IDX PT, R2, R32, 0x1, 0x1c1f ;  /* 0x003c1f0020027f89 */ /* 0x0000b000000e0000 */
[----:B0-----:R-:W-:Y:S05]  /*124d0*/  @P0 BRA `(.L_x_430) ;  /* 0x0000000c008c0947 */ /* 0x001fea0003800000 */
[----:B------:R-:W-:Y:S02]  /*124e0*/  ULDC UR4, c[0x0][0xac8] ;  /* 0x0002b20000047ab9 */ /* 0x000fe40000000800 */
[----:B------:R-:W-:Y:S02]  /*124f0*/  ISETP.GE.AND P6, PT, R87, UR4, PT ;  /* 0x0000000457007c0c */ /* 0x000fe4000bfc6270 */
[----:B------:R-:W-:Y:S02]  /*12500*/  ISETP.GE.AND P1, PT, R98, UR4, PT ;  /* 0x0000000462007c0c */ /* 0x000fe4000bf26270 */
[----:B------:R-:W-:Y:S02]  /*12510*/  ISETP.GE.AND P4, PT, R89, UR4, PT ;  /* 0x0000000459007c0c */ /* 0x000fe4000bf86270 */
[----:B------:R-:W-:Y:S02]  /*12520*/  ISETP.GE.AND P3, PT, R91, UR4, PT ;  /* 0x000000045b007c0c */ /* 0x000fe4000bf66270 */
[----:B------:R-:W-:-:S05]  /*12530*/  ISETP.GE.AND P2, PT, R37, UR4, PT ;  /* 0x0000000425007c0c */ /* 0x000fca000bf46270 */
[CC--:B--2---:R-:W-:Y:S02]  /*12540*/  @!P6 LEA R4, P0, R87.reuse, R2.reuse, 0x2 ;  /* 0x000000025704e211 */ /* 0x0c4fe400078010ff */
[----:B-1----:R-:W-:Y:S02]  /*12550*/  @!P1 IMAD.WIDE R10, R98, 0x4, R2 ;  /* 0x00000004620a9825 */ /* 0x002fe400078e0202 */
[----:B------:R-:W-:Y:S02]  /*12560*/  @!P6 LEA.HI.X R5, R87, R3, R36, 0x2, P0 ;  /* 0x000000035705e211 */ /* 0x000fe400000f1424 */
[----:B------:R-:W-:Y:S01]  /*12570*/  ISETP.GE.AND P0, PT, R35, UR4, PT ;  /* 0x0000000423007c0c */ /* 0x000fe2000bf06270 */
[----:B------:R-:W-:Y:S01]  /*12580*/  @!P1 ST.E.64 desc[UR40][R10.64], R46 ;  /* 0x0000002e0a009985 */ /* 0x000fe2000c101b28 */
[-C--:B------:R-:W-:Y:S02]  /*12590*/  @!P4 LEA R6, P5, R89, R2.reuse, 0x2 ;  /* 0x000000025906c211 */ /* 0x080fe400078a10ff */
[----:B------:R-:W-:Y:S01]  /*125a0*/  ISETP.GE.AND P1, PT, R33, UR4, PT ;  /* 0x0000000421007c0c */ /* 0x000fe2000bf26270 */
[----:B------:R0:W-:Y:S01]  /*125b0*/  @!P6 ST.E.64 desc[UR40][R4.64], R48 ;  /* 0x000000300400e985 */ /* 0x0001e2000c101b28 */
[----:B------:R-:W-:-:S02]  /*125c0*/  @!P3 LEA R12, P6, R91, R2, 0x2 ;  /* 0x000000025b0cb211 */ /* 0x000fc400078c10ff */
[-C--:B------:R-:W-:Y:S02]  /*125d0*/  @!P4 LEA.HI.X R7, R89, R3.reuse, R86, 0x2, P5 ;  /* 0x000000035907c211 */ /* 0x080fe400028f1456 */
[-C--:B------:R-:W-:Y:S02]  /*125e0*/  @!P3 LEA.HI.X R13, R91, R3.reuse, R88, 0x2, P6 ;  /* 0x000000035b0db211 */ /* 0x080fe400030f1458 */
[-C--:B------:R-:W-:Y:S01]  /*125f0*/  @!P2 LEA R14, P5, R37, R2.reuse, 0x2 ;  /* 0x00000002250ea211 */ /* 0x080fe200078a10ff */
[----:B------:R1:W-:Y:S01]  /*12600*/  @!P4 ST.E.64 desc[UR40][R6.64], R54 ;  /* 0x000000360600c985 */ /* 0x0003e2000c101b28 */
[----:B------:R-:W-:Y:S02]  /*12610*/  @!P0 LEA R20, P6, R35, R2, 0x2 ;  /* 0x0000000223148211 */ /* 0x000fe400078c10ff */
[-C--:B------:R-:W-:Y:S01]  /*12620*/  @!P2 LEA.HI.X R15, R37, R3.reuse, R26, 0x2, P5 ;  /* 0x00000003250fa211 */ /* 0x080fe200028f141a */
[----:B------:R2:W-:Y:S01]  /*12630*/  @!P3 ST.E.64 desc[UR40][R12.64], R56 ;  /* 0x000000380c00b985 */ /* 0x0005e2000c101b28 */
[----:B------:R-:W-:-:S02]  /*12640*/  @!P0 LEA.HI.X R21, R35, R3, R8, 0x2, P6 ;  /* 0x0000000323158211 */ /* 0x000fc400030f1408 */
[----:B------:R-:W-:Y:S01]  /*12650*/  ISETP.GE.AND P6, PT, R27, UR4, PT ;  /* 0x000000041b007c0c */ /* 0x000fe2000bfc6270 */
[----:B------:R2:W-:Y:S01]  /*12660*/  @!P2 ST.E.64 desc[UR40][R14.64], R62 ;  /* 0x0000003e0e00a985 */ /* 0x0005e2000c101b28 */
[----:B------:R-:W-:Y:S02]  /*12670*/  ISETP.GE.AND P4, PT, R97, UR4, PT ;  /* 0x0000000461007c0c */ /* 0x000fe4000bf86270 */
[----:B-----5:R-:W-:Y:S01]  /*12680*/  ISETP.GE.AND P3, PT, R95, UR4, PT ;  /* 0x000000045f007c0c */ /* 0x020fe2000bf66270 */
[----:B------:R2:W-:Y:S01]  /*12690*/  @!P0 ST.E.64 desc[UR40][R20.64], R64 ;  /* 0x0000004014008985 */ /* 0x0005e2000c101b28 */
[----:B------:R-:W-:Y:S02]  /*126a0*/  ISETP.GE.AND P2, PT, R93, UR4, PT ;  /* 0x000000045d007c0c */ /* 0x000fe4000bf46270 */
[----:B------:R-:W-:-:S04]  /*126b0*/  @!P1 LEA R32, P5, R33, R2, 0x2 ;  /* 0x0000000221209211 */ /* 0x000fc800078a10ff */
[-C--:B------:R-:W-:Y:S02]  /*126c0*/  @!P1 LEA.HI.X R33, R33, R3.reuse, R24, 0x2, P5 ;  /* 0x0000000321219211 */ /* 0x080fe400028f1418 */
[-C--:B0-----:R-:W-:Y:S02]  /*126d0*/  @!P6 LEA R4, P5, R27, R2.reuse, 0x2 ;  /* 0x000000021b04e211 */ /* 0x081fe400078a10ff */
[-C--:B------:R-:W-:Y:S01]  /*126e0*/  @!P4 LEA R8, P0, R97, R2.reuse, 0x2 ;  /* 0x000000026108c211 */ /* 0x080fe200078010ff */
[----:B------:R2:W-:Y:S01]  /*126f0*/  @!P1 ST.E.64 desc[UR40][R32.64], R70 ;  /* 0x0000004620009985 */ /* 0x0005e2000c101b28 */
[-C--:B------:R-:W-:Y:S02]  /*12700*/  @!P6 LEA.HI.X R5, R27, R3.reuse, R0, 0x2, P5 ;  /* 0x000000031b05e211 */ /* 0x080fe400028f1400 */
[-C--:B-1----:R-:W-:Y:S02]  /*12710*/  @!P3 LEA R6, P1, R95, R2.reuse, 0x2 ;  /* 0x000000025f06b211 */ /* 0x082fe400078210ff */
[----:B------:R-:W-:Y:S01]  /*12720*/  @!P2 LEA R10, P5, R93, R2, 0x2 ;  /* 0x000000025d0aa211 */ /* 0x000fe200078a10ff */
        /* <DEDUP_REMOVED lines=13> */
.L_x_425:
[----:B------:R-:W0:Y:S01]  /*12800*/  LDL.LU R4, [R1+0x3c] ;  /* 0x00003c0001047983 */ /* 0x000e220000300800 */
[----:B------:R-:W-:Y:S01]  /*12810*/  ULDC.64 UR6, c[0x0][0xc08] ;  /* 0x0003020000067ab9 */ /* 0x000fe20000000a00 */
[----:B------:R-:W-:Y:S02]  /*12820*/  ULDC.64 UR4, c[0x0][0xc00] ;  /* 0x0003000000047ab9 */ /* 0x000fe40000000a00 */
[----:B------:R-:W2:Y:S01]  /*12830*/  LDL.LU R0, [R1+0x40] ;  /* 0x0000400001007983 */ /* 0x000ea20000300800 */
[----:B------:R-:W-:Y:S01]  /*12840*/  ISETP.NE.U32.AND P1, PT, RZ, UR6, PT ;  /* 0x00000006ff007c0c */ /* 0x000fe2000bf25070 */
[----:B------:R-:W-:Y:S01]  /*12850*/  IMAD.MOV.U32 R15, RZ, RZ, RZ ;  /* 0x000000ffff0f7224 */ /* 0x000fe200078e00ff */
[----:B------:R-:W-:Y:S01]  /*12860*/  ISETP.NE.U32.AND P0, PT, RZ, UR4, PT ;  /* 0x00000004ff007c0c */ /* 0x000fe2000bf05070 */
[----:B------:R-:W1:Y:S01]  /*12870*/  S2R R6, SR_TID.X ;  /* 0x0000000000067919 */ /* 0x000e620000002100 */
[----:B------:R-:W-:Y:S02]  /*12880*/  ISETP.NE.AND.EX P1, PT, RZ, UR7, PT, P1 ;  /* 0x00000007ff007c0c */ /* 0x000fe4000bf25310 */
[----:B------:R-:W-:-:S02]  /*12890*/  ISETP.NE.AND.EX P0, PT, RZ, UR5, PT, P0 ;  /* 0x00000005ff007c0c */ /* 0x000fc4000bf05300 */
[----:B0-----:R-:W-:-:S04]  /*128a0*/  IADD3 R2, P2, R4, UR4, RZ ;  /* 0x0000000404027c10 */ /* 0x001fc8000ff5e0ff */
[----:B--2---:R-:W-:-:S05]  /*128b0*/  IADD3.X R3, R0, UR5, RZ, P2, !PT ;  /* 0x0000000500037c10 */ /* 0x004fca00097fe4ff */
[----:B------:R-:W-:Y:S01]  /*128c0*/  @P1 IADD3 R4, P2, R4, UR6, RZ ;  /* 0x0000000604041c10 */ /* 0x000fe2000ff5e0ff */
[----:B------:R-:W-:Y:S01]  /*128d0*/  ULDC UR4, c[0x0][0xa88] ;  /* 0x0002a20000047ab9 */ /* 0x000fe20000000800 */
[----:B------:R0:W5:Y:S02]  /*128e0*/  @P0 LDG.E R15, desc[UR40][R2.64] ;  /* 0x00000028020f0981 */ /* 0x000164000c1e1900 */
[----:B------:R-:W-:Y:S01]  /*128f0*/  @P1 IADD3.X R5, R0, UR7, RZ, P2, !PT ;  /* 0x0000000700051c10 */ /* 0x000fe200097fe4ff */
[----:B------:R-:W-:Y:S02]  /*12900*/  IMAD.U32 R0, RZ, RZ, UR4 ;  /* 0x00000004ff007e24 */ /* 0x000fe4000f8e00ff */
[----:B-1----:R-:W-:-:S04]  /*12910*/  VIADD R32, R6, 0xffffff80 ;  /* 0xffffff8006207836 */ /* 0x002fc80000000000 */
[----:B------:R0:W5:Y:S01]  /*12920*/  @P1 LDG.E R0, desc[UR40][R4.64] ;  /* 0x0000002804001981 */ /* 0x000162000c1e1900 */
[----:B------:R-:W-:Y:S02]  /*12930*/  ISETP.GT.AND P3, PT, R32, 0xbf, PT ;  /* 0x000000bf2000780c */ /* 0x000fe40003f64270 */
[----:B------:R-:W-:Y:S01]  /*12940*/  ISETP.GT.AND P2, PT, R92, 0x1, PT ;  /* 0x000000015c00780c */ /* 0x000fe20003f44270 */
[----:B------:R-:W-:-:S12]  /*12950*/  @P1 BRA `(.L_x_433) ;  /* 0x0000000000101947 */ /* 0x000fd80003800000 */
[----:B------:R-:W-:Y:S05]  /*12960*/  @!P0 BRA `(.L_x_433) ;  /* 0x00000000000c8947 */ /* 0x000fea0003800000 */
[----:B0-----:R-:W2:Y:S04]  /*12970*/  LDG.E R5, desc[UR40][R2.64] ;  /* 0x0000002802057981 */ /* 0x001ea8000c1e1900 */
[----:B-----5:R-:W2:Y:S02]  /*12980*/  LDG.E R0, desc[UR40][R2.64+0x4] ;  /* 0x0000042802007981 */ /* 0x020ea4000c1e1900 */
[----:B--2---:R-:W-:-:S07]  /*12990*/  IMAD.IADD R0, R0, 0x1, -R5 ;  /* 0x0000000100007824 */ /* 0x004fce00078e0a05 */
.L_x_433:
[----:B0-----:R-:W2:Y:S04]  /*129a0*/  LDL.LU R2, [R1+0x48] ;  /* 0x0000480001027983 */ /* 0x001ea80000300800 */
[----:B------:R-:W3:Y:S01]  /*129b0*/  LDL.LU R3, [R1+0x2c] ;  /* 0x00002c0001037983 */ /* 0x000ee20000300800 */
[----:B------:R-:W-:Y:S01]  /*129c0*/  BSSY B1, `(.L_x_434) ;  /* 0x0000039000017945 */ /* 0x000fe20003800000 */
[----:B-----5:R-:W-:Y:S02]  /*129d0*/  SHF.R.S32.HI R20, RZ, 0x1f, R15 ;  /* 0x0000001fff147819 */ /* 0x020fe4000001140f */
[----:B--2---:R-:W-:Y:S02]  /*129e0*/  SEL R24, R2, RZ, !P0 ;  /* 0x000000ff02187207 */ /* 0x004fe40004000000 */
[----:B---3--:R-:W-:Y:S01]  /*129f0*/  SEL R25, R3, RZ, !P0 ;  /* 0x000000ff03197207 */ /* 0x008fe20004000000 */
[----:B------:R-:W-:Y:S06]  /*12a00*/  @P3 BRA `(.L_x_435) ;  /* 0x0000000000d03947 */ /* 0x000fec0003800000 */
[----:B------:R-:W2:Y:S01]  /*12a10*/  LDL R2, [R1+0x4c] ;  /* 0x00004c0001027983 */ /* 0x000ea20000100800 */
[----:B------:R-:W0:Y:S02]  /*12a20*/  LDC R27, c[0x0][0xbe8] ;  /* 0x0002fa00ff1b7b82 */ /* 0x000e240000000800 */
[----:B0-----:R-:W-:Y:S02]  /*12a30*/  IMAD R3, R0, R27, RZ ;  /* 0x0000001b00037224 */ /* 0x001fe400078e02ff */
[----:B--2---:R-:W-:-:S04]  /*12a40*/  IMAD R2, R2, 0xc0, R6 ;  /* 0x000000c002027824 */ /* 0x004fc800078e0206 */
[----:B------:R-:W-:-:S05]  /*12a50*/  VIADD R26, R2, 0xffffff80 ;  /* 0xffffff80021a7836 */ /* 0x000fca0000000000 */
[----:B------:R-:W-:-:S13]  /*12a60*/  ISETP.GE.AND P0, PT, R26, R3, PT ;  /* 0x000000031a00720c */ /* 0x000fda0003f06270 */
[----:B------:R-:W-:Y:S05]  /*12a70*/  @P0 BRA `(.L_x_435) ;  /* 0x0000000000b40947 */ /* 0x000fea0003800000 */
[----:B------:R-:W2:Y:S04]  /*12a80*/  LDL R12, [R1+0x18] ;  /* 0x00001800010c7983 */ /* 0x000ea80000100800 */
[----:B------:R-:W3:Y:S01]  /*12a90*/  LDL.LU R34, [R1+0x54] ;  /* 0x0000540001227983 */ /* 0x000ee20000300800 */
[----:B------:R-:W-:Y:S01]  /*12aa0*/  IMAD.MOV.U32 R2, RZ, RZ, 0x9b8 ;  /* 0x000009b8ff027424 */ /* 0x000fe200078e00ff */
[----:B------:R-:W-:Y:S01]  /*12ab0*/  ISETP.GT.AND P3, PT, R92, 0x1, PT ;  /* 0x000000015c00780c */ /* 0x000fe20003f64270 */
[----:B------:R-:W-:Y:S01]  /*12ac0*/  IMAD.MOV.U32 R21, RZ, RZ, R26 ;  /* 0x000000ffff157224 */ /* 0x000fe200078e001a */
[----:B------:R-:W-:Y:S02]  /*12ad0*/  ISETP.NE.AND P0, PT, R27, 0x1, PT ;  /* 0x000000011b00780c */ /* 0x000fe40003f05270 */
[----:B------:R-:W-:-:S02]  /*12ae0*/  SEL R28, R2, 0x978, P3 ;  /* 0x00000978021c7807 */ /* 0x000fc40001800000 */
[----:B------:R-:W0:Y:S08]  /*12af0*/  LDC.64 R2, c[0x0][0xba8] ;  /* 0x0002ea00ff027b82 */ /* 0x000e300000000a00 */
[----:B------:R-:W2:Y:S08]  /*12b00*/  LDC.64 R8, c[0x0][R28+0x218] ;  /* 0x000086001c087b82 */ /* 0x000eb00000000a00 */
[----:B------:R-:W1:Y:S08]  /*12b10*/  LDC.64 R10, c[0x0][R28+0x220] ;  /* 0x000088001c0a7b82 */ /* 0x000e700000000a00 */
[----:B------:R-:W4:Y:S08]  /*12b20*/  LDC.64 R6, c[0x0][R28+0x228] ;  /* 0x00008a001c067b82 */ /* 0x000f300000000a00 */
[----:B------:R-:W5:Y:S08]  /*12b30*/  LDC.64 R4, c[0x0][R28+0x210] ;  /* 0x000084001c047b82 */ /* 0x000f700000000a00 */
[----:B------:R-:W1:Y:S08]  /*12b40*/  @P0 LDC R13, c[0x0][0xbec] ;  /* 0x0002fb00ff0d0b82 */ /* 0x000e700000000800 */
[----:B------:R-:W4:Y:S08]  /*12b50*/  @P0 LDC R35, c[0x0][0xbf0] ;  /* 0x0002fc00ff230b82 */ /* 0x000f300000000800 */
[----:B0-----:R-:W0:Y:S01]  /*12b60*/  @!P3 LDC R2, c[0x0][0xb50] ;  /* 0x0002d400ff02bb82 */ /* 0x001e220000000800 */
[----:B-1----:R-:W-:-:S07]  /*12b70*/  @P0 IMAD.HI.U32 R14, R26, R13, RZ ;  /* 0x0000000d1a0e0227 */ /* 0x002fce00078e00ff */
[----:B------:R-:W1:Y:S01]  /*12b80*/  @!P3 LDC R3, c[0x0][0xb54] ;  /* 0x0002d500ff03bb82 */ /* 0x000e620000000800 */
[----:B------:R-:W-:Y:S01]  /*12b90*/  IMAD R11, R11, R25, RZ ;  /* 0x000000190b0b7224 */ /* 0x000fe200078e02ff */
[----:B----4-:R-:W-:-:S03]  /*12ba0*/  @P0 SHF.R.U32.HI R21, RZ, R35, R14 ;  /* 0x00000023ff150219 */ /* 0x010fc6000001160e */
[----:B------:R-:W-:Y:S02]  /*12bb0*/  IMAD R11, R10, R24, R11 ;  /* 0x000000180a0b7224 */ /* 0x000fe400078e020b */
[-C--:B--2---:R-:W-:Y:S02]  /*12bc0*/  IMAD R33, R9, R12.reuse, RZ ;  /* 0x0000000c09217224 */ /* 0x084fe400078e02ff */
[----:B------:R-:W-:Y:S01]  /*12bd0*/  IMAD.WIDE.U32 R12, R8, R12, RZ ;  /* 0x0000000c080c7225 */ /* 0x000fe200078e00ff */
[----:B---3--:R-:W-:-:S03]  /*12be0*/  SEL R35, R34, RZ, P3 ;  /* 0x000000ff22237207 */ /* 0x008fc60001800000 */
[----:B------:R-:W-:-:S04]  /*12bf0*/  IMAD.WIDE.U32 R8, R10, R25, RZ ;  /* 0x000000190a087225 */ /* 0x000fc800078e00ff */
[----:B------:R-:W-:Y:S01]  /*12c00*/  IMAD.IADD R13, R33, 0x1, R13 ;  /* 0x00000001210d7824 */ /* 0x000fe200078e020d */
[----:B------:R-:W-:Y:S01]  /*12c10*/  IADD3 R12, P0, P1, R8, R12, R15 ;  /* 0x0000000c080c7210 */ /* 0x000fe2000791e00f */
[----:B------:R-:W-:Y:S02]  /*12c20*/  IMAD.MOV R8, RZ, RZ, -R21 ;  /* 0x000000ffff087224 */ /* 0x000fe400078e0a15 */
[----:B------:R-:W-:Y:S02]  /*12c30*/  IMAD.IADD R11, R9, 0x1, R11 ;  /* 0x00000001090b7824 */ /* 0x000fe400078e020b */
[-C--:B------:R-:W-:Y:S02]  /*12c40*/  IMAD R33, R7, R35.reuse, RZ ;  /* 0x0000002307217224 */ /* 0x080fe400078e02ff */
[----:B------:R-:W-:-:S04]  /*12c50*/  IMAD.WIDE.U32 R6, R6, R35, RZ ;  /* 0x0000002306067225 */ /* 0x000fc800078e00ff */
[----:B------:R-:W-:Y:S01]  /*12c60*/  IMAD R9, R27, R8, R26 ;  /* 0x000000081b097224 */ /* 0x000fe200078e021a */
[----:B------:R-:W-:Y:S01]  /*12c70*/  IADD3.X R8, R11, R13, R20, P0, P1 ;  /* 0x0000000d0b087210 */ /* 0x000fe200007e2414 */
[----:B------:R-:W-:Y:S01]  /*12c80*/  IMAD.IADD R7, R33, 0x1, R7 ;  /* 0x0000000121077824 */ /* 0x000fe200078e0207 */
[----:B------:R-:W-:Y:S01]  /*12c90*/  IADD3 R6, P0, P1, R21, R12, R6 ;  /* 0x0000000c15067210 */ /* 0x000fe2000791e006 */
[----:B-----5:R-:W-:Y:S01]  /*12ca0*/  IMAD R5, R5, R9, RZ ;  /* 0x0000000905057224 */ /* 0x020fe200078e02ff */
[----:B------:R-:W-:Y:S02]  /*12cb0*/  SHF.R.S32.HI R21, RZ, 0x1f, R21 ;  /* 0x0000001fff157819 */ /* 0x000fe40000011415 */
[----:B------:R-:W-:Y:S02]  /*12cc0*/  SHF.R.S32.HI R11, RZ, 0x1f, R9 ;  /* 0x0000001fff0b7819 */ /* 0x000fe40000011409 */
[----:B------:R-:W-:-:S03]  /*12cd0*/  IADD3.X R7, R21, R8, R7, P0, P1 ;  /* 0x0000000815077210 */ /* 0x000fc600007e2407 */
[C---:B------:R-:W-:Y:S02]  /*12ce0*/  IMAD R11, R4.reuse, R11, R5 ;  /* 0x0000000b040b7224 */ /* 0x040fe400078e0205 */
[----:B------:R-:W-:-:S04]  /*12cf0*/  IMAD.WIDE.U32 R4, R4, R9, R6 ;  /* 0x0000000904047225 */ /* 0x000fc800078e0006 */
[----:B------:R-:W-:Y:S01]  /*12d00*/  IMAD.IADD R5, R5, 0x1, R11 ;  /* 0x0000000105057824 */ /* 0x000fe200078e020b */
[----:B0-----:R-:W-:-:S04]  /*12d10*/  LEA R2, P0, R4, R2, 0x2 ;  /* 0x0000000204027211 */ /* 0x001fc800078010ff */
[----:B-1----:R-:W-:Y:S01]  /*12d20*/  LEA.HI.X R3, R4, R3, R5, 0x2, P0 ;  /* 0x0000000304037211 */ /* 0x002fe200000f1405 */
[----:B------:R-:W-:-:S05]  /*12d30*/  IMAD.MOV.U32 R5, RZ, RZ, -0x800000 ;  /* 0xff800000ff057424 */ /* 0x000fca00078e00ff */
[----:B------:R0:W-:Y:S03]  /*12d40*/  STG.E desc[UR40][R2.64], R5 ;  /* 0x0000000502007986 */ /* 0x0001e6000c101928 */
.L_x_435:
[----:B------:R-:W-:Y:S05]  /*12d50*/  BSYNC B1 ;  /* 0x0000000000017941 */ /* 0x000fea0003800000 */
.L_x_434:
[----:B------:R-:W-:Y:S05]  /*12d60*/  @P2 BRA `(.L_x_430) ;  /* 0x0000000400682947 */ /* 0x000fea0003800000 */
[----:B------:R-:W2:Y:S01]  /*12d70*/  LDL.LU R28, [R1+0x18] ;  /* 0x00001800011c7983 */ /* 0x000ea20000300800 */
[----:B------:R-:W1:Y:S01]  /*12d80*/  LDC R11, c[0x0][0xbe8] ;  /* 0x0002fa00ff0b7b82 */ /* 0x000e620000000800 */
[--C-:B------:R-:W-:Y:S01]  /*12d90*/  SHF.R.S32.HI R4, RZ, 0x1f, R32.reuse ;  /* 0x0000001fff047819 */ /* 0x100fe20000011420 */
[----:B------:R-:W-:Y:S01]  /*12da0*/  ULDC.64 UR4, c[0x0][0xaa0] ;  /* 0x0002a80000047ab9 */ /* 0x000fe20000000a00 */
[----:B------:R3:W5:Y:S01]  /*12db0*/  LDL R10, [R1+0x5c] ;  /* 0x00005c00010a7983 */ /* 0x0007620000100800 */
[----:B------:R-:W-:Y:S01]  /*12dc0*/  SHF.R.S32.HI R13, RZ, 0x1f, R32 ;  /* 0x0000001fff0d7819 */ /* 0x000fe20000011420 */
[----:B------:R-:W-:Y:S02]  /*12dd0*/  ULDC.64 UR6, c[0x0][0xaf0] ;  /* 0x0002bc0000067ab9 */ /* 0x000fe40000000a00 */
[----:B------:R3:W5:Y:S04]  /*12de0*/  LDL R14, [R1+0x8c] ;  /* 0x00008c00010e7983 */ /* 0x0007680000100800 */
[----:B------:R3:W5:Y:S04]  /*12df0*/  LDL R21, [R1+0x50] ;  /* 0x0000500001157983 */ /* 0x0007680000100800 */
[----:B------:R3:W5:Y:S04]  /*12e00*/  LDL R26, [R1+0x90] ;  /* 0x00009000011a7983 */ /* 0x0007680000100800 */
[----:B------:R3:W5:Y:S04]  /*12e10*/  LDL R27, [R1+0x30] ;  /* 0x00003000011b7983 */ /* 0x0007680000100800 */
[----:B------:R-:W4:Y:S01]  /*12e20*/  LDL.LU R12, [R1+0x4c] ;  /* 0x00004c00010c7983 */ /* 0x000f220000300800 */
[----:B-1----:R-:W-:Y:S01]  /*12e30*/  ISETP.NE.AND P0, PT, R11, 0x1, PT ;  /* 0x000000010b00780c */ /* 0x002fe20003f05270 */
[----:B0-----:R-:W-:Y:S01]  /*12e40*/  IMAD R2, R20, UR4, RZ ;  /* 0x0000000414027c24 */ /* 0x001fe2000f8e02ff */
[-C--:B------:R-:W-:Y:S01]  /*12e50*/  LEA.HI R4, R4, R32.reuse, RZ, 0x2 ;  /* 0x0000002004047211 */ /* 0x080fe200078f10ff */
[----:B------:R-:W-:Y:S01]  /*12e60*/  IMAD R6, R24, UR6, RZ ;  /* 0x0000000618067c24 */ /* 0x000fe2000f8e02ff */
[----:B------:R-:W-:Y:S01]  /*12e70*/  LEA.HI R13, R13, R32, RZ, 0x2 ;  /* 0x000000200d0d7211 */ /* 0x000fe200078f10ff */
[C---:B------:R-:W-:Y:S01]  /*12e80*/  IMAD R5, R15.reuse, UR5, R2 ;  /* 0x000000050f057c24 */ /* 0x040fe2000f8e0202 */
[----:B------:R-:W-:Y:S01]  /*12e90*/  LOP3.LUT R4, R4, 0xfffffffc, RZ, 0xc0, !PT ;  /* 0xfffffffc04047812 */ /* 0x000fe200078ec0ff */
[----:B------:R-:W-:Y:S01]  /*12ea0*/  IMAD.WIDE.U32 R2, R15, UR4, RZ ;  /* 0x000000040f027c25 */ /* 0x000fe2000f8e00ff */
[----:B------:R-:W-:Y:S01]  /*12eb0*/  SHF.R.S32.HI R13, RZ, 0x2, R13 ;  /* 0x00000002ff0d7819 */ /* 0x000fe2000001140d */
[----:B------:R-:W-:Y:S01]  /*12ec0*/  ULDC.64 UR4, c[0x0][0xae8] ;  /* 0x0002ba0000047ab9 */ /* 0x000fe20000000a00 */
[----:B------:R-:W-:Y:S01]  /*12ed0*/  BSSY B1, `(.L_x_436) ;  /* 0x0000032000017945 */ /* 0x000fe20003800000 */
[----:B------:R-:W-:-:S02]  /*12ee0*/  IMAD.IADD R4, R32, 0x1, -R4 ;  /* 0x0000000120047824 */ /* 0x000fc400078e0a04 */
[----:B------:R-:W0:Y:S01]  /*12ef0*/  @P0 LDC R7, c[0x0][0xbec] ;  /* 0x0002fb00ff070b82 */ /* 0x000e220000000800 */
[----:B------:R-:W-:Y:S02]  /*12f00*/  IMAD.IADD R3, R3, 0x1, R5 ;  /* 0x0000000103037824 */ /* 0x000fe400078e0205 */
[----:B------:R-:W-:-:S05]  /*12f10*/  IMAD R4, R4, 0x60, R13 ;  /* 0x0000006004047824 */ /* 0x000fca00078e020d */
[----:B------:R-:W1:Y:S01]  /*12f20*/  @P0 LDC R9, c[0x0][0xbf0] ;  /* 0x0002fc00ff090b82 */ /* 0x000e620000000800 */
[----:B--2---:R-:W-:-:S04]  /*12f30*/  IMAD.WIDE.U32 R2, R28, UR4, R2 ;  /* 0x000000041c027c25 */ /* 0x004fc8000f8e0002 */
[----:B------:R-:W-:Y:S01]  /*12f40*/  IMAD R3, R28, UR5, R3 ;  /* 0x000000051c037c24 */ /* 0x000fe2000f8e0203 */
[----:B------:R-:W-:Y:S01]  /*12f50*/  ULDC.64 UR4, c[0x0][0xae0] ;  /* 0x0002b80000047ab9 */ /* 0x000fe20000000a00 */
[----:B------:R-:W-:-:S04]  /*12f60*/  IMAD.WIDE.U32 R2, R25, UR6, R2 ;  /* 0x0000000619027c25 */ /* 0x000fc8000f8e0002 */
[----:B----4-:R-:W-:-:S04]  /*12f70*/  IMAD R8, R12, 0xc0, R4 ;  /* 0x000000c00c087824 */ /* 0x010fc800078e0204 */
[----:B0-----:R-:W-:-:S04]  /*12f80*/  @P0 IMAD.HI.U32 R4, R8, R7, RZ ;  /* 0x0000000708040227 */ /* 0x001fc800078e00ff */
[----:B------:R-:W-:Y:S01]  /*12f90*/  IMAD.MOV.U32 R5, RZ, RZ, R8 ;  /* 0x000000ffff057224 */ /* 0x000fe200078e0008 */
[----:B-1----:R-:W-:Y:S01]  /*12fa0*/  @P0 SHF.R.U32.HI R5, RZ, R9, R4 ;  /* 0x00000009ff050219 */ /* 0x002fe20000011604 */
[----:B------:R-:W-:-:S03]  /*12fb0*/  IMAD R9, R25, UR7, R6 ;  /* 0x0000000719097c24 */ /* 0x000fc6000f8e0206 */
[--C-:B------:R-:W-:Y:S01]  /*12fc0*/  SHF.R.S32.HI R4, RZ, 0x1f, R5.reuse ;  /* 0x0000001fff047819 */ /* 0x100fe20000011405 */
[----:B------:R-:W-:Y:S02]  /*12fd0*/  IMAD.MOV R7, RZ, RZ, -R5 ;  /* 0x000000ffff077224 */ /* 0x000fe400078e0a05 */
[----:B------:R-:W-:Y:S02]  /*12fe0*/  IMAD.IADD R3, R3, 0x1, R9 ;  /* 0x0000000103037824 */ /* 0x000fe400078e0209 */
[----:B------:R-:W-:Y:S02]  /*12ff0*/  IMAD R7, R11, R7, R8 ;  /* 0x000000070b077224 */ /* 0x000fe400078e0208 */
[----:B------:R-:W-:Y:S02]  /*13000*/  IMAD R4, R4, UR4, RZ ;  /* 0x0000000404047c24 */ /* 0x000fe4000f8e02ff */
[----:B------:R-:W-:-:S04]  /*13010*/  IMAD.WIDE.U32 R2, R5, UR4, R2 ;  /* 0x0000000405027c25 */ /* 0x000fc8000f8e0002 */
[----:B------:R-:W-:Y:S01]  /*13020*/  IMAD R9, R5, UR5, R4 ;  /* 0x0000000505097c24 */ /* 0x000fe2000f8e0204 */
[----:B------:R-:W-:Y:S01]  /*13030*/  SHF.R.S32.HI R4, RZ, 0x1f, R7 ;  /* 0x0000001fff047819 */ /* 0x000fe20000011407 */
[----:B------:R-:W-:Y:S01]  /*13040*/  ULDC.64 UR4, c[0x0][0xad8] ;  /* 0x0002b60000047ab9 */ /* 0x000fe20000000a00 */
[----:B------:R-:W-:Y:S02]  /*13050*/  IMAD R11, R0, R11, RZ ;  /* 0x0000000b000b7224 */ /* 0x000fe400078e02ff */
[----:B------:R-:W-:Y:S02]  /*13060*/  IMAD.IADD R3, R3, 0x1, R9 ;  /* 0x0000000103037824 */ /* 0x000fe400078e0209 */
[----:B------:R-:W-:Y:S02]  /*13070*/  IMAD R4, R4, UR4, RZ ;  /* 0x0000000404047c24 */ /* 0x000fe4000f8e02ff */
[----:B------:R-:W-:Y:S02]  /*13080*/  IMAD R0, R12, 0xc0, R13 ;  /* 0x000000c00c007824 */ /* 0x000fe400078e020d */
[----:B------:R-:W-:-:S02]  /*13090*/  IMAD R5, R7, UR5, R4 ;  /* 0x0000000507057c24 */ /* 0x000fc4000f8e0204 */
[----:B------:R-:W-:Y:S01]  /*130a0*/  IMAD.WIDE.U32 R2, R7, UR4, R2 ;  /* 0x0000000407027c25 */ /* 0x000fe2000f8e0002 */
[----:B------:R-:W-:Y:S01]  /*130b0*/  ISETP.GE.AND P0, PT, R0, R11, PT ;  /* 0x0000000b0000720c */ /* 0x000fe20003f06270 */
[----:B------:R-:W-:Y:S02]  /*130c0*/  ULDC.64 UR4, c[0x0][0xa80] ;  /* 0x0002a00000047ab9 */ /* 0x000fe40000000a00 */
[----:B------:R-:W-:Y:S01]  /*130d0*/  IMAD.IADD R3, R3, 0x1, R5 ;  /* 0x0000000103037824 */ /* 0x000fe200078e0205 */
[----:B------:R-:W-:-:S04]  /*130e0*/  LEA R4, P1, R2, UR4, 0x1 ;  /* 0x0000000402047c11 */ /* 0x000fc8000f8208ff */
[----:B------:R-:W-:Y:S02]  /*130f0*/  LEA.HI.X R5, R2, UR5, R3, 0x1, P1 ;  /* 0x0000000502057c11 */ /* 0x000fe400088f0c03 */
[----:B------:R3:W0:Y:S04]  /*13100*/  SHFL.IDX PT, R2, R4, RZ, 0x1c1f ;  /* 0x001c1fff04027589 */ /* 0x00062800000e0000 */
[----:B------:R3:W1:Y:S01]  /*13110*/  SHFL.IDX PT, R3, R5, RZ, 0x1c1f ;  /* 0x001c1fff05037589 */ /* 0x00066200000e0000 */
        /* <DEDUP_REMOVED lines=10> */
[----:B------:R2:W-:Y:S04]  /*131c0*/  @!P2 ST.E.128 desc[UR40][R6.64], RZ ;  /* 0x000000ff0600a985 */ /* 0x0005e8000c101d28 */
[----:B------:R2:W-:Y:S04]  /*131d0*/  @!P3 ST.E.128 desc[UR40][R8.64], RZ ;  /* 0x000000ff0800b985 */ /* 0x0005e8000c101d28 */
[----:B------:R2:W-:Y:S02]  /*131e0*/  @!P4 ST.E.128 desc[UR40][R12.64], RZ ;  /* 0x000000ff0c00c985 */ /* 0x0005e4000c101d28 */
.L_x_437:
[----:B------:R-:W-:Y:S05]  /*131f0*/  BSYNC B1 ;  /* 0x0000000000017941 */ /* 0x000fea0003800000 */
.L_x_436:
[----:B------:R-:W-:Y:S01]  /*13200*/  VIADD R0, R0, 0x60 ;  /* 0x0000006000007836 */ /* 0x000fe20000000000 */
[----:B-1----:R1:W4:Y:S04]  /*13210*/  SHFL.IDX PT, R3, R5, 0x1, 0x1c1f ;  /* 0x003c1f0005037f89 */ /* 0x00232800000e0000 */
[----:B------:R-:W-:Y:S01]  /*13220*/  ISETP.GE.AND P0, PT, R0, R11, PT ;  /* 0x0000000b0000720c */ /* 0x000fe20003f06270 */
[----:B0-----:R1:W0:-:S12]  /*13230*/  SHFL.IDX PT, R2, R4, 0x1, 0x1c1f ;  /* 0x003c1f0004027f89 */ /* 0x00121800000e0000 */
[----:B-1----:R-:W-:Y:S05]  /*13240*/  @P0 BRA `(.L_x_430) ;  /* 0x0000000000300947 */ /* 0x002fea0003800000 */
[----:B------:R-:W-:Y:S02]  /*13250*/  ULDC UR4, c[0x0][0xac8] ;  /* 0x0002b20000047ab9 */ /* 0x000fe40000000800 */
[----:B-----5:R-:W-:Y:S02]  /*13260*/  ISETP.GE.AND P3, PT, R21, UR4, PT ;  /* 0x0000000415007c0c */ /* 0x020fe4000bf66270 */
[----:B------:R-:W-:Y:S02]  /*13270*/  ISETP.GE.AND P4, PT, R10, UR4, PT ;  /* 0x000000040a007c0c */ /* 0x000fe4000bf86270 */
[----:B------:R-:W-:-:S09]  /*13280*/  ISETP.GE.AND P2, PT, R27, UR4, PT ;  /* 0x000000041b007c0c */ /* 0x000fd2000bf46270 */
[-C--:B0-2---:R-:W-:Y:S02]  /*13290*/  @!P3 LEA R6, P0, R21, R2.reuse, 0x1 ;  /* 0x000000021506b211 */ /* 0x085fe400078008ff */
[C---:B------:R-:W-:Y:S02]  /*132a0*/  @!P4 LEA R8, P1, R10.reuse, R2, 0x1 ;  /* 0x000000020a08c211 */ /* 0x040fe400078208ff */
[----:B---34-:R-:W-:Y:S01]  /*132b0*/  @!P2 IMAD.WIDE R4, R27, 0x2, R2 ;  /* 0x000000021b04a825 */ /* 0x018fe200078e0202 */
[-C--:B------:R-:W-:Y:S02]  /*132c0*/  @!P3 LEA.HI.X R7, R21, R3.reuse, R26, 0x1, P0 ;  /* 0x000000031507b211 */ /* 0x080fe400000f0c1a */
[----:B------:R-:W-:Y:S02]  /*132d0*/  @!P4 LEA.HI.X R9, R10, R3, R14, 0x1, P1 ;  /* 0x000000030a09c211 */ /* 0x000fe400008f0c0e */
[----:B------:R1:W-:Y:S04]  /*132e0*/  @!P2 ST.E.128 desc[UR40][R4.64], RZ ;  /* 0x000000ff0400a985 */ /* 0x0003e8000c101d28 */
[----:B------:R1:W-:Y:S04]  /*132f0*/  @!P3 ST.E.128 desc[UR40][R6.64], RZ ;  /* 0x000000ff0600b985 */ /* 0x0003e8000c101d28 */
[----:B------:R1:W-:Y:S02]  /*13300*/  @!P4 ST.E.128 desc[UR40][R8.64], RZ ;  /* 0x000000ff0800c985 */ /* 0x0003e4000c101d28 */
.L_x_430:
[----:B------:R-:W-:Y:S05]  /*13310*/  BSYNC B0 ;  /* 0x0000000000007941 */ /* 0x000fea0003800000 */
.L_x_424:
[----:B------:R-:W-:Y:S02]  /*13320*/  ULDC UR4, c[0x0][0xc3c] ;  /* 0x00030f0000047ab9 */ /* 0x000fe40000000800 */
[----:B------:R-:W-:-:S13]  /*13330*/  ISETP.GE.AND P0, PT, R31, UR4, PT ;  /* 0x000000041f007c0c */ /* 0x000fda000bf06270 */
[----:B------:R-:W-:Y:S05]  /*13340*/  @!P0 BRA `(.L_x_438) ;  /* 0xfffffedc00b88947 */ /* 0x000fea000383ffff */
[----:B------:R-:W-:Y:S05]  /*13350*/  BRA `(.L_x_316) ;  /* 0x0000006c00e87947 */ /* 0x000fea0003800000 */
.L_x_314:
[----:B------:R-:W-:-:S08]  /*13360*/  NOP ;  /* 0x0000000000007918 */ /* 0x000fd00000000000 */
[----:B--2---:R-:W0:-:S00]  /*13370*/  USETMAXREG.DEALLOC.CTAPOOL 0x20 ;  /* 0x00000020000079c8 */ /* 0x004e0000080e0500 */
[----:B0-----:R-:W2:Y:S01]  /*13380*/  LDL.LU R2, [R1+0x14] ;  /* 0x0000140001027983 */ /* 0x001ea20000300800 */
[----:B------:R-:W-:Y:S01]  /*13390*/  LOP3.LUT R0, R6, 0x3, RZ, 0xc0, !PT ;  /* 0x0000000306007812 */ /* 0x000fe200078ec0ff */
[----:B------:R-:W-:-:S05]  /*133a0*/  IMAD.MOV.U32 R7, RZ, RZ, RZ ;  /* 0x000000ffff077224 */ /* 0x000fca00078e00ff */
[----:B------:R-:W0:Y:S02]  /*133b0*/  SHFL.IDX PT, R0, R0, RZ, 0x1f ;  /* 0x00001fff00007589 */ /* 0x000e2400000e0000 */
[----:B0-----:R-:W-:Y:S02]  /*133c0*/  ISETP.NE.AND P0, PT, R0, RZ, PT ;  /* 0x000000ff0000720c */ /* 0x001fe40003f05270 */
[----:B--2---:R-:W-:-:S11]  /*133d0*/  LOP3.LUT R2, R2, 0xfffffffd, RZ, 0xc0, !PT ;  /* 0xfffffffd02027812 */ /* 0x004fd600078ec0ff */
[----:B------:R-:W-:-:S05]  /*133e0*/  @P0 LOP3.LUT R2, R2, 0x2, RZ, 0xfc, !PT ;  /* 0x0000000202020812 */ /* 0x000fca00078efcff */
[----:B------:R0:W-:Y:S01]  /*133f0*/  STL [R1+0x14], R2 ;  /* 0x0000140201007387 */ /* 0x0001e20000100800 */
[----:B------:R-:W-:Y:S05]  /*13400*/  @!P0 BRA `(.L_x_439) ;  /* 0x00000000001c8947 */ /* 0x000fea0003800000 */
[----:B------:R-:W1:Y:S08]  /*13410*/  S2UR UR5, SR_CgaCtaId ;  /* 0x00000000000579c3 */ /* 0x000e700000008800 */
[----:B------:R-:W-:Y:S06]  /*13420*/  BAR.SYNC.DEFER_BLOCKING 0x5, 0x200 ;  /* 0x0148000000007b1d */ /* 0x000fec0000010000 */
[----:B------:R-:W-:-:S02]  /*13430*/  UMOV UR4, 0x400 ;  /* 0x0000040000047882 */ /* 0x000fc40000000000 */
[----:B-1----:R-:W-:-:S09]  /*13440*/  ULEA UR4, UR5, UR4, 0x18 ;  /* 0x0000000405047291 */ /* 0x002fd2000f8ec03f */
[----:B------:R-:W1:Y:S01]  /*13450*/  LDS.128 R24, [UR4+0x19cd0] ;  /* 0x019cd004ff187984 */ /* 0x000e620008000c00 */
[----:B------:R-:W-:Y:S06]  /*13460*/  BAR.ARV 0x4, 0x200 ;  /* 0x0108000000007b1d */ /* 0x000fec0000002000 */
[----:B------:R-:W-:Y:S05]  /*13470*/  BRA `(.L_x_440) ;  /* 0x0000000800847947 */ /* 0x000fea0003800000 */
.L_x_439:
[----:B------:R-:W1:Y:S01]  /*13480*/  S2R R0, SR_TID.X ;  /* 0x0000000000007919 */ /* 0x000e620000002100 */
[----:B------:R-:W-:Y:S01]  /*13490*/  ULDC UR4, c[0x0][0xc3c] ;  /* 0x00030f0000047ab9 */ /* 0x000fe20000000800 */
[----:B------:R-:W-:Y:S01]  /*134a0*/  IMAD.MOV.U32 R8, RZ, RZ, RZ ;  /* 0x000000ffff087224 */ /* 0x000fe200078e00ff */
[----:B------:R-:W2:Y:S01]  /*134b0*/  S2UR UR6, SR_CTAID.X ;  /* 0x00000000000679c3 */ /* 0x000ea20000002500 */
[----:B------:R-:W-:Y:S01]  /*134c0*/  ULDC UR5, c[0x0][0xc38] ;  /* 0x00030e0000057ab9 */ /* 0x000fe20000000800 */
        /* <DEDUP_REMOVED lines=31> */
[----:B------:R-:W0:Y:S02]  /*136c0*/  SHFL.IDX PT, R9, R2, 0x1f, 0x1f ;  /* 0x03e01f0002097f89 */ /* 0x000e2400000e0000 */
[----:B0-----:R-:W-:-:S05]  /*136d0*/  IMAD R9, R9, UR5, RZ ;  /* 0x0000000509097c24 */ /* 0x001fca000f8e02ff */
[----:B--2---:R-:W-:Y:S01]  /*136e0*/  ISETP.GT.AND P6, PT, R9, UR6, PT ;  /* 0x0000000609007c0c */ /* 0x004fe2000bfc4270 */
[----:B------:R-:W-:-:S12]  /*136f0*/  IMAD.MOV.U32 R4, RZ, RZ, R9 ;  /* 0x000000ffff047224 */ /* 0x000fd800078e0009 */
[----:B------:R-:W-:Y:S05]  /*13700*/  @P6 BRA `(.L_x_441) ;  /* 0x0000000000a06947 */ /* 0x000fea0003800000 */
[----:B------:R-:W-:Y:S01]  /*13710*/  IMAD.MOV.U32 R9, RZ, RZ, R4 ;  /* 0x000000ffff097224 */ /* 0x000fe200078e0004 */
[----:B------:R-:W-:Y:S01]  /*13720*/  UMOV UR4, URZ ;  /* 0x0000003f00047c82 */ /* 0x000fe20008000000 */
[----:B------:R-:W-:-:S05]  /*13730*/  ULDC UR5, c[0x0][0xc38] ;  /* 0x00030e0000057ab9 */ /* 0x000fca0000000800 */
.L_x_443:
[----:B------:R-:W0:Y:S01]  /*13740*/  LDC R2, c[0x0][0xc3c] ;  /* 0x00030f00ff027b82 */ /* 0x000e220000000800 */
[----:B------:R-:W-:Y:S01]  /*13750*/  UIADD3 UR4, UR4, 0x1f, URZ ;  /* 0x0000001f04047890 */ /* 0x000fe2000fffe03f */
[----:B------:R-:W-:Y:S02]  /*13760*/  ULDC UR7, c[0x0][0xc3c] ;  /* 0x00030f0000077ab9 */ /* 0x000fe40000000800 */
[----:B------:R-:W-:-:S03]  /*13770*/  IMAD.U32 R27, RZ, RZ, UR7 ;  /* 0x00000007ff1b7e24 */ /* 0x000fc6000f8e00ff */
[----:B0-----:R-:W-:-:S13]  /*13780*/  ISETP.LE.AND P6, PT, R2, UR4, PT ;  /* 0x0000000402007c0c */ /* 0x001fda000bfc3270 */
[----:B------:R-:W-:Y:S05]  /*13790*/  @P6 BRA `(.L_x_442) ;  /* 0x0000000400986947 */ /* 0x000fea0003800000 */
[----:B------:R-:W-:Y:S02]  /*137a0*/  VIADD R11, R0, UR4 ;  /* 0x00000004000b7c36 */ /* 0x000fe40008000000 */
[----:B------:R-:W-:Y:S02]  /*137b0*/  IMAD.MOV.U32 R7, RZ, RZ, RZ ;  /* 0x000000ffff077224 */ /* 0x000fe400078e00ff */
[----:B------:R-:W-:Y:S01]  /*137c0*/  IMAD.MOV.U32 R8, RZ, RZ, RZ ;  /* 0x000000ffff087224 */ /* 0x000fe200078e00ff */
[----:B------:R-:W-:-:S13]  /*137d0*/  ISETP.GE.OR P6, PT, R11, R2, !P0 ;  /* 0x000000020b00720c */ /* 0x000fda00047c6670 */
[----:B------:R-:W0:Y:S08]  /*137e0*/  @!P6 LDC.64 R4, c[0x0][0xc80] ;  /* 0x00032000ff04eb82 */ /* 0x000e300000000a00 */
[----:B------:R-:W1:Y:S01]  /*137f0*/  @!P6 LDC.64 R2, c[0x0][0xc78] ;  /* 0x00031e00ff02eb82 */ /* 0x000e620000000a00 */
[----:B0-----:R-:W-:-:S05]  /*13800*/  @!P6 IMAD.WIDE R4, R11, 0x4, R4 ;  /* 0x000000040b04e825 */ /* 0x001fca00078e0204 */
[----:B------:R-:W2:Y:S01]  /*13810*/  @!P6 LDG.E R7, desc[UR40][R4.64] ;  /* 0x000000280407e981 */ /* 0x000ea2000c1e1900 */
[----:B-1----:R-:W-:-:S05]  /*13820*/  @!P6 IMAD.WIDE R2, R11, 0x4, R2 ;  /* 0x000000040b02e825 */ /* 0x002fca00078e0202 */
        /* <DEDUP_REMOVED lines=18> */
[----:B0-----:R-:W-:-:S04]  /*13950*/  IMAD R4, R4, UR5, RZ ;  /* 0x0000000504047c24 */ /* 0x001fc8000f8e02ff */
[----:B------:R-:W-:-:S05]  /*13960*/  IMAD.IADD R9, R4, 0x1, R9 ;  /* 0x0000000104097824 */ /* 0x000fca00078e0209 */
[----:B------:R-:W-:-:S13]  /*13970*/  ISETP.GT.AND P6, PT, R9, UR6, PT ;  /* 0x0000000609007c0c */ /* 0x000fda000bfc4270 */
[----:B------:R-:W-:Y:S05]  /*13980*/  @!P6 BRA `(.L_x_443) ;  /* 0xfffffffc006ce947 */ /* 0x000fea000383ffff */
.L_x_441:
[----:B------:R-:W-:Y:S02]  /*13990*/  IMAD.IADD R11, R9, 0x1, -R4 ;  /* 0x00000001090b7824 */ /* 0x000fe400078e0a04 */
[----:B------:R-:W-:Y:S02]  /*139a0*/  IMAD.MOV.U32 R24, RZ, RZ, RZ ;  /* 0x000000ffff187224 */ /* 0x000fe400078e00ff */
[----:B------:R-:W-:-:S05]  /*139b0*/  IMAD R3, R2, UR5, R11 ;  /* 0x0000000502037c24 */ /* 0x000fca000f8e020b */
[----:B------:R-:W-:-:S13]  /*139c0*/  ISETP.GT.AND P0, PT, R3, UR6, PT ;  /* 0x0000000603007c0c */ /* 0x000fda000bf04270 */
[----:B------:R-:W-:-:S04]  /*139d0*/  VOTE.ANY R5, PT, !P0 ;  /* 0x0000000000057806 */ /* 0x000fc800040e0100 */
[----:B------:R-:W0:Y:S01]  /*139e0*/  POPC R27, R5 ;  /* 0x00000005001b7309 */ /* 0x000e220000000000 */
[----:B------:R-:W-:Y:S01]  /*139f0*/  ISETP.NE.AND P0, PT, R5, RZ, PT ;  /* 0x000000ff0500720c */ /* 0x000fe20003f05270 */
[----:B0-----:R-:W0:Y:S04]  /*13a00*/  SHFL.IDX PT, R7, R7, R27, 0x1f ;  /* 0x00001f1b07077589 */ /* 0x001e2800000e0000 */
[----:B------:R-:W1:Y:S01]  /*13a10*/  SHFL.IDX PT, R8, R8, R27, 0x1f ;  /* 0x00001f1b08087589 */ /* 0x000e6200000e0000 */
[----:B0-----:R-:W-:-:S04]  /*13a20*/  IABS R4, R7 ;  /* 0x0000000700047213 */ /* 0x001fc80000000000 */
[----:B------:R-:W0:Y:S01]  /*13a30*/  I2F.RP R9, R4 ;  /* 0x0000000400097306 */ /* 0x000e220000209400 */
[----:B-1----:R-:W-:-:S07]  /*13a40*/  IABS R10, R8 ;  /* 0x00000008000a7213 */ /* 0x002fce0000000000 */
[----:B0-----:R-:W0:Y:S02]  /*13a50*/  MUFU.RCP R9, R9 ;  /* 0x0000000900097308 */ /* 0x001e240000001000 */
[----:B0-----:R-:W-:-:S06]  /*13a60*/  VIADD R3, R9, 0xffffffe ;  /* 0x0ffffffe09037836 */ /* 0x001fcc0000000000 */
[----:B------:R-:W0:Y:S02]  /*13a70*/  F2I.FTZ.U32.TRUNC.NTZ R3, R3 ;  /* 0x0000000300037305 */ /* 0x000e24000021f000 */
[----:B0-----:R-:W-:Y:S01]  /*13a80*/  IMAD.MOV R13, RZ, RZ, -R3 ;  /* 0x000000ffff0d7224 */ /* 0x001fe200078e0a03 */
[----:B------:R-:W-:Y:S06]  /*13a90*/  @!P0 BRA `(.L_x_444) ;  /* 0x0000000000088947 */ /* 0x000fec0003800000 */
[----:B------:R-:W-:-:S05]  /*13aa0*/  VIADD R5, R27, 0xffffffff ;  /* 0xffffffff1b057836 */ /* 0x000fca0000000000 */
[----:B------:R0:W1:Y:S02]  /*13ab0*/  SHFL.IDX PT, R24, R2, R5, 0x1f ;  /* 0x00001f0502187589 */ /* 0x00006400000e0000 */
.L_x_444:
[----:B0-----:R-:W-:Y:S02]  /*13ac0*/  IMAD.MOV.U32 R5, RZ, RZ, R10 ;  /* 0x000000ffff057224 */ /* 0x001fe400078e000a */
[----:B-1----:R-:W-:Y:S02]  /*13ad0*/  IMAD R24, R24, UR5, R11 ;  /* 0x0000000518187c24 */ /* 0x002fe4000f8e020b */
[----:B------:R-:W0:Y:S01]  /*13ae0*/  I2F.RP R12, R5 ;  /* 0x00000005000c7306 */ /* 0x000e220000209400 */
[----:B------:R-:W-:Y:S02]  /*13af0*/  IMAD R9, R13, R4, RZ ;  /* 0x000000040d097224 */ /* 0x000fe400078e02ff */
[----:B------:R-:W-:Y:S01]  /*13b00*/  IMAD.MOV.U32 R2, RZ, RZ, RZ ;  /* 0x000000ffff027224 */ /* 0x000fe200078e00ff */
[----:B------:R-:W-:Y:S01]  /*13b10*/  IADD3 R10, -R24, UR6, RZ ;  /* 0x00000006180a7c10 */ /* 0x000fe2000fffe1ff */
[----:B------:R-:W-:Y:S02]  /*13b20*/  VIADD R27, R27, UR4 ;  /* 0x000000041b1b7c36 */ /* 0x000fe40008000000 */
[----:B------:R-:W-:Y:S01]  /*13b30*/  IMAD.HI.U32 R2, R3, R9, R2 ;  /* 0x0000000903027227 */ /* 0x000fe200078e0002 */
[----:B------:R-:W-:-:S02]  /*13b40*/  IABS R3, R7 ;  /* 0x0000000700037213 */ /* 0x000fc40000000000 */
[----:B------:R-:W-:-:S03]  /*13b50*/  IABS R11, R10 ;  /* 0x0000000a000b7213 */ /* 0x000fc60000000000 */
[----:B------:R-:W-:Y:S02]  /*13b60*/  IMAD.MOV R14, RZ, RZ, -R3 ;  /* 0x000000ffff0e7224 */ /* 0x000fe400078e0a03 */
[----:B------:R-:W-:Y:S01]  /*13b70*/  IMAD.HI.U32 R9, R2, R11, RZ ;  /* 0x0000000b02097227 */ /* 0x000fe200078e00ff */
[----:B0-----:R-:W0:Y:S01]  /*13b80*/  MUFU.RCP R12, R12 ;  /* 0x0000000c000c7308 */ /* 0x001e220000001000 */
[----:B------:R-:W-:Y:S02]  /*13b90*/  LOP3.LUT R2, R10, R7, RZ, 0x3c, !PT ;  /* 0x000000070a027212 */ /* 0x000fe400078e3cff */
[----:B------:R-:W-:Y:S02]  /*13ba0*/  IMAD R11, R9, R14, R11 ;  /* 0x0000000e090b7224 */ /* 0x000fe400078e020b */
[----:B------:R-:W-:-:S03]  /*13bb0*/  ISETP.GE.AND P2, PT, R2, RZ, PT ;  /* 0x000000ff0200720c */ /* 0x000fc60003f46270 */
[----:B------:R-:W-:Y:S01]  /*13bc0*/  ISETP.GT.U32.AND P1, PT, R4, R11, PT ;  /* 0x0000000b0400720c */ /* 0x000fe20003f24070 */
[----:B0-----:R-:W-:-:S12]  /*13bd0*/  VIADD R3, R12, 0xffffffe ;  /* 0x0ffffffe0c037836 */ /* 0x001fd80000000000 */
[----:B------:R-:W-:Y:S01]  /*13be0*/  @!P1 IMAD.IADD R11, R11, 0x1, -R4 ;  /* 0x000000010b0b9824 */ /* 0x000fe200078e0a04 */
[----:B------:R-:W0:Y:S01]  /*13bf0*/  F2I.FTZ.U32.TRUNC.NTZ R3, R3 ;  /* 0x0000000300037305 */ /* 0x000e22000021f000 */
[----:B------:R-:W-:Y:S01]  /*13c00*/  @!P1 VIADD R9, R9, 0x1 ;  /* 0x0000000109099836 */ /* 0x000fe20000000000 */
[----:B------:R-:W-:Y:S02]  /*13c10*/  ISETP.NE.AND P1, PT, R7, RZ, PT ;  /* 0x000000ff0700720c */ /* 0x000fe40003f25270 */
[----:B------:R-:W-:Y:S02]  /*13c20*/  ISETP.GE.U32.AND P0, PT, R11, R4, PT ;  /* 0x000000040b00720c */ /* 0x000fe40003f06070 */
[----:B------:R-:W-:-:S05]  /*13c30*/  IABS R4, R8 ;  /* 0x0000000800047213 */ /* 0x000fca0000000000 */
[----:B------:R-:W-:Y:S02]  /*13c40*/  IMAD.MOV R4, RZ, RZ, -R4 ;  /* 0x000000ffff047224 */ /* 0x000fe400078e0a04 */
[----:B0-----:R-:W-:-:S04]  /*13c50*/  IMAD.MOV R2, RZ, RZ, -R3 ;  /* 0x000000ffff027224 */ /* 0x001fc800078e0a03 */
[----:B------:R-:W-:Y:S02]  /*13c60*/  @P0 VIADD R9, R9, 0x1 ;  /* 0x0000000109090836 */ /* 0x000fe40000000000 */
[----:B------:R-:W-:Y:S02]  /*13c70*/  IMAD R11, R2, R5, RZ ;  /* 0x00000005020b7224 */ /* 0x000fe400078e02ff */
[----:B------:R-:W-:Y:S01]  /*13c80*/  @!P2 IMAD.MOV R9, RZ, RZ, -R9 ;  /* 0x000000ffff09a224 */ /* 0x000fe200078e0a09 */
[----:B------:R-:W-:Y:S01]  /*13c90*/  @!P1 LOP3.LUT R9, RZ, R7, RZ, 0x33, !PT ;  /* 0x00000007ff099212 */ /* 0x000fe200078e33ff */
[----:B------:R-:W-:-:S04]  /*13ca0*/  IMAD.MOV.U32 R2, RZ, RZ, RZ ;  /* 0x000000ffff027224 */ /* 0x000fc800078e00ff */
[----:B------:R-:W-:Y:S01]  /*13cb0*/  IMAD.HI.U32 R2, R3, R11, R2 ;  /* 0x0000000b03027227 */ /* 0x000fe200078e0002 */
[----:B------:R-:W-:-:S03]  /*13cc0*/  IABS R3, R9 ;  /* 0x0000000900037213 */ /* 0x000fc60000000000 */
[----:B------:R-:W-:Y:S02]  /*13cd0*/  IMAD R7, R7, R9, RZ ;  /* 0x0000000907077224 */ /* 0x000fe400078e02ff */
        /* <DEDUP_REMOVED lines=13> */
[--C-:B------:R-:W-:Y:S02]  /*13db0*/  IMAD.MOV R3, RZ, RZ, -R2.reuse ;  /* 0x000000ffff037224 */ /* 0x100fe400078e0a02 */
[C---:B------:R-:W-:Y:S02]  /*13dc0*/  IMAD R2, R8.reuse, 0x1000000, R2 ;  /* 0x0100000008027824 */ /* 0x040fe400078e0202 */
[----:B------:R-:W-:-:S04]  /*13dd0*/  IMAD R9, R8, R3, R9 ;  /* 0x0000000308097224 */ /* 0x000fc800078e0209 */
[----:B------:R-:W-:Y:S01]  /*13de0*/  IMAD R26, R9, 0x10000, R2 ;  /* 0x00010000091a7824 */ /* 0x000fe200078e0202 */
[----:B------:R-:W-:Y:S06]  /*13df0*/  BRA `(.L_x_445) ;  /* 0x00000000000c7947 */ /* 0x000fec0003800000 */
.L_x_442:
[----:B------:R-:W-:Y:S02]  /*13e00*/  IMAD.MOV.U32 R25, RZ, RZ, RZ ;  /* 0x000000ffff197224 */ /* 0x000fe400078e00ff */
[----:B------:R-:W-:Y:S02]  /*13e10*/  IMAD.U32 R24, RZ, RZ, UR6 ;  /* 0x00000006ff187e24 */ /* 0x000fe4000f8e00ff */
[----:B------:R-:W-:-:S07]  /*13e20*/  IMAD.MOV.U32 R26, RZ, RZ, RZ ;  /* 0x000000ffff1a7224 */ /* 0x000fce00078e00ff */
.L_x_445:
[----:B------:R-:W-:-:S13]  /*13e30*/  ISETP.NE.AND P0, PT, R0, RZ, PT ;  /* 0x000000ff0000720c */ /* 0x000fda0003f05270 */
[----:B------:R-:W0:Y:S01]  /*13e40*/  @!P0 S2R R3, SR_CgaCtaId ;  /* 0x0000000000038919 */ /* 0x000e220000008800 */
[----:B------:R-:W-:-:S04]  /*13e50*/  @!P0 MOV R0, 0x400 ;  /* 0x0000040000008802 */ /* 0x000fc80000000f00 */
[----:B0-----:R-:W-:-:S05]  /*13e60*/  @!P0 LEA R0, R3, R0, 0x18 ;  /* 0x0000000003008211 */ /* 0x001fca00078ec0ff */
[----:B------:R2:W-:Y:S01]  /*13e70*/  @!P0 STS.128 [R0+0x19cd0], R24 ;  /* 0x019cd01800008388 */ /* 0x0005e20000000c00 */
[----:B------:R-:W-:Y:S06]  /*13e80*/  BAR.ARV 0x5, 0x200 ;  /* 0x0148000000007b1d */ /* 0x000fec0000002000 */
.L_x_440:
[----:B------:R3:W-:Y:S01]  /*13e90*/  STL [R1+0x44], RZ ;  /* 0x000044ff01007387 */ /* 0x0007e20000100800 */
[----:B------:R-:W-:Y:S01]  /*13ea0*/  ULDC UR4, c[0x0][0xc3c] ;  /* 0x00030f0000047ab9 */ /* 0x000fe20000000800 */
[----:B------:R-:W-:Y:S01]  /*13eb0*/  IMAD.MOV.U32 R23, RZ, RZ, 0x1 ;  /* 0x00000001ff177424 */ /* 0x000fe200078e00ff */
[----:B-1----:R-:W-:Y:S01]  /*13ec0*/  ISETP.GE.AND P0, PT, R27, UR4, PT ;  /* 0x000000041b007c0c */ /* 0x002fe2000bf06270 */
[----:B------:R-:W-:-:S12]  /*13ed0*/  IMAD.MOV.U32 R19, RZ, RZ, RZ ;  /* 0x000000ffff137224 */ /* 0x000fd800078e00ff */
[----:B---3--:R-:W-:Y:S05]  /*13ee0*/  @P0 BRA `(.L_x_446) ;  /* 0x00000060000c0947 */ /* 0x008fea0003800000 */
[----:B------:R-:W3:Y:S01]  /*13ef0*/  LDL R10, [R1+0x40] ;  /* 0x00004000010a7983 */ /* 0x000ee20000100800 */
[----:B------:R-:W1:Y:S01]  /*13f00*/  S2R R12, SR_TID.X ;  /* 0x00000000000c7919 */ /* 0x000e620000002100 */
[----:B------:R-:W4:Y:S01]  /*13f10*/  S2UR UR5, SR_CgaCtaId ;  /* 0x00000000000579c3 */ /* 0x000f220000008800 */
[C---:B-1----:R-:W-:Y:S01]  /*13f20*/  LOP3.LUT R11, R12.reuse, 0x7f, RZ, 0xc0, !PT ;  /* 0x0000007f0c0b7812 */ /* 0x042fe200078ec0ff */
[C---:B--2---:R-:W-:Y:S02]  /*13f30*/  IMAD.SHL.U32 R0, R12.reuse, 0x10, RZ ;  /* 0x000000100c007824 */ /* 0x044fe400078e00ff */
[----:B0-----:R-:W-:Y:S02]  /*13f40*/  IMAD.SHL.U32 R2, R12, 0x20, RZ ;  /* 0x000000200c027824 */ /* 0x001fe400078e00ff */
[----:B------:R-:W-:Y:S01]  /*13f50*/  IMAD.SHL.U32 R5, R11, 0x10, RZ ;  /* 0x000000100b057824 */ /* 0x000fe200078e00ff */
[----:B------:R-:W-:Y:S02]  /*13f60*/  LOP3.LUT R8, R0, 0x60, RZ, 0xc0, !PT ;  /* 0x0000006000087812 */ /* 0x000fe400078ec0ff */
[----:B------:R-:W-:-:S02]  /*13f70*/  SHF.R.U32.HI R4, RZ, 0x1, R12 ;  /* 0x00000001ff047819 */ /* 0x000fc4000001160c */
[----:B------:R-:W-:Y:S02]  /*13f80*/  LOP3.LUT R3, R2, 0x80, RZ, 0xc0, !PT ;  /* 0x0000008002037812 */ /* 0x000fe400078ec0ff */
[----:B------:R-:W-:Y:S01]  /*13f90*/  LOP3.LUT R9, R8, 0x700, R5, 0xf8, !PT ;  /* 0x0000070008097812 */ /* 0x000fe200078ef805 */
[----:B------:R-:W-:Y:S01]  /*13fa0*/  IMAD.SHL.U32 R8, R12, 0x2, RZ ;  /* 0x000000020c087824 */ /* 0x000fe200078e00ff */
[----:B------:R-:W-:Y:S02]  /*13fb0*/  LOP3.LUT R7, R0, 0x90, RZ, 0xc0, !PT ;  /* 0x0000009000077812 */ /* 0x000fe400078ec0ff */
[----:B------:R-:W-:Y:S02]  /*13fc0*/  LOP3.LUT R2, R2, 0x360, RZ, 0xc0, !PT ;  /* 0x0000036002027812 */ /* 0x000fe400078ec0ff */
[----:B------:R-:W-:Y:S02]  /*13fd0*/  LOP3.LUT R3, R3, 0x10, R4, 0xf8, !PT ;  /* 0x0000001003037812 */ /* 0x000fe400078ef804 */
[----:B------:R-:W-:-:S02]  /*13fe0*/  LOP3.LUT R4, R4, 0x20, RZ, 0xc0, !PT ;  /* 0x0000002004047812 */ /* 0x000fc400078ec0ff */
[----:B------:R-:W-:Y:S01]  /*13ff0*/  LOP3.LUT R8, R7, 0x10, R8, 0x78, !PT ;  /* 0x0000001007087812 */ /* 0x000fe200078e7808 */
[----:B------:R-:W-:Y:S01]  /*14000*/  IMAD.SHL.U32 R7, R6, 0x800, RZ ;  /* 0x0000080006077824 */ /* 0x000fe200078e00ff */
[----:B------:R-:W-:Y:S01]  /*14010*/  LOP3.LUT R2, R2, 0x400, R5, 0xf8, !PT ;  /* 0x0000040002027812 */ /* 0x000fe200078ef805 */
[----:B------:R-:W-:Y:S01]  /*14020*/  IMAD.SHL.U32 R6, R12, 0x4, RZ ;  /* 0x000000040c067824 */ /* 0x000fe200078e00ff */
[----:B------:R-:W-:Y:S01]  /*14030*/  LOP3.LUT R5, R4, 0x10, R12, 0xf8, !PT ;  /* 0x0000001004057812 */ /* 0x000fe200078ef80c */
[----:B------:R-:W-:-:S03]  /*14040*/  IMAD.SHL.U32 R4, R12, 0x80, RZ ;  /* 0x000000800c047824 */ /* 0x000fc600078e00ff */
[----:B------:R-:W-:Y:S02]  /*14050*/  LOP3.LUT R3, R3, 0x10, R6, 0x78, !PT ;  /* 0x0000001003037812 */ /* 0x000fe400078e7806 */
[----:B------:R-:W-:Y:S02]  /*14060*/  LOP3.LUT R5, R5, 0x380, R4, 0xf8, !PT ;  /* 0x0000038005057812 */ /* 0x000fe400078ef804 */
[----:B------:R-:W-:Y:S02]  /*14070*/  LOP3.LUT R4, R4, 0x400, RZ, 0xc0, !PT ;  /* 0x0000040004047812 */ /* 0x000fe400078ec0ff */
[----:B------:R-:W-:Y:S02]  /*14080*/  LOP3.LUT R2, R2, R3, RZ, 0xfc, !PT ;  /* 0x0000000302027212 */ /* 0x000fe400078efcff */
[----:B------:R-:W-:Y:S02]  /*14090*/  LOP3.LUT R4, R4, 0x800, R7, 0xf8, !PT ;  /* 0x0000080004047812 */ /* 0x000fe400078ef807 */
[----:B------:R-:W-:Y:S01]  /*140a0*/  LOP3.LUT R5, R5, 0x70, R0, 0x78, !PT ;  /* 0x0000007005057812 */ /* 0x000fe200078e7800 */
[----:B------:R0:W-:Y:S01]  /*140b0*/  STL [R1+0x10], R2 ;  /* 0x0000100201007387 */ /* 0x0001e20000100800 */
[----:B------:R-:W-:Y:S01]  /*140c0*/  UMOV UR4, 0x400 ;  /* 0x0000040000047882 */ /* 0x000fe20000000000 */
[----:B------:R-:W-:Y:S01]  /*140d0*/  IMAD.MOV.U32 R3, RZ, RZ, 0x40 ;  /* 0x00000040ff037424 */ /* 0x000fe200078e00ff */
[----:B----4-:R-:W-:Y:S01]  /*140e0*/  ULEA UR4, UR5, UR4, 0x18 ;  /* 0x0000000405047291 */ /* 0x010fe2000f8ec03f */
[----:B------:R-:W-:-:S02]  /*140f0*/  LOP3.LUT P0, RZ, R12, 0x4, RZ, 0xc0, !PT ;  /* 0x000000040cff7812 */ /* 0x000fc4000780c0ff */
[----:B0-----:R-:W-:-:S03]  /*14100*/  LOP3.LUT R2, R4, R5, RZ, 0xfc, !PT ;  /* 0x0000000504027212 */ /* 0x001fc600078efcff */
[----:B------:R-:W-:Y:S01]  /*14110*/  IMAD.U32 R18, RZ, RZ, UR4 ;  /* 0x00000004ff127e24 */ /* 0x000fe2000f8e00ff */
[----:B------:R-:W-:Y:S01]  /*14120*/  LOP3.LUT R9, R9, R8, RZ, 0xfc, !PT ;  /* 0x0000000809097212 */ /* 0x000fe200078efcff */
[----:B------:R0:W-:Y:S01]  /*14130*/  STL [R1+0x8], R2 ;  /* 0x0000080201007387 */ /* 0x0001e20000100800 */
[----:B------:R-:W-:Y:S02]  /*14140*/  SHF.R.U32.HI R4, RZ, 0x1, R11 ;  /* 0x00000001ff047819 */ /* 0x000fe4000001160b */
[----:B------:R-:W-:Y:S01]  /*14150*/  SEL R3, R3, 0xffffffc0, !P0 ;  /* 0xffffffc003037807 */ /* 0x000fe20004000000 */
[----:B0-----:R-:W-:-:S04]  /*14160*/  IMAD.SHL.U32 R2, R12, 0x40, RZ ;  /* 0x000000400c027824 */ /* 0x001fc800078e00ff */
[----:B------:R3:W-:Y:S01]  /*14170*/  STL [R1+0xc], R3 ;  /* 0x00000c0301007387 */ /* 0x0007e20000100800 */
[----:B------:R-:W-:Y:S01]  /*14180*/  LOP3.LUT R2, R4, 0x40, R2, 0xf8, !PT ;  /* 0x0000004004027812 */ /* 0x000fe200078ef802 */
[----:B------:R-:W-:-:S05]  /*14190*/  IMAD.IADD R4, R18, 0x1, R9 ;  /* 0x0000000112047824 */ /* 0x000fca00078e0209 */
[----:B------:R-:W-:Y:S01]  /*141a0*/  STL [R1+0x1c], R4 ;  /* 0x00001c0401007387 */ /* 0x000fe20000100800 */
[----:B------:R-:W-:Y:S01]  /*141b0*/  LOP3.LUT R0, R0, 0x10, RZ, 0xc0, !PT ;  /* 0x0000001000007812 */ /* 0x000fe200078ec0ff */
[----:B------:R-:W-:Y:S01]  /*141c0*/  BSSY B7, `(.L_x_446) ;  /* 0x00005d5000077945 */ /* 0x000fe20003800000 */
[----:B------:R-:W-:Y:S02]  /*141d0*/  IMAD.MOV.U32 R28, RZ, RZ, 0x1 ;  /* 0x00000001ff1c7424 */ /* 0x000fe400078e00ff */
[----:B------:R-:W-:Y:S02]  /*141e0*/  IMAD.MOV.U32 R22, RZ, RZ, RZ ;  /* 0x000000ffff167224 */ /* 0x000fe400078e00ff */
[----:B------:R-:W-:Y:S02]  /*141f0*/  IMAD.MOV.U32 R19, RZ, RZ, RZ ;  /* 0x000000ffff137224 */ /* 0x000fe400078e00ff */
[----:B------:R-:W-:Y:S01]  /*14200*/  IMAD.MOV.U32 R23, RZ, RZ, 0x1 ;  /* 0x00000001ff177424 */ /* 0x000fe200078e00ff */
[----:B------:R-:W-:Y:S01]  /*14210*/  ULDC.64 UR38, c[0x0][0x198] ;  /* 0x0000660000267ab9 */ /* 0x000fe20000000a00 */
[----:B------:R-:W-:Y:S01]  /*14220*/  ULDC UR36, c[0x0][0xc] ;  /* 0x0000030000247ab9 */ /* 0x000fe20000000800 */
[----:B---3--:R-:W-:-:S02]  /*14230*/  LOP3.LUT R3, R10, 0x1, RZ, 0xfc, !PT ;  /* 0x000000010a037812 */ /* 0x008fc400078efcff */
[----:B------:R-:W-:-:S03]  /*14240*/  LOP3.LUT R2, R10, 0x2, RZ, 0xfc, !PT ;  /* 0x000000020a027812 */ /* 0x000fc600078efcff */
[----:B------:R-:W-:Y:S04]  /*14250*/  STL [R1+0x48], R3 ;  /* 0x0000480301007387 */ /* 0x000fe80000100800 */
[----:B------:R0:W-:Y:S04]  /*14260*/  STL [R1+0x30], R2 ;  /* 0x0000300201007387 */ /* 0x0001e80000100800 */
[----:B------:R1:W-:Y:S01]  /*14270*/  STL [R1+0x44], RZ ;  /* 0x000044ff01007387 */ /* 0x0003e20000100800 */
[C---:B0-----:R-:W-:Y:S02]  /*14280*/  LOP3.LUT R2, R0.reuse, 0x20, RZ, 0xfc, !PT ;  /* 0x0000002000027812 */ /* 0x041fe400078efcff */
[----:B-1----:R-:W-:-:S07]  /*14290*/  LOP3.LUT R0, R0, 0x40, RZ, 0xfc, !PT ;  /* 0x0000004000007812 */ /* 0x002fce00078efcff */
.L_x_564:
[----:B0-----:R-:W0:Y:S02]  /*142a0*/  LDC.64 R2, c[0x0][0xc88] ;  /* 0x00032200ff027b82 */ /* 0x001e240000000a00 */
[----:B0-----:R-:W-:-:S05]  /*142b0*/  IMAD.WIDE R2, R27, 0x4, R2 ;  /* 0x000000041b027825 */ /* 0x001fca00078e0202 */
[----:B--2---:R-:W2:Y:S01]  /*142c0*/  LDG.E R14, desc[UR40][R2.64] ;  /* 0x00000028020e7981 */ /* 0x004ea2000c1e1900 */
[----:B------:R-:W-:Y:S05]  /*142d0*/  YIELD ;  /* 0x0000000000007946 */ /* 0x000fea0003800000 */
[----:B------:R-:W-:Y:S01]  /*142e0*/  ULDC.64 UR4, c[0x0][0xa28] ;  /* 0x00028a0000047ab9 */ /* 0x000fe20000000a00 */
[----:B------:R-:W-:Y:S02]  /*142f0*/  CS2R R8, SRZ ;  /* 0x0000000000087805 */ /* 0x000fe4000001ff00 */
[----:B------:R-:W-:Y:S01]  /*14300*/  ISETP.NE.U32.AND P0, PT, RZ, UR4, PT ;  /* 0x00000004ff007c0c */ /* 0x000fe2000bf05070 */
[----:B------:R-:W-:Y:S01]  /*14310*/  ULDC.64 UR6, c[0x0][0xa08] ;  /* 0x0002820000067ab9 */ /* 0x000fe20000000a00 */
[----:B------:R-:W-:-:S02]  /*14320*/  ULDC.64 UR8, c[0x0][0xa10] ;  /* 0x0002840000087ab9 */ /* 0x000fc40000000a00 */
[----:B------:R-:W-:Y:S02]  /*14330*/  ISETP.NE.AND.EX P0, PT, RZ, UR5, PT, P0 ;  /* 0x00000005ff007c0c */ /* 0x000fe4000bf05300 */
[----:B--2---:R-:W-:Y:S01]  /*14340*/  SHF.R.S32.HI R0, RZ, 0x1f, R14 ;  /* 0x0000001fff007819 */ /* 0x004fe2000001140e */
[----:B------:R-:W-:-:S10]  /*14350*/  IMAD.SHL.U32 R17, R14, 0x4, RZ ;  /* 0x000000040e117824 */ /* 0x000fd400078e00ff */
[C---:B------:R-:W-:Y:S01]  /*14360*/  @P0 LEA R2, P1, R14.reuse, UR4, 0x2 ;  /* 0x000000040e020c11 */ /* 0x040fe2000f8210ff */
[----:B------:R-:W-:Y:S03]  /*14370*/  STL [R1+0x18], R14 ;  /* 0x0000180e01007387 */ /* 0x000fe60000100800 */
[C-C-:B------:R-:W-:Y:S01]  /*14380*/  @P0 LEA.HI.X R3, R14.reuse, UR5, R0.reuse, 0x2, P1 ;  /* 0x000000050e030c11 */ /* 0x140fe200088f1400 */
[----:B------:R-:W-:Y:S01]  /*14390*/  ULDC.64 UR4, c[0x0][0xa00] ;  /* 0x0002800000047ab9 */ /* 0x000fe20000000a00 */
[----:B------:R-:W-:Y:S01]  /*143a0*/  SHF.L.U64.HI R13, R14, 0x2, R0 ;  /* 0x000000020e0d7819 */ /* 0x000fe20000010200 */
[----:B------:R0:W-:Y:S04]  /*143b0*/  STL [R1+0x34], R0 ;  /* 0x0000340001007387 */ /* 0x0001e80000100800 */
[----:B-1----:R1:W5:Y:S01]  /*143c0*/  @P0 LDG.E R9, desc[UR40][R2.64] ;  /* 0x0000002802090981 */ /* 0x002362000c1e1900 */
[----:B------:R-:W-:Y:S01]  /*143d0*/  ISETP.NE.U32.AND P0, PT, RZ, UR4, PT ;  /* 0x00000004ff007c0c */ /* 0x000fe2000bf05070 */
[----:B------:R-:W-:Y:S01]  /*143e0*/  IMAD.MOV.U32 R12, RZ, RZ, RZ ;  /* 0x000000ffff0c7224 */ /* 0x000fe200078e00ff */
[----:B------:R-:W-:Y:S01]  /*143f0*/  IADD3 R6, P3, R17, UR6, RZ ;  /* 0x0000000611067c10 */ /* 0x000fe2000ff7e0ff */
[----:B------:R-:W-:Y:S01]  /*14400*/  STL [R1], R13 ;  /* 0x0000000d01007387 */ /* 0x000fe20000100800 */
[----:B------:R-:W-:Y:S01]  /*14410*/  ISETP.NE.AND.EX P0, PT, RZ, UR5, PT, P0 ;  /* 0x00000005ff007c0c */ /* 0x000fe2000bf05300 */
[----:B0-----:R-:W-:Y:S01]  /*14420*/  IMAD.MOV.U32 R0, RZ, RZ, RZ ;  /* 0x000000ffff007224 */ /* 0x001fe200078e00ff */
[----:B------:R-:W-:-:S02]  /*14430*/  IADD3.X R7, R13, UR7, RZ, P3, !PT ;  /* 0x000000070d077c10 */ /* 0x000fc40009ffe4ff */
[C---:B------:R-:W-:Y:S02]  /*14440*/  IADD3 R4, P4, R17.reuse, UR8, RZ ;  /* 0x0000000811047c10 */ /* 0x040fe4000ff9e0ff */
[----:B-1----:R-:W-:Y:S02]  /*14450*/  IADD3 R2, P2, R17, UR4, RZ ;  /* 0x0000000411027c10 */ /* 0x002fe4000ff5e0ff */
[C---:B------:R-:W-:Y:S02]  /*14460*/  IADD3.X R5, R13.reuse, UR9, RZ, P4, !PT ;  /* 0x000000090d057c10 */ /* 0x040fe4000a7fe4ff */
[----:B------:R-:W-:Y:S01]  /*14470*/  IADD3.X R3, R13, UR5, RZ, P2, !PT ;  /* 0x000000050d037c10 */ /* 0x000fe200097fe4ff */
[----:B------:R-:W-:Y:S01]  /*14480*/  ULDC.64 UR4, c[0x0][0xa18] ;  /* 0x0002860000047ab9 */ /* 0x000fe20000000a00 */
[----:B------:R-:W-:Y:S02]  /*14490*/  ISETP.NE.U32.AND P1, PT, RZ, UR6, PT ;  /* 0x00000006ff007c0c */ /* 0x000fe4000bf25070 */
[----:B------:R-:W-:Y:S01]  /*144a0*/  ISETP.NE.U32.AND P3, PT, RZ, UR4, PT ;  /* 0x00000004ff007c0c */ /* 0x000fe2000bf65070 */
[----:B------:R-:W2:Y:S01]  /*144b0*/  @P0 LDG.E R8, desc[UR40][R2.64] ;  /* 0x0000002802080981 */ /* 0x000ea2000c1e1900 */
[----:B------:R-:W-:-:S02]  /*144c0*/  ISETP.NE.U32.AND P2, PT, RZ, UR8, PT ;  /* 0x00000008ff007c0c */ /* 0x000fc4000bf45070 */
[----:B------:R-:W-:Y:S02]  /*144d0*/  ISETP.NE.AND.EX P3, PT, RZ, UR5, PT, P3 ;  /* 0x00000005ff007c0c */ /* 0x000fe4000bf65330 */
[----:B------:R-:W-:Y:S02]  /*144e0*/  ISETP.NE.AND.EX P1, PT, RZ, UR7, PT, P1 ;  /* 0x00000007ff007c0c */ /* 0x000fe4000bf25310 */
[----:B------:R-:W-:-:S09]  /*144f0*/  ISETP.NE.AND.EX P2, PT, RZ, UR9, PT, P2 ;  /* 0x00000009ff007c0c */ /* 0x000fd2000bf45320 */
[----:B------:R-:W-:Y:S01]  /*14500*/  @P3 IADD3 R10, P4, R17, UR4, RZ ;  /* 0x00000004110a3c10 */ /* 0x000fe2000ff9e0ff */
[----:B------:R-:W-:Y:S01]  /*14510*/  ULDC UR4, c[0x0][0x288] ;  /* 0x0000a20000047ab9 */ /* 0x000fe20000000800 */
[----:B------:R-:W5:Y:S02]  /*14520*/  @P1 LDG.E R12, desc[UR40][R6.64] ;  /* 0x00000028060c1981 */ /* 0x000f64000c1e1900 */
[----:B------:R-:W-:Y:S02]  /*14530*/  @P3 IADD3.X R11, R13, UR5, RZ, P4, !PT ;  /* 0x000000050d0b3c10 */ /* 0x000fe4000a7fe4ff */
[----:B------:R-:W5:Y:S04]  /*14540*/  @P2 LDG.E R0, desc[UR40][R4.64] ;  /* 0x0000002804002981 */ /* 0x000f68000c1e1900 */
[----:B--2---:R0:W-:Y:S02]  /*14550*/  STL [R1+0x20], R8 ;  /* 0x0000200801007387 */ /* 0x0041e40000100800 */
[----:B0-----:R-:W-:Y:S01]  /*14560*/  IMAD.U32 R8, RZ, RZ, UR4 ;  /* 0x00000004ff087e24 */ /* 0x001fe2000f8e00ff */
[----:B------:R-:W-:-:S05]  /*14570*/  ULDC.64 UR4, c[0x0][0x418] ;  /* 0x0001060000047ab9 */ /* 0x000fca0000000a00 */
[----:B------:R0:W2:Y:S01]  /*14580*/  @P3 LDG.E R8, desc[UR40][R10.64] ;  /* 0x000000280a083981 */ /* 0x0000a2000c1e1900 */
[----:B------:R-:W-:-:S03]  /*14590*/  UISETP.NE.U32.AND UP0, UPT, UR4, URZ, UPT ;  /* 0x0000003f0400728c */ /* 0x000fc6000bf05070 */
[----:B------:R-:W-:Y:S01]  /*145a0*/  ULDC UR4, c[0x0][0x424] ;  /* 0x0001090000047ab9 */ /* 0x000fe20000000800 */
[----:B------:R-:W-:-:S03]  /*145b0*/  UISETP.NE.AND.EX UP0, UPT, UR5, URZ, UPT, UP0 ;  /* 0x0000003f0500728c */ /* 0x000fc6000bf05300 */
[----:B------:R-:W-:Y:S01]  /*145c0*/  ULDC UR5, c[0x0][0x2f0] ;  /* 0x0000bc0000057ab9 */ /* 0x000fe20000000800 */
[----:B------:R-:W-:-:S04]  /*145d0*/  USEL UR4, UR4, 0x1, UP0 ;  /* 0x0000000104047887 */ /* 0x000fc80008000000 */
[----:B------:R-:W-:-:S03]  /*145e0*/  UIMAD UR4, UR4, UR5, URZ ;  /* 0x00000005040472a4 */ /* 0x000fc6000f8e023f */
[----:B------:R-:W-:-:S03]  /*145f0*/  ULDC UR5, c[0x0][0x348] ;  /* 0x0000d20000057ab9 */ /* 0x000fc60000000800 */
[----:B0-----:R-:W-:Y:S01]  /*14600*/  IMAD.U32 R10, RZ, RZ, UR4 ;  /* 0x00000004ff0a7e24 */ /* 0x001fe2000f8e00ff */
[----:B--2---:R0:W-:Y:S02]  /*14610*/  STL [R1+0x3c], R8 ;  /* 0x00003c0801007387 */ /* 0x0041e40000100800 */
[----:B0-----:R-:W-:Y:S01]  /*14620*/  IMAD.U32 R8, RZ, RZ, UR5 ;  /* 0x00000005ff087e24 */ /* 0x001fe2000f8e00ff */
[----:B---3--:R-:W-:Y:S06]  /*14630*/  @P3 BRA `(.L_x_447) ;  /* 0x0000000000143947 */ /* 0x008fec0003800000 */
[----:B------:R-:W-:Y:S05]  /*14640*/  @!P0 BRA `(.L_x_447) ;  /* 0x0000000000108947 */ /* 0x000fea0003800000 */
[----:B------:R-:W2:Y:S04]  /*14650*/  LDG.E R11, desc[UR40][R2.64] ;  /* 0x00000028020b7981 */ /* 0x000ea8000c1e1900 */
[----:B------:R-:W2:Y:S02]  /*14660*/  LDG.E R2, desc[UR40][R2.64+0x4] ;  /* 0x0000042802027981 */ /* 0x000ea4000c1e1900 */
[----:B--2---:R-:W-:-:S05]  /*14670*/  IMAD.IADD R2, R2, 0x1, -R11 ;  /* 0x0000000102027824 */ /* 0x004fca00078e0a0b */
[----:B------:R0:W-:Y:S02]  /*14680*/  STL [R1+0x3c], R2 ;  /* 0x00003c0201007387 */ /* 0x0001e40000100800 */
.L_x_447:
[C---:B0-----:R-:W-:Y:S01]  /*14690*/  LOP3.LUT R2, R26.reuse, 0xff000000, RZ, 0xc0, !PT ;  /* 0xff0000001a027812 */ /* 0x041fe200078ec0ff */
[----:B------:R-:W-:Y:S01]  /*146a0*/  ULDC.64 UR4, c[0x0][0xa20] ;  /* 0x0002880000047ab9 */ /* 0x000fe20000000a00 */
[----:B------:R-:W-:Y:S02]  /*146b0*/  LOP3.LUT R3, R26, 0xff0000, RZ, 0xc0, !PT ;  /* 0x00ff00001a037812 */ /* 0x000fe400078ec0ff */
[----:B------:R-:W-:Y:S02]  /*146c0*/  SHF.R.U32.HI R2, RZ, 0x8, R2 ;  /* 0x00000008ff027819 */ /* 0x000fe40000011602 */
[----:B------:R-:W-:Y:S02]  /*146d0*/  ISETP.NE.U32.AND P0, PT, RZ, UR4, PT ;  /* 0x00000004ff007c0c */ /* 0x000fe4000bf05070 */
[----:B------:R-:W-:Y:S01]  /*146e0*/  LEA.HI R2, R3, R2, RZ, 0x10 ;  /* 0x0000000203027211 */ /* 0x000fe200078f80ff */
[----:B-----5:R-:W-:Y:S01]  /*146f0*/  IMAD.IADD R3, R12, 0x1, R9 ;  /* 0x000000010c037824 */ /* 0x020fe200078e0209 */
[----:B------:R-:W-:-:S02]  /*14700*/  ISETP.NE.AND.EX P0, PT, RZ, UR5, PT, P0 ;  /* 0x00000005ff007c0c */ /* 0x000fc4000bf05300 */
[----:B------:R-:W-:Y:S01]  /*14710*/  LOP3.LUT R16, R26, 0xffff, RZ, 0xc0, !PT ;  /* 0x0000ffff1a107812 */ /* 0x000fe200078ec0ff */
[----:B------:R-:W-:Y:S01]  /*14720*/  IMAD.MOV.U32 R26, RZ, RZ, R14 ;  /* 0x000000ffff1a7224 */ /* 0x000fe200078e000e */
[----:B------:R0:W-:Y:S09]  /*14730*/  STL [R1+0x4], R3 ;  /* 0x0000040301007387 */ /* 0x0001f20000100800 */
[----:B------:R-:W-:Y:S05]  /*14740*/  @!P0 BRA `(.L_x_448) ;  /* 0x0000000000108947 */ /* 0x000fea0003800000 */
[----:B------:R-:W-:-:S04]  /*14750*/  IADD3 R10, P0, R17, UR4, RZ ;  /* 0x00000004110a7c10 */ /* 0x000fc8000ff1e0ff */
[----:B------:R-:W-:-:S05]  /*14760*/  IADD3.X R11, R13, UR5, RZ, P0, !PT ;  /* 0x000000050d0b7c10 */ /* 0x000fca00087fe4ff */
[----:B------:R1:W5:Y:S01]  /*14770*/  LDG.E R10, desc[UR40][R10.64] ;  /* 0x000000280a0a7981 */ /* 0x000362000c1e1900 */
[----:B------:R-:W-:Y:S05]  /*14780*/  BRA `(.L_x_449) ;  /* 0x0000000000107947 */ /* 0x000fea0003800000 */
.L_x_448:
[----:B------:R-:W-:Y:S05]  /*14790*/  @!P1 BRA `(.L_x_449) ;  /* 0x00000000000c9947 */ /* 0x000fea0003800000 */
[----:B------:R-:W2:Y:S04]  /*147a0*/  LDG.E R10, desc[UR40][R6.64] ;  /* 0x00000028060a7981 */ /* 0x000ea8000c1e1900 */
[----:B------:R-:W2:Y:S02]  /*147b0*/  LDG.E R6, desc[UR40][R6.64+0x4] ;  /* 0x0000042806067981 */ /* 0x000ea4000c1e1900 */
[----:B--2---:R-:W-:-:S07]  /*147c0*/  IMAD.IADD R10, R6, 0x1, -R10 ;  /* 0x00000001060a7824 */ /* 0x004fce00078e0a0a */
.L_x_449:
[----:B0-----:R-:W2:Y:S01]  /*147d0*/  @P2 LDG.E R3, desc[UR40][R4.64] ;  /* 0x0000002804032981 */ /* 0x001ea2000c1e1900 */
[----:B-----5:R-:W-:-:S03]  /*147e0*/  IMAD.IADD R10, R10, 0x1, -R9 ;  /* 0x000000010a0a7824 */ /* 0x020fc600078e0a09 */
[----:B------:R-:W2:Y:S01]  /*147f0*/  @P2 LDG.E R4, desc[UR40][R4.64+0x4] ;  /* 0x0000042804042981 */ /* 0x000ea2000c1e1900 */
[----:B------:R-:W-:Y:S01]  /*14800*/  BSSY B0, `(.L_x_450) ;  /* 0x0000029000007945 */ /* 0x000fe20003800000 */
[----:B------:R-:W-:Y:S01]  /*14810*/  LOP3.LUT R29, R2, 0xff, RZ, 0xc0, !PT ;  /* 0x000000ff021d7812 */ /* 0x000fe200078ec0ff */
[----:B--2---:R-:W-:-:S04]  /*14820*/  @P2 IMAD.IADD R8, R4, 0x1, -R3 ;  /* 0x0000000104082824 */ /* 0x004fc800078e0a03 */
[----:B------:R-:W-:-:S05]  /*14830*/  IMAD.IADD R3, R10, 0x1, R8 ;  /* 0x000000010a037824 */ /* 0x000fca00078e0208 */
[C---:B------:R-:W-:Y:S01]  /*14840*/  ISETP.GE.AND P1, PT, R3.reuse, 0x1, PT ;  /* 0x000000010300780c */ /* 0x040fe20003f26270 */
[----:B------:R-:W-:-:S05]  /*14850*/  VIADD R20, R3, 0x7f ;  /* 0x0000007f03147836 */ /* 0x000fca0000000000 */
[----:B------:R-:W-:-:S04]  /*14860*/  SHF.R.S32.HI R3, RZ, 0x1f, R20 ;  /* 0x0000001fff037819 */ /* 0x000fc80000011414 */
[----:B------:R-:W-:Y:S02]  /*14870*/  LEA.HI R20, R3, R20, RZ, 0x7 ;  /* 0x0000001403147211 */ /* 0x000fe400078f38ff */
[----:B------:R-:W-:Y:S01]  /*14880*/  SHF.R.U32.HI R4, RZ, 0x10, R2 ;  /* 0x00000010ff047819 */ /* 0x000fe20000011602 */
[----:B------:R-:W-:Y:S01]  /*14890*/  IMAD.MOV.U32 R2, RZ, RZ, RZ ;  /* 0x000000ffff027224 */ /* 0x000fe200078e00ff */
[----:B------:R-:W-:Y:S01]  /*148a0*/  SHF.R.S32.HI R20, RZ, 0x7, R20 ;  /* 0x00000007ff147819 */ /* 0x000fe20000011414 */
[----:B------:R-:W-:Y:S06]  /*148b0*/  @!P1 BRA `(.L_x_451) ;  /* 0x0000000000749947 */ /* 0x000fec0003800000 */
[----:B------:R-:W-:Y:S01]  /*148c0*/  ISETP.NE.AND P0, PT, R4, RZ, PT ;  /* 0x000000ff0400720c */ /* 0x000fe20003f05270 */
[----:B------:R-:W-:-:S03]  /*148d0*/  ULDC UR4, c[0x0][0x9f0] ;  /* 0x00027c0000047ab9 */ /* 0x000fc60000000800 */
[----:B------:R-:W-:-:S04]  /*148e0*/  SEL R5, R4, UR4, P0 ;  /* 0x0000000404057c07 */ /* 0x000fc80008000000 */
[----:B------:R-:W-:Y:S02]  /*148f0*/  IABS R6, R5 ;  /* 0x0000000500067213 */ /* 0x000fe40000000000 */
[----:B------:R-:W-:Y:S02]  /*14900*/  IADD3 R7, R5, -0x1, R20 ;  /* 0xffffffff05077810 */ /* 0x000fe40007ffe014 */
[----:B------:R-:W0:Y:S08]  /*14910*/  I2F.RP R2, R6 ;  /* 0x0000000600027306 */ /* 0x000e300000209400 */
[----:B0-----:R-:W0:Y:S02]  /*14920*/  MUFU.RCP R2, R2 ;  /* 0x0000000200027308 */ /* 0x001e240000001000 */
[----:B0-----:R-:W-:-:S06]  /*14930*/  VIADD R2, R2, 0xffffffe ;  /* 0x0ffffffe02027836 */ /* 0x001fcc0000000000 */
[----:B------:R0:W2:Y:S02]  /*14940*/  F2I.FTZ.U32.TRUNC.NTZ R3, R2 ;  /* 0x0000000200037305 */ /* 0x0000a4000021f000 */
[----:B0-----:R-:W-:-:S04]  /*14950*/  LOP3.LUT R2, R7, R5, RZ, 0x3c, !PT ;  /* 0x0000000507027212 */ /* 0x001fc800078e3cff */
[----:B------:R-:W-:Y:S01]  /*14960*/  ISETP.GE.AND P4, PT, R2, RZ, PT ;  /* 0x000000ff0200720c */ /* 0x000fe20003f86270 */
[----:B--2---:R-:W-:-:S04]  /*14970*/  IMAD.MOV R2, RZ, RZ, -R3 ;  /* 0x000000ffff027224 */ /* 0x004fc800078e0a03 */
[----:B------:R-:W-:Y:S02]  /*14980*/  IMAD R9, R2, R6, RZ ;  /* 0x0000000602097224 */ /* 0x000fe400078e02ff */
[----:B------:R-:W-:-:S04]  /*14990*/  IMAD.MOV.U32 R2, RZ, RZ, RZ ;  /* 0x000000ffff027224 */ /* 0x000fc800078e00ff */
[----:B------:R-:W-:Y:S01]  /*149a0*/  IMAD.HI.U32 R9, R3, R9, R2 ;  /* 0x0000000903097227 */ /* 0x000fe200078e0002 */
[----:B------:R-:W-:Y:S02]  /*149b0*/  IABS R2, R5 ;  /* 0x0000000500027213 */ /* 0x000fe40000000000 */
[----:B------:R-:W-:-:S03]  /*149c0*/  IABS R3, R7 ;  /* 0x0000000700037213 */ /* 0x000fc60000000000 */
[----:B------:R-:W-:-:S04]  /*149d0*/  IMAD.MOV R2, RZ, RZ, -R2 ;  /* 0x000000ffff027224 */ /* 0x000fc800078e0a02 */
        /* <DEDUP_REMOVED lines=11> */
.L_x_451:
[----:B------:R-:W-:Y:S05]  /*14a90*/  BSYNC B0 ;  /* 0x0000000000007941 */ /* 0x000fea0003800000 */
.L_x_450:
[-C--:B------:R-:W-:Y:S01]  /*14aa0*/  IMAD R3, R29, R2.reuse, RZ ;  /* 0x000000021d037224 */ /* 0x080fe200078e02ff */
[----:B------:R-:W-:Y:S04]  /*14ab0*/  BSSY B0, `(.L_x_452) ;  /* 0x0000150000007945 */ /* 0x000fe80003800000 */
[C---:B------:R-:W-:Y:S01]  /*14ac0*/  VIADDMNMX R2, R3.reuse, R2, R20, PT ;  /* 0x0000000203027246 */ /* 0x040fe20003800114 */
[----:B------:R-:W-:-:S04]  /*14ad0*/  IMAD R3, R3, 0x80, -R10 ;  /* 0x0000008003037824 */ /* 0x000fc800078e0a0a */
[----:B------:R-:W-:Y:S01]  /*14ae0*/  IMAD R2, R2, 0x80, -R10 ;  /* 0x0000008002027824 */ /* 0x000fe200078e0a0a */
[----:B------:R-:W-:-:S04]  /*14af0*/  VIMNMX R3, RZ, R3, !PT ;  /* 0x00000003ff037248 */ /* 0x000fc80007fe0100 */
[----:B------:R-:W-:-:S04]  /*14b00*/  VIMNMX R2, R2, R8, PT ;  /* 0x0000000802027248 */ /* 0x000fc80003fe0100 */
[----:B------:R-:W-:Y:S02]  /*14b10*/  ISETP.GT.AND P0, PT, R2, R3, PT ;  /* 0x000000030200720c */ /* 0x000fe40003f04270 */
[----:B------:R-:W-:-:S11]  /*14b20*/  SHF.R.U32.HI R3, RZ, 0x7, R3 ;  /* 0x00000007ff037819 */ /* 0x000fd60000011603 */
[----:B------:R-:W-:-:S05]  /*14b30*/  @P0 VIADD R2, R2, 0x7f ;  /* 0x0000007f02020836 */ /* 0x000fca0000000000 */
[----:B------:R-:W-:-:S04]  /*14b40*/  @P0 SHF.R.S32.HI R5, RZ, 0x1f, R2 ;  /* 0x0000001fff050819 */ /* 0x000fc80000011402 */
[----:B------:R-:W-:Y:S01]  /*14b50*/  @P0 LEA.HI R2, R5, R2, RZ, 0x7 ;  /* 0x0000000205020211 */ /* 0x000fe200078f38ff */
[----:B------:R-:W-:-:S03]  /*14b60*/  IMAD.MOV.U32 R5, RZ, RZ, R3 ;  /* 0x000000ffff057224 */ /* 0x000fc600078e0003 */
[----:B------:R-:W-:Y:S02]  /*14b70*/  @P0 SHF.R.S32.HI R5, RZ, 0x7, R2 ;  /* 0x00000007ff050819 */ /* 0x000fe40000011402 */
[----:B------:R-:W-:Y:S02]  /*14b80*/  PLOP3.LUT P0, PT, PT, PT, PT, 0x80, 0x0 ;  /* 0x000000000000781c */ /* 0x000fe40003f0f070 */
[----:B------:R-:W-:-:S13]  /*14b90*/  ISETP.GT.AND P3, PT, R5, R3, PT ;  /* 0x000000030500720c */ /* 0x000fda0003f64270 */
[----:B------:R-:W-:Y:S05]  /*14ba0*/  @!P3 BRA `(.L_x_453) ;  /* 0x000000140000b947 */ /* 0x000fea0003800000 */
[----:B------:R-:W-:Y:S01]  /*14bb0*/  UMOV UR4, 0xffffffff ;  /* 0xffffffff00047882 */ /* 0x000fe20000000000 */
[----:B------:R-:W-:Y:S02]  /*14bc0*/  SEL R2, R26, RZ, !P2 ;  /* 0x000000ff1a027207 */ /* 0x000fe40005000000 */
[----:B------:R-:W-:Y:S05]  /*14bd0*/  BRA.DIV UR4, `(.L_x_454) ;  /* 0x0000005e047c7947 */ /* 0x000fea000b800000 */
[----:B------:R-:W0:Y:S02]  /*14be0*/  S2R R6, SR_TID.X ;  /* 0x0000000000067919 */ /* 0x000e240000002100 */
[----:B0-----:R-:W-:-:S04]  /*14bf0*/  SHF.R.U32.HI R6, RZ, 0x5, R6 ;  /* 0x00000005ff067819 */ /* 0x001fc80000011606 */
[----:B------:R-:W-:-:S05]  /*14c00*/  LOP3.LUT R6, R6, 0x3, RZ, 0xc0, !PT ;  /* 0x0000000306067812 */ /* 0x000fca00078ec0ff */
[----:B------:R0:W2:Y:S02]  /*14c10*/  SHFL.IDX PT, R14, R6, RZ, 0x1f ;  /* 0x00001fff060e7589 */ /* 0x0000a400000e0000 */
.L_x_599:
[----:B--2---:R-:W-:Y:S02]  /*14c20*/  ISETP.NE.AND P0, PT, R14, RZ, PT ;  /* 0x000000ff0e00720c */ /* 0x004fe40003f05270 */
[----:B------:R-:W-:-:S11]  /*14c30*/  PLOP3.LUT P6, PT, PT, PT, PT, 0x8, 0x0 ;  /* 0x000000000000781c */ /* 0x000fd60003fce170 */
[----:B------:R-:W-:Y:S05]  /*14c40*/  @P0 BRA `(.L_x_455) ;  /* 0x00000000000c0947 */ /* 0x000fea0003800000 */
[----:B------:R-:W-:-:S03]  /*14c50*/  UMOV UR4, 0xffffffff ;  /* 0xffffffff00047882 */ /* 0x000fc60000000000 */
[----:B------:R-:W-:Y:S05]  /*14c60*/  BRA.DIV UR4, `(.L_x_456) ;  /* 0x0000005e048c7947 */ /* 0x000fea000b800000 */
[----:B------:R-:W-:-:S13]  /*14c70*/  ELECT P6, URZ, PT ;  /* 0x00000000003f782f */ /* 0x000fda00038c0000 */
.L_x_455:
[----:B0-----:R-:W2:Y:S01]  /*14c80*/  LDL R6, [R1+0x44] ;  /* 0x0000440001067983 */ /* 0x001ea20000100800 */
[----:B------:R-:W-:Y:S01]  /*14c90*/  BSSY B1, `(.L_x_457) ;  /* 0x0000008000017945 */ /* 0x000fe20003800000 */
[----:B--2---:R-:W-:-:S05]  /*14ca0*/  VIADD R6, R6, 0x1 ;  /* 0x0000000106067836 */ /* 0x004fca0000000000 */
[----:B------:R-:W-:-:S04]  /*14cb0*/  LEA.HI R7, R6, R6, RZ, 0x1 ;  /* 0x0000000606077211 */ /* 0x000fc800078f08ff */
[----:B------:R-:W-:-:S05]  /*14cc0*/  LOP3.LUT R7, R7, 0xfffffffe, RZ, 0xc0, !PT ;  /* 0xfffffffe07077812 */ /* 0x000fca00078ec0ff */
[----:B------:R-:W-:-:S05]  /*14cd0*/  IMAD.IADD R6, R6, 0x1, -R7 ;  /* 0x0000000106067824 */ /* 0x000fca00078e0a07 */
[----:B------:R-:W-:-:S04]  /*14ce0*/  SHF.L.U32 R6, R6, 0x1f, RZ ;  /* 0x0000001f06067819 */ /* 0x000fc800000006ff */
[----:B------:R-:W0:Y:S02]  /*14cf0*/  SYNCS.PHASECHK.TRANS64.TRYWAIT P0, [R18+URZ+0x19c20], R6 ;  /* 0x019c2006120075a7 */ /* 0x000e24000800017f */
[----:B0-----:R-:W-:Y:S05]  /*14d00*/  @!P0 BRA `(.L_x_458) ;  /* 0x0000005c00848947 */ /* 0x001fea0003800000 */
.L_x_602:
[----:B------:R-:W-:Y:S05]  /*14d10*/  BSYNC B1 ;  /* 0x0000000000017941 */ /* 0x000fea0003800000 */
.L_x_457:
[----:B------:R-:W-:Y:S04]  /*14d20*/  BSSY B1, `(.L_x_459) ;  /* 0x000008b000017945 */ /* 0x000fe80003800000 */
[----:B------:R-:W-:Y:S05]  /*14d30*/  @!P6 BRA `(.L_x_460) ;  /* 0x000000080024e947 */ /* 0x000fea0003800000 */
[----:B------:R-:W-:Y:S01]  /*14d40*/  IMAD R9, R22, 0x8, R18 ;  /* 0x0000000816097824 */ /* 0x000fe200078e0212 */
[----:B-1----:R-:W-:Y:S01]  /*14d50*/  SHF.L.U32 R11, R28, 0x1f, RZ ;  /* 0x0000001f1c0b7819 */ /* 0x002fe200000006ff */
[----:B------:R-:W1:Y:S01]  /*14d60*/  S2R R7, SR_TID.X ;  /* 0x0000000000077919 */ /* 0x000e620000002100 */
[----:B------:R-:W-:Y:S02]  /*14d70*/  BSSY B2, `(.L_x_461) ;  /* 0x0000005000027945 */ /* 0x000fe40003800000 */
[----:B------:R-:W2:Y:S01]  /*14d80*/  SYNCS.PHASECHK.TRANS64.TRYWAIT P0, [R9+URZ+0x19ca0], R11 ;  /* 0x019ca00b090075a7 */ /* 0x000ea2000800017f */
[----:B-1----:R-:W-:-:S04]  /*14d90*/  LOP3.LUT R7, R7, 0x7f, RZ, 0xc0, !PT ;  /* 0x0000007f07077812 */ /* 0x002fc800078ec0ff */
[----:B------:R-:W-:Y:S01]  /*14da0*/  ISETP.NE.AND P2, PT, R7, RZ, PT ;  /* 0x000000ff0700720c */ /* 0x000fe20003f45270 */
[----:B--2---:R-:W-:-:S12]  /*14db0*/  @!P0 BRA `(.L_x_462) ;  /* 0x0000005c006c8947 */ /* 0x004fd80003800000 */
.L_x_603:
[----:B------:R-:W-:Y:S05]  /*14dc0*/  BSYNC B2 ;  /* 0x0000000000027941 */ /* 0x000fea0003800000 */
.L_x_461:
[----:B------:R-:W-:Y:S04]  /*14dd0*/  BSSY B2, `(.L_x_463) ;  /* 0x0000009000027945 */ /* 0x000fe80003800000 */
[----:B------:R-:W-:Y:S05]  /*14de0*/  @P2 BRA `(.L_x_464) ;  /* 0x00000000001c2947 */ /* 0x000fea0003800000 */
[----:B0-----:R-:W0:Y:S02]  /*14df0*/  S2R R6, SR_TID.X ;  /* 0x0000000000067919 */ /* 0x001e240000002100 */
[----:B0-----:R-:W-:Y:S01]  /*14e00*/  LOP3.LUT R7, R6, 0x1f, RZ, 0xc0, !PT ;  /* 0x0000001f06077812 */ /* 0x001fe200078ec0ff */
[----:B------:R-:W-:-:S03]  /*14e10*/  IMAD.MOV.U32 R6, RZ, RZ, 0x3000 ;  /* 0x00003000ff067424 */ /* 0x000fc600078e00ff */
[----:B------:R-:W-:Y:S01]  /*14e20*/  ISETP.NE.AND P0, PT, R7, RZ, PT ;  /* 0x000000ff0700720c */ /* 0x000fe20003f05270 */
[----:B------:R2:W-:-:S12]  /*14e30*/  SYNCS.ARRIVE.TRANS64 RZ, [R9+URZ+0x19c90], R6 ;  /* 0x019c900609ff79a7 */ /* 0x0005d8000800003f */
[----:B--2---:R-:W-:Y:S05]  /*14e40*/  @!P0 BRA `(.L_x_464) ;  /* 0x0000000000048947 */ /* 0x004fea0003800000 */
[----:B------:R-:W-:Y:S01]  /*14e50*/  BPT.TRAP 0x1 ;  /* 0x000000040000795c */ /* 0x000fe20000300000 */
.L_x_464:
[----:B------:R-:W-:Y:S05]  /*14e60*/  BSYNC B2 ;  /* 0x0000000000027941 */ /* 0x000fea0003800000 */
.L_x_463:
[----:B------:R-:W-:Y:S01]  /*14e70*/  IMAD.MOV.U32 R14, RZ, RZ, RZ ;  /* 0x000000ffff0e7224 */ /* 0x000fe200078e00ff */
[----:B------:R-:W-:Y:S01]  /*14e80*/  UIADD3 UR4, UP0, UR38, 0x570, URZ ;  /* 0x0000057026047890 */ /* 0x000fe2000ff1e03f */
[----:B------:R-:W-:Y:S01]  /*14e90*/  IMAD R7, R5, 0x80, R0 ;  /* 0x0000008005077824 */ /* 0x000fe200078e0200 */
[----:B------:R-:W-:Y:S01]  /*14ea0*/  PLOP3.LUT P0, PT, PT, PT, PT, 0x80, 0x0 ;  /* 0x000000000000781c */ /* 0x000fe20003f0f070 */
[----:B------:R-:W-:Y:S01]  /*14eb0*/  IMAD R8, R22, 0x3000, R18 ;  /* 0x0000300016087824 */ /* 0x000fe200078e0212 */
[----:B------:R-:W-:Y:S01]  /*14ec0*/  R2UR UR10, R14 ;  /* 0x000000000e0a72ca */ /* 0x000fe200000e0000 */
[----:B------:R-:W-:Y:S01]  /*14ed0*/  VIADD R7, R7, 0xffffff80 ;  /* 0xffffff8007077836 */ /* 0x000fe20000000000 */
[----:B------:R-:W-:Y:S01]  /*14ee0*/  UIADD3.X UR5, URZ, UR39, URZ, UP0, !UPT ;  /* 0x000000273f057290 */ /* 0x000fe200087fe43f */
[----:B0-----:R-:W-:Y:S01]  /*14ef0*/  VIADD R6, R9, 0x19c90 ;  /* 0x00019c9009067836 */ /* 0x001fe20000000000 */
[----:B------:R-:W-:Y:S01]  /*14f00*/  UMOV UR6, 0x0 ;  /* 0x0000000000067882 */ /* 0x000fe20000000000 */
[----:B------:R-:W-:Y:S01]  /*14f10*/  VIADD R10, R8, 0x13800 ;  /* 0x00013800080a7836 */ /* 0x000fe20000000000 */
[----:B------:R-:W-:-:S09]  /*14f20*/  UMOV UR7, 0x12f00000 ;  /* 0x12f0000000077882 */ /* 0x000fd20000000000 */
.L_x_465:
[----:B------:R-:W-:-:S13]  /*14f30*/  @P0 ELECT P3, URZ, PT ;  /* 0x00000000003f082f */ /* 0x000fda0003860000 */
[----:B------:R-:W-:Y:S02]  /*14f40*/  @P3 R2UR UR13, R2 ;  /* 0x00000000020d32ca */ /* 0x000fe400000e0000 */
[----:B------:R-:W-:Y:S02]  /*14f50*/  @P3 R2UR UR12, R16 ;  /* 0x00000000100c32ca */ /* 0x000fe400000e0000 */
[----:B------:R-:W-:Y:S02]  /*14f60*/  @P3 R2UR UR11, R7 ;  /* 0x00000000070b32ca */ /* 0x000fe400000e0000 */
[----:B------:R-:W-:Y:S02]  /*14f70*/  @P3 R2UR UR9, R6 ;  /* 0x00000000060932ca */ /* 0x000fe400000e0000 */
[----:B------:R-:W-:Y:S02]  /*14f80*/  @P3 R2UR UR8, R10 ;  /* 0x000000000a0832ca */ /* 0x000fe400000e0000 */
[----:B------:R-:W-:-:S02]  /*14f90*/  @P3 PLOP3.LUT P0, PT, P3, PT, PT, 0x8, 0x0 ;  /* 0x000000000000381c */ /* 0x000fc40001f0e170 */
[----:B------:R-:W-:-:S09]  /*14fa0*/  PLOP3.LUT P3, PT, PT, PT, PT, 0x8, 0x0 ;  /* 0x000000000000781c */ /* 0x000fd20003f6e170 */
[----:B------:R0:W-:Y:S02]  /*14fb0*/  UTMALDG.4D [UR8], [UR4], desc[UR6] ;  /* 0x00000608040075b4 */ /* 0x0001e40008019000 */
[----:B0-----:R-:W-:Y:S05]  /*14fc0*/  @P0 BRA.U.ANY `(.L_x_465) ;  /* 0xfffffffd00d80947 */ /* 0x001fea000393ffff */
[----:B------:R-:W-:Y:S01]  /*14fd0*/  IMAD.MOV.U32 R13, RZ, RZ, 0x20 ;  /* 0x00000020ff0d7424 */ /* 0x000fe200078e00ff */
[----:B------:R-:W-:Y:S01]  /*14fe0*/  PLOP3.LUT P0, PT, PT, PT, PT, 0x80, 0x0 ;  /* 0x000000000000781c */ /* 0x000fe20003f0f070 */
[----:B------:R-:W-:Y:S01]  /*14ff0*/  VIADD R10, R8, 0x14800 ;  /* 0x00014800080a7836 */ /* 0x000fe20000000000 */
[----:B------:R-:W-:Y:S01]  /*15000*/  UMOV UR6, 0x0 ;  /* 0x0000000000067882 */ /* 0x000fe20000000000 */
[----:B------:R-:W-:Y:S01]  /*15010*/  UMOV UR7, 0x12f00000 ;  /* 0x12f0000000077882 */ /* 0x000fe20000000000 */
[----:B------:R-:W-:-:S15]  /*15020*/  R2UR UR10, R13 ;  /* 0x000000000d0a72ca */ /* 0x000fde00000e0000 */
.L_x_466:
        /* <DEDUP_REMOVED lines=16> */
.L_x_467:
        /* <DEDUP_REMOVED lines=10> */
[----:B------:R-:W0:Y:S01]  /*151d0*/  SYNCS.PHASECHK.TRANS64.TRYWAIT P0, [R9+URZ+0x19cc0], R11 ;  /* 0x019cc00b090075a7 */ /* 0x000e22000800017f */
[----:B------:R-:W-:Y:S04]  /*151e0*/  BSSY B2, `(.L_x_468) ;  /* 0x0000002000027945 */ /* 0x000fe80003800000 */
[----:B0-----:R-:W-:Y:S05]  /*151f0*/  @!P0 BRA `(.L_x_469) ;  /* 0x0000005800708947 */ /* 0x001fea0003800000 */
.L_x_604:
[----:B------:R-:W-:Y:S05]  /*15200*/  BSYNC B2 ;  /* 0x0000000000027941 */ /* 0x000fea0003800000 */
.L_x_468:
[----:B------:R-:W-:Y:S01]  /*15210*/  BSSY B2, `(.L_x_470) ;  /* 0x000000b000027945 */ /* 0x000fe20003800000 */
[----:B------:R-:W-:Y:S02]  /*15220*/  IMAD.MOV.U32 R10, RZ, RZ, 0x0 ;  /* 0x00000000ff0a7424 */ /* 0x000fe400078e00ff */
[----:B01----:R-:W-:Y:S01]  /*15230*/  IMAD.MOV.U32 R11, RZ, RZ, 0x12f00000 ;  /* 0x12f00000ff0b7424 */ /* 0x003fe200078e00ff */
        /* <DEDUP_REMOVED lines=8> */
.L_x_471:
[----:B------:R-:W-:Y:S05]  /*152c0*/  BSYNC B2 ;  /* 0x0000000000027941 */ /* 0x000fea0003800000 */
.L_x_470:
        /* <DEDUP_REMOVED lines=8> */
.L_x_472:
        /* <DEDUP_REMOVED lines=15> */
.L_x_473:
        /* <DEDUP_REMOVED lines=15> */
.L_x_474:
        /* <DEDUP_REMOVED lines=9> */
[----:B--2---:R-:W-:Y:S05]  /*155c0*/  @P0 BRA.U.ANY `(.L_x_474) ;  /* 0xfffffffd00d80947 */ /* 0x004fea000393ffff */
.L_x_460:
[----:B------:R-:W-:Y:S05]  /*155d0*/  BSYNC B1 ;  /* 0x0000000000017941 */ /* 0x000fea0003800000 */
.L_x_459:
[----:B------:R-:W-:Y:S01]  /*155e0*/  VIADD R10, R5, 0xfffffffe ;  /* 0xfffffffe050a7836 */ /* 0x000fe20000000000 */
[----:B------:R-:W-:Y:S01]  /*155f0*/  PLOP3.LUT P0, PT, PT, PT, PT, 0x8, 0x0 ;  /* 0x000000000000781c */ /* 0x000fe20003f0e170 */
[----:B------:R-:W-:-:S03]  /*15600*/  VIADD R22, R22, 0x1 ;  /* 0x0000000116167836 */ /* 0x000fc60000000000 */
[----:B------:R-:W-:Y:S02]  /*15610*/  ISETP.GE.AND P3, PT, R10, R3, PT ;  /* 0x000000030a00720c */ /* 0x000fe40003f66270 */
[----:B------:R-:W-:-:S04]  /*15620*/  ISETP.NE.AND P2, PT, R22, 0x2, PT ;  /* 0x000000021600780c */ /* 0x000fc80003f45270 */
[----:B------:R-:W-:Y:S02]  /*15630*/  SEL R5, RZ, 0x1, P2 ;  /* 0x00000001ff057807 */ /* 0x000fe40001000000 */
[----:B------:R-:W-:Y:S02]  /*15640*/  SEL R22, R22, RZ, P2 ;  /* 0x000000ff16167207 */ /* 0x000fe40001000000 */
[----:B------:R-:W-:-:S03]  /*15650*/  LOP3.LUT R28, R28, R5, RZ, 0x3c, !PT ;  /* 0x000000051c1c7212 */ /* 0x000fc600078e3cff */
[----:B------:R-:W-:Y:S05]  /*15660*/  @!P3 BRA `(.L_x_453) ;  /* 0x000000080050b947 */ /* 0x000fea0003800000 */
.L_x_491:
[----:B------:R-:W-:Y:S05]  /*15670*/  YIELD ;  /* 0x0000000000007946 */ /* 0x000fea0003800000 */
[----:B------:R-:W-:Y:S04]  /*15680*/  BSSY B1, `(.L_x_475) ;  /* 0x000008a000017945 */ /* 0x000fe80003800000 */
[----:B------:R-:W-:Y:S05]  /*15690*/  @!P6 BRA `(.L_x_476) ;  /* 0x000000080020e947 */ /* 0x000fea0003800000 */
[----:B------:R-:W-:Y:S01]  /*156a0*/  IMAD R9, R22, 0x8, R18 ;  /* 0x0000000816097824 */ /* 0x000fe200078e0212 */
[----:B------:R-:W-:Y:S01]  /*156b0*/  SHF.L.U32 R8, R28, 0x1f, RZ ;  /* 0x0000001f1c087819 */ /* 0x000fe200000006ff */
[----:B------:R-:W2:Y:S01]  /*156c0*/  S2R R5, SR_TID.X ;  /* 0x0000000000057919 */ /* 0x000ea20000002100 */
[----:B------:R-:W-:Y:S02]  /*156d0*/  BSSY B2, `(.L_x_477) ;  /* 0x0000005000027945 */ /* 0x000fe40003800000 */
[----:B------:R-:W3:Y:S01]  /*156e0*/  SYNCS.PHASECHK.TRANS64.TRYWAIT P2, [R9+URZ+0x19ca0], R8 ;  /* 0x019ca008090075a7 */ /* 0x000ee2000804017f */
[----:B--2---:R-:W-:-:S04]  /*156f0*/  LOP3.LUT R5, R5, 0x7f, RZ, 0xc0, !PT ;  /* 0x0000007f05057812 */ /* 0x004fc800078ec0ff */
[----:B------:R-:W-:Y:S01]  /*15700*/  ISETP.NE.AND P3, PT, R5, RZ, PT ;  /* 0x000000ff0500720c */ /* 0x000fe20003f65270 */
[----:B---3--:R-:W-:-:S12]  /*15710*/  @!P2 BRA `(.L_x_478) ;  /* 0x00000054003ca947 */ /* 0x008fd80003800000 */
.L_x_605:
[----:B------:R-:W-:Y:S05]  /*15720*/  BSYNC B2 ;  /* 0x0000000000027941 */ /* 0x000fea0003800000 */
.L_x_477:
[----:B------:R-:W-:Y:S04]  /*15730*/  BSSY B2, `(.L_x_479) ;  /* 0x0000009000027945 */ /* 0x000fe80003800000 */
[----:B------:R-:W-:Y:S05]  /*15740*/  @P3 BRA `(.L_x_480) ;  /* 0x00000000001c3947 */ /* 0x000fea0003800000 */
[----:B------:R-:W0:Y:S02]  /*15750*/  S2R R5, SR_TID.X ;  /* 0x0000000000057919 */ /* 0x000e240000002100 */
[----:B0-----:R-:W-:Y:S01]  /*15760*/  LOP3.LUT R6, R5, 0x1f, RZ, 0xc0, !PT ;  /* 0x0000001f05067812 */ /* 0x001fe200078ec0ff */
[----:B------:R-:W-:-:S03]  /*15770*/  IMAD.MOV.U32 R5, RZ, RZ, 0x3000 ;  /* 0x00003000ff057424 */ /* 0x000fc600078e00ff */
[----:B------:R-:W-:Y:S01]  /*15780*/  ISETP.NE.AND P2, PT, R6, RZ, PT ;  /* 0x000000ff0600720c */ /* 0x000fe20003f45270 */
[----:B------:R3:W-:-:S12]  /*15790*/  SYNCS.ARRIVE.TRANS64 RZ, [R9+URZ+0x19c90], R5 ;  /* 0x019c900509ff79a7 */ /* 0x0007d8000800003f */
[----:B---3--:R-:W-:Y:S05]  /*157a0*/  @!P2 BRA `(.L_x_480) ;  /* 0x000000000004a947 */ /* 0x008fea0003800000 */
[----:B------:R-:W-:Y:S01]  /*157b0*/  BPT.TRAP 0x1 ;  /* 0x000000040000795c */ /* 0x000fe20000300000 */
.L_x_480:
[----:B------:R-:W-:Y:S05]  /*157c0*/  BSYNC B2 ;  /* 0x0000000000027941 */ /* 0x000fea0003800000 */
.L_x_479:
[----:B------:R-:W-:Y:S01]  /*157d0*/  IMAD.MOV.U32 R14, RZ, RZ, RZ ;  /* 0x000000ffff0e7224 */ /* 0x000fe200078e00ff */
[----:B------:R-:W-:Y:S01]  /*157e0*/  UIADD3 UR4, UP0, UR38, 0x570, URZ ;  /* 0x0000057026047890 */ /* 0x000fe2000ff1e03f */
[----:B------:R-:W-:Y:S01]  /*157f0*/  IMAD R7, R22, 0x3000, R18 ;  /* 0x0000300016077824 */ /* 0x000fe200078e0212 */
[----:B------:R-:W-:Y:S01]  /*15800*/  PLOP3.LUT P2, PT, PT, PT, PT, 0x80, 0x0 ;  /* 0x000000000000781c */ /* 0x000fe20003f4f070 */
[----:B0-----:R-:W-:Y:S01]  /*15810*/  IMAD R6, R10, 0x80, R0 ;  /* 0x000000800a067824 */ /* 0x001fe200078e0200 */
[----:B------:R-:W-:Y:S01]  /*15820*/  R2UR UR10, R14 ;  /* 0x000000000e0a72ca */ /* 0x000fe200000e0000 */
[----:B------:R-:W-:Y:S01]  /*15830*/  VIADD R5, R9, 0x19c90 ;  /* 0x00019c9009057836 */ /* 0x000fe20000000000 */
[----:B------:R-:W-:Y:S01]  /*15840*/  UIADD3.X UR5, URZ, UR39, URZ, UP0, !UPT ;  /* 0x000000273f057290 */ /* 0x000fe200087fe43f */
[----:B-1----:R-:W-:Y:S01]  /*15850*/  VIADD R11, R7, 0x13800 ;  /* 0x00013800070b7836 */ /* 0x002fe20000000000 */
[----:B------:R-:W-:Y:S01]  /*15860*/  UMOV UR6, 0x0 ;  /* 0x0000000000067882 */ /* 0x000fe20000000000 */
[----:B------:R-:W-:-:S10]  /*15870*/  UMOV UR7, 0x12f00000 ;  /* 0x12f0000000077882 */ /* 0x000fd40000000000 */
.L_x_481:
        /* <DEDUP_REMOVED lines=16> */
.L_x_482:
        /* <DEDUP_REMOVED lines=16> */
.L_x_483:
        /* <DEDUP_REMOVED lines=13> */
.L_x_606:
[----:B------:R-:W-:Y:S05]  /*15b50*/  BSYNC B2 ;  /* 0x0000000000027941 */ /* 0x000fea0003800000 */
.L_x_484:
[----:B------:R-:W-:Y:S01]  /*15b60*/  BSSY B2, `(.L_x_486) ;  /* 0x000000b000027945 */ /* 0x000fe20003800000 */
[----:B------:R-:W-:Y:S02]  /*15b70*/  IMAD.MOV.U32 R12, RZ, RZ, 0x0 ;  /* 0x00000000ff0c7424 */ /* 0x000fe400078e00ff */
[----:B------:R-:W-:Y:S01]  /*15b80*/  IMAD.MOV.U32 R13, RZ, RZ, 0x12f00000 ;  /* 0x12f00000ff0d7424 */ /* 0x000fe200078e00ff */
[----:B------:R-:W-:Y:S06]  /*15b90*/  @P3 BRA `(.L_x_487) ;  /* 0x00000000001c3947 */ /* 0x000fec0003800000 */
[----:B------:R-:W1:Y:S02]  /*15ba0*/  S2R R5, SR_TID.X ;  /* 0x0000000000057919 */ /* 0x000e640000002100 */
[----:B-1----:R-:W-:Y:S01]  /*15bb0*/  LOP3.LUT R11, R5, 0x1f, RZ, 0xc0, !PT ;  /* 0x0000001f050b7812 */ /* 0x002fe200078ec0ff */
[----:B------:R-:W-:-:S03]  /*15bc0*/  IMAD.MOV.U32 R5, RZ, RZ, 0x3000 ;  /* 0x00003000ff057424 */ /* 0x000fc600078e00ff */
[----:B------:R-:W-:Y:S01]  /*15bd0*/  ISETP.NE.AND P2, PT, R11, RZ, PT ;  /* 0x000000ff0b00720c */ /* 0x000fe20003f45270 */
[----:B------:R1:W-:-:S12]  /*15be0*/  SYNCS.ARRIVE.TRANS64 RZ, [R9+URZ+0x19cb0], R5 ;  /* 0x019cb00509ff79a7 */ /* 0x0003d8000800003f */
[----:B-1----:R-:W-:Y:S05]  /*15bf0*/  @!P2 BRA `(.L_x_487) ;  /* 0x000000000004a947 */ /* 0x002fea0003800000 */
[----:B------:R-:W-:Y:S01]  /*15c00*/  BPT.TRAP 0x1 ;  /* 0x000000040000795c */ /* 0x000fe20000300000 */
.L_x_487:
[----:B------:R-:W-:Y:S05]  /*15c10*/  BSYNC B2 ;  /* 0x0000000000027941 */ /* 0x000fea0003800000 */
.L_x_486:
[----:B------:R-:W-:Y:S01]  /*15c20*/  R2UR UR10, R14 ;  /* 0x000000000e0a72ca */ /* 0x000fe200000e0000 */
[----:B------:R-:W-:Y:S01]  /*15c30*/  UIADD3 UR4, UP0, UR38, 0x670, URZ ;  /* 0x0000067026047890 */ /* 0x000fe2000ff1e03f */
[----:B------:R-:W-:Y:S01]  /*15c40*/  R2UR UR6, R12 ;  /* 0x000000000c0672ca */ /* 0x000fe200000e0000 */
[----:B0-2---:R-:W-:Y:S01]  /*15c50*/  VIADD R9, R9, 0x19cb0 ;  /* 0x00019cb009097836 */ /* 0x005fe20000000000 */
[----:B------:R-:W-:Y:S01]  /*15c60*/  R2UR UR7, R13 ;  /* 0x000000000d0772ca */ /* 0x000fe200000e0000 */
[----:B------:R-:W-:Y:S01]  /*15c70*/  VIADD R5, R7, 0x9000 ;  /* 0x0000900007057836 */ /* 0x000fe20000000000 */
[----:B------:R-:W-:Y:S01]  /*15c80*/  PLOP3.LUT P2, PT, PT, PT, PT, 0x80, 0x0 ;  /* 0x000000000000781c */ /* 0x000fe20003f4f070 */
[----:B------:R-:W-:-:S12]  /*15c90*/  UIADD3.X UR5, URZ, UR39, URZ, UP0, !UPT ;  /* 0x000000273f057290 */ /* 0x000fd800087fe43f */
.L_x_488:
        /* <DEDUP_REMOVED lines=15> */
.L_x_489:
        /* <DEDUP_REMOVED lines=15> */
.L_x_490:
        /* <DEDUP_REMOVED lines=10> */
.L_x_476:
[----:B------:R-:W-:Y:S05]  /*15f20*/  BSYNC B1 ;  /* 0x0000000000017941 */ /* 0x000fea0003800000 */
.L_x_475:
[----:B------:R-:W-:Y:S01]  /*15f30*/  ISETP.GT.AND P3, PT, R10, R3, PT ;  /* 0x000000030a00720c */ /* 0x000fe20003f64270 */
[----:B------:R-:W-:Y:S02]  /*15f40*/  VIADD R22, R22, 0x1 ;  /* 0x0000000116167836 */ /* 0x000fe40000000000 */
[----:B------:R-:W-:-:S03]  /*15f50*/  VIADD R10, R10, 0xffffffff ;  /* 0xffffffff0a0a7836 */ /* 0x000fc60000000000 */
[----:B------:R-:W-:-:S04]  /*15f60*/  ISETP.NE.AND P2, PT, R22, 0x2, PT ;  /* 0x000000021600780c */ /* 0x000fc80003f45270 */
[----:B------:R-:W-:Y:S02]  /*15f70*/  SEL R5, RZ, 0x1, P2 ;  /* 0x00000001ff057807 */ /* 0x000fe40001000000 */
[----:B------:R-:W-:Y:S02]  /*15f80*/  SEL R22, R22, RZ, P2 ;  /* 0x000000ff16167207 */ /* 0x000fe40001000000 */
[----:B------:R-:W-:Y:S01]  /*15f90*/  LOP3.LUT R28, R28, R5, RZ, 0x3c, !PT ;  /* 0x000000051c1c7212 */ /* 0x000fe200078e3cff */
[----:B------:R-:W-:Y:S06]  /*15fa0*/  @P3 BRA `(.L_x_491) ;  /* 0xfffffff400b03947 */ /* 0x000fec000383ffff */
.L_x_453:
[----:B------:R-:W-:Y:S05]  /*15fb0*/  BSYNC B0 ;  /* 0x0000000000007941 */ /* 0x000fea0003800000 */
.L_x_452:
[----:B------:R-:W-:Y:S05]  /*15fc0*/  @!P0 WARPSYNC.ALL ;  /* 0x0000000000008948 */ /* 0x000fea0003800000 */
[----:B------:R-:W-:Y:S01]  /*15fd0*/  @!P0 BAR.SYNC.DEFER_BLOCKING 0xc, 0x200 ;  /* 0x0308000000008b1d */ /* 0x000fe20000010000 */
[----:B------:R-:W-:-:S05]  /*15fe0*/  IMAD.MOV.U32 R0, RZ, RZ, RZ ;  /* 0x000000ffff007224 */ /* 0x000fca00078e00ff */
[----:B------:R-:W-:Y:S04]  /*15ff0*/  BSSY B0, `(.L_x_492) ;  /* 0x000001e000007945 */ /* 0x000fe80003800000 */
[----:B------:R-:W-:Y:S05]  /*16000*/  @!P1 BRA `(.L_x_493) ;  /* 0x0000000000709947 */ /* 0x000fea0003800000 */
[----:B------:R-:W-:-:S13]  /*16010*/  ISETP.NE.AND P0, PT, R4, RZ, PT ;  /* 0x000000ff0400720c */ /* 0x000fda0003f05270 */
[----:B------:R-:W2:Y:S02]  /*16020*/  @!P0 LDC R4, c[0x0][0x9f0] ;  /* 0x00027c00ff048b82 */ /* 0x000ea40000000800 */
[-C--:B--2---:R-:W-:Y:S02]  /*16030*/  IABS R0, R4.reuse ;  /* 0x0000000400007213 */ /* 0x084fe40000000000 */
[----:B0-----:R-:W-:Y:S02]  /*16040*/  IABS R6, R4 ;  /* 0x0000000400067213 */ /* 0x001fe40000000000 */
[----:B------:R-:W0:Y:S03]  /*16050*/  I2F.RP R2, R0 ;  /* 0x0000000000027306 */ /* 0x000e260000209400 */
[----:B------:R-:W-:-:S05]  /*16060*/  IMAD.MOV R6, RZ, RZ, -R6 ;  /* 0x000000ffff067224 */ /* 0x000fca00078e0a06 */
[----:B0-----:R-:W0:Y:S02]  /*16070*/  MUFU.RCP R2, R2 ;  /* 0x0000000200027308 */ /* 0x001e240000001000 */
[----:B0-----:R-:W-:-:S06]  /*16080*/  VIADD R2, R2, 0xffffffe ;  /* 0x0ffffffe02027836 */ /* 0x001fcc0000000000 */
[----:B------:R-:W0:Y:S02]  /*16090*/  F2I.FTZ.U32.TRUNC.NTZ R3, R2 ;  /* 0x0000000200037305 */ /* 0x000e24000021f000 */
[----:B0-----:R-:W-:-:S04]  /*160a0*/  IMAD.MOV R2, RZ, RZ, -R3 ;  /* 0x000000ffff027224 */ /* 0x001fc800078e0a03 */
[----:B------:R-:W-:Y:S02]  /*160b0*/  IMAD R5, R2, R0, RZ ;  /* 0x0000000002057224 */ /* 0x000fe400078e02ff */
[----:B------:R-:W-:-:S04]  /*160c0*/  IMAD.MOV.U32 R2, RZ, RZ, RZ ;  /* 0x000000ffff027224 */ /* 0x000fc800078e00ff */
[----:B------:R-:W-:Y:S01]  /*160d0*/  IMAD.HI.U32 R2, R3, R5, R2 ;  /* 0x0000000503027227 */ /* 0x000fe200078e0002 */
[----:B------:R-:W-:-:S04]  /*160e0*/  IADD3 R5, R20, -0x1, R4 ;  /* 0xffffffff14057810 */ /* 0x000fc80007ffe004 */
[----:B------:R-:W-:Y:S02]  /*160f0*/  IABS R3, R5 ;  /* 0x0000000500037213 */ /* 0x000fe40000000000 */
[----:B------:R-:W-:-:S03]  /*16100*/  LOP3.LUT R5, R5, R4, RZ, 0x3c, !PT ;  /* 0x0000000405057212 */ /* 0x000fc600078e3cff */
[----:B------:R-:W-:Y:S01]  /*16110*/  IMAD.HI.U32 R2, R2, R3, RZ ;  /* 0x0000000302027227 */ /* 0x000fe200078e00ff */
[----:B------:R-:W-:-:S03]  /*16120*/  ISETP.GE.AND P2, PT, R5, RZ, PT ;  /* 0x000000ff0500720c */ /* 0x000fc60003f46270 */
        /* <DEDUP_REMOVED lines=10> */
.L_x_493:
[----:B------:R-:W-:Y:S05]  /*161d0*/  BSYNC B0 ;  /* 0x0000000000007941 */ /* 0x000fea0003800000 */
.L_x_492:
[----:B------:R-:W-:-:S05]  /*161e0*/  IMAD R29, R29, R0, RZ ;  /* 0x000000001d1d7224 */ /* 0x000fca00078e02ff */
[----:B------:R-:W-:-:S04]  /*161f0*/  VIADDMNMX R2, R29, R0, R20, PT ;  /* 0x000000001d027246 */ /* 0x000fc80003800114 */
[----:B------:R-:W-:Y:S01]  /*16200*/  ISETP.GT.AND P0, PT, R2, R29, PT ;  /* 0x0000001d0200720c */ /* 0x000fe20003f04270 */
[----:B------:R2:W-:-:S12]  /*16210*/  STL [R1+0x24], R2 ;  /* 0x0000240201007387 */ /* 0x0005d80000100800 */
[----:B--2---:R-:W-:Y:S05]  /*16220*/  @P0 BRA `(.L_x_494) ;  /* 0x0000000000440947 */ /* 0x004fea0003800000 */
[----:B------:R-:W2:Y:S02]  /*16230*/  S2R R2, SR_TID.X ;  /* 0x0000000000027919 */ /* 0x000ea40000002100 */
[----:B--2---:R-:W-:-:S04]  /*16240*/  LOP3.LUT R2, R2, 0x7f, RZ, 0xc0, !PT ;  /* 0x0000007f02027812 */ /* 0x004fc800078ec0ff */
[----:B------:R-:W-:-:S13]  /*16250*/  ISETP.NE.AND P0, PT, R2, RZ, PT ;  /* 0x000000ff0200720c */ /* 0x000fda0003f05270 */
[----:B------:R-:W-:Y:S05]  /*16260*/  @P0 BRA `(.L_x_495) ;  /* 0x0000003000180947 */ /* 0x000fea0003800000 */
[----:B------:R-:W2:Y:S01]  /*16270*/  S2R R5, SR_LANEID ;  /* 0x0000000000057919 */ /* 0x000ea20000000000 */
[----:B------:R-:W-:Y:S01]  /*16280*/  VOTEU.ANY UR4, UPT, PT ;  /* 0x0000000000047886 */ /* 0x000fe200038e0100 */
[----:B------:R-:W3:Y:S01]  /*16290*/  LDC.64 R2, c[0x0][0xc60] ;  /* 0x00031800ff027b82 */ /* 0x000ee20000000a00 */
[----:B------:R-:W2:Y:S02]  /*162a0*/  FLO.U32 R0, UR4 ;  /* 0x0000000400007d00 */ /* 0x000ea400080e0000 */
[----:B--2---:R-:W-:-:S06]  /*162b0*/  ISETP.EQ.U32.AND P0, PT, R0, R5, PT ;  /* 0x000000050000720c */ /* 0x004fcc0003f02070 */
[----:B------:R-:W3:Y:S07]  /*162c0*/  POPC R5, UR4 ;  /* 0x0000000400057d09 */ /* 0x000eee0008000000 */
[----:B---3--:R-:W2:Y:S01]  /*162d0*/  @P0 ATOMG.E.ADD.STRONG.GPU PT, R3, desc[UR40][R2.64], R5 ;  /* 0x00000005020309a8 */ /* 0x008ea200081ee1e8 */
[----:B------:R-:W3:Y:S02]  /*162e0*/  S2R R4, SR_LTMASK ;  /* 0x0000000000047919 */ /* 0x000ee40000003900 */
[----:B---3--:R-:W-:-:S04]  /*162f0*/  LOP3.LUT R4, R4, UR4, RZ, 0xc0, !PT ;  /* 0x0000000404047c12 */ /* 0x008fc8000f8ec0ff */
[----:B------:R-:W3:Y:S01]  /*16300*/  POPC R7, R4 ;  /* 0x0000000400077309 */ /* 0x000ee20000000000 */
[----:B--2---:R-:W3:Y:S02]  /*16310*/  SHFL.IDX PT, R0, R3, R0, 0x1f ;  /* 0x00001f0003007589 */ /* 0x004ee400000e0000 */
[----:B---3--:R-:W-:Y:S01]  /*16320*/  IADD3 R24, R0, UR36, R7 ;  /* 0x0000002400187c10 */ /* 0x008fe2000fffe007 */
[----:B------:R-:W-:Y:S06]  /*16330*/  BRA `(.L_x_495) ;  /* 0x0000002c00e47947 */ /* 0x000fec0003800000 */
.L_x_494:
        /* <DEDUP_REMOVED lines=9> */
[----:B------:R-:W2:Y:S01]  /*163d0*/  LDC.64 R2, c[0x4][R2] ;  /* 0x0100000002027b82 */ /* 0x000ea20000000a00 */
[----:B------:R-:W-:Y:S02]  /*163e0*/  IMAD.U32 R5, RZ, RZ, UR7 ;  /* 0x00000007ff057e24 */ /* 0x000fe4000f8e00ff */
[----:B0-----:R-:W-:Y:S02]  /*163f0*/  IMAD.U32 R6, RZ, RZ, UR8 ;  /* 0x00000008ff067e24 */ /* 0x001fe4000f8e00ff */
[----:B------:R-:W-:-:S02]  /*16400*/  IMAD.U32 R7, RZ, RZ, UR9 ;  /* 0x00000009ff077e24 */ /* 0x000fc4000f8e00ff */
[----:B------:R-:W-:Y:S02]  /*16410*/  IMAD.U32 R10, RZ, RZ, UR4 ;  /* 0x00000004ff0a7e24 */ /* 0x000fe4000f8e00ff */
[----:B-1----:R-:W-:Y:S02]  /*16420*/  IMAD.U32 R11, RZ, RZ, UR5 ;  /* 0x00000005ff0b7e24 */ /* 0x002fe4000f8e00ff */
[----:B------:R-:W-:Y:S02]  /*16430*/  IMAD.MOV.U32 R8, RZ, RZ, 0x70 ;  /* 0x00000070ff087424 */ /* 0x000fe400078e00ff */
[----:B------:R-:W-:Y:S02]  /*16440*/  IMAD.MOV.U32 R12, RZ, RZ, 0x1 ;  /* 0x00000001ff0c7424 */ /* 0x000fe400078e00ff */
[----:B------:R-:W-:-:S07]  /*16450*/  IMAD.MOV.U32 R13, RZ, RZ, RZ ;  /* 0x000000ffff0d7224 */ /* 0x000fce00078e00ff */
[----:B------:R-:W-:-:S07]  /*16460*/  LEPC R20, `(.L_x_497) ;  /* 0x000000001014794e */ /* 0x000fce0000000000 */
[----:B--2---:R-:W-:Y:S05]  /*16470*/  CALL.ABS.NOINC R2 ;  /* 0x0000000002007343 */ /* 0x004fea0003c00000 */
.L_x_497:
[----:B------:R-:W-:Y:S05]  /*16480*/  BSYNC B6 ;  /* 0x0000000000067941 */ /* 0x000fea0003800000 */
.L_x_496:
[----:B------:R-:W2:Y:S01]  /*16490*/  LDL.LU R2, [R1+0x14] ;  /* 0x0000140001027983 */ /* 0x000ea20000300800 */
[----:B------:R-:W-:Y:S01]  /*164a0*/  VIADD R0, R18, 0x9000 ;  /* 0x0000900012007836 */ /* 0x000fe20000000000 */
[----:B------:R-:W-:Y:S04]  /*164b0*/  BSSY B6, `(.L_x_498) ;  /* 0x0000016000067945 */ /* 0x000fe80003800000 */
[----:B------:R-:W-:Y:S02]  /*164c0*/  LOP3.LUT P0, RZ, R0, 0x9f, RZ, 0xc0, !PT ;  /* 0x0000009f00ff7812 */ /* 0x000fe4000780c0ff */
[----:B--2---:R-:W-:-:S11]  /*164d0*/  LOP3.LUT R2, R2, 0xfffffffe, RZ, 0xc0, !PT ;  /* 0xfffffffe02027812 */ /* 0x004fd600078ec0ff */
[----:B------:R-:W-:-:S05]  /*164e0*/  @P0 LOP3.LUT R2, R2, 0x1, RZ, 0xfc, !PT ;  /* 0x0000000102020812 */ /* 0x000fca00078efcff */
[----:B------:R2:W-:Y:S01]  /*164f0*/  STL [R1+0x14], R2 ;  /* 0x0000140201007387 */ /* 0x0005e20000100800 */
[----:B------:R-:W-:Y:S05]  /*16500*/  @!P0 BRA `(.L_x_499) ;  /* 0x0000000000408947 */ /* 0x000fea0003800000 */
[----:B--2---:R-:W-:Y:S01]  /*16510*/  MOV R2, 0x0 ;  /* 0x0000000000027802 */ /* 0x004fe20000000f00 */
        /* <DEDUP_REMOVED lines=15> */
.L_x_499:
[----:B------:R-:W-:Y:S05]  /*16610*/  BSYNC B6 ;  /* 0x0000000000067941 */ /* 0x000fea0003800000 */
.L_x_498:
[----:B------:R-:W-:Y:S01]  /*16620*/  VIADD R0, R18, 0x3000 ;  /* 0x0000300012007836 */ /* 0x000fe20000000000 */
[----:B------:R-:W-:Y:S04]  /*16630*/  BSSY B6, `(.L_x_500) ;  /* 0x0000013000067945 */ /* 0x000fe80003800000 */
[----:B------:R-:W-:-:S13]  /*16640*/  LOP3.LUT P0, RZ, R0, 0x3ff, RZ, 0xc0, !PT ;  /* 0x000003ff00ff7812 */ /* 0x000fda000780c0ff */
        /* <DEDUP_REMOVED lines=17> */
.L_x_501:
[----:B------:R-:W-:Y:S05]  /*16760*/  BSYNC B6 ;  /* 0x0000000000067941 */ /* 0x000fea0003800000 */
.L_x_500:
[----:B--2---:R-:W2:Y:S01]  /*16770*/  LDL R2, [R1+0x14] ;  /* 0x0000140001027983 */ /* 0x004ea20000100800 */
[----:B------:R-:W-:Y:S01]  /*16780*/  BSSY B6, `(.L_x_502) ;  /* 0x0000013000067945 */ /* 0x000fe20003800000 */
[----:B--2---:R-:W-:-:S13]  /*16790*/  LOP3.LUT P6, RZ, R2, 0x1, RZ, 0xc0, !PT ;  /* 0x0000000102ff7812 */ /* 0x004fda00078cc0ff */
        /* <DEDUP_REMOVED lines=17> */
.L_x_503:
[----:B------:R-:W-:Y:S05]  /*168b0*/  BSYNC B6 ;  /* 0x0000000000067941 */ /* 0x000fea0003800000 */
.L_x_502:
[----:B------:R-:W2:Y:S01]  /*168c0*/  LDL.LU R20, [R1] ;  /* 0x0000000001147983 */ /* 0x000ea20000300800 */
[----:B------:R-:W-:Y:S02]  /*168d0*/  ULDC.64 UR4, c[0x0][0x9f8] ;  /* 0x00027e0000047ab9 */ /* 0x000fe40000000a00 */
[----:B------:R-:W-:-:S04]  /*168e0*/  ISETP.NE.U32.AND P0, PT, RZ, UR4, PT ;  /* 0x00000004ff007c0c */ /* 0x000fc8000bf05070 */
[----:B------:R-:W-:-:S13]  /*168f0*/  ISETP.NE.AND.EX P0, PT, RZ, UR5, PT, P0 ;  /* 0x00000005ff007c0c */ /* 0x000fda000bf05300 */
[----:B------:R-:W-:-:S04]  /*16900*/  @P0 IADD3 R2, P1, R17, UR4, RZ ;  /* 0x0000000411020c10 */ /* 0x000fc8000ff3e0ff */
[----:B--2---:R-:W-:Y:S01]  /*16910*/  @P0 IADD3.X R3, R20, UR5, RZ, P1, !PT ;  /* 0x0000000514030c10 */ /* 0x004fe20008ffe4ff */
[----:B------:R-:W-:-:S04]  /*16920*/  ULDC.64 UR4, c[0x0][0xa08] ;  /* 0x0002820000047ab9 */ /* 0x000fc80000000a00 */
[----:B------:R2:W3:Y:S02]  /*16930*/  @P0 LDG.E R26, desc[UR40][R2.64] ;  /* 0x00000028021a0981 */ /* 0x0004e4000c1e1900 */
[----:B--2---:R-:W2:Y:S02]  /*16940*/  LDC.64 R2, c[0x0][0x418] ;  /* 0x00010600ff027b82 */ /* 0x004ea40000000a00 */
[----:B--2---:R-:W-:Y:S01]  /*16950*/  LOP3.LUT P0, RZ, R2, UR4, RZ, 0xfc, !PT ;  /* 0x0000000402ff7c12 */ /* 0x004fe2000f80fcff */
[----:B------:R-:W-:-:S03]  /*16960*/  UMOV UR4, 0xffffffff ;  /* 0xffffffff00047882 */ /* 0x000fc60000000000 */
[----:B------:R-:W-:Y:S02]  /*16970*/  LOP3.LUT P0, RZ, R3, UR5, RZ, 0xfc, P0 ;  /* 0x0000000503ff7c12 */ /* 0x000fe4000800fcff */
[----:B---3--:R-:W-:Y:S02]  /*16980*/  SHF.R.S32.HI R8, RZ, 0x1f, R26 ;  /* 0x0000001fff087819 */ /* 0x008fe4000001141a */
[----:B------:R-:W-:-:S03]  /*16990*/  SEL R17, R26, RZ, !P0 ;  /* 0x000000ff1a117207 */ /* 0x000fc60004000000 */
[----:B------:R2:W-:Y:S01]  /*169a0*/  STL [R1], R8 ;  /* 0x0000000801007387 */ /* 0x0005e20000100800 */
[----:B------:R-:W-:Y:S05]  /*169b0*/  BRA.DIV UR4, `(.L_x_504) ;  /* 0x0000004204bc7947 */ /* 0x000fea000b800000 */
[----:B------:R-:W3:Y:S02]  /*169c0*/  S2R R0, SR_TID.X ;  /* 0x0000000000007919 */ /* 0x000ee40000002100 */
[----:B---3--:R-:W-:-:S04]  /*169d0*/  SHF.R.U32.HI R0, RZ, 0x5, R0 ;  /* 0x00000005ff007819 */ /* 0x008fc80000011600 */
[----:B------:R-:W-:-:S05]  /*169e0*/  LOP3.LUT R0, R0, 0x3, RZ, 0xc0, !PT ;  /* 0x0000000300007812 */ /* 0x000fca00078ec0ff */
[----:B------:R3:W4:Y:S02]  /*169f0*/  SHFL.IDX PT, R14, R0, RZ, 0x1f ;  /* 0x00001fff000e7589 */ /* 0x00072400000e0000 */
.L_x_609:
[----:B---3--:R-:W3:Y:S01]  /*16a00*/  LDL.LU R0, [R1+0x14] ;  /* 0x0000140001007983 */ /* 0x008ee20000300800 */
[----:B------:R-:W-:Y:S02]  /*16a10*/  PLOP3.LUT P1, PT, PT, PT, PT, 0x8, 0x0 ;  /* 0x000000000000781c */ /* 0x000fe40003f2e170 */
[----:B----4-:R-:W-:Y:S02]  /*16a20*/  ISETP.NE.AND P0, PT, R14, RZ, PT ;  /* 0x000000ff0e00720c */ /* 0x010fe40003f05270 */
[----:B---3--:R-:W-:-:S09]  /*16a30*/  LOP3.LUT R0, R0, 0xfffffffe, RZ, 0xc0, !PT ;  /* 0xfffffffe00007812 */ /* 0x008fd200078ec0ff */
[----:B------:R-:W-:-:S05]  /*16a40*/  @P1 LOP3.LUT R0, R0, 0x1, RZ, 0xfc, !PT ;  /* 0x0000000100001812 */ /* 0x000fca00078efcff */
[----:B------:R3:W-:Y:S01]  /*16a50*/  STL [R1+0x14], R0 ;  /* 0x0000140001007387 */ /* 0x0007e20000100800 */
[----:B------:R-:W-:Y:S05]  /*16a60*/  @P0 BRA `(.L_x_505) ;  /* 0x0000000400a80947 */ /* 0x000fea0003800000 */
[----:B------:R-:W-:-:S03]  /*16a70*/  UMOV UR4, 0xffffffff ;  /* 0xffffffff00047882 */ /* 0x000fc60000000000 */
[----:B------:R-:W-:Y:S05]  /*16a80*/  BRA.DIV UR4, `(.L_x_506) ;  /* 0x0000004204bc7947 */ /* 0x000fea000b800000 */
[----:B------:R-:W-:-:S13]  /*16a90*/  ELECT P6, URZ, PT ;  /* 0x00000000003f782f */ /* 0x000fda00038c0000 */
.L_x_612:
[----:B------:R-:W-:Y:S05]  /*16aa0*/  @!P6 BRA `(.L_x_505) ;  /* 0x000000040098e947 */ /* 0x000fea0003800000 */
[----:B---3--:R-:W3:Y:S01]  /*16ab0*/  LDL R0, [R1+0x24] ;  /* 0x0000240001007983 */ /* 0x008ee20000100800 */
[----:B------:R-:W-:-:S04]  /*16ac0*/  ISETP.NE.U32.AND P0, PT, R2, RZ, PT ;  /* 0x000000ff0200720c */ /* 0x000fc80003f05070 */
[----:B------:R-:W-:Y:S01]  /*16ad0*/  ISETP.NE.AND.EX P0, PT, R3, RZ, PT, P0 ;  /* 0x000000ff0300720c */ /* 0x000fe20003f05300 */
[----:B---3--:R-:W-:-:S12]  /*16ae0*/  VIADD R0, R0, 0xffffffff ;  /* 0xffffffff00007836 */ /* 0x008fd80000000000 */
[----:B------:R-:W-:Y:S05]  /*16af0*/  @!P0 BRA `(.L_x_507) ;  /* 0x0000000000448947 */ /* 0x000fea0003800000 */
[----:B------:R-:W3:Y:S01]  /*16b00*/  LDC R7, c[0x0][0x43c] ;  /* 0x00010f00ff077b82 */ /* 0x000ee20000000800 */
[----:B------:R-:W-:Y:S01]  /*16b10*/  ULDC.64 UR4, c[0x0][0x428] ;  /* 0x00010a0000047ab9 */ /* 0x000fe20000000a00 */
[----:B---3--:R-:W-:-:S13]  /*16b20*/  ISETP.NE.AND P0, PT, R7, 0x1, PT ;  /* 0x000000010700780c */ /* 0x008fda0003f05270 */
[----:B------:R-:W0:Y:S02]  /*16b30*/  @P0 LDC.64 R4, c[0x0][0x440] ;  /* 0x00011000ff040b82 */ /* 0x000e240000000a00 */
[----:B0-----:R-:W-:-:S04]  /*16b40*/  @P0 IMAD.HI.U32 R6, R0, R4, RZ ;  /* 0x0000000400060227 */ /* 0x001fc800078e00ff */
[----:B------:R-:W-:Y:S01]  /*16b50*/  IMAD.MOV.U32 R4, RZ, RZ, R0 ;  /* 0x000000ffff047224 */ /* 0x000fe200078e0000 */
[----:B------:R-:W-:Y:S01]  /*16b60*/  @P0 SHF.R.U32.HI R4, RZ, R5, R6 ;  /* 0x00000005ff040219 */ /* 0x000fe20000011606 */
[----:B------:R-:W-:-:S04]  /*16b70*/  IMAD R6, R8, UR4, RZ ;  /* 0x0000000408067c24 */ /* 0x000fc8000f8e02ff */
[----:B------:R-:W-:Y:S02]  /*16b80*/  IMAD.MOV R5, RZ, RZ, -R4 ;  /* 0x000000ffff057224 */ /* 0x000fe400078e0a04 */
[----:B------:R-:W-:Y:S02]  /*16b90*/  IMAD R6, R26, UR5, R6 ;  /* 0x000000051a067c24 */ /* 0x000fe4000f8e0206 */
[----:B------:R-:W-:Y:S01]  /*16ba0*/  IMAD R0, R7, R5, R0 ;  /* 0x0000000507007224 */ /* 0x000fe200078e0200 */
[----:B------:R-:W-:-:S03]  /*16bb0*/  SHF.R.S32.HI R5, RZ, 0x1f, R4 ;  /* 0x0000001fff057819 */ /* 0x000fc60000011404 */
[----:B------:R-:W-:-:S04]  /*16bc0*/  IMAD.WIDE.U32 R4, R26, UR4, R4 ;  /* 0x000000041a047c25 */ /* 0x000fc8000f8e0004 */
[----:B------:R-:W-:Y:S01]  /*16bd0*/  IMAD.IADD R5, R5, 0x1, R6 ;  /* 0x0000000105057824 */ /* 0x000fe200078e0206 */
[----:B------:R-:W-:-:S04]  /*16be0*/  LEA R2, P0, R4, R2, 0x2 ;  /* 0x0000000204027211 */ /* 0x000fc800078010ff */
[----:B------:R-:W-:-:S05]  /*16bf0*/  LEA.HI.X R3, R4, R3, R5, 0x2, P0 ;  /* 0x0000000304037211 */ /* 0x000fca00000f1405 */
[----:B------:R3:W5:Y:S04]  /*16c00*/  LDG.E R17, desc[UR40][R2.64] ;  /* 0x0000002802117981 */ /* 0x000768000c1e1900 */
.L_x_507:
[----:B------:R-:W-:Y:S01]  /*16c10*/  IMAD R4, R19, 0x8, R18 ;  /* 0x0000000813047824 */ /* 0x000fe200078e0212 */
[----:B---3--:R-:W-:Y:S01]  /*16c20*/  SHF.L.U32 R3, R23, 0x1f, RZ ;  /* 0x0000001f17037819 */ /* 0x008fe200000006ff */
[----:B------:R-:W3:Y:S03]  /*16c30*/  S2R R2, SR_TID.X ;  /* 0x0000000000027919 */ /* 0x000ee60000002100 */
[----:B------:R-:W4:Y:S01]  /*16c40*/  SYNCS.PHASECHK.TRANS64.TRYWAIT P0, [R4+URZ+0x19c80], R3 ;  /* 0x019c8003040075a7 */ /* 0x000f22000800017f */
[----:B---3--:R-:W-:-:S04]  /*16c50*/  LOP3.LUT R2, R2, 0x7f, RZ, 0xc0, !PT ;  /* 0x0000007f02027812 */ /* 0x008fc800078ec0ff */
[----:B------:R-:W-:Y:S01]  /*16c60*/  ISETP.NE.AND P1, PT, R2, RZ, PT ;  /* 0x000000ff0200720c */ /* 0x000fe20003f25270 */
[----:B----4-:R-:W-:-:S12]  /*16c70*/  @!P0 BRA `(.L_x_508) ;  /* 0x0000004000608947 */ /* 0x010fd80003800000 */
.L_x_613:
[----:B------:R-:W-:Y:S05]  /*16c80*/  @P1 BRA `(.L_x_509) ;  /* 0x00000000001c1947 */ /* 0x000fea0003800000 */
[----:B------:R-:W4:Y:S02]  /*16c90*/  S2R R2, SR_TID.X ;  /* 0x0000000000027919 */ /* 0x000f240000002100 */
[----:B----4-:R-:W-:Y:S01]  /*16ca0*/  LOP3.LUT R5, R2, 0x1f, RZ, 0xc0, !PT ;  /* 0x0000001f02057812 */ /* 0x010fe200078ec0ff */
[----:B------:R-:W-:-:S03]  /*16cb0*/  IMAD.MOV.U32 R2, RZ, RZ, 0x3000 ;  /* 0x00003000ff027424 */ /* 0x000fc600078e00ff */
[----:B------:R-:W-:Y:S01]  /*16cc0*/  ISETP.NE.AND P0, PT, R5, RZ, PT ;  /* 0x000000ff0500720c */ /* 0x000fe20003f05270 */
[----:B------:R4:W-:-:S12]  /*16cd0*/  SYNCS.ARRIVE.TRANS64 RZ, [R4+URZ+0x19c70], R2 ;  /* 0x019c700204ff79a7 */ /* 0x0009d8000800003f */
[----:B----4-:R-:W-:Y:S05]  /*16ce0*/  @!P0 BRA `(.L_x_509) ;  /* 0x0000000000048947 */ /* 0x010fea0003800000 */
[----:B------:R-:W-:Y:S01]  /*16cf0*/  BPT.TRAP 0x1 ;  /* 0x000000040000795c */ /* 0x000fe20000300000 */
.L_x_509:
[----:B------:R-:W4:Y:S01]  /*16d00*/  LDL R5, [R1+0x4] ;  /* 0x0000040001057983 */ /* 0x000f220000100800 */
[----:B------:R-:W-:Y:S01]  /*16d10*/  IMAD R2, R19, 0x3000, R18 ;  /* 0x0000300013027824 */ /* 0x000fe200078e0212 */
[----:B------:R-:W-:Y:S01]  /*16d20*/  R2UR UR9, R4 ;  /* 0x00000000040972ca */ /* 0x000fe200000e0000 */
[----:B------:R-:W-:Y:S01]  /*16d30*/  UIADD3 UR4, UP0, UR38, 0x470, URZ ;  /* 0x0000047026047890 */ /* 0x000fe2000ff1e03f */
[----:B------:R-:W-:Y:S01]  /*16d40*/  R2UR UR12, R16 ;  /* 0x00000000100c72ca */ /* 0x000fe200000e0000 */
[----:B------:R-:W-:Y:S01]  /*16d50*/  UMOV UR10, URZ ;  /* 0x0000003f000a7c82 */ /* 0x000fe20008000000 */
[----:B------:R-:W-:Y:S01]  /*16d60*/  R2UR UR15, R2 ;  /* 0x00000000020f72ca */ /* 0x000fe200000e0000 */
[----:B------:R-:W-:Y:S01]  /*16d70*/  UIADD3.X UR5, URZ, UR39, URZ, UP0, !UPT ;  /* 0x000000273f057290 */ /* 0x000fe200087fe43f */
[----:B-----5:R-:W-:Y:S01]  /*16d80*/  R2UR UR13, R17 ;  /* 0x00000000110d72ca */ /* 0x020fe200000e0000 */
[----:B------:R-:W-:Y:S01]  /*16d90*/  UMOV UR6, 0x0 ;  /* 0x0000000000067882 */ /* 0x000fe20000000000 */
[----:B------:R-:W-:Y:S01]  /*16da0*/  UMOV UR7, 0x14f00000 ;  /* 0x14f0000000077882 */ /* 0x000fe20000000000 */
[----:B------:R-:W-:-:S04]  /*16db0*/  UMOV UR16, 0x20 ;  /* 0x0000002000107882 */ /* 0x000fc80000000000 */
[----:B------:R-:W-:-:S04]  /*16dc0*/  UIADD3 UR9, UR9, 0x19c70, URZ ;  /* 0x00019c7009097890 */ /* 0x000fc8000fffe03f */
[----:B------:R-:W-:Y:S02]  /*16dd0*/  UIADD3 UR8, UR15, 0x9000, URZ ;  /* 0x000090000f087890 */ /* 0x000fe4000fffe03f */
[----:B------:R-:W-:Y:S02]  /*16de0*/  UIADD3 UR14, UR15, 0xa000, URZ ;  /* 0x0000a0000f0e7890 */ /* 0x000fe4000fffe03f */
[----:B------:R-:W-:Y:S01]  /*16df0*/  UIADD3 UR15, UR15, 0xb000, URZ ;  /* 0x0000b0000f0f7890 */ /* 0x000fe2000fffe03f */
[----:B----4-:R-:W-:-:S05]  /*16e00*/  IMAD R0, R0, 0x80, R5 ;  /* 0x0000008000007824 */ /* 0x010fca00078e0205 */
[----:B------:R-:W-:-:S13]  /*16e10*/  R2UR UR11, R0 ;  /* 0x00000000000b72ca */ /* 0x000fda00000e0000 */
[----:B------:R4:W-:Y:S02]  /*16e20*/  UTMALDG.4D [UR8], [UR4], desc[UR6] ;  /* 0x00000608040075b4 */ /* 0x0009e40008019000 */
[----:B----4-:R-:W-:Y:S01]  /*16e30*/  UMOV UR8, UR14 ;  /* 0x0000000e00087c82 */ /* 0x010fe20008000000 */
[----:B------:R-:W-:Y:S01]  /*16e40*/  UMOV UR10, UR16 ;  /* 0x00000010000a7c82 */ /* 0x000fe20008000000 */
[----:B------:R-:W-:Y:S01]  /*16e50*/  UMOV UR14, 0x40 ;  /* 0x00000040000e7882 */ /* 0x000fe20000000000 */
[----:B------:R4:W-:Y:S02]  /*16e60*/  UTMALDG.4D [UR8], [UR4], desc[UR6] ;  /* 0x00000608040075b4 */ /* 0x0009e40008019000 */
[----:B----4-:R-:W-:Y:S01]  /*16e70*/  UMOV UR8, UR15 ;  /* 0x0000000f00087c82 */ /* 0x010fe20008000000 */
[----:B------:R-:W-:Y:S02]  /*16e80*/  UMOV UR10, UR14 ;  /* 0x0000000e000a7c82 */ /* 0x000fe40008000000 */
[----:B------:R4:W-:Y:S01]  /*16e90*/  UTMALDG.4D [UR8], [UR4], desc[UR6] ;  /* 0x00000608040075b4 */ /* 0x0009e20008019000 */
[----:B------:R-:W0:Y:S02]  /*16ea0*/  SYNCS.PHASECHK.TRANS64.TRYWAIT P0, [R4+URZ+0x19c40], R3 ;  /* 0x019c4003040075a7 */ /* 0x000e24000800017f */
[----:B0---4-:R-:W-:Y:S05]  /*16eb0*/  @!P0 BRA `(.L_x_510) ;  /* 0x0000003c00e48947 */ /* 0x011fea0003800000 */
.L_x_614:
[----:B------:R-:W-:Y:S05]  /*16ec0*/  @P1 BRA `(.L_x_511) ;  /* 0x00000000001c1947 */ /* 0x000fea0003800000 */
[----:B------:R-:W4:Y:S01]  /*16ed0*/  S2R R5, SR_TID.X ;  /* 0x0000000000057919 */ /* 0x000f220000002100 */
[----:B0--3--:R-:W-:-:S04]  /*16ee0*/  IMAD.MOV.U32 R3, RZ, RZ, 0x3000 ;  /* 0x00003000ff037424 */ /* 0x009fc800078e00ff */
[----:B------:R0:W-:Y:S01]  /*16ef0*/  SYNCS.ARRIVE.TRANS64 RZ, [R4+URZ+0x19c30], R3 ;  /* 0x019c300304ff79a7 */ /* 0x0001e2000800003f */
[----:B----4-:R-:W-:-:S04]  /*16f00*/  LOP3.LUT R5, R5, 0x1f, RZ, 0xc0, !PT ;  /* 0x0000001f05057812 */ /* 0x010fc800078ec0ff */
[----:B------:R-:W-:-:S13]  /*16f10*/  ISETP.NE.AND P0, PT, R5, RZ, PT ;  /* 0x000000ff0500720c */ /* 0x000fda0003f05270 */
[----:B0-----:R-:W-:Y:S05]  /*16f20*/  @!P0 BRA `(.L_x_511) ;  /* 0x0000000000048947 */ /* 0x001fea0003800000 */
[----:B------:R-:W-:Y:S01]  /*16f30*/  BPT.TRAP 0x1 ;  /* 0x000000040000795c */ /* 0x000fe20000300000 */
.L_x_511:
[----:B0--3--:R-:W3:Y:S01]  /*16f40*/  LDL.LU R3, [R1+0x14] ;  /* 0x0000140001037983 */ /* 0x009ee20000300800 */
[----:B------:R-:W-:Y:S01]  /*16f50*/  R2UR UR15, R2 ;  /* 0x00000000020f72ca */ /* 0x000fe200000e0000 */
[----:B------:R-:W-:Y:S01]  /*16f60*/  UIADD3 UR4, UP0, UR38, 0x370, URZ ;  /* 0x0000037026047890 */ /* 0x000fe2000ff1e03f */
[----:B------:R-:W-:Y:S01]  /*16f70*/  R2UR UR9, R4 ;  /* 0x00000000040972ca */ /* 0x000fe200000e0000 */
[----:B------:R-:W-:Y:S01]  /*16f80*/  UMOV UR10, URZ ;  /* 0x0000003f000a7c82 */ /* 0x000fe20008000000 */
[----:B------:R-:W-:Y:S01]  /*16f90*/  R2UR UR11, R0 ;  /* 0x00000000000b72ca */ /* 0x000fe200000e0000 */
[----:B------:R-:W-:Y:S01]  /*16fa0*/  UIADD3.X UR5, URZ, UR39, URZ, UP0, !UPT ;  /* 0x000000273f057290 */ /* 0x000fe200087fe43f */
[----:B------:R-:W-:Y:S01]  /*16fb0*/  R2UR UR12, R16 ;  /* 0x00000000100c72ca */ /* 0x000fe200000e0000 */
[----:B------:R-:W-:Y:S01]  /*16fc0*/  UMOV UR6, 0x0 ;  /* 0x0000000000067882 */ /* 0x000fe20000000000 */
[----:B------:R-:W-:Y:S01]  /*16fd0*/  R2UR UR13, R17 ;  /* 0x00000000110d72ca */ /* 0x000fe200000e0000 */
[----:B------:R-:W-:Y:S01]  /*16fe0*/  UMOV UR7, 0x14f00000 ;  /* 0x14f0000000077882 */ /* 0x000fe20000000000 */
[----:B------:R-:W-:Y:S01]  /*16ff0*/  PLOP3.LUT P0, PT, PT, PT, PT, 0x80, 0x0 ;  /* 0x000000000000781c */ /* 0x000fe20003f0f070 */
[----:B------:R-:W-:-:S02]  /*17000*/  UMOV UR16, 0x20 ;  /* 0x0000002000107882 */ /* 0x000fc40000000000 */
[----:B------:R-:W-:Y:S02]  /*17010*/  UIADD3 UR8, UR15, 0x13800, URZ ;  /* 0x000138000f087890 */ /* 0x000fe4000fffe03f */
[----:B------:R-:W-:Y:S02]  /*17020*/  UIADD3 UR9, UR9, 0x19c30, URZ ;  /* 0x00019c3009097890 */ /* 0x000fe4000fffe03f */
[----:B------:R-:W-:Y:S02]  /*17030*/  UIADD3 UR14, UR15, 0x14800, URZ ;  /* 0x000148000f0e7890 */ /* 0x000fe4000fffe03f */
[----:B------:R-:W-:-:S05]  /*17040*/  UIADD3 UR15, UR15, 0x15800, URZ ;  /* 0x000158000f0f7890 */ /* 0x000fca000fffe03f */
[----:B------:R0:W-:Y:S02]  /*17050*/  UTMALDG.4D [UR8], [UR4], desc[UR6] ;  /* 0x00000608040075b4 */ /* 0x0001e40008019000 */
[----:B0-----:R-:W-:Y:S01]  /*17060*/  UMOV UR8, UR14 ;  /* 0x0000000e00087c82 */ /* 0x001fe20008000000 */
[----:B------:R-:W-:Y:S01]  /*17070*/  UMOV UR10, UR16 ;  /* 0x00000010000a7c82 */ /* 0x000fe20008000000 */
[----:B------:R-:W-:Y:S01]  /*17080*/  UMOV UR14, 0x40 ;  /* 0x00000040000e7882 */ /* 0x000fe20000000000 */
[----:B------:R0:W-:Y:S02]  /*17090*/  UTMALDG.4D [UR8], [UR4], desc[UR6] ;  /* 0x00000608040075b4 */ /* 0x0001e40008019000 */
[----:B0-----:R-:W-:Y:S01]  /*170a0*/  UMOV UR8, UR15 ;  /* 0x0000000f00087c82 */ /* 0x001fe20008000000 */
[----:B------:R-:W-:Y:S02]  /*170b0*/  UMOV UR10, UR14 ;  /* 0x0000000e000a7c82 */ /* 0x000fe40008000000 */
[----:B------:R4:W-:Y:S01]  /*170c0*/  UTMALDG.4D [UR8], [UR4], desc[UR6] ;  /* 0x00000608040075b4 */ /* 0x0009e20008019000 */
[----:B---3--:R-:W-:-:S04]  /*170d0*/  LOP3.LUT R3, R3, 0xfffffffe, RZ, 0xc0, !PT ;  /* 0xfffffffe03037812 */ /* 0x008fc800078ec0ff */
[----:B------:R-:W-:-:S05]  /*170e0*/  @P0 LOP3.LUT R3, R3, 0x1, RZ, 0xfc, !PT ;  /* 0x0000000103030812 */ /* 0x000fca00078efcff */
[----:B------:R4:W-:Y:S01]  /*170f0*/  STL [R1+0x14], R3 ;  /* 0x0000140301007387 */ /* 0x0009e20000100800 */
[----:B------:R-:W-:Y:S01]  /*17100*/  NOP ;  /* 0x0000000000007918 */ /* 0x000fe20000000000 */
.L_x_505:
[----:B------:R-:W5:Y:S04]  /*17110*/  LDL.LU R4, [R1+0x20] ;  /* 0x0000200001047983 */ /* 0x000f680000300800 */
[----:B0-----:R-:W2:Y:S04]  /*17120*/  LDL.LU R6, [R1+0x18] ;  /* 0x0000180001067983 */ /* 0x001ea80000300800 */
[----:B----4-:R-:W4:Y:S01]  /*17130*/  LDL.LU R3, [R1+0x34] ;  /* 0x0000340001037983 */ /* 0x010f220000300800 */
[----:B------:R-:W-:Y:S05]  /*17140*/  WARPSYNC.ALL ;  /* 0x0000000000007948 */ /* 0x000fea0003800000 */
[----:B------:R-:W-:Y:S01]  /*17150*/  ULDC.64 UR6, c[0x0][0xa00] ;  /* 0x0002800000067ab9 */ /* 0x000fe20000000a00 */
[----:B------:R-:W-:Y:S01]  /*17160*/  ULDC.64 UR4, c[0x0][0x298] ;  /* 0x0000a60000047ab9 */ /* 0x000fe20000000a00 */
[----:B---3--:R-:W-:Y:S01]  /*17170*/  VIADD R0, R18, 0xf000 ;  /* 0x0000f00012007836 */ /* 0x008fe20000000000 */
[----:B------:R-:W-:Y:S01]  /*17180*/  BAR.SYNC.DEFER_BLOCKING 0x8, 0x200 ;  /* 0x0208000000007b1d */ /* 0x000fe20000010000 */
[----:B------:R-:W-:-:S03]  /*17190*/  ISETP.NE.U32.AND P0, PT, RZ, UR6, PT ;  /* 0x00000006ff007c0c */ /* 0x000fc6000bf05070 */
[----:B------:R-:W-:Y:S02]  /*171a0*/  LOP3.LUT P1, RZ, R0, 0x9f, RZ, 0xc0, !PT ;  /* 0x0000009f00ff7812 */ /* 0x000fe4000782c0ff */
[----:B------:R-:W-:Y:S01]  /*171b0*/  ISETP.NE.AND.EX P0, PT, RZ, UR7, PT, P0 ;  /* 0x00000007ff007c0c */ /* 0x000fe2000bf05300 */
[----:B------:R-:W-:Y:S01]  /*171c0*/  BSSY B6, `(.L_x_512) ;  /* 0x000001d000067945 */ /* 0x000fe20003800000 */
[----:B-----5:R-:W-:Y:S02]  /*171d0*/  SHF.R.S32.HI R2, RZ, 0x1f, R4 ;  /* 0x0000001fff027819 */ /* 0x020fe40000011404 */
[----:B--2---:R-:W-:-:S03]  /*171e0*/  SEL R6, R6, RZ, !P0 ;  /* 0x000000ff06067207 */ /* 0x004fc60004000000 */
[----:B------:R-:W-:-:S04]  /*171f0*/  IMAD R2, R2, UR4, RZ ;  /* 0x0000000402027c24 */ /* 0x000fc8000f8e02ff */
[C---:B------:R-:W-:Y:S01]  /*17200*/  IMAD R0, R4.reuse, UR5, R2 ;  /* 0x0000000504007c24 */ /* 0x040fe2000f8e0202 */
[----:B----4-:R-:W-:Y:S01]  /*17210*/  SEL R2, R3, RZ, !P0 ;  /* 0x000000ff03027207 */ /* 0x010fe20004000000 */
[----:B------:R-:W-:-:S04]  /*17220*/  IMAD.WIDE.U32 R4, R4, UR4, RZ ;  /* 0x0000000404047c25 */ /* 0x000fc8000f8e00ff */
[----:B------:R-:W-:Y:S01]  /*17230*/  IMAD.IADD R0, R5, 0x1, R0 ;  /* 0x0000000105007824 */ /* 0x000fe200078e0200 */
[----:B------:R0:W-:Y:S04]  /*17240*/  STL.64 [R1+0x28], R4 ;  /* 0x0000280401007387 */ /* 0x0001e80000100a00 */
[----:B------:R0:W-:Y:S04]  /*17250*/  STL [R1+0x18], R6 ;  /* 0x0000180601007387 */ /* 0x0001e80000100800 */
[----:B------:R0:W-:Y:S04]  /*17260*/  STL [R1+0x34], R2 ;  /* 0x0000340201007387 */ /* 0x0001e80000100800 */
[----:B------:R0:W-:Y:S01]  /*17270*/  STL [R1+0x20], R0 ;  /* 0x0000200001007387 */ /* 0x0001e20000100800 */
[----:B------:R-:W-:Y:S05]  /*17280*/  @!P1 BRA `(.L_x_513) ;  /* 0x0000000000409947 */ /* 0x000fea0003800000 */
[----:B0-----:R-:W-:Y:S01]  /*17290*/  MOV R2, 0x0 ;  /* 0x0000000000027802 */ /* 0x001fe20000000f00 */
        /* <DEDUP_REMOVED lines=9> */
[----:B-1----:R-:W-:Y:S02]  /*17330*/  IMAD.U32 R11, RZ, RZ, UR9 ;  /* 0x00000009ff0b7e24 */ /* 0x002fe4000f8e00ff */
[----:B------:R-:W-:Y:S02]  /*17340*/  IMAD.MOV.U32 R8, RZ, RZ, 0x70 ;  /* 0x00000070ff087424 */ /* 0x000fe400078e00ff */
[----:B------:R-:W-:Y:S02]  /*17350*/  IMAD.MOV.U32 R12, RZ, RZ, 0x1 ;  /* 0x00000001ff0c7424 */ /* 0x000fe400078e00ff */
[----:B------:R-:W-:-:S07]  /*17360*/  IMAD.MOV.U32 R13, RZ, RZ, RZ ;  /* 0x000000ffff0d7224 */ /* 0x000fce00078e00ff */
[----:B------:R-:W-:-:S07]  /*17370*/  LEPC R20, `(.L_x_513) ;  /* 0x000000001014794e */ /* 0x000fce0000000000 */
[----:B0-----:R-:W-:Y:S05]  /*17380*/  CALL.ABS.NOINC R2 ;  /* 0x0000000002007343 */ /* 0x001fea0003c00000 */
.L_x_513:
[----:B------:R-:W-:Y:S05]  /*17390*/  BSYNC B6 ;  /* 0x0000000000067941 */ /* 0x000fea0003800000 */
.L_x_512:
[----:B------:R-:W2:Y:S01]  /*173a0*/  LDL.LU R20, [R1+0x20] ;  /* 0x0000200001147983 */ /* 0x000ea20000300800 */
[----:B------:R-:W3:Y:S01]  /*173b0*/  LDC R9, c[0x0][0x448] ;  /* 0x00011200ff097b82 */ /* 0x000ee20000000800 */
[----:B------:R-:W-:Y:S01]  /*173c0*/  ULDC.64 UR6, c[0x0][0x2e0] ;  /* 0x0000b80000067ab9 */ /* 0x000fe20000000a00 */
[----:B------:R-:W-:Y:S01]  /*173d0*/  ULDC.64 UR4, c[0x0][0x2d8] ;  /* 0x0000b60000047ab9 */ /* 0x000fe20000000a00 */
[----:B0-----:R-:W2:Y:S01]  /*173e0*/  LDL.LU.64 R2, [R1+0x28] ;  /* 0x0000280001027983 */ /* 0x001ea20000300a00 */
[----:B------:R-:W-:-:S03]  /*173f0*/  ULDC.64 UR8, c[0x0][0x280] ;  /* 0x0000a00000087ab9 */ /* 0x000fc60000000a00 */
[----:B------:R-:W4:Y:S04]  /*17400*/  LDL.LU R21, [R1+0x34] ;  /* 0x0000340001157983 */ /* 0x000f280000300800 */
[----:B------:R-:W4:Y:S01]  /*17410*/  LDL.LU R4, [R1+0x18] ;  /* 0x0000180001047983 */ /* 0x000f220000300800 */
[----:B---3--:R-:W-:-:S13]  /*17420*/  ISETP.NE.AND P0, PT, R9, 0x1, PT ;  /* 0x000000010900780c */ /* 0x008fda0003f05270 */
[----:B------:R-:W0:Y:S08]  /*17430*/  @P0 LDC R5, c[0x0][0x44c] ;  /* 0x00011300ff050b82 */ /* 0x000e300000000800 */
[----:B------:R-:W3:Y:S08]  /*17440*/  @P0 LDC R6, c[0x0][0x450] ;  /* 0x00011400ff060b82 */ /* 0x000ef00000000800 */
[----:B------:R-:W1:Y:S01]  /*17450*/  @P0 LDC R8, c[0x0][0x450] ;  /* 0x00011400ff080b82 */ /* 0x000e620000000800 */
[----:B--2---:R-:W-:-:S02]  /*17460*/  IMAD.MOV.U32 R3, RZ, RZ, R20 ;  /* 0x000000ffff037224 */ /* 0x004fc400078e0014 */
[----:B------:R-:W2:Y:S01]  /*17470*/  S2R R20, SR_TID.X ;  /* 0x0000000000147919 */ /* 0x000ea20000002100 */
[----:B----4-:R-:W-:Y:S02]  /*17480*/  IMAD R0, R21, UR6, RZ ;  /* 0x0000000615007c24 */ /* 0x010fe4000f8e02ff */
[----:B------:R-:W-:-:S04]  /*17490*/  IMAD.WIDE.U32 R2, R16, UR4, R2 ;  /* 0x0000000410027c25 */ /* 0x000fc8000f8e0002 */
[----:B------:R-:W-:Y:S01]  /*174a0*/  IMAD R3, R16, UR5, R3 ;  /* 0x0000000510037c24 */ /* 0x000fe2000f8e0203 */
[----:B------:R-:W-:Y:S01]  /*174b0*/  ULDC.64 UR4, c[0x0][0x2d0] ;  /* 0x0000b40000047ab9 */ /* 0x000fe20000000a00 */
[C---:B------:R-:W-:Y:S02]  /*174c0*/  IMAD R0, R4.reuse, UR7, R0 ;  /* 0x0000000704007c24 */ /* 0x040fe4000f8e0200 */
[----:B------:R-:W-:Y:S01]  /*174d0*/  IMAD.WIDE.U32 R2, R4, UR6, R2 ;  /* 0x0000000604027c25 */ /* 0x000fe2000f8e0002 */
[----:B------:R-:W-:-:S03]  /*174e0*/  ULDC.64 UR6, c[0x0][0x2c8] ;  /* 0x0000b20000067ab9 */ /* 0x000fc60000000a00 */
[----:B------:R-:W-:Y:S01]  /*174f0*/  IMAD.IADD R3, R3, 0x1, R0 ;  /* 0x0000000103037824 */ /* 0x000fe200078e0200 */
[C---:B--2---:R-:W-:Y:S01]  /*17500*/  LOP3.LUT R21, R20.reuse, 0x7f, RZ, 0xc0, !PT ;  /* 0x0000007f14157812 */ /* 0x044fe200078ec0ff */
[----:B------:R-:W-:-:S03]  /*17510*/  IMAD.SHL.U32 R20, R20, 0x40, RZ ;  /* 0x0000004014147824 */ /* 0x000fc600078e00ff */
[----:B------:R-:W-:-:S04]  /*17520*/  SHF.R.U32.HI R21, RZ, 0x1, R21 ;  /* 0x00000001ff157819 */ /* 0x000fc80000011615 */
[----:B------:R-:W-:Y:S02]  /*17530*/  LOP3.LUT R20, R21, 0x40, R20, 0xf8, !PT ;  /* 0x0000004015147812 */ /* 0x000fe400078ef814 */
[----:B------:R2:W5:Y:S03]  /*17540*/  LDL R21, [R1+0x3c] ;  /* 0x00003c0001157983 */ /* 0x0005660000100800 */
[----:B------:R-:W-:-:S04]  /*17550*/  IMAD R0, R25, 0xc0, R20 ;  /* 0x000000c019007824 */ /* 0x000fc800078e0214 */
[----:B0-----:R-:W-:-:S04]  /*17560*/  @P0 IMAD.HI.U32 R5, R0, R5, RZ ;  /* 0x0000000500050227 */ /* 0x001fc800078e00ff */
[----:B------:R-:W-:Y:S01]  /*17570*/  IMAD.MOV.U32 R4, RZ, RZ, R0 ;  /* 0x000000ffff047224 */ /* 0x000fe200078e0000 */
[----:B---3--:R-:W-:-:S04]  /*17580*/  @P0 SHF.R.U32.HI R4, RZ, R6, R5 ;  /* 0x00000006ff040219 */ /* 0x008fc80000011605 */
[--C-:B------:R-:W-:Y:S01]  /*17590*/  SHF.R.S32.HI R5, RZ, 0x1f, R4.reuse ;  /* 0x0000001fff057819 */ /* 0x100fe20000011404 */
[----:B------:R-:W-:-:S04]  /*175a0*/  IMAD.MOV R6, RZ, RZ, -R4 ;  /* 0x000000ffff067224 */ /* 0x000fc800078e0a04 */
[----:B------:R-:W-:Y:S02]  /*175b0*/  IMAD R5, R5, UR4, RZ ;  /* 0x0000000405057c24 */ /* 0x000fe4000f8e02ff */
[----:B------:R-:W-:Y:S02]  /*175c0*/  IMAD R6, R9, R6, R0 ;  /* 0x0000000609067224 */ /* 0x000fe400078e0200 */
[C---:B------:R-:W-:Y:S02]  /*175d0*/  IMAD R7, R4.reuse, UR5, R5 ;  /* 0x0000000504077c24 */ /* 0x040fe4000f8e0205 */
[----:B------:R-:W-:-:S04]  /*175e0*/  IMAD.WIDE.U32 R4, R4, UR4, R2 ;  /* 0x0000000404047c25 */ /* 0x000fc8000f8e0002 */
[----:B------:R-:W-:Y:S01]  /*175f0*/  IMAD.IADD R5, R5, 0x1, R7 ;  /* 0x0000000105057824 */ /* 0x000fe200078e0207 */
[----:B------:R-:W-:Y:S01]  /*17600*/  SHF.R.S32.HI R7, RZ, 0x1f, R6 ;  /* 0x0000001fff077819 */ /* 0x000fe20000011406 */
[----:B------:R-:W-:-:S04]  /*17610*/  IMAD.WIDE.U32 R4, R6, UR6, R4 ;  /* 0x0000000606047c25 */ /* 0x000fc8000f8e0004 */
[----:B------:R-:W-:-:S04]  /*17620*/  IMAD R7, R7, UR6, RZ ;  /* 0x0000000607077c24 */ /* 0x000fc8000f8e02ff */
[----:B------:R-:W-:Y:S01]  /*17630*/  IMAD R7, R6, UR7, R7 ;  /* 0x0000000706077c24 */ /* 0x000fe2000f8e0207 */
[----:B------:R-:W-:-:S04]  /*17640*/  IADD3 R6, P1, R4, UR8, RZ ;  /* 0x0000000804067c10 */ /* 0x000fc8000ff3e0ff */
[----:B------:R-:W-:Y:S02]  /*17650*/  IADD3.X R4, R5, UR9, R7, P1, !PT ;  /* 0x0000000905047c10 */ /* 0x000fe40008ffe407 */
[----:B------:R-:W0:Y:S01]  /*17660*/  @P0 LDC R7, c[0x0][0x44c] ;  /* 0x00011300ff070b82 */ /* 0x000e220000000800 */
[----:B------:R-:W-:-:S04]  /*17670*/  VIADD R0, R0, 0x80 ;  /* 0x0000008000007836 */ /* 0x000fc80000000000 */
[----:B------:R-:W-:Y:S02]  /*17680*/  IMAD.MOV.U32 R5, RZ, RZ, R0 ;  /* 0x000000ffff057224 */ /* 0x000fe400078e0000 */
[----:B0-----:R-:W-:-:S05]  /*17690*/  @P0 IMAD.HI.U32 R7, R0, R7, RZ ;  /* 0x0000000700070227 */ /* 0x001fca00078e00ff */
[----:B-1----:R-:W-:Y:S02]  /*176a0*/  @P0 SHF.R.U32.HI R5, RZ, R8, R7 ;  /* 0x00000008ff050219 */ /* 0x002fe40000011607 */
[----:B------:R2:W5:Y:S01]  /*176b0*/  LDL R8, [R1+0x1c] ;  /* 0x00001c0001087983 */ /* 0x0005620000100800 */
[----:B------:R-:W0:Y:S01]  /*176c0*/  S2R R11, SR_TID.X ;  /* 0x00000000000b7919 */ /* 0x000e220000002100 */
[----:B------:R-:W1:Y:S01]  /*176d0*/  S2R R20, SR_TID.X ;  /* 0x0000000000147919 */ /* 0x000e620000002100 */
[----:B------:R-:W-:-:S04]  /*176e0*/  IMAD.MOV R7, RZ, RZ, -R5 ;  /* 0x000000ffff077224 */ /* 0x000fc800078e0a05 */
[----:B------:R-:W-:Y:S01]  /*176f0*/  IMAD R0, R9, R7, R0 ;  /* 0x0000000709007224 */ /* 0x000fe200078e0200 */
[----:B------:R-:W-:Y:S01]  /*17700*/  SHF.R.S32.HI R7, RZ, 0x1f, R5 ;  /* 0x0000001fff077819 */ /* 0x000fe20000011405 */
[----:B------:R-:W-:-:S04]  /*17710*/  IMAD.WIDE.U32 R2, R5, UR4, R2 ;  /* 0x0000000405027c25 */ /* 0x000fc8000f8e0002 */
[----:B------:R-:W-:Y:S01]  /*17720*/  IMAD R7, R7, UR4, RZ ;  /* 0x0000000407077c24 */ /* 0x000fe2000f8e02ff */
[----:B------:R-:W-:-:S03]  /*17730*/  ULDC UR4, c[0x0][0x2b8] ;  /* 0x0000ae0000047ab9 */ /* 0x000fc60000000800 */
[----:B------:R-:W-:Y:S01]  /*17740*/  IMAD R7, R5, UR5, R7 ;  /* 0x0000000505077c24 */ /* 0x000fe2000f8e0207 */
[----:B------:R-:W-:-:S03]  /*17750*/  SHF.R.S32.HI R5, RZ, 0x1f, R0 ;  /* 0x0000001fff057819 */ /* 0x000fc60000011400 */
[----:B------:R-:W-:Y:S02]  /*17760*/  IMAD.IADD R3, R3, 0x1, R7 ;  /* 0x0000000103037824 */ /* 0x000fe400078e0207 */
[----:B0-----:R-:W-:Y:S02]  /*17770*/  IMAD.SHL.U32 R11, R11, 0x10, RZ ;  /* 0x000000100b0b7824 */ /* 0x001fe400078e00ff */
[----:B-1----:R-:W-:-:S03]  /*17780*/  IMAD.SHL.U32 R10, R20, 0x10, RZ ;  /* 0x00000010140a7824 */ /* 0x002fc600078e00ff */
[----:B------:R-:W-:Y:S01]  /*17790*/  LOP3.LUT R11, R11, 0x10, RZ, 0xc0, !PT ;  /* 0x000000100b0b7812 */ /* 0x000fe200078ec0ff */
[----:B------:R-:W-:Y:S02]  /*177a0*/  IMAD R5, R5, UR6, RZ ;  /* 0x0000000605057c24 */ /* 0x000fe4000f8e02ff */
[----:B------:R-:W-:Y:S01]  /*177b0*/  IMAD.WIDE.U32 R2, R0, UR6, R2 ;  /* 0x0000000600027c25 */ /* 0x000fe2000f8e0002 */
[C---:B------:R-:W-:Y:S02]  /*177c0*/  LOP3.LUT R12, R11.reuse, 0x20, RZ, 0xfc, !PT ;  /* 0x000000200b0c7812 */ /* 0x040fe400078efcff */
[----:B------:R-:W-:Y:S02]  /*177d0*/  LOP3.LUT R10, R10, 0x10, RZ, 0xc0, !PT ;  /* 0x000000100a0a7812 */ /* 0x000fe400078ec0ff */
[----:B------:R-:W-:Y:S01]  /*177e0*/  LOP3.LUT R11, R11, 0x40, RZ, 0xfc, !PT ;  /* 0x000000400b0b7812 */ /* 0x000fe200078efcff */
[----:B------:R-:W-:Y:S01]  /*177f0*/  IMAD R5, R0, UR7, R5 ;  /* 0x0000000700057c24 */ /* 0x000fe2000f8e0205 */
[----:B------:R-:W-:-:S02]  /*17800*/  IADD3 R7, P3, R2, UR8, RZ ;  /* 0x0000000802077c10 */ /* 0x000fc4000ff7e0ff */
[----:B------:R-:W-:Y:S02]  /*17810*/  ISETP.GE.AND P2, PT, R10, UR4, PT ;  /* 0x000000040a007c0c */ /* 0x000fe4000bf46270 */
[----:B------:R-:W-:Y:S02]  /*17820*/  ISETP.GE.AND P1, PT, R12, UR4, PT ;  /* 0x000000040c007c0c */ /* 0x000fe4000bf26270 */
[----:B------:R-:W-:Y:S01]  /*17830*/  ISETP.GE.AND P0, PT, R11, UR4, PT ;  /* 0x000000040b007c0c */ /* 0x000fe2000bf06270 */
[----:B------:R-:W-:Y:S01]  /*17840*/  UMOV UR4, 0xffffffff ;  /* 0xffffffff00047882 */ /* 0x000fe20000000000 */
[----:B------:R-:W-:Y:S02]  /*17850*/  LOP3.LUT R20, R20, 0x7f, RZ, 0xc0, !PT ;  /* 0x0000007f14147812 */ /* 0x000fe400078ec0ff */
[----:B------:R-:W-:Y:S02]  /*17860*/  IADD3.X R5, R3, UR9, R5, P3, !PT ;  /* 0x0000000903057c10 */ /* 0x000fe40009ffe405 */
[----:B------:R-:W-:Y:S01]  /*17870*/  SHF.R.U32.HI R20, RZ, 0x1, R20 ;  /* 0x00000001ff147819 */ /* 0x000fe20000011614 */
[----:B--2---:R-:W-:Y:S06]  /*17880*/  BRA.DIV UR4, `(.L_x_514) ;  /* 0x0000003604847947 */ /* 0x004fec000b800000 */
[----:B------:R-:W0:Y:S01]  /*17890*/  SHFL.IDX PT, R3, R6, RZ, 0x1e1f ;  /* 0x001e1fff06037589 */ /* 0x000e2200000e0000 */
[----:B-----5:R-:W-:Y:S02]  /*178a0*/  IMAD R0, R21, R9, RZ ;  /* 0x0000000915007224 */ /* 0x020fe400078e02ff */
[----:B------:R-:W-:Y:S01]  /*178b0*/  IMAD R25, R25, 0xc0, R20 ;  /* 0x000000c019197824 */ /* 0x000fe200078e0214 */
[----:B------:R-:W1:Y:S04]  /*178c0*/  SHFL.IDX PT, R2, R4, RZ, 0x1e1f ;  /* 0x001e1fff04027589 */ /* 0x000e6800000e0000 */
[----:B------:R-:W-:Y:S01]  /*178d0*/  ISETP.GE.AND P4, PT, R25, R0, PT ;  /* 0x000000001900720c */ /* 0x000fe20003f86270 */
[----:B------:R-:W2:Y:S04]  /*178e0*/  SHFL.IDX PT, R6, R6, 0x1, 0x1e1f ;  /* 0x003e1f0006067f89 */ /* 0x000ea800000e0000 */
[----:B------:R-:W3:Y:S08]  /*178f0*/  SHFL.IDX PT, R4, R4, 0x1, 0x1e1f ;  /* 0x003e1f0004047f89 */ /* 0x000ef000000e0000 */
[----:B0-----:R-:W-:-:S05]  /*17900*/  @!P4 IADD3 R3, P3, R10, R3, RZ ;  /* 0x000000030a03c210 */ /* 0x001fca0007f7e0ff */
[----:B-1----:R-:W-:-:S05]  /*17910*/  @!P4 IMAD.X R2, RZ, RZ, R2, P3 ;  /* 0x000000ffff02c224 */ /* 0x002fca00018e0602 */
[----:B------:R-:W-:-:S04]  /*17920*/  @!P4 LOP3.LUT R3, R3, R2, RZ, 0x3c, !PT ;  /* 0x000000020303c212 */ /* 0x000fc800078e3cff */
[----:B------:R-:W-:-:S04]  /*17930*/  @!P4 LOP3.LUT R2, R3, R2, RZ, 0x3c, !PT ;  /* 0x000000020302c212 */ /* 0x000fc800078e3cff */
[----:B------:R-:W-:-:S05]  /*17940*/  @!P4 LOP3.LUT R3, R3, R2, RZ, 0x3c, !PT ;  /* 0x000000020303c212 */ /* 0x000fca00078e3cff */
[----:B------:R-:W-:Y:S04]  /*17950*/  @!P4 LDGSTS.E.BYPASS.LTC128B.128 [R8+0xf000], desc[UR40][R2.64], !P2 ;  /* 0x0f0000000208cfae */ /* 0x000fe8000d101d68 */
[----:B------:R-:W-:Y:S04]  /*17960*/  @!P4 LDGSTS.E.BYPASS.LTC128B.128 [R8+0x10800], desc[UR40][R2.64+0x20], !P1 ;  /* 0x108000200208cfae */ /* 0x000fe8000c901d68 */
[----:B------:R0:W-:Y:S02]  /*17970*/  @!P4 LDGSTS.E.BYPASS.LTC128B.128 [R8+0x12000], desc[UR40][R2.64+0x40], !P0 ;  /* 0x120000400208cfae */ /* 0x0001e4000c101d68 */
[----:B0-----:R-:W-:-:S05]  /*17980*/  VIADD R2, R25, 0x40 ;  /* 0x0000004019027836 */ /* 0x001fca0000000000 */
[----:B------:R-:W-:-:S13]  /*17990*/  ISETP.GE.AND P4, PT, R2, R0, PT ;  /* 0x000000000200720c */ /* 0x000fda0003f86270 */
[----:B--2---:R-:W-:-:S05]  /*179a0*/  @!P4 IADD3 R2, P3, R10, R6, RZ ;  /* 0x000000060a02c210 */ /* 0x004fca0007f7e0ff */
[----:B---3--:R-:W-:-:S05]  /*179b0*/  @!P4 IMAD.X R3, RZ, RZ, R4, P3 ;  /* 0x000000ffff03c224 */ /* 0x008fca00018e0604 */
[----:B------:R-:W-:Y:S04]  /*179c0*/  @!P4 LDGSTS.E.BYPASS.LTC128B.128 [R8+0xf800], desc[UR40][R2.64], !P2 ;  /* 0x0f8000000208cfae */ /* 0x000fe8000d101d68 */
[----:B------:R-:W-:Y:S04]  /*179d0*/  @!P4 LDGSTS.E.BYPASS.LTC128B.128 [R8+0x11000], desc[UR40][R2.64+0x20], !P1 ;  /* 0x110000200208cfae */ /* 0x000fe8000c901d68 */
[----:B------:R0:W-:Y:S04]  /*179e0*/  @!P4 LDGSTS.E.BYPASS.LTC128B.128 [R8+0x12800], desc[UR40][R2.64+0x40], !P0 ;  /* 0x128000400208cfae */ /* 0x0001e8000c101d68 */
[----:B0-----:R0:W1:Y:S04]  /*179f0*/  SHFL.IDX PT, R3, R5, RZ, 0x1e1f ;  /* 0x001e1fff05037589 */ /* 0x00106800000e0000 */
[----:B------:R0:W2:Y:S02]  /*17a00*/  SHFL.IDX PT, R2, R7, RZ, 0x1e1f ;  /* 0x001e1fff07027589 */ /* 0x0000a400000e0000 */
.L_x_621:
[----:B------:R-:W-:Y:S01]  /*17a10*/  VIADD R25, R25, 0x80 ;  /* 0x0000008019197836 */ /* 0x000fe20000000000 */
[----:B------:R-:W-:Y:S04]  /*17a20*/  BSSY B0, `(.L_x_515) ;  /* 0x000000b000007945 */ /* 0x000fe80003800000 */
[----:B------:R-:W-:-:S13]  /*17a30*/  ISETP.GE.AND P3, PT, R25, R0, PT ;  /* 0x000000001900720c */ /* 0x000fda0003f66270 */
[----:B------:R-:W-:Y:S05]  /*17a40*/  @P3 BRA `(.L_x_516) ;  /* 0x0000000000203947 */ /* 0x000fea0003800000 */
[----:B--2---:R-:W-:-:S05]  /*17a50*/  IADD3 R2, P3, R10, R2, RZ ;  /* 0x000000020a027210 */ /* 0x004fca0007f7e0ff */
[----:B-1----:R-:W-:-:S05]  /*17a60*/  IMAD.X R3, RZ, RZ, R3, P3 ;  /* 0x000000ffff037224 */ /* 0x002fca00018e0603 */
[----:B------:R-:W-:Y:S01]  /*17a70*/  @!PT LDS RZ, [RZ] ;  /* 0x00000000fffff984 */ /* 0x000fe20000000800 */
[----:B------:R-:W-:Y:S01]  /*17a80*/  @!PT LDS RZ, [RZ] ;  /* 0x00000000fffff984 */ /* 0x000fe20000000800 */
[----:B------:R-:W-:Y:S01]  /*17a90*/  @!PT LDS RZ, [RZ] ;  /* 0x00000000fffff984 */ /* 0x000fe20000000800 */
[----:B------:R3:W-:Y:S04]  /*17aa0*/  LDGSTS.E.BYPASS.LTC128B.128 [R8+0x10000], desc[UR40][R2.64], !P2 ;  /* 0x1000000002087fae */ /* 0x0007e8000d101d68 */
[----:B------:R3:W-:Y:S04]  /*17ab0*/  LDGSTS.E.BYPASS.LTC128B.128 [R8+0x11800], desc[UR40][R2.64+0x20], !P1 ;  /* 0x1180002002087fae */ /* 0x0007e8000c901d68 */
[----:B------:R3:W-:Y:S02]  /*17ac0*/  LDGSTS.E.BYPASS.LTC128B.128 [R8+0x13000], desc[UR40][R2.64+0x40], !P0 ;  /* 0x1300004002087fae */ /* 0x0007e4000c101d68 */
.L_x_516:
[----:B------:R-:W-:Y:S05]  /*17ad0*/  BSYNC B0 ;  /* 0x0000000000007941 */ /* 0x000fea0003800000 */
.L_x_515:
[----:B------:R-:W-:Y:S01]  /*17ae0*/  NOP ;  /* 0x0000000000007918 */ /* 0x000fe20000000000 */
[----:B------:R-:W-:-:S13]  /*17af0*/  PLOP3.LUT P0, PT, PT, PT, PT, 0x80, 0x0 ;  /* 0x000000000000781c */ /* 0x000fda0003f0f070 */
.L_x_517:
[----:B------:R-:W-:Y:S02]  /*17b00*/  PLOP3.LUT P1, PT, P1, P0, PT, 0xa2, 0x0 ;  /* 0x000000000000781c */ /* 0x000fe40000f21472 */
[----:B------:R-:W-:-:S08]  /*17b10*/  @P0 R2UR P1, UR4, R18 ;  /* 0x00000000120402ca */ /* 0x000fd00000020000 */
[----:B------:R-:W-:-:S05]  /*17b20*/  @P0 PLOP3.LUT P0, PT, P1, PT, PT, 0x80, 0x0 ;  /* 0x000000000000081c */ /* 0x000fca0000f0f070 */
[----:B------:R-:W-:Y:S01]  /*17b30*/  @!P1 SYNCS.ARRIVE.TRANS64.RED.A0T1 RZ, [UR4+0x19c00], RZ ;  /* 0x019c00ffffff99a7 */ /* 0x000fe20008200404 */
[----:B------:R-:W-:Y:S07]  /*17b40*/  @!P1 ARRIVES.LDGSTSBAR.64.TRANSCNT [UR4+0x19c00] ;  /* 0x019c0000ff0099b0 */ /* 0x000fee0008000a84 */
[----:B------:R-:W-:Y:S05]  /*17b50*/  @P0 BRA.U.ANY `(.L_x_517) ;  /* 0xfffffffd00e80947 */ /* 0x000fea000393ffff */
[----:B--23--:R-:W2:Y:S02]  /*17b60*/  LDL.LU R2, [R1+0x44] ;  /* 0x0000440001027983 */ /* 0x00cea40000300800 */
[----:B--2---:R-:W-:-:S05]  /*17b70*/  VIADD R2, R2, 0x1 ;  /* 0x0000000102027836 */ /* 0x004fca0000000000 */
[----:B------:R2:W-:Y:S01]  /*17b80*/  STL [R1+0x44], R2 ;  /* 0x0000440201007387 */ /* 0x0005e20000100800 */
[----:B------:R-:W-:-:S04]  /*17b90*/  LEA.HI R0, R2, R2, RZ, 0x1 ;  /* 0x0000000202007211 */ /* 0x000fc800078f08ff */
[----:B------:R-:W-:-:S05]  /*17ba0*/  LOP3.LUT R0, R0, 0xfffffffe, RZ, 0xc0, !PT ;  /* 0xfffffffe00007812 */ /* 0x000fca00078ec0ff */
[----:B------:R-:W-:-:S05]  /*17bb0*/  IMAD.IADD R0, R2, 0x1, -R0 ;  /* 0x0000000102007824 */ /* 0x000fca00078e0a00 */
[----:B------:R-:W-:Y:S01]  /*17bc0*/  SHF.L.U32 R0, R0, 0x1f, RZ ;  /* 0x0000001f00007819 */ /* 0x000fe200000006ff */
[----:B------:R-:W-:Y:S01]  /*17bd0*/  NOP ;  /* 0x0000000000007918 */ /* 0x000fe20000000000 */
[----:B------:R2:W-:Y:S01]  /*17be0*/  SYNCS.ARRIVE.TRANS64.A1T0 RZ, [R18+URZ+0x19c00], RZ ;  /* 0x019c00ff12ff79a7 */ /* 0x0005e2000810003f */
[----:B------:R-:W-:Y:S01]  /*17bf0*/  BSSY B0, `(.L_x_518) ;  /* 0x0000003000007945 */ /* 0x000fe20003800000 */
[----:B------:R-:W3:Y:S03]  /*17c00*/  SYNCS.PHASECHK.TRANS64.TRYWAIT P0, [R18+URZ+0x19c20], R0 ;  /* 0x019c2000120075a7 */ /* 0x000ee6000800017f */
[----:B--23--:R-:W-:Y:S05]  /*17c10*/  @!P0 BRA `(.L_x_519) ;  /* 0x0000003400908947 */ /* 0x00cfea0003800000 */
.L_x_622:
[----:B------:R-:W-:Y:S05]  /*17c20*/  BSYNC B0 ;  /* 0x0000000000007941 */ /* 0x000fea0003800000 */
.L_x_518:
[----:B------:R-:W3:Y:S02]  /*17c30*/  LDL.LU R2, [R1+0x24] ;  /* 0x0000240001027983 */ /* 0x000ee40000300800 */
[----:B---3--:R-:W-:-:S05]  /*17c40*/  VIADD R2, R2, 0xfffffffe ;  /* 0xfffffffe02027836 */ /* 0x008fca0000000000 */
[----:B------:R-:W-:-:S13]  /*17c50*/  ISETP.GE.AND P0, PT, R2, R29, PT ;  /* 0x0000001d0200720c */ /* 0x000fda0003f06270 */
[----:B------:R-:W-:Y:S05]  /*17c60*/  @!P0 BRA `(.L_x_520) ;  /* 0x0000001000088947 */ /* 0x000fea0003800000 */
[----:B--2---:R-:W-:Y:S02]  /*17c70*/  IMAD.MOV.U32 R0, RZ, RZ, R19 ;  /* 0x000000ffff007224 */ /* 0x004fe400078e0013 */
[----:B------:R-:W-:-:S07]  /*17c80*/  IMAD.MOV.U32 R8, RZ, RZ, R23 ;  /* 0x000000ffff087224 */ /* 0x000fce00078e0017 */
.L_x_544:
[----:B-1----:R-:W2:Y:S01]  /*17c90*/  LDL R3, [R1+0x14] ;  /* 0x0000140001037983 */ /* 0x002ea20000100800 */
        /* <DEDUP_REMOVED lines=14> */
[----:B0-----:R-:W2:Y:S01]  /*17d80*/  LDL R7, [R1] ;  /* 0x0000000001077983 */ /* 0x001ea20000100800 */
[----:B------:R-:W0:Y:S01]  /*17d90*/  LDC R3, c[0x0][0x43c] ;  /* 0x00010f00ff037b82 */ /* 0x000e220000000800 */
[----:B------:R-:W-:Y:S01]  /*17da0*/  ULDC.64 UR6, c[0x0][0x428] ;  /* 0x00010a0000067ab9 */ /* 0x000fe20000000a00 */
[----:B0-----:R-:W-:-:S13]  /*17db0*/  ISETP.NE.AND P0, PT, R3, 0x1, PT ;  /* 0x000000010300780c */ /* 0x001fda0003f05270 */
[----:B------:R-:W0:Y:S02]  /*17dc0*/  @P0 LDC.64 R4, c[0x0][0x440] ;  /* 0x00011000ff040b82 */ /* 0x000e240000000a00 */
[----:B0-----:R-:W-:-:S04]  /*17dd0*/  @P0 IMAD.HI.U32 R6, R2, R4, RZ ;  /* 0x0000000402060227 */ /* 0x001fc800078e00ff */
[----:B------:R-:W-:Y:S01]  /*17de0*/  IMAD.MOV.U32 R4, RZ, RZ, R2 ;  /* 0x000000ffff047224 */ /* 0x000fe200078e0002 */
[----:B------:R-:W-:-:S05]  /*17df0*/  @P0 SHF.R.U32.HI R4, RZ, R5, R6 ;  /* 0x00000005ff040219 */ /* 0x000fca0000011606 */
[----:B------:R-:W-:-:S04]  /*17e00*/  IMAD.MOV R5, RZ, RZ, -R4 ;  /* 0x000000ffff057224 */ /* 0x000fc800078e0a04 */
[----:B------:R-:W-:Y:S01]  /*17e10*/  IMAD R3, R3, R5, R2 ;  /* 0x0000000503037224 */ /* 0x000fe200078e0202 */
[----:B------:R-:W-:-:S03]  /*17e20*/  SHF.R.S32.HI R5, RZ, 0x1f, R4 ;  /* 0x0000001fff057819 */ /* 0x000fc60000011404 */
[----:B------:R-:W-:-:S04]  /*17e30*/  IMAD.WIDE.U32 R4, R26, UR6, R4 ;  /* 0x000000061a047c25 */ /* 0x000fc8000f8e0004 */
[----:B--2---:R-:W-:-:S04]  /*17e40*/  IMAD R6, R7, UR6, RZ ;  /* 0x0000000607067c24 */ /* 0x004fc8000f8e02ff */
[----:B------:R-:W-:-:S04]  /*17e50*/  IMAD R6, R26, UR7, R6 ;  /* 0x000000071a067c24 */ /* 0x000fc8000f8e0206 */
[----:B------:R-:W-:Y:S01]  /*17e60*/  IMAD.IADD R5, R6, 0x1, R5 ;  /* 0x0000000106057824 */ /* 0x000fe200078e0205 */
[----:B------:R-:W-:-:S04]  /*17e70*/  LEA R6, P0, R4, UR4, 0x2 ;  /* 0x0000000404067c11 */ /* 0x000fc8000f8010ff */
[----:B------:R-:W-:-:S05]  /*17e80*/  LEA.HI.X R7, R4, UR5, R5, 0x2, P0 ;  /* 0x0000000504077c11 */ /* 0x000fca00080f1405 */
[----:B------:R1:W5:Y:S04]  /*17e90*/  LDG.E R17, desc[UR40][R6.64] ;  /* 0x0000002806117981 */ /* 0x000368000c1e1900 */
.L_x_523:
[----:B-1----:R-:W-:Y:S01]  /*17ea0*/  IMAD R6, R19, 0x8, R18 ;  /* 0x0000000813067824 */ /* 0x002fe200078e0212 */
[----:B0-----:R-:W-:Y:S01]  /*17eb0*/  SHF.L.U32 R5, R23, 0x1f, RZ ;  /* 0x0000001f17057819 */ /* 0x001fe200000006ff */
[----:B------:R-:W0:Y:S01]  /*17ec0*/  S2R R4, SR_TID.X ;  /* 0x0000000000047919 */ /* 0x000e220000002100 */
[----:B------:R-:W-:Y:S02]  /*17ed0*/  BSSY B1, `(.L_x_524) ;  /* 0x0000005000017945 */ /* 0x000fe40003800000 */
[----:B------:R-:W1:Y:S01]  /*17ee0*/  SYNCS.PHASECHK.TRANS64.TRYWAIT P0, [R6+URZ+0x19c80], R5 ;  /* 0x019c8005060075a7 */ /* 0x000e62000800017f */
[----:B0-----:R-:W-:-:S04]  /*17ef0*/  LOP3.LUT R4, R4, 0x7f, RZ, 0xc0, !PT ;  /* 0x0000007f04047812 */ /* 0x001fc800078ec0ff */
[----:B------:R-:W-:Y:S01]  /*17f00*/  ISETP.NE.AND P1, PT, R4, RZ, PT ;  /* 0x000000ff0400720c */ /* 0x000fe20003f25270 */
[----:B-1----:R-:W-:-:S12]  /*17f10*/  @!P0 BRA `(.L_x_525) ;  /* 0x0000003000e48947 */ /* 0x002fd80003800000 */
.L_x_623:
[----:B------:R-:W-:Y:S05]  /*17f20*/  BSYNC B1 ;  /* 0x0000000000017941 */ /* 0x000fea0003800000 */
.L_x_524:
        /* <DEDUP_REMOVED lines=9> */
.L_x_527:
[----:B------:R-:W-:Y:S05]  /*17fc0*/  BSYNC B1 ;  /* 0x0000000000017941 */ /* 0x000fea0003800000 */
.L_x_526:
[----:B------:R-:W2:Y:S01]  /*17fd0*/  LDL R7, [R1+0x4] ;  /* 0x0000040001077983 */ /* 0x000ea20000100800 */
[----:B------:R-:W-:Y:S01]  /*17fe0*/  IMAD.MOV.U32 R14, RZ, RZ, RZ ;  /* 0x000000ffff0e7224 */ /* 0x000fe200078e00ff */
[----:B------:R-:W-:Y:S01]  /*17ff0*/  UIADD3 UR4, UP0, UR38, 0x470, URZ ;  /* 0x0000047026047890 */ /* 0x000fe2000ff1e03f */
[----:B------:R-:W-:Y:S01]  /*18000*/  IMAD R4, R19, 0x3000, R18 ;  /* 0x0000300013047824 */ /* 0x000fe200078e0212 */
[----:B------:R-:W-:Y:S01]  /*18010*/  PLOP3.LUT P0, PT, PT, PT, PT, 0x80, 0x0 ;  /* 0x000000000000781c */ /* 0x000fe20003f0f070 */
[----:B------:R-:W-:Y:S01]  /*18020*/  UMOV UR6, 0x0 ;  /* 0x0000000000067882 */ /* 0x000fe20000000000 */
[----:B------:R-:W-:Y:S01]  /*18030*/  R2UR UR10, R14 ;  /* 0x000000000e0a72ca */ /* 0x000fe200000e0000 */
[----:B------:R-:W-:Y:S01]  /*18040*/  VIADD R9, R4, 0x9000 ;  /* 0x0000900004097836 */ /* 0x000fe20000000000 */
[----:B------:R-:W-:Y:S01]  /*18050*/  UIADD3.X UR5, URZ, UR39, URZ, UP0, !UPT ;  /* 0x000000273f057290 */ /* 0x000fe200087fe43f */
[----:B------:R-:W-:Y:S01]  /*18060*/  UMOV UR7, 0x14f00000 ;  /* 0x14f0000000077882 */ /* 0x000fe20000000000 */
[----:B--2---:R-:W-:-:S02]  /*18070*/  IMAD R7, R3, 0x80, R7 ;  /* 0x0000008003077824 */ /* 0x004fc400078e0207 */
[----:B------:R-:W-:-:S09]  /*18080*/  VIADD R3, R6, 0x19c70 ;  /* 0x00019c7006037836 */ /* 0x000fd20000000000 */
.L_x_528:
[----:B------:R-:W-:-:S13]  /*18090*/  @P0 ELECT P2, URZ, PT ;  /* 0x00000000003f082f */ /* 0x000fda0003840000 */
[----:B-----5:R-:W-:Y:S02]  /*180a0*/  @P2 R2UR UR13, R17 ;  /* 0x00000000110d22ca */ /* 0x020fe400000e0000 */
[----:B------:R-:W-:Y:S02]  /*180b0*/  @P2 R2UR UR12, R16 ;  /* 0x00000000100c22ca */ /* 0x000fe400000e0000 */
[----:B------:R-:W-:Y:S02]  /*180c0*/  @P2 R2UR UR11, R7 ;  /* 0x00000000070b22ca */ /* 0x000fe400000e0000 */
[----:B------:R-:W-:Y:S02]  /*180d0*/  @P2 R2UR UR9, R3 ;  /* 0x00000000030922ca */ /* 0x000fe400000e0000 */
[----:B------:R-:W-:Y:S02]  /*180e0*/  @P2 R2UR UR8, R9 ;  /* 0x00000000090822ca */ /* 0x000fe400000e0000 */
[----:B------:R-:W-:-:S02]  /*180f0*/  @P2 PLOP3.LUT P0, PT, P2, PT, PT, 0x8, 0x0 ;  /* 0x000000000000281c */ /* 0x000fc4000170e170 */
        /* <DEDUP_REMOVED lines=9> */
.L_x_529:
        /* <DEDUP_REMOVED lines=16> */
.L_x_530:
        /* <DEDUP_REMOVED lines=10> */
[----:B------:R-:W1:Y:S01]  /*18330*/  SYNCS.PHASECHK.TRANS64.TRYWAIT P0, [R6+URZ+0x19c40], R5 ;  /* 0x019c4005060075a7 */ /* 0x000e62000800017f */
[----:B------:R-:W-:Y:S04]  /*18340*/  BSSY B1, `(.L_x_531) ;  /* 0x0000002000017945 */ /* 0x000fe80003800000 */
[----:B-1----:R-:W-:Y:S05]  /*18350*/  @!P0 BRA `(.L_x_532) ;  /* 0x0000002c00e88947 */ /* 0x002fea0003800000 */
.L_x_624:
[----:B------:R-:W-:Y:S05]  /*18360*/  BSYNC B1 ;  /* 0x0000000000017941 */ /* 0x000fea0003800000 */
.L_x_531:
[----:B------:R-:W-:Y:S01]  /*18370*/  BSSY B1, `(.L_x_533) ;  /* 0x000000b000017945 */ /* 0x000fe20003800000 */
[----:B------:R-:W-:Y:S02]  /*18380*/  IMAD.MOV.U32 R10, RZ, RZ, 0x0 ;  /* 0x00000000ff0a7424 */ /* 0x000fe400078e00ff */
[----:B------:R-:W-:Y:S01]  /*18390*/  IMAD.MOV.U32 R11, RZ, RZ, 0x14f00000 ;  /* 0x14f00000ff0b7424 */ /* 0x000fe200078e00ff */
[----:B------:R-:W-:Y:S06]  /*183a0*/  @P1 BRA `(.L_x_534) ;  /* 0x00000000001c1947 */ /* 0x000fec0003800000 */
[----:B------:R-:W2:Y:S02]  /*183b0*/  S2R R3, SR_TID.X ;  /* 0x0000000000037919 */ /* 0x000ea40000002100 */
[----:B--2---:R-:W-:Y:S01]  /*183c0*/  LOP3.LUT R9, R3, 0x1f, RZ, 0xc0, !PT ;  /* 0x0000001f03097812 */ /* 0x004fe200078ec0ff */
[----:B------:R-:W-:-:S03]  /*183d0*/  IMAD.MOV.U32 R3, RZ, RZ, 0x3000 ;  /* 0x00003000ff037424 */ /* 0x000fc600078e00ff */
[----:B------:R-:W-:Y:S01]  /*183e0*/  ISETP.NE.AND P0, PT, R9, RZ, PT ;  /* 0x000000ff0900720c */ /* 0x000fe20003f05270 */
[----:B------:R2:W-:-:S12]  /*183f0*/  SYNCS.ARRIVE.TRANS64 RZ, [R6+URZ+0x19c30], R3 ;  /* 0x019c300306ff79a7 */ /* 0x0005d8000800003f */
[----:B--2---:R-:W-:Y:S05]  /*18400*/  @!P0 BRA `(.L_x_534) ;  /* 0x0000000000048947 */ /* 0x004fea0003800000 */
[----:B------:R-:W-:Y:S01]  /*18410*/  BPT.TRAP 0x1 ;  /* 0x000000040000795c */ /* 0x000fe20000300000 */
.L_x_534:
[----:B------:R-:W-:Y:S05]  /*18420*/  BSYNC B1 ;  /* 0x0000000000017941 */ /* 0x000fea0003800000 */
.L_x_533:
[----:B------:R-:W-:Y:S01]  /*18430*/  R2UR UR10, R14 ;  /* 0x000000000e0a72ca */ /* 0x000fe200000e0000 */
[----:B------:R-:W-:Y:S01]  /*18440*/  UIADD3 UR4, UP0, UR38, 0x370, URZ ;  /* 0x0000037026047890 */ /* 0x000fe2000ff1e03f */
[----:B------:R-:W-:Y:S01]  /*18450*/  R2UR UR6, R10 ;  /* 0x000000000a0672ca */ /* 0x000fe200000e0000 */
[----:B01----:R-:W-:Y:S01]  /*18460*/  VIADD R6, R6, 0x19c30 ;  /* 0x00019c3006067836 */ /* 0x003fe20000000000 */
[----:B------:R-:W-:Y:S01]  /*18470*/  R2UR UR7, R11 ;  /* 0x000000000b0772ca */ /* 0x000fe200000e0000 */
[----:B------:R-:W-:Y:S01]  /*18480*/  VIADD R3, R4, 0x13800 ;  /* 0x0001380004037836 */ /* 0x000fe20000000000 */
[----:B------:R-:W-:Y:S01]  /*18490*/  PLOP3.LUT P0, PT, PT, PT, PT, 0x80, 0x0 ;  /* 0x000000000000781c */ /* 0x000fe20003f0f070 */
[----:B------:R-:W-:-:S12]  /*184a0*/  UIADD3.X UR5, URZ, UR39, URZ, UP0, !UPT ;  /* 0x000000273f057290 */ /* 0x000fd800087fe43f */
.L_x_535:
        /* <DEDUP_REMOVED lines=15> */
.L_x_536:
        /* <DEDUP_REMOVED lines=15> */
.L_x_537:
        /* <DEDUP_REMOVED lines=10> */
.L_x_522:
[----:B------:R-:W-:Y:S05]  /*18730*/  BSYNC B0 ;  /* 0x0000000000007941 */ /* 0x000fea0003800000 */
.L_x_521:
[----:B------:R-:W2:Y:S02]  /*18740*/  LDL R3, [R1+0x48] ;  /* 0x0000480001037983 */ /* 0x000ea40000100800 */
[----:B--2---:R-:W-:-:S13]  /*18750*/  ISETP.NE.AND P0, PT, R3, 0x3, PT ;  /* 0x000000030300780c */ /* 0x004fda0003f05270 */
[----:B------:R-:W-:Y:S05]  /*18760*/  @!P0 BRA `(.L_x_538) ;  /* 0x0000000000048947 */ /* 0x000fea0003800000 */
[----:B------:R-:W-:Y:S01]  /*18770*/  BPT.TRAP 0x1 ;  /* 0x000000040000795c */ /* 0x000fe20000300000 */
.L_x_538:
[----:B0-----:R-:W2:Y:S01]  /*18780*/  LDL R5, [R1+0x30] ;  /* 0x0000300001057983 */ /* 0x001ea20000100800 */
[----:B------:R-:W-:Y:S01]  /*18790*/  LOP3.LUT R4, R8, 0x1, RZ, 0x3c, !PT ;  /* 0x0000000108047812 */ /* 0x000fe200078e3cff */
[----:B------:R-:W-:Y:S01]  /*187a0*/  IMAD R3, R0, 0x8, R18 ;  /* 0x0000000800037824 */ /* 0x000fe200078e0212 */
[----:B------:R-:W-:Y:S02]  /*187b0*/  BSSY B0, `(.L_x_539) ;  /* 0x0000005000007945 */ /* 0x000fe40003800000 */
[----:B------:R-:W-:-:S04]  /*187c0*/  SHF.L.U32 R4, R4, 0x1f, RZ ;  /* 0x0000001f04047819 */ /* 0x000fc800000006ff */
[----:B------:R-:W0:Y:S01]  /*187d0*/  SYNCS.PHASECHK.TRANS64.TRYWAIT P0, [R3+URZ+0x19c70], R4 ;  /* 0x019c7004030075a7 */ /* 0x000e22000800017f */
[----:B--2---:R-:W-:Y:S01]  /*187e0*/  ISETP.NE.AND P1, PT, R5, 0x3, PT ;  /* 0x000000030500780c */ /* 0x004fe20003f25270 */
[----:B0-----:R-:W-:-:S12]  /*187f0*/  @!P0 BRA `(.L_x_540) ;  /* 0x0000002800d48947 */ /* 0x001fd80003800000 */
.L_x_625:
[----:B------:R-:W-:Y:S05]  /*18800*/  BSYNC B0 ;  /* 0x0000000000007941 */ /* 0x000fea0003800000 */
.L_x_539:
[----:B------:R-:W-:Y:S05]  /*18810*/  @!P1 BRA `(.L_x_541) ;  /* 0x0000000000049947 */ /* 0x000fea0003800000 */
[----:B------:R-:W-:Y:S01]  /*18820*/  BPT.TRAP 0x1 ;  /* 0x000000040000795c */ /* 0x000fe20000300000 */
.L_x_541:
[----:B0-----:R-:W-:Y:S01]  /*18830*/  SHF.L.U32 R4, R8, 0x1f, RZ ;  /* 0x0000001f08047819 */ /* 0x001fe200000006ff */
[----:B------:R-:W-:-:S03]  /*18840*/  IMAD R10, R0, 0x3000, RZ ;  /* 0x00003000000a7824 */ /* 0x000fc600078e02ff */
[----:B------:R-:W0:Y:S02]  /*18850*/  SYNCS.PHASECHK.TRANS64.TRYWAIT P0, [R3+URZ+0x19c60], R4 ;  /* 0x019c6004030075a7 */ /* 0x000e24000800017f */
[----:B0-----:R-:W-:Y:S05]  /*18860*/  @!P0 BRA `(.L_x_542) ;  /* 0x0000002800cc8947 */ /* 0x001fea0003800000 */
.L_x_626:
[----:B------:R-:W2:Y:S04]  /*18870*/  LDL R0, [R1+0x10] ;  /* 0x0000100001007983 */ /* 0x000ea80000100800 */
[----:B------:R-:W3:Y:S04]  /*18880*/  LDL R11, [R1+0x8] ;  /* 0x00000800010b7983 */ /* 0x000ee80000100800 */
[----:B------:R-:W4:Y:S01]  /*18890*/  LDL R13, [R1+0xc] ;  /* 0x00000c00010d7983 */ /* 0x000f220000100800 */
[----:B------:R-:W-:Y:S05]  /*188a0*/  WARPSYNC.ALL ;  /* 0x0000000000007948 */ /* 0x000fea0003800000 */
[----:B--2---:R-:W-:-:S02]  /*188b0*/  LOP3.LUT R0, R10, R0, RZ, 0xfc, !PT ;  /* 0x000000000a007212 */ /* 0x004fc400078efcff */
[----:B---3--:R-:W-:-:S03]  /*188c0*/  LOP3.LUT R12, R10, R11, RZ, 0xfc, !PT ;  /* 0x0000000b0a0c7212 */ /* 0x008fc600078efcff */
[C---:B------:R-:W-:Y:S02]  /*188d0*/  IMAD.IADD R0, R18.reuse, 0x1, R0 ;  /* 0x0000000112007824 */ /* 0x040fe400078e0200 */
[----:B------:R-:W-:-:S03]  /*188e0*/  IMAD.IADD R12, R18, 0x1, R12 ;  /* 0x00000001120c7824 */ /* 0x000fc600078e020c */
[----:B0-----:R-:W0:Y:S02]  /*188f0*/  LDSM.16.MT88.4 R4, [R0+0x9000] ;  /* 0x009000000004783b */ /* 0x001e240000004200 */
        /* <DEDUP_REMOVED lines=17> */
[----:B------:R-:W0:Y:S01]  /*18a10*/  LDSM.16.MT88.4 R4, [R0+0x9800] ;  /* 0x009800000004783b */ /* 0x000e220000004200 */
[----:B----4-:R-:W-:Y:S02]  /*18a20*/  IADD3 R12, R13, 0x3000, R12 ;  /* 0x000030000d0c7810 */ /* 0x010fe40007ffe00c */
[C-C-:B0-----:R-:W-:Y:S02]  /*18a30*/  PRMT R8, R4.reuse, 0x6420, R5.reuse ;  /* 0x0000642004087816 */ /* 0x141fe40000000005 */
        /* <DEDUP_REMOVED lines=24> */
.L_x_543:
[----:B------:R-:W2:Y:S01]  /*18bc0*/  S2R R0, SR_TID.X ;  /* 0x0000000000007919 */ /* 0x000ea20000002100 */
[----:B-1----:R1:W-:Y:S01]  /*18bd0*/  SYNCS.ARRIVE.TRANS64.A1T0 RZ, [R3+URZ+0x19c50], RZ ;  /* 0x019c50ff03ff79a7 */ /* 0x0023e2000810003f */
[----:B0-----:R-:W-:Y:S01]  /*18be0*/  IMAD.MOV.U32 R8, RZ, RZ, R23 ;  /* 0x000000ffff087224 */ /* 0x001fe200078e0017 */
[----:B--2---:R-:W-:Y:S01]  /*18bf0*/  LOP3.LUT R0, R0, 0x7f, RZ, 0xc0, !PT ;  /* 0x0000007f00007812 */ /* 0x004fe200078ec0ff */
[----:B------:R-:W-:Y:S03]  /*18c00*/  BAR.SYNC.DEFER_BLOCKING 0x2, 0x80 ;  /* 0x0082000000007b1d */ /* 0x000fe60000010000 */
[----:B------:R-:W-:Y:S01]  /*18c10*/  ISETP.NE.AND P0, PT, R0, RZ, PT ;  /* 0x000000ff0000720c */ /* 0x000fe20003f05270 */
[----:B------:R-:W-:-:S12]  /*18c20*/  IMAD.MOV.U32 R0, RZ, RZ, R19 ;  /* 0x000000ffff007224 */ /* 0x000fd800078e0013 */
[----:B-1----:R-:W-:-:S05]  /*18c30*/  @!P0 VIADD R3, R3, 0x19c80 ;  /* 0x00019c8003038836 */ /* 0x002fca0000000000 */
[----:B------:R-:W-:-:S04]  /*18c40*/  @!P0 PRMT R3, RZ, 0x654, R3 ;  /* 0x00000654ff038816 */ /* 0x000fc80000000003 */
[----:B------:R3:W-:Y:S01]  /*18c50*/  @!P0 SYNCS.ARRIVE.TRANS64.RED.A1T0 RZ, [R3+URZ], RZ ;  /* 0x000000ff03ff89a7 */ /* 0x0007e2000810043f */
[C---:B------:R-:W-:Y:S01]  /*18c60*/  ISETP.GT.AND P0, PT, R2.reuse, R29, PT ;  /* 0x0000001d0200720c */ /* 0x040fe20003f04270 */
[----:B------:R-:W-:-:S12]  /*18c70*/  VIADD R2, R2, 0xffffffff ;  /* 0xffffffff02027836 */ /* 0x000fd80000000000 */
[----:B---3--:R-:W-:Y:S05]  /*18c80*/  @P0 BRA `(.L_x_544) ;  /* 0xfffffff000000947 */ /* 0x008fea000383ffff */
.L_x_520:
[----:B-1----:R-:W1:Y:S02]  /*18c90*/  S2R R3, SR_TID.X ;  /* 0x0000000000037919 */ /* 0x002e640000002100 */
[----:B-1----:R-:W-:Y:S02]  /*18ca0*/  LOP3.LUT R4, R3, 0x7f, RZ, 0xc0, !PT ;  /* 0x0000007f03047812 */ /* 0x002fe400078ec0ff */
[----:B------:R-:W3:Y:S01]  /*18cb0*/  LDL R3, [R1+0x48] ;  /* 0x0000480001037983 */ /* 0x000ee20000100800 */
[----:B------:R-:W-:Y:S01]  /*18cc0*/  BSSY B0, `(.L_x_545) ;  /* 0x0000010000007945 */ /* 0x000fe20003800000 */
[----:B------:R-:W-:Y:S02]  /*18cd0*/  ISETP.NE.AND P0, PT, R4, RZ, PT ;  /* 0x000000ff0400720c */ /* 0x000fe40003f05270 */
[----:B---3--:R-:W-:-:S11]  /*18ce0*/  ISETP.NE.AND P2, PT, R3, 0x3, PT ;  /* 0x000000030300780c */ /* 0x008fd60003f45270 */
[----:B------:R-:W-:Y:S05]  /*18cf0*/  @P0 BRA `(.L_x_546) ;  /* 0x0000000000300947 */ /* 0x000fea0003800000 */
[----:B0-----:R-:W0:Y:S01]  /*18d00*/  S2R R5, SR_LANEID ;  /* 0x0000000000057919 */ /* 0x001e220000000000 */
[----:B------:R-:W-:Y:S01]  /*18d10*/  VOTEU.ANY UR4, UPT, PT ;  /* 0x0000000000047886 */ /* 0x000fe200038e0100 */
[----:B------:R-:W1:Y:S01]  /*18d20*/  LDC.64 R2, c[0x0][0xc60] ;  /* 0x00031800ff027b82 */ /* 0x000e620000000a00 */
[----:B--2---:R-:W0:Y:S02]  /*18d30*/  FLO.U32 R0, UR4 ;  /* 0x0000000400007d00 */ /* 0x004e2400080e0000 */
        /* <DEDUP_REMOVED lines=8> */
.L_x_546:
[----:B------:R-:W-:Y:S05]  /*18dc0*/  BSYNC B0 ;  /* 0x0000000000007941 */ /* 0x000fea0003800000 */
.L_x_545:
[----:B------:R-:W-:Y:S05]  /*18dd0*/  @!P2 BRA `(.L_x_547) ;  /* 0x000000000004a947 */ /* 0x000fea0003800000 */
[----:B------:R-:W-:Y:S01]  /*18de0*/  BPT.TRAP 0x1 ;  /* 0x000000040000795c */ /* 0x000fe20000300000 */
.L_x_547:
[----:B------:R-:W3:Y:S01]  /*18df0*/  LDL R2, [R1+0x30] ;  /* 0x0000300001027983 */ /* 0x000ee20000100800 */
[----:B--2---:R-:W-:Y:S01]  /*18e00*/  LOP3.LUT R0, R23, 0x1, RZ, 0x3c, !PT ;  /* 0x0000000117007812 */ /* 0x004fe200078e3cff */
[----:B------:R-:W-:Y:S01]  /*18e10*/  IMAD R3, R19, 0x8, R18 ;  /* 0x0000000813037824 */ /* 0x000fe200078e0212 */
[----:B------:R-:W-:Y:S02]  /*18e20*/  BSSY B0, `(.L_x_548) ;  /* 0x0000005000007945 */ /* 0x000fe40003800000 */
[----:B------:R-:W-:-:S04]  /*18e30*/  SHF.L.U32 R0, R0, 0x1f, RZ ;  /* 0x0000001f00007819 */ /* 0x000fc800000006ff */
[----:B------:R-:W1:Y:S01]  /*18e40*/  SYNCS.PHASECHK.TRANS64.TRYWAIT P1, [R3+URZ+0x19c70], R0 ;  /* 0x019c7000030075a7 */ /* 0x000e62000802017f */
[----:B---3--:R-:W-:Y:S01]  /*18e50*/  ISETP.NE.AND P2, PT, R2, 0x3, PT ;  /* 0x000000030200780c */ /* 0x008fe20003f45270 */
[----:B-1----:R-:W-:-:S12]  /*18e60*/  @!P1 BRA `(.L_x_549) ;  /* 0x0000002400609947 */ /* 0x002fd80003800000 */
.L_x_627:
[----:B------:R-:W-:Y:S05]  /*18e70*/  BSYNC B0 ;  /* 0x0000000000007941 */ /* 0x000fea0003800000 */
.L_x_548:
[----:B------:R-:W-:Y:S05]  /*18e80*/  @!P2 BRA `(.L_x_550) ;  /* 0x000000000004a947 */ /* 0x000fea0003800000 */
[----:B------:R-:W-:Y:S01]  /*18e90*/  BPT.TRAP 0x1 ;  /* 0x000000040000795c */ /* 0x000fe20000300000 */
.L_x_550:
[----:B-1----:R-:W-:-:S04]  /*18ea0*/  SHF.L.U32 R0, R23, 0x1f, RZ ;  /* 0x0000001f17007819 */ /* 0x002fc800000006ff */
[----:B------:R-:W1:Y:S02]  /*18eb0*/  SYNCS.PHASECHK.TRANS64.TRYWAIT P1, [R3+URZ+0x19c60], R0 ;  /* 0x019c6000030075a7 */ /* 0x000e64000802017f */
[----:B-1----:R-:W-:Y:S05]  /*18ec0*/  @!P1 BRA `(.L_x_551) ;  /* 0x00000024005c9947 */ /* 0x002fea0003800000 */
.L_x_628:
[----:B------:R-:W0:Y:S04]  /*18ed0*/  LDL R4, [R1+0x10] ;  /* 0x0000100001047983 */ /* 0x000e280000100800 */
[----:B------:R-:W2:Y:S04]  /*18ee0*/  LDL R10, [R1+0x8] ;  /* 0x00000800010a7983 */ /* 0x000ea80000100800 */
[----:B------:R-:W3:Y:S01]  /*18ef0*/  LDL R12, [R1+0xc] ;  /* 0x00000c00010c7983 */ /* 0x000ee20000100800 */
[----:B------:R-:W-:Y:S01]  /*18f00*/  IMAD R2, R19, 0x3000, RZ ;  /* 0x0000300013027824 */ /* 0x000fe200078e02ff */
[----:B------:R-:W-:Y:S05]  /*18f10*/  WARPSYNC.ALL ;  /* 0x0000000000007948 */ /* 0x000fea0003800000 */
[----:B0-----:R-:W-:-:S02]  /*18f20*/  LOP3.LUT R5, R2, R4, RZ, 0xfc, !PT ;  /* 0x0000000402057212 */ /* 0x001fc400078efcff */
[----:B--2---:R-:W-:-:S03]  /*18f30*/  LOP3.LUT R2, R2, R10, RZ, 0xfc, !PT ;  /* 0x0000000a02027212 */ /* 0x004fc600078efcff */
[C---:B-1----:R-:W-:Y:S02]  /*18f40*/  IMAD.IADD R0, R18.reuse, 0x1, R5 ;  /* 0x0000000112007824 */ /* 0x042fe400078e0205 */
        /* <DEDUP_REMOVED lines=20> */
[----:B---3--:R-:W-:Y:S02]  /*19090*/  IADD3 R2, R12, 0x3000, R2 ;  /* 0x000030000c027810 */ /* 0x008fe40007ffe002 */
        /* <DEDUP_REMOVED lines=25> */
.L_x_552:
        /* <DEDUP_REMOVED lines=10> */
.L_x_495:
[----:B------:R-:W2:Y:S02]  /*192d0*/  LDL R0, [R1+0x14] ;  /* 0x0000140001007983 */ /* 0x000ea40000100800 */
[----:B--2---:R-:W-:-:S13]  /*192e0*/  LOP3.LUT P0, RZ, R0, 0x2, RZ, 0xc0, !PT ;  /* 0x0000000200ff7812 */ /* 0x004fda000780c0ff */
[----:B------:R-:W-:Y:S05]  /*192f0*/  @!P0 BRA `(.L_x_553) ;  /* 0x0000000000248947 */ /* 0x000fea0003800000 */
[----:B------:R-:W-:Y:S05]  /*19300*/  WARPSYNC.ALL ;  /* 0x0000000000007948 */ /* 0x000fea0003800000 */
[----:B------:R-:W2:Y:S08]  /*19310*/  S2UR UR5, SR_CgaCtaId ;  /* 0x00000000000579c3 */ /* 0x000eb00000008800 */
[----:B------:R-:W-:Y:S06]  /*19320*/  BAR.SYNC.DEFER_BLOCKING 0x5, 0x200 ;  /* 0x0148000000007b1d */ /* 0x000fec0000010000 */
[----:B------:R-:W-:-:S02]  /*19330*/  UMOV UR4, 0x400 ;  /* 0x0000040000047882 */ /* 0x000fc40000000000 */
[----:B--2---:R-:W-:-:S06]  /*19340*/  ULEA UR4, UR5, UR4, 0x18 ;  /* 0x0000000405047291 */ /* 0x004fcc000f8ec03f */
[----:B0-----:R-:W-:-:S05]  /*19350*/  IMAD.U32 R18, RZ, RZ, UR4 ;  /* 0x00000004ff127e24 */ /* 0x001fca000f8e00ff */
[----:B------:R3:W4:Y:S01]  /*19360*/  LDS.128 R24, [R18+0x19cd0] ;  /* 0x019cd00012187984 */ /* 0x0007220000000c00 */
[----:B------:R-:W-:Y:S06]  /*19370*/  BAR.ARV 0x4, 0x200 ;  /* 0x0108000000007b1d */ /* 0x000fec0000002000 */
[----:B------:R-:W-:Y:S05]  /*19380*/  BRA `(.L_x_554) ;  /* 0x0000000800d47947 */ /* 0x000fea0003800000 */
.L_x_553:
[----:B------:R-:W0:Y:S01]  /*19390*/  S2R R0, SR_TID.X ;  /* 0x0000000000007919 */ /* 0x000e220000002100 */
[----:B------:R-:W-:Y:S01]  /*193a0*/  UMOV UR4, 0xffffffff ;  /* 0xffffffff00047882 */ /* 0x000fe20000000000 */
[----:B0-----:R-:W-:-:S04]  /*193b0*/  LOP3.LUT R9, R0, 0x1f, RZ, 0xc0, !PT ;  /* 0x0000001f00097812 */ /* 0x001fc800078ec0ff */
[----:B------:R-:W-:Y:S01]  /*193c0*/  ISETP.NE.AND P0, PT, R9, 0x1f, PT ;  /* 0x0000001f0900780c */ /* 0x000fe20003f05270 */
[----:B------:R-:W-:-:S12]  /*193d0*/  BRA.DIV UR4, `(.L_x_555) ;  /* 0x00000022042c7947 */ /* 0x000fd8000b800000 */
[----:B------:R-:W-:Y:S01]  /*193e0*/  IMAD.IADD R0, R27, 0x1, R9 ;  /* 0x000000011b007824 */ /* 0x000fe200078e0209 */
[----:B------:R-:W-:-:S04]  /*193f0*/  ULDC UR4, c[0x0][0xc3c] ;  /* 0x00030f0000047ab9 */ /* 0x000fc80000000800 */
[----:B------:R-:W-:-:S13]  /*19400*/  ISETP.GE.OR P1, PT, R0, UR4, !P0 ;  /* 0x0000000400007c0c */ /* 0x000fda000c726670 */
[----:B------:R-:W0:Y:S08]  /*19410*/  @!P1 LDC.64 R2, c[0x0][0xc80] ;  /* 0x00032000ff029b82 */ /* 0x000e300000000a00 */
[----:B------:R-:W2:Y:S01]  /*19420*/  @!P1 LDC.64 R4, c[0x0][0xc78] ;  /* 0x00031e00ff049b82 */ /* 0x000ea20000000a00 */
[----:B0-----:R-:W-:-:S05]  /*19430*/  @!P1 IMAD.WIDE R2, R0, 0x4, R2 ;  /* 0x0000000400029825 */ /* 0x001fca00078e0202 */
[----:B------:R2:W3:Y:S02]  /*19440*/  @!P1 LDG.E R7, desc[UR40][R2.64] ;  /* 0x0000002802079981 */ /* 0x0004e4000c1e1900 */
[----:B--2---:R-:W-:-:S06]  /*19450*/  @!P1 IMAD.WIDE R2, R0, 0x4, R4 ;  /* 0x0000000400029825 */ /* 0x004fcc00078e0204 */
[----:B------:R-:W2:Y:S01]  /*19460*/  @!P1 LDG.E R2, desc[UR40][R2.64] ;  /* 0x0000002802029981 */ /* 0x000ea2000c1e1900 */
[----:B------:R-:W-:Y:S01]  /*19470*/  IMAD.MOV.U32 R4, RZ, RZ, RZ ;  /* 0x000000ffff047224 */ /* 0x000fe200078e00ff */
[C---:B------:R-:W-:Y:S02]  /*19480*/  ISETP.GE.U32.AND P2, PT, R9.reuse, 0x2, PT ;  /* 0x000000020900780c */ /* 0x040fe40003f46070 */
[C---:B------:R-:W-:Y:S01]  /*19490*/  ISETP.GE.U32.AND P3, PT, R9.reuse, 0x4, PT ;  /* 0x000000040900780c */ /* 0x040fe20003f66070 */
[----:B------:R-:W-:Y:S01]  /*194a0*/  SHFL.IDX PT, R0, R24, RZ, 0x1f ;  /* 0x00001fff18007589 */ /* 0x000fe200000e0000 */
[C---:B------:R-:W-:Y:S02]  /*194b0*/  ISETP.GE.U32.AND P4, PT, R9.reuse, 0x8, PT ;  /* 0x000000080900780c */ /* 0x040fe40003f86070 */
[----:B------:R-:W-:Y:S01]  /*194c0*/  ISETP.GE.U32.AND P5, PT, R9, 0x10, PT ;  /* 0x000000100900780c */ /* 0x000fe20003fa6070 */
[----:B------:R0:W-:Y:S02]  /*194d0*/  SHFL.IDX PT, R6, R24, 0x1, 0x1f ;  /* 0x00201f0018067f89 */ /* 0x0001e400000e0000 */
[----:B0-----:R-:W-:-:S02]  /*194e0*/  IMAD.MOV.U32 R24, RZ, RZ, RZ ;  /* 0x000000ffff187224 */ /* 0x001fc400078e00ff */
[----:B---3--:R-:W-:Y:S02]  /*194f0*/  @!P1 IMAD.MOV.U32 R4, RZ, RZ, R7 ;  /* 0x000000ffff049224 */ /* 0x008fe400078e0007 */
[----:B------:R-:W-:Y:S02]  /*19500*/  IMAD.MOV.U32 R7, RZ, RZ, RZ ;  /* 0x000000ffff077224 */ /* 0x000fe400078e00ff */
[----:B--2---:R-:W-:Y:S01]  /*19510*/  @!P1 IMAD.MOV.U32 R7, RZ, RZ, R2 ;  /* 0x000000ffff079224 */ /* 0x004fe200078e0002 */
[----:B------:R-:W-:-:S03]  /*19520*/  ISETP.NE.AND P1, PT, R9, RZ, PT ;  /* 0x000000ff0900720c */ /* 0x000fc60003f25270 */
[----:B------:R-:W-:-:S05]  /*19530*/  IMAD R2, R7, R4, RZ ;  /* 0x0000000407027224 */ /* 0x000fca00078e02ff */
        /* <DEDUP_REMOVED lines=15> */
[----:B------:R0:W2:Y:S02]  /*19630*/  SHFL.IDX PT, R8, R2, 0x1f, 0x1f ;  /* 0x03e01f0002087f89 */ /* 0x0000a400000e0000 */
.L_x_638:
[----:B------:R-:W-:Y:S02]  /*19640*/  ULDC UR4, c[0x0][0xc38] ;  /* 0x00030e0000047ab9 */ /* 0x000fe40000000800 */
[----:B------:R-:W-:-:S04]  /*19650*/  IMAD.U32 R3, RZ, RZ, UR4 ;  /* 0x00000004ff037e24 */ /* 0x000fc8000f8e00ff */
[----:B--2---:R-:W-:-:S04]  /*19660*/  IMAD R8, R8, R3, RZ ;  /* 0x0000000308087224 */ /* 0x004fc800078e02ff */
[----:B------:R-:W-:-:S05]  /*19670*/  IMAD.IADD R6, R6, 0x1, R8 ;  /* 0x0000000106067824 */ /* 0x000fca00078e0208 */
[----:B------:R-:W-:-:S13]  /*19680*/  ISETP.GT.AND P6, PT, R6, R0, PT ;  /* 0x000000000600720c */ /* 0x000fda0003fc4270 */
[----:B------:R-:W-:Y:S05]  /*19690*/  @P6 BRA `(.L_x_556) ;  /* 0x0000000000a46947 */ /* 0x000fea0003800000 */
.L_x_559:
[----:B0-----:R-:W0:Y:S01]  /*196a0*/  LDC R2, c[0x0][0xc3c] ;  /* 0x00030f00ff027b82 */ /* 0x001e220000000800 */
[----:B------:R-:W-:-:S05]  /*196b0*/  VIADD R27, R27, 0x1f ;  /* 0x0000001f1b1b7836 */ /* 0x000fca0000000000 */
[----:B0-----:R-:W-:-:S13]  /*196c0*/  ISETP.GE.AND P6, PT, R27, R2, PT ;  /* 0x000000021b00720c */ /* 0x001fda0003fc6270 */
[----:B------:R-:W-:Y:S05]  /*196d0*/  @P6 BRA `(.L_x_557) ;  /* 0x0000000400bc6947 */ /* 0x000fea0003800000 */
[----:B------:R-:W0:Y:S01]  /*196e0*/  S2R R3, SR_TID.X ;  /* 0x0000000000037919 */ /* 0x000e220000002100 */
[----:B------:R-:W-:Y:S01]  /*196f0*/  IMAD.MOV.U32 R4, RZ, RZ, RZ ;  /* 0x000000ffff047224 */ /* 0x000fe200078e00ff */
[----:B0-----:R-:W-:-:S05]  /*19700*/  LOP3.LUT R3, R3, 0x1f, RZ, 0xc0, !PT ;  /* 0x0000001f03037812 */ /* 0x001fca00078ec0ff */
[----:B------:R-:W-:-:S05]  /*19710*/  IMAD.IADD R5, R27, 0x1, R3 ;  /* 0x000000011b057824 */ /* 0x000fca00078e0203 */
[----:B------:R-:W-:-:S13]  /*19720*/  ISETP.GE.OR P6, PT, R5, R2, !P0 ;  /* 0x000000020500720c */ /* 0x000fda00047c6670 */
[----:B------:R-:W0:Y:S02]  /*19730*/  @!P6 LDC.64 R2, c[0x0][0xc80] ;  /* 0x00032000ff02eb82 */ /* 0x000e240000000a00 */
[----:B0-----:R-:W-:-:S05]  /*19740*/  @!P6 IMAD.WIDE R2, R5, 0x4, R2 ;  /* 0x000000040502e825 */ /* 0x001fca00078e0202 */
[----:B------:R0:W2:Y:S01]  /*19750*/  @!P6 LDG.E R4, desc[UR40][R2.64] ;  /* 0x000000280204e981 */ /* 0x0000a2000c1e1900 */
[----:B------:R-:W-:Y:S01]  /*19760*/  IMAD.MOV.U32 R7, RZ, RZ, RZ ;  /* 0x000000ffff077224 */ /* 0x000fe200078e00ff */
[----:B0-----:R-:W0:Y:S02]  /*19770*/  @!P6 LDC.64 R2, c[0x0][0xc78] ;  /* 0x00031e00ff02eb82 */ /* 0x001e240000000a00 */
[----:B0-----:R-:W-:-:S05]  /*19780*/  @!P6 IMAD.WIDE R2, R5, 0x4, R2 ;  /* 0x000000040502e825 */ /* 0x001fca00078e0202 */
[----:B------:R-:W2:Y:S01]  /*19790*/  @!P6 LDG.E R7, desc[UR40][R2.64] ;  /* 0x000000280207e981 */ /* 0x000ea2000c1e1900 */
[----:B------:R-:W-:Y:S01]  /*197a0*/  UMOV UR4, 0xffffffff ;  /* 0xffffffff00047882 */ /* 0x000fe20000000000 */
[----:B--2---:R-:W-:Y:S02]  /*197b0*/  IMAD R2, R7, R4, RZ ;  /* 0x0000000407027224 */ /* 0x004fe400078e02ff */
[----:B------:R-:W-:Y:S05]  /*197c0*/  BRA.DIV UR4, `(.L_x_558) ;  /* 0x0000002204887947 */ /* 0x000fea000b800000 */
        /* <DEDUP_REMOVED lines=16> */
.L_x_646:
[----:B------:R-:W-:Y:S02]  /*198d0*/  ULDC UR4, c[0x0][0xc38] ;  /* 0x00030e0000047ab9 */ /* 0x000fe40000000800 */
[----:B------:R-:W-:-:S04]  /*198e0*/  IMAD.U32 R3, RZ, RZ, UR4 ;  /* 0x00000004ff037e24 */ /* 0x000fc8000f8e00ff */
[----:B--2---:R-:W-:-:S04]  /*198f0*/  IMAD R8, R8, R3, RZ ;  /* 0x0000000308087224 */ /* 0x004fc800078e02ff */
[----:B------:R-:W-:-:S05]  /*19900*/  IMAD.IADD R6, R8, 0x1, R6 ;  /* 0x0000000108067824 */ /* 0x000fca00078e0206 */
[----:B------:R-:W-:-:S13]  /*19910*/  ISETP.GT.AND P6, PT, R6, R0, PT ;  /* 0x000000000600720c */ /* 0x000fda0003fc4270 */
[----:B------:R-:W-:Y:S05]  /*19920*/  @!P6 BRA `(.L_x_559) ;  /* 0xfffffffc005ce947 */ /* 0x000fea000383ffff */
.L_x_556:
[----:B------:R-:W-:Y:S01]  /*19930*/  IMAD.IADD R8, R6, 0x1, -R8 ;  /* 0x0000000106087824 */ /* 0x000fe200078e0a08 */
[----:B------:R-:W-:-:S03]  /*19940*/  UMOV UR4, 0xffffffff ;  /* 0xffffffff00047882 */ /* 0x000fc60000000000 */
[----:B------:R-:W-:-:S05]  /*19950*/  IMAD R5, R2, R3, R8 ;  /* 0x0000000302057224 */ /* 0x000fca00078e0208 */
[----:B------:R-:W-:Y:S01]  /*19960*/  ISETP.GT.AND P6, PT, R5, R0, PT ;  /* 0x000000000500720c */ /* 0x000fe20003fc4270 */
[----:B------:R-:W-:-:S12]  /*19970*/  BRA.DIV UR4, `(.L_x_560) ;  /* 0x0000002204f47947 */ /* 0x000fd8000b800000 */
[----:B------:R-:W-:-:S04]  /*19980*/  VOTE.ANY R6, PT, !P6 ;  /* 0x0000000000067806 */ /* 0x000fc800070e0100 */
[----:B------:R-:W2:Y:S02]  /*19990*/  POPC R5, R6 ;  /* 0x0000000600057309 */ /* 0x000ea40000000000 */
[----:B--2---:R2:W3:Y:S04]  /*199a0*/  SHFL.IDX PT, R4, R4, R5, 0x1f ;  /* 0x00001f0504047589 */ /* 0x0044e800000e0000 */
[----:B------:R2:W4:Y:S02]  /*199b0*/  SHFL.IDX PT, R7, R7, R5, 0x1f ;  /* 0x00001f0507077589 */ /* 0x00052400000e0000 */
.L_x_651:
[----:B------:R-:W-:-:S13]  /*199c0*/  ISETP.NE.AND P0, PT, R6, RZ, PT ;  /* 0x000000ff0600720c */ /* 0x000fda0003f05270 */
[----:B------:R-:W-:Y:S05]  /*199d0*/  @!P0 BRA `(.L_x_561) ;  /* 0x0000000000148947 */ /* 0x000fea0003800000 */
[----:B------:R-:W-:Y:S01]  /*199e0*/  UMOV UR4, 0xffffffff ;  /* 0xffffffff00047882 */ /* 0x000fe20000000000 */
[----:B------:R-:W-:Y:S02]  /*199f0*/  VIADD R12, R5, 0xffffffff ;  /* 0xffffffff050c7836 */ /* 0x000fe40000000000 */
[----:B------:R-:W-:Y:S05]  /*19a00*/  BRA.DIV UR4, `(.L_x_562) ;  /* 0x00000026042c7947 */ /* 0x000fea000b800000 */
[----:B0-----:R0:W0:Y:S02]  /*19a10*/  SHFL.IDX PT, R2, R2, R12, 0x1f ;  /* 0x00001f0c02027589 */ /* 0x00102400000e0000 */
.L_x_654:
[----:B0-----:R-:W-:-:S07]  /*19a20*/  IMAD.MOV.U32 R24, RZ, RZ, R2 ;  /* 0x000000ffff187224 */ /* 0x001fce00078e0002 */
.L_x_561:
[----:B------:R-:W-:Y:S01]  /*19a30*/  IMAD R24, R24, R3, R8 ;  /* 0x0000000318187224 */ /* 0x000fe200078e0208 */
[----:B---3--:R-:W-:Y:S01]  /*19a40*/  IABS R8, R4 ;  /* 0x0000000400087213 */ /* 0x008fe20000000000 */
[----:B------:R-:W-:Y:S02]  /*19a50*/  IMAD.IADD R27, R5, 0x1, R27 ;  /* 0x00000001051b7824 */ /* 0x000fe400078e021b */
[----:B------:R-:W-:Y:S01]  /*19a60*/  IMAD.IADD R25, R0, 0x1, -R24 ;  /* 0x0000000100197824 */ /* 0x000fe200078e0a18 */
[----:B0-----:R-:W0:Y:S04]  /*19a70*/  I2F.RP R2, R8 ;  /* 0x0000000800027306 */ /* 0x001e280000209400 */
[----:B------:R-:W-:-:S04]  /*19a80*/  IABS R0, R25 ;  /* 0x0000001900007213 */ /* 0x000fc80000000000 */
[----:B0-----:R-:W0:Y:S02]  /*19a90*/  MUFU.RCP R2, R2 ;  /* 0x0000000200027308 */ /* 0x001e240000001000 */
[----:B0-----:R-:W-:-:S06]  /*19aa0*/  VIADD R2, R2, 0xffffffe ;  /* 0x0ffffffe02027836 */ /* 0x001fcc0000000000 */
[----:B------:R-:W0:Y:S02]  /*19ab0*/  F2I.FTZ.U32.TRUNC.NTZ R3, R2 ;  /* 0x0000000200037305 */ /* 0x000e24000021f000 */
[----:B0-----:R-:W-:-:S04]  /*19ac0*/  IMAD.MOV R2, RZ, RZ, -R3 ;  /* 0x000000ffff027224 */ /* 0x001fc800078e0a03 */
[----:B------:R-:W-:Y:S02]  /*19ad0*/  IMAD R6, R2, R8, RZ ;  /* 0x0000000802067224 */ /* 0x000fe400078e02ff */
[----:B------:R-:W-:-:S04]  /*19ae0*/  IMAD.MOV.U32 R2, RZ, RZ, RZ ;  /* 0x000000ffff027224 */ /* 0x000fc800078e00ff */
[----:B------:R-:W-:Y:S01]  /*19af0*/  IMAD.HI.U32 R2, R3, R6, R2 ;  /* 0x0000000603027227 */ /* 0x000fe200078e0002 */
[----:B------:R-:W-:-:S05]  /*19b00*/  IABS R3, R4 ;  /* 0x0000000400037213 */ /* 0x000fca0000000000 */
[----:B------:R-:W-:Y:S02]  /*19b10*/  IMAD.MOV R3, RZ, RZ, -R3 ;  /* 0x000000ffff037224 */ /* 0x000fe400078e0a03 */
[----:B------:R-:W-:-:S04]  /*19b20*/  IMAD.HI.U32 R6, R2, R0, RZ ;  /* 0x0000000002067227 */ /* 0x000fc800078e00ff */
[----:B------:R-:W-:-:S05]  /*19b30*/  IMAD R0, R6, R3, R0 ;  /* 0x0000000306007224 */ /* 0x000fca00078e0200 */
[----:B------:R-:W-:-:S13]  /*19b40*/  ISETP.GT.U32.AND P1, PT, R8, R0, PT ;  /* 0x000000000800720c */ /* 0x000fda0003f24070 */
[----:B------:R-:W-:Y:S02]  /*19b50*/  @!P1 IMAD.IADD R0, R0, 0x1, -R8 ;  /* 0x0000000100009824 */ /* 0x000fe400078e0a08 */
[----:B------:R-:W-:Y:S01]  /*19b60*/  @!P1 VIADD R6, R6, 0x1 ;  /* 0x0000000106069836 */ /* 0x000fe20000000000 */
[----:B------:R-:W-:Y:S02]  /*19b70*/  ISETP.NE.AND P1, PT, R4, RZ, PT ;  /* 0x000000ff0400720c */ /* 0x000fe40003f25270 */
[----:B------:R-:W-:Y:S02]  /*19b80*/  ISETP.GE.U32.AND P0, PT, R0, R8, PT ;  /* 0x000000080000720c */ /* 0x000fe40003f06070 */
[----:B----4-:R-:W-:-:S04]  /*19b90*/  IABS R0, R7 ;  /* 0x0000000700007213 */ /* 0x010fc80000000000 */
[----:B------:R-:W0:Y:S07]  /*19ba0*/  I2F.RP R2, R0 ;  /* 0x0000000000027306 */ /* 0x000e2e0000209400 */
[----:B------:R-:W-:Y:S01]  /*19bb0*/  @P0 VIADD R6, R6, 0x1 ;  /* 0x0000000106060836 */ /* 0x000fe20000000000 */
[----:B0-----:R-:W0:Y:S02]  /*19bc0*/  MUFU.RCP R2, R2 ;  /* 0x0000000200027308 */ /* 0x001e240000001000 */
[----:B0-----:R-:W-:-:S06]  /*19bd0*/  VIADD R2, R2, 0xffffffe ;  /* 0x0ffffffe02027836 */ /* 0x001fcc0000000000 */
[----:B------:R-:W0:Y:S02]  /*19be0*/  F2I.FTZ.U32.TRUNC.NTZ R3, R2 ;  /* 0x0000000200037305 */ /* 0x000e24000021f000 */
[----:B0-----:R-:W-:-:S04]  /*19bf0*/  IMAD.MOV R2, RZ, RZ, -R3 ;  /* 0x000000ffff027224 */ /* 0x001fc800078e0a03 */
[----:B------:R-:W-:Y:S02]  /*19c00*/  IMAD R8, R2, R0, RZ ;  /* 0x0000000002087224 */ /* 0x000fe400078e02ff */
[----:B------:R-:W-:-:S04]  /*19c10*/  IMAD.MOV.U32 R2, RZ, RZ, RZ ;  /* 0x000000ffff027224 */ /* 0x000fc800078e00ff */
[----:B------:R-:W-:Y:S01]  /*19c20*/  IMAD.HI.U32 R2, R3, R8, R2 ;  /* 0x0000000803027227 */ /* 0x000fe200078e0002 */
[----:B------:R-:W-:Y:S02]  /*19c30*/  LOP3.LUT R3, R25, R4, RZ, 0x3c, !PT ;  /* 0x0000000419037212 */ /* 0x000fe400078e3cff */
[----:B------:R-:W-:Y:S02]  /*19c40*/  IABS R8, R7 ;  /* 0x0000000700087213 */ /* 0x000fe40000000000 */
[----:B------:R-:W-:-:S03]  /*19c50*/  ISETP.GE.AND P2, PT, R3, RZ, PT ;  /* 0x000000ff0300720c */ /* 0x000fc60003f46270 */
[----:B------:R-:W-:-:S10]  /*19c60*/  IMAD.MOV R8, RZ, RZ, -R8 ;  /* 0x000000ffff087224 */ /* 0x000fd400078e0a08 */
[----:B------:R-:W-:Y:S01]  /*19c70*/  @!P2 IMAD.MOV R6, RZ, RZ, -R6 ;  /* 0x000000ffff06a224 */ /* 0x000fe200078e0a06 */
[----:B------:R-:W-:-:S04]  /*19c80*/  @!P1 LOP3.LUT R6, RZ, R4, RZ, 0x33, !PT ;  /* 0x00000004ff069212 */ /* 0x000fc800078e33ff */
[-C--:B------:R-:W-:Y:S01]  /*19c90*/  IABS R3, R6.reuse ;  /* 0x0000000600037213 */ /* 0x080fe20000000000 */
[----:B------:R-:W-:-:S04]  /*19ca0*/  IMAD R4, R4, R6, RZ ;  /* 0x0000000604047224 */ /* 0x000fc800078e02ff */
[----:B------:R-:W-:-:S04]  /*19cb0*/  IMAD.HI.U32 R2, R2, R3, RZ ;  /* 0x0000000302027227 */ /* 0x000fc800078e00ff */
[----:B------:R-:W-:Y:S02]  /*19cc0*/  IMAD R3, R2, R8, R3 ;  /* 0x0000000802037224 */ /* 0x000fe400078e0203 */
[----:B------:R-:W-:-:S03]  /*19cd0*/  IMAD.IADD R25, R25, 0x1, -R4 ;  /* 0x0000000119197824 */ /* 0x000fc600078e0a04 */
[----:B------:R-:W-:-:S13]  /*19ce0*/  ISETP.GT.U32.AND P1, PT, R0, R3, PT ;  /* 0x000000030000720c */ /* 0x000fda0003f24070 */
[----:B------:R-:W-:Y:S02]  /*19cf0*/  @!P1 IMAD.IADD R3, R3, 0x1, -R0 ;  /* 0x0000000103039824 */ /* 0x000fe400078e0a00 */
[----:B------:R-:W-:Y:S01]  /*19d00*/  @!P1 VIADD R2, R2, 0x1 ;  /* 0x0000000102029836 */ /* 0x000fe20000000000 */
[----:B------:R-:W-:Y:S02]  /*19d10*/  ISETP.NE.AND P1, PT, R7, RZ, PT ;  /* 0x000000ff0700720c */ /* 0x000fe40003f25270 */
[----:B------:R-:W-:Y:S02]  /*19d20*/  ISETP.GE.U32.AND P0, PT, R3, R0, PT ;  /* 0x000000000300720c */ /* 0x000fe40003f06070 */
[----:B------:R-:W-:-:S04]  /*19d30*/  LOP3.LUT R0, R6, R7, RZ, 0x3c, !PT ;  /* 0x0000000706007212 */ /* 0x000fc800078e3cff */
[----:B------:R-:W-:-:S07]  /*19d40*/  ISETP.GE.AND P2, PT, R0, RZ, PT ;  /* 0x000000ff0000720c */ /* 0x000fce0003f46270 */
[----:B------:R-:W-:-:S06]  /*19d50*/  @P0 VIADD R2, R2, 0x1 ;  /* 0x0000000102020836 */ /* 0x000fcc0000000000 */
[----:B------:R-:W-:Y:S01]  /*19d60*/  @!P2 IMAD.MOV R2, RZ, RZ, -R2 ;  /* 0x000000ffff02a224 */ /* 0x000fe200078e0a02 */
[----:B------:R-:W-:-:S05]  /*19d70*/  @!P1 LOP3.LUT R2, RZ, R7, RZ, 0x33, !PT ;  /* 0x00000007ff029212 */ /* 0x000fca00078e33ff */
[--C-:B------:R-:W-:Y:S02]  /*19d80*/  IMAD.MOV R0, RZ, RZ, -R2.reuse ;  /* 0x000000ffff007224 */ /* 0x100fe400078e0a02 */
[C---:B------:R-:W-:Y:S02]  /*19d90*/  IMAD R2, R7.reuse, 0x1000000, R2 ;  /* 0x0100000007027824 */ /* 0x040fe400078e0202 */
[----:B------:R-:W-:-:S04]  /*19da0*/  IMAD R0, R7, R0, R6 ;  /* 0x0000000007007224 */ /* 0x000fc800078e0206 */
[----:B------:R-:W-:Y:S01]  /*19db0*/  IMAD R26, R0, 0x10000, R2 ;  /* 0x00010000001a7824 */ /* 0x000fe200078e0202 */
[----:B------:R-:W-:Y:S06]  /*19dc0*/  BRA `(.L_x_563) ;  /* 0x00000000001c7947 */ /* 0x000fec0003800000 */
.L_x_557:
[----:B------:R-:W-:Y:S01]  /*19dd0*/  UMOV UR4, URZ ;  /* 0x0000003f00047c82 */ /* 0x000fe20008000000 */
[----:B------:R-:W-:Y:S01]  /*19de0*/  UMOV UR5, URZ ;  /* 0x0000003f00057c82 */ /* 0x000fe20008000000 */
[----:B------:R-:W-:Y:S01]  /*19df0*/  ULDC UR6, c[0x0][0xc3c] ;  /* 0x00030f0000067ab9 */ /* 0x000fe20000000800 */
[----:B------:R-:W-:Y:S02]  /*19e00*/  IMAD.MOV.U32 R24, RZ, RZ, R0 ;  /* 0x000000ffff187224 */ /* 0x000fe400078e0000 */
[----:B------:R-:W-:Y:S02]  /*19e10*/  IMAD.U32 R25, RZ, RZ, UR4 ;  /* 0x00000004ff197e24 */ /* 0x000fe4000f8e00ff */
[----:B------:R-:W-:Y:S02]  /*19e20*/  IMAD.U32 R26, RZ, RZ, UR5 ;  /* 0x00000005ff1a7e24 */ /* 0x000fe4000f8e00ff */
[----:B------:R-:W-:-:S07]  /*19e30*/  IMAD.U32 R27, RZ, RZ, UR6 ;  /* 0x00000006ff1b7e24 */ /* 0x000fce000f8e00ff */
.L_x_563:
[----:B------:R-:W0:Y:S01]  /*19e40*/  S2R R0, SR_TID.X ;  /* 0x0000000000007919 */ /* 0x000e220000002100 */
[----:B------:R-:W-:Y:S05]  /*19e50*/  WARPSYNC.ALL ;  /* 0x0000000000007948 */ /* 0x000fea0003800000 */
        /* <DEDUP_REMOVED lines=8> */
.L_x_554:
[----:B------:R-:W-:Y:S02]  /*19ee0*/  ULDC UR4, c[0x0][0xc3c] ;  /* 0x00030f0000047ab9 */ /* 0x000fe40000000800 */
[----:B----4-:R-:W-:-:S13]  /*19ef0*/  ISETP.GE.AND P0, PT, R27, UR4, PT ;  /* 0x000000041b007c0c */ /* 0x010fda000bf06270 */
[----:B------:R-:W-:Y:S05]  /*19f00*/  @!P0 BRA `(.L_x_564) ;  /* 0xffffffa000e48947 */ /* 0x000fea000383ffff */
[----:B------:R-:W-:Y:S05]  /*19f10*/  BSYNC B7 ;  /* 0x0000000000077941 */ /* 0x000fea0003800000 */
.L_x_446:
[----:B--2---:R-:W2:Y:S01]  /*19f20*/  LDL.LU R0, [R1+0x44] ;  /* 0x0000440001007983 */ /* 0x004ea20000300800 */
[----:B------:R-:W-:Y:S01]  /*19f30*/  BSSY B0, `(.L_x_565) ;  /* 0x000000b000007945 */ /* 0x000fe20003800000 */
[----:B------:R-:W4:Y:S01]  /*19f40*/  S2R R5, SR_CgaCtaId ;  /* 0x0000000000057919 */ /* 0x000f220000008800 */
[----:B--2---:R-:W-:-:S05]  /*19f50*/  VIADD R0, R0, 0x1 ;  /* 0x0000000100007836 */ /* 0x004fca0000000000 */
[----:B0-----:R-:W-:-:S04]  /*19f60*/  LEA.HI R2, R0, R0, RZ, 0x1 ;  /* 0x0000000000027211 */ /* 0x001fc800078f08ff */
[----:B------:R-:W-:Y:S02]  /*19f70*/  LOP3.LUT R3, R2, 0xfffffffe, RZ, 0xc0, !PT ;  /* 0xfffffffe02037812 */ /* 0x000fe400078ec0ff */
[----:B------:R-:W-:-:S03]  /*19f80*/  MOV R2, 0x400 ;  /* 0x0000040000027802 */ /* 0x000fc60000000f00 */
[----:B------:R-:W-:Y:S01]  /*19f90*/  IMAD.IADD R0, R0, 0x1, -R3 ;  /* 0x0000000100007824 */ /* 0x000fe200078e0a03 */
[----:B----4-:R-:W-:-:S04]  /*19fa0*/  LEA R8, R5, R2, 0x18 ;  /* 0x0000000205087211 */ /* 0x010fc800078ec0ff */
[----:B------:R-:W-:-:S04]  /*19fb0*/  SHF.L.U32 R0, R0, 0x1f, RZ ;  /* 0x0000001f00007819 */ /* 0x000fc800000006ff */
[----:B------:R-:W0:Y:S02]  /*19fc0*/  SYNCS.PHASECHK.TRANS64.TRYWAIT P0, [R8+URZ+0x19c20], R0 ;  /* 0x019c2000080075a7 */ /* 0x000e24000800017f */
[----:B0-----:R-:W-:Y:S05]  /*19fd0*/  @!P0 BRA `(.L_x_566) ;  /* 0x0000001c00e08947 */ /* 0x001fea0003800000 */
.L_x_655:
[----:B------:R-:W-:Y:S05]  /*19fe0*/  BSYNC B0 ;  /* 0x0000000000007941 */ /* 0x000fea0003800000 */
.L_x_565:
[----:B------:R-:W-:-:S03]  /*19ff0*/  UMOV UR4, 0xffffffff ;  /* 0xffffffff00047882 */ /* 0x000fc60000000000 */
[----:B------:R-:W-:Y:S05]  /*1a000*/  BRA.DIV UR4, `(.L_x_567) ;  /* 0x0000001e04e87947 */ /* 0x000fea000b800000 */
[----:B0-----:R-:W0:Y:S02]  /*1a010*/  S2R R0, SR_TID.X ;  /* 0x0000000000007919 */ /* 0x001e240000002100 */
[----:B0-----:R-:W-:-:S04]  /*1a020*/  SHF.R.U32.HI R0, RZ, 0x5, R0 ;  /* 0x00000005ff007819 */ /* 0x001fc80000011600 */
[----:B------:R-:W-:-:S05]  /*1a030*/  LOP3.LUT R0, R0, 0x3, RZ, 0xc0, !PT ;  /* 0x0000000300007812 */ /* 0x000fca00078ec0ff */
[----:B------:R0:W2:Y:S02]  /*1a040*/  SHFL.IDX PT, R14, R0, RZ, 0x1f ;  /* 0x00001fff000e7589 */ /* 0x0000a400000e0000 */
.L_x_658:
[----:B--2---:R-:W-:-:S13]  /*1a050*/  ISETP.NE.AND P0, PT, R14, RZ, PT ;  /* 0x000000ff0e00720c */ /* 0x004fda0003f05270 */
[----:B------:R-:W-:Y:S05]  /*1a060*/  @P0 BRA `(.L_x_316) ;  /* 0x0000000000a40947 */ /* 0x000fea0003800000 */
[----:B------:R-:W-:-:S03]  /*1a070*/  UMOV UR4, 0xffffffff ;  /* 0xffffffff00047882 */ /* 0x000fc60000000000 */
[----:B------:R-:W-:Y:S05]  /*1a080*/  BRA.DIV UR4, `(.L_x_568) ;  /* 0x0000001e04fc7947 */ /* 0x000fea000b800000 */
[----:B------:R-:W-:-:S13]  /*1a090*/  ELECT P6, URZ, PT ;  /* 0x00000000003f782f */ /* 0x000fda00038c0000 */
.L_x_661:
[----:B------:R-:W-:Y:S05]  /*1a0a0*/  @!P6 BRA `(.L_x_316) ;  /* 0x000000000094e947 */ /* 0x000fea0003800000 */
[----:B0-----:R-:W2:Y:S02]  /*1a0b0*/  LDL.LU R0, [R1+0x40] ;  /* 0x0000400001007983 */ /* 0x001ea40000300800 */
[----:B--2---:R-:W-:-:S04]  /*1a0c0*/  LOP3.LUT R0, R0, 0x2, RZ, 0xfc, !PT ;  /* 0x0000000200007812 */ /* 0x004fc800078efcff */
[----:B------:R-:W-:-:S13]  /*1a0d0*/  ISETP.NE.AND P0, PT, R0, 0x3, PT ;  /* 0x000000030000780c */ /* 0x000fda0003f05270 */
[----:B------:R-:W-:Y:S05]  /*1a0e0*/  @!P0 BRA `(.L_x_569) ;  /* 0x0000000000048947 */ /* 0x000fea0003800000 */
[----:B------:R-:W-:Y:S01]  /*1a0f0*/  BPT.TRAP 0x1 ;  /* 0x000000040000795c */ /* 0x000fe20000300000 */
.L_x_569:
        /* <DEDUP_REMOVED lines=12> */
.L_x_662:
[----:B------:R-:W2:Y:S02]  /*1a1c0*/  SYNCS.PHASECHK.TRANS64.TRYWAIT P1, [R7+URZ], R0 ;  /* 0x00000000070075a7 */ /* 0x000ea4000802017f */
[----:B--2---:R-:W-:Y:S05]  /*1a1d0*/  @!P1 BRA `(.L_x_571) ;  /* 0x0000001c00dc9947 */ /* 0x004fea0003800000 */
.L_x_663:
[----:B------:R-:W-:Y:S05]  /*1a1e0*/  @!P0 BRA `(.L_x_572) ;  /* 0x0000000000048947 */ /* 0x000fea0003800000 */
[----:B------:R-:W-:Y:S01]  /*1a1f0*/  BPT.TRAP 0x1 ;  /* 0x000000040000795c */ /* 0x000fe20000300000 */
.L_x_572:
[----:B------:R-:W-:-:S04]  /*1a200*/  IMAD R2, R19, 0x8, R8 ;  /* 0x0000000813027824 */ /* 0x000fc800078e0208 */
[----:B------:R-:W4:Y:S02]  /*1a210*/  SYNCS.PHASECHK.TRANS64.TRYWAIT P1, [R2+URZ+0x19c60], R3 ;  /* 0x019c6003020075a7 */ /* 0x000f24000802017f */
[----:B----4-:R-:W-:Y:S05]  /*1a220*/  @!P1 BRA `(.L_x_573) ;  /* 0x0000001c00dc9947 */ /* 0x010fea0003800000 */
.L_x_664:
[----:B------:R-:W-:Y:S05]  /*1a230*/  @!P0 BRA `(.L_x_574) ;  /* 0x0000000000048947 */ /* 0x000fea0003800000 */
[----:B------:R-:W-:Y:S01]  /*1a240*/  BPT.TRAP 0x1 ;  /* 0x000000040000795c */ /* 0x000fe20000300000 */
.L_x_574:
[----:B------:R-:W-:-:S04]  /*1a250*/  IMAD R5, R5, 0x8, R8 ;  /* 0x0000000805057824 */ /* 0x000fc800078e0208 */
[----:B------:R-:W5:Y:S02]  /*1a260*/  SYNCS.PHASECHK.TRANS64.TRYWAIT P1, [R5+URZ+0x19c60], R0 ;  /* 0x019c6000050075a7 */ /* 0x000f64000802017f */
[----:B-----5:R-:W-:Y:S05]  /*1a270*/  @!P1 BRA `(.L_x_575) ;  /* 0x0000001c00dc9947 */ /* 0x020fea0003800000 */
.L_x_665:
[----:B------:R-:W-:Y:S05]  /*1a280*/  @!P0 BRA `(.L_x_576) ;  /* 0x0000000000048947 */ /* 0x000fea0003800000 */
[----:B------:R-:W-:Y:S01]  /*1a290*/  BPT.TRAP 0x1 ;  /* 0x000000040000795c */ /* 0x000fe20000300000 */
.L_x_576:
[----:B------:R-:W5:Y:S02]  /*1a2a0*/  SYNCS.PHASECHK.TRANS64.TRYWAIT P0, [R2+URZ+0x19c80], R3 ;  /* 0x019c8003020075a7 */ /* 0x000f64000800017f */
[----:B-----5:R-:W-:Y:S05]  /*1a2b0*/  @!P0 BRA `(.L_x_577) ;  /* 0x0000001c00e08947 */ /* 0x020fea0003800000 */
.L_x_578:
[----:B------:R0:W0:Y:S02]  /*1a2c0*/  SYNCS.PHASECHK.TRANS64.TRYWAIT P0, [R5+URZ+0x19c80], R0 ;  /* 0x019c8000050075a7 */ /* 0x000024000800017f */
[----:B0-----:R-:W-:Y:S05]  /*1a2d0*/  @!P0 NANOSLEEP.SYNCS 0x989680 ;  /* 0x009896800000895d */ /* 0x001fea0003900000 */
[----:B------:R-:W0:Y:S02]  /*1a2e0*/  @!P0 SYNCS.PHASECHK.TRANS64 P0, [R5+URZ+0x19c80], R0 ;  /* 0x019c8000050085a7 */ /* 0x000e24000800007f */
[----:B0-----:R-:W-:Y:S05]  /*1a2f0*/  @!P0 BRA `(.L_x_578) ;  /* 0xfffffffc00f08947 */ /* 0x001fea000383ffff */
.L_x_316:
[----:B------:R-:W-:Y:S05]  /*1a300*/  BSYNC B8 ;  /* 0x0000000000087941 */ /* 0x000fea0003800000 */
.L_x_313:
[----:B------:R-:W-:Y:S05]  /*1a310*/  EXIT ;  /* 0x000000000000794d */ /* 0x000fea0003800000 */
.L_x_334:
[----:B0-----:R0:W1:Y:S02]  /*1a320*/  SYNCS.PHASECHK.TRANS64.TRYWAIT P5, [R83+URZ+0x19c90], R86 ;  /* 0x019c9056530075a7 */ /* 0x00106400080a017f */
[----:B-1----:R-:W-:Y:S05]  /*1a330*/  @!P5 NANOSLEEP.SYNCS 0x989680 ;  /* 0x009896800000d95d */ /* 0x002fea0003900000 */
[----:B------:R-:W1:Y:S02]  /*1a340*/  @!P5 SYNCS.PHASECHK.TRANS64 P5, [R83+URZ+0x19c90], R86 ;  /* 0x019c90565300d5a7 */ /* 0x000e6400080a007f */
[----:B-1----:R-:W-:Y:S05]  /*1a350*/  @!P5 BRA `(.L_x_334) ;  /* 0xfffffffc00f0d947 */ /* 0x002fea000383ffff */
[----:B------:R-:W-:Y:S05]  /*1a360*/  BRA `(.L_x_579) ;  /* 0xfffffe8400f47947 */ /* 0x000fea000383ffff */
.L_x_350:
[----:B-1----:R1:W2:Y:S02]  /*1a370*/  SYNCS.PHASECHK.TRANS64.TRYWAIT P5, [R83+URZ+0x19c90], R86 ;  /* 0x019c9056530075a7 */ /* 0x0022a400080a017f */
[----:B--2---:R-:W-:Y:S05]  /*1a380*/  @!P5 NANOSLEEP.SYNCS 0x989680 ;  /* 0x009896800000d95d */ /* 0x004fea0003900000 */
[----:B------:R-:W2:Y:S02]  /*1a390*/  @!P5 SYNCS.PHASECHK.TRANS64 P5, [R83+URZ+0x19c90], R86 ;  /* 0x019c90565300d5a7 */ /* 0x000ea400080a007f */
[----:B--2---:R-:W-:Y:S05]  /*1a3a0*/  @!P5 BRA `(.L_x_350) ;  /* 0xfffffffc00f0d947 */ /* 0x004fea000383ffff */
[----:B------:R-:W-:Y:S05]  /*1a3b0*/  BRA `(.L_x_580) ;  /* 0xfffffe9c00e87947 */ /* 0x000fea000383ffff */
.L_x_359:
[----:B0-----:R0:W1:Y:S02]  /*1a3c0*/  SYNCS.PHASECHK.TRANS64.TRYWAIT P4, [R83+URZ+0x19c90], R86 ;  /* 0x019c9056530075a7 */ /* 0x001064000808017f */
[----:B-1----:R-:W-:Y:S05]  /*1a3d0*/  @!P4 NANOSLEEP.SYNCS 0x989680 ;  /* 0x009896800000c95d */ /* 0x002fea0003900000 */
[----:B------:R-:W1:Y:S02]  /*1a3e0*/  @!P4 SYNCS.PHASECHK.TRANS64 P4, [R83+URZ+0x19c90], R86 ;  /* 0x019c90565300c5a7 */ /* 0x000e64000808007f */
[----:B-1----:R-:W-:Y:S05]  /*1a3f0*/  @!P4 BRA `(.L_x_359) ;  /* 0xfffffffc00f0c947 */ /* 0x002fea000383ffff */
[----:B------:R-:W-:Y:S05]  /*1a400*/  BRA `(.L_x_581) ;  /* 0xfffffebc00f87947 */ /* 0x000fea000383ffff */
.L_x_363:
[----:B--2---:R2:W0:Y:S02]  /*1a410*/  SYNCS.PHASECHK.TRANS64.TRYWAIT P3, [R83+URZ+0x19cb0], R86 ;  /* 0x019cb056530075a7 */ /* 0x004424000806017f */
[----:B0-----:R-:W-:Y:S05]  /*1a420*/  @!P3 NANOSLEEP.SYNCS 0x989680 ;  /* 0x009896800000b95d */ /* 0x001fea0003900000 */
[----:B------:R-:W0:Y:S02]  /*1a430*/  @!P3 SYNCS.PHASECHK.TRANS64 P3, [R83+URZ+0x19cb0], R86 ;  /* 0x019cb0565300b5a7 */ /* 0x000e24000806007f */
[----:B0-----:R-:W-:Y:S05]  /*1a440*/  @!P3 BRA `(.L_x_363) ;  /* 0xfffffffc00f0b947 */ /* 0x001fea000383ffff */
[----:B------:R-:W-:Y:S05]  /*1a450*/  BRA `(.L_x_582) ;  /* 0xfffffec000687947 */ /* 0x000fea000383ffff */
.L_x_383:
[----:B------:R-:W-:Y:S01]  /*1a460*/  BSSY B1, `(.L_x_583) ;  /* 0x0000008000017945 */ /* 0x000fe20003800000 */
[----:B------:R-:W-:Y:S02]  /*1a470*/  IMAD.MOV.U32 R13, RZ, RZ, R25 ;  /* 0x000000ffff0d7224 */ /* 0x000fe400078e0019 */
[----:B------:R-:W-:Y:S02]  /*1a480*/  IMAD.MOV.U32 R12, RZ, RZ, RZ ;  /* 0x000000ffff0c7224 */ /* 0x000fe400078e00ff */
[----:B------:R-:W-:Y:S02]  /*1a490*/  IMAD.MOV.U32 R11, RZ, RZ, 0x1e1f ;  /* 0x00001e1fff0b7424 */ /* 0x000fe400078e00ff */
[----:B------:R-:W-:-:S07]  /*1a4a0*/  IMAD.MOV.U32 R15, RZ, RZ, -0x1 ;  /* 0xffffffffff0f7424 */ /* 0x000fce00078e00ff */
[----:B------:R-:W-:Y:S05]  /*1a4b0*/  WARPSYNC.COLLECTIVE R15, `(.L_x_584) ;  /* 0x000000000f087348 */ /* 0x000fea0003c00000 */
[----:B------:R0:W1:Y:S02]  /*1a4c0*/  SHFL.IDX P6, R14, R13, R12, R11 ;  /* 0x0000000c0d0e7389 */ /* 0x00006400000c000b */
[----:B01----:R-:W-:Y:S01]  /*1a4d0*/  ENDCOLLECTIVE ;  /* 0x000000000000791b */ /* 0x003fe20003800000 */
.L_x_584:
[----:B------:R-:W-:Y:S05]  /*1a4e0*/  BSYNC B1 ;  /* 0x0000000000017941 */ /* 0x000fea0003800000 */
.L_x_583:
[----:B------:R-:W-:Y:S02]  /*1a4f0*/  IMAD.MOV.U32 R13, RZ, RZ, R30 ;  /* 0x000000ffff0d7224 */ /* 0x000fe400078e001e */
[----:B------:R-:W-:Y:S02]  /*1a500*/  IMAD.MOV.U32 R12, RZ, RZ, RZ ;  /* 0x000000ffff0c7224 */ /* 0x000fe400078e00ff */
[----:B------:R-:W-:Y:S02]  /*1a510*/  IMAD.MOV.U32 R11, RZ, RZ, 0x1e1f ;  /* 0x00001e1fff0b7424 */ /* 0x000fe400078e00ff */
[----:B------:R-:W-:Y:S02]  /*1a520*/  IMAD.MOV.U32 R15, RZ, RZ, -0x1 ;  /* 0xffffffffff0f7424 */ /* 0x000fe400078e00ff */
[----:B------:R-:W-:-:S07]  /*1a530*/  IMAD.MOV.U32 R0, RZ, RZ, R14 ;  /* 0x000000ffff007224 */ /* 0x000fce00078e000e */
[----:B------:R-:W-:Y:S05]  /*1a540*/  WARPSYNC.COLLECTIVE R15, `(.L_x_585) ;  /* 0x000000000f087348 */ /* 0x000fea0003c00000 */
[----:B------:R0:W1:Y:S02]  /*1a550*/  SHFL.IDX P6, R14, R13, R12, R11 ;  /* 0x0000000c0d0e7389 */ /* 0x00006400000c000b */
[----:B01----:R-:W-:Y:S01]  /*1a560*/  ENDCOLLECTIVE ;  /* 0x000000000000791b */ /* 0x003fe20003800000 */
.L_x_585:
[----:B------:R-:W-:Y:S02]  /*1a570*/  IMAD.MOV.U32 R13, RZ, RZ, R28 ;  /* 0x000000ffff0d7224 */ /* 0x000fe400078e001c */
[----:B------:R-:W-:-:S07]  /*1a580*/  IMAD.MOV.U32 R31, RZ, RZ, R14 ;  /* 0x000000ffff1f7224 */ /* 0x000fce00078e000e */
[----:B------:R-:W-:Y:S05]  /*1a590*/  WARPSYNC.COLLECTIVE R15, `(.L_x_586) ;  /* 0x000000000f087348 */ /* 0x000fea0003c00000 */
[----:B------:R0:W1:Y:S02]  /*1a5a0*/  SHFL.IDX P6, R14, R13, R12, R11 ;  /* 0x0000000c0d0e7389 */ /* 0x00006400000c000b */
[----:B01----:R-:W-:Y:S01]  /*1a5b0*/  ENDCOLLECTIVE ;  /* 0x000000000000791b */ /* 0x003fe20003800000 */
.L_x_586:
[----:B------:R-:W-:Y:S02]  /*1a5c0*/  IMAD.MOV.U32 R13, RZ, RZ, R26 ;  /* 0x000000ffff0d7224 */ /* 0x000fe400078e001a */
[----:B------:R-:W-:-:S07]  /*1a5d0*/  IMAD.MOV.U32 R3, RZ, RZ, R14 ;  /* 0x000000ffff037224 */ /* 0x000fce00078e000e */
[----:B------:R-:W-:Y:S05]  /*1a5e0*/  WARPSYNC.COLLECTIVE R15, `(.L_x_587) ;  /* 0x000000000f087348 */ /* 0x000fea0003c00000 */
[----:B------:R0:W1:Y:S02]  /*1a5f0*/  SHFL.IDX P6, R14, R13, R12, R11 ;  /* 0x0000000c0d0e7389 */ /* 0x00006400000c000b */
[----:B01----:R-:W-:Y:S01]  /*1a600*/  ENDCOLLECTIVE ;  /* 0x000000000000791b */ /* 0x003fe20003800000 */
.L_x_587:
[----:B------:R-:W-:Y:S05]  /*1a610*/  BRA `(.L_x_588) ;  /* 0xfffffecc00f07947 */ /* 0x000fea000383ffff */
.L_x_387:
[----:B-1----:R1:W3:Y:S02]  /*1a620*/  SYNCS.PHASECHK.TRANS64.TRYWAIT P0, [R16+URZ+0x19c00], R21 ;  /* 0x019c0015100075a7 */ /* 0x0022e4000800017f */
[----:B---3--:R-:W-:Y:S05]  /*1a630*/  @!P0 NANOSLEEP.SYNCS 0x989680 ;  /* 0x009896800000895d */ /* 0x008fea0003900000 */
[----:B------:R-:W3:Y:S02]  /*1a640*/  @!P0 SYNCS.PHASECHK.TRANS64 P0, [R16+URZ+0x19c00], R21 ;  /* 0x019c0015100085a7 */ /* 0x000ee4000800007f */
[----:B---3--:R-:W-:Y:S05]  /*1a650*/  @!P0 BRA `(.L_x_387) ;  /* 0xfffffffc00f08947 */ /* 0x008fea000383ffff */
[----:B------:R-:W-:Y:S05]  /*1a660*/  BRA `(.L_x_589) ;  /* 0xfffffed000bc7947 */ /* 0x000fea000383ffff */
.L_x_393:
        /* <DEDUP_REMOVED lines=8> */
.L_x_591:
[----:B------:R-:W-:Y:S05]  /*1a6f0*/  BSYNC B1 ;  /* 0x0000000000017941 */ /* 0x000fea0003800000 */
.L_x_590:
        /* <DEDUP_REMOVED lines=8> */
.L_x_592:
[----:B------:R-:W-:Y:S02]  /*1a780*/  IMAD.MOV.U32 R13, RZ, RZ, R28 ;  /* 0x000000ffff0d7224 */ /* 0x000fe400078e001c */
[----:B------:R-:W-:-:S07]  /*1a790*/  IMAD.MOV.U32 R31, RZ, RZ, R14 ;  /* 0x000000ffff1f7224 */ /* 0x000fce00078e000e */
[----:B------:R-:W-:Y:S05]  /*1a7a0*/  WARPSYNC.COLLECTIVE R15, `(.L_x_593) ;  /* 0x000000000f087348 */ /* 0x000fea0003c00000 */
[----:B------:R0:W1:Y:S02]  /*1a7b0*/  SHFL.IDX P6, R14, R13, R12, R11 ;  /* 0x0000000c0d0e7389 */ /* 0x00006400000c000b */
[----:B01----:R-:W-:Y:S01]  /*1a7c0*/  ENDCOLLECTIVE ;  /* 0x000000000000791b */ /* 0x003fe20003800000 */
.L_x_593:
[----:B------:R-:W-:Y:S02]  /*1a7d0*/  IMAD.MOV.U32 R13, RZ, RZ, R26 ;  /* 0x000000ffff0d7224 */ /* 0x000fe400078e001a */
[----:B------:R-:W-:-:S07]  /*1a7e0*/  IMAD.MOV.U32 R3, RZ, RZ, R14 ;  /* 0x000000ffff037224 */ /* 0x000fce00078e000e */
[----:B------:R-:W-:Y:S05]  /*1a7f0*/  WARPSYNC.COLLECTIVE R15, `(.L_x_594) ;  /* 0x000000000f087348 */ /* 0x000fea0003c00000 */
[----:B------:R0:W1:Y:S02]  /*1a800*/  SHFL.IDX P6, R14, R13, R12, R11 ;  /* 0x0000000c0d0e7389 */ /* 0x00006400000c000b */
[----:B01----:R-:W-:Y:S01]  /*1a810*/  ENDCOLLECTIVE ;  /* 0x000000000000791b */ /* 0x003fe20003800000 */
.L_x_594:
[----:B------:R-:W-:Y:S01]  /*1a820*/  IMAD.MOV.U32 R21, RZ, RZ, R14 ;  /* 0x000000ffff157224 */ /* 0x000fe200078e000e */
[----:B------:R-:W-:Y:S06]  /*1a830*/  BRA `(.L_x_595) ;  /* 0xfffffee800387947 */ /* 0x000fec000383ffff */
.L_x_397:
[----:B-1----:R1:W3:Y:S02]  /*1a840*/  SYNCS.PHASECHK.TRANS64.TRYWAIT P0, [R16+URZ+0x19c00], R37 ;  /* 0x019c0025100075a7 */ /* 0x0022e4000800017f */
[----:B---3--:R-:W-:Y:S05]  /*1a850*/  @!P0 NANOSLEEP.SYNCS 0x989680 ;  /* 0x009896800000895d */ /* 0x008fea0003900000 */
[----:B------:R-:W3:Y:S02]  /*1a860*/  @!P0 SYNCS.PHASECHK.TRANS64 P0, [R16+URZ+0x19c00], R37 ;  /* 0x019c0025100085a7 */ /* 0x000ee4000800007f */
[----:B---3--:R-:W-:Y:S05]  /*1a870*/  @!P0 BRA `(.L_x_397) ;  /* 0xfffffffc00f08947 */ /* 0x008fea000383ffff */
[----:B------:R-:W-:Y:S05]  /*1a880*/  BRA `(.L_x_596) ;  /* 0xfffffee800f87947 */ /* 0x000fea000383ffff */
.L_x_403:
[----:B-1----:R1:W4:Y:S02]  /*1a890*/  SYNCS.PHASECHK.TRANS64.TRYWAIT P1, [R3+URZ+0x19c30], R6 ;  /* 0x019c3006030075a7 */ /* 0x002324000802017f */
[----:B----4-:R-:W-:Y:S05]  /*1a8a0*/  @!P1 NANOSLEEP.SYNCS 0x989680 ;  /* 0x009896800000995d */ /* 0x010fea0003900000 */
[----:B------:R-:W4:Y:S02]  /*1a8b0*/  @!P1 SYNCS.PHASECHK.TRANS64 P1, [R3+URZ+0x19c30], R6 ;  /* 0x019c3006030095a7 */ /* 0x000f24000802007f */
[----:B----4-:R-:W-:Y:S05]  /*1a8c0*/  @!P1 BRA `(.L_x_403) ;  /* 0xfffffffc00f09947 */ /* 0x010fea000383ffff */
[----:B------:R-:W-:Y:S05]  /*1a8d0*/  BRA `(.L_x_402) ;  /* 0xffffff0c005c7947 */ /* 0x000fea000383ffff */
.L_x_410:
[----:B-1----:R1:W2:Y:S02]  /*1a8e0*/  SYNCS.PHASECHK.TRANS64.TRYWAIT P1, [R9+URZ+0x19c30], R0 ;  /* 0x019c3000090075a7 */ /* 0x0022a4000802017f */
[----:B--2---:R-:W-:Y:S05]  /*1a8f0*/  @!P1 NANOSLEEP.SYNCS 0x989680 ;  /* 0x009896800000995d */ /* 0x004fea0003900000 */
[----:B------:R-:W2:Y:S02]  /*1a900*/  @!P1 SYNCS.PHASECHK.TRANS64 P1, [R9+URZ+0x19c30], R0 ;  /* 0x019c3000090095a7 */ /* 0x000ea4000802007f */
[----:B--2---:R-:W-:Y:S05]  /*1a910*/  @!P1 BRA `(.L_x_410) ;  /* 0xfffffffc00f09947 */ /* 0x004fea000383ffff */
[----:B------:R-:W-:Y:S05]  /*1a920*/  BRA `(.L_x_409) ;  /* 0xffffff2c00e47947 */ /* 0x000fea000383ffff */
.L_x_415:
[----:B-1----:R1:W2:Y:S02]  /*1a930*/  SYNCS.PHASECHK.TRANS64.TRYWAIT P1, [R14+URZ+0x19c50], R0 ;  /* 0x019c50000e0075a7 */ /* 0x0022a4000802017f */
[----:B--2---:R-:W-:Y:S05]  /*1a940*/  @!P1 NANOSLEEP.SYNCS 0x989680 ;  /* 0x009896800000995d */ /* 0x004fea0003900000 */
[----:B------:R-:W2:Y:S02]  /*1a950*/  @!P1 SYNCS.PHASECHK.TRANS64 P1, [R14+URZ+0x19c50], R0 ;  /* 0x019c50000e0095a7 */ /* 0x000ea4000802007f */
[----:B--2---:R-:W-:Y:S05]  /*1a960*/  @!P1 BRA `(.L_x_415) ;  /* 0xfffffffc00f09947 */ /* 0x004fea000383ffff */
[----:B------:R-:W-:Y:S05]  /*1a970*/  BRA `(.L_x_414) ;  /* 0xffffff3000707947 */ /* 0x000fea000383ffff */
.L_x_422:
[----:B-1----:R1:W2:Y:S02]  /*1a980*/  SYNCS.PHASECHK.TRANS64.TRYWAIT P1, [R7+URZ+0x19c50], R4 ;  /* 0x019c5004070075a7 */ /* 0x0022a4000802017f */
[----:B--2---:R-:W-:Y:S05]  /*1a990*/  @!P1 NANOSLEEP.SYNCS 0x989680 ;  /* 0x009896800000995d */ /* 0x004fea0003900000 */
[----:B------:R-:W2:Y:S02]  /*1a9a0*/  @!P1 SYNCS.PHASECHK.TRANS64 P1, [R7+URZ+0x19c50], R4 ;  /* 0x019c5004070095a7 */ /* 0x000ea4000802007f */
[----:B--2---:R-:W-:Y:S05]  /*1a9b0*/  @!P1 BRA `(.L_x_422) ;  /* 0xfffffffc00f09947 */ /* 0x004fea000383ffff */
[----:B------:R-:W-:Y:S05]  /*1a9c0*/  BRA `(.L_x_421) ;  /* 0xffffff4c00187947 */ /* 0x000fea000383ffff */
.L_x_454:
[----:B------:R-:W0:Y:S01]  /*1a9d0*/  S2R R6, SR_TID.X ;  /* 0x0000000000067919 */ /* 0x000e220000002100 */
[----:B------:R-:W-:Y:S01]  /*1a9e0*/  BSSY B1, `(.L_x_597) ;  /* 0x000000a000017945 */ /* 0x000fe20003800000 */
[----:B------:R-:W-:Y:S02]  /*1a9f0*/  IMAD.MOV.U32 R12, RZ, RZ, RZ ;  /* 0x000000ffff0c7224 */ /* 0x000fe400078e00ff */
[----:B-1----:R-:W-:Y:S02]  /*1aa00*/  IMAD.MOV.U32 R11, RZ, RZ, 0x1f ;  /* 0x0000001fff0b7424 */ /* 0x002fe400078e00ff */
[----:B------:R-:W-:Y:S01]  /*1aa10*/  IMAD.MOV.U32 R15, RZ, RZ, -0x1 ;  /* 0xffffffffff0f7424 */ /* 0x000fe200078e00ff */
[----:B0-----:R-:W-:-:S04]  /*1aa20*/  SHF.R.U32.HI R6, RZ, 0x5, R6 ;  /* 0x00000005ff067819 */ /* 0x001fc80000011606 */
[----:B------:R-:W-:-:S05]  /*1aa30*/  LOP3.LUT R6, R6, 0x3, RZ, 0xc0, !PT ;  /* 0x0000000306067812 */ /* 0x000fca00078ec0ff */
[----:B------:R-:W-:-:S07]  /*1aa40*/  IMAD.MOV.U32 R13, RZ, RZ, R6 ;  /* 0x000000ffff0d7224 */ /* 0x000fce00078e0006 */
[----:B------:R-:W-:Y:S05]  /*1aa50*/  WARPSYNC.COLLECTIVE R15, `(.L_x_598) ;  /* 0x000000000f087348 */ /* 0x000fea0003c00000 */
[----:B------:R0:W1:Y:S02]  /*1aa60*/  SHFL.IDX P6, R14, R13, R12, R11 ;  /* 0x0000000c0d0e7389 */ /* 0x00006400000c000b */
[----:B01----:R-:W-:Y:S01]  /*1aa70*/  ENDCOLLECTIVE ;  /* 0x000000000000791b */ /* 0x003fe20003800000 */
.L_x_598:
[----:B------:R-:W-:Y:S05]  /*1aa80*/  BSYNC B1 ;  /* 0x0000000000017941 */ /* 0x000fea0003800000 */
.L_x_597:
[----:B------:R-:W-:Y:S05]  /*1aa90*/  BRA `(.L_x_599) ;  /* 0xffffffa000607947 */ /* 0x000fea000383ffff */
.L_x_456:
[----:B------:R-:W-:Y:S01]  /*1aaa0*/  BSSY B1, `(.L_x_600) ;  /* 0x0000006000017945 */ /* 0x000fe20003800000 */
[----:B------:R-:W-:-:S07]  /*1aab0*/  IMAD.MOV.U32 R15, RZ, RZ, -0x1 ;  /* 0xffffffffff0f7424 */ /* 0x000fce00078e00ff */
[----:B01----:R-:W-:Y:S05]  /*1aac0*/  WARPSYNC.COLLECTIVE R15, `(.L_x_601) ;  /* 0x000000000f0c7348 */ /* 0x003fea0003c00000 */
[----:B------:R-:W-:Y:S02]  /*1aad0*/  ELECT P6, UR62, PT ;  /* 0x00000000003e782f */ /* 0x000fe400038c0000 */
[----:B------:R-:W-:Y:S01]  /*1aae0*/  MOV R14, UR62 ;  /* 0x0000003e000e7c02 */ /* 0x000fe20008000f00 */
[----:B01----:R-:W-:Y:S10]  /*1aaf0*/  ENDCOLLECTIVE ;  /* 0x000000000000791b */ /* 0x003ff40003800000 */
.L_x_601:
[----:B------:R-:W-:Y:S05]  /*1ab00*/  BSYNC B1 ;  /* 0x0000000000017941 */ /* 0x000fea0003800000 */
.L_x_600:
[----:B------:R-:W-:Y:S05]  /*1ab10*/  BRA `(.L_x_455) ;  /* 0xffffffa000587947 */ /* 0x000fea000383ffff */
.L_x_458:
[----:B0-----:R0:W2:Y:S02]  /*1ab20*/  SYNCS.PHASECHK.TRANS64.TRYWAIT P0, [R18+URZ+0x19c20], R6 ;  /* 0x019c2006120075a7 */ /* 0x0010a4000800017f */
[----:B--2---:R-:W-:Y:S05]  /*1ab30*/  @!P0 NANOSLEEP.SYNCS 0x989680 ;  /* 0x009896800000895d */ /* 0x004fea0003900000 */
[----:B------:R-:W2:Y:S02]  /*1ab40*/  @!P0 SYNCS.PHASECHK.TRANS64 P0, [R18+URZ+0x19c20], R6 ;  /* 0x019c2006120085a7 */ /* 0x000ea4000800007f */
[----:B--2---:R-:W-:Y:S05]  /*1ab50*/  @!P0 BRA `(.L_x_458) ;  /* 0xfffffffc00f08947 */ /* 0x004fea000383ffff */
[----:B------:R-:W-:Y:S05]  /*1ab60*/  BRA `(.L_x_602) ;  /* 0xffffffa000687947 */ /* 0x000fea000383ffff */
.L_x_462:
[----:B-1----:R1:W2:Y:S02]  /*1ab70*/  SYNCS.PHASECHK.TRANS64.TRYWAIT P0, [R9+URZ+0x19ca0], R11 ;  /* 0x019ca00b090075a7 */ /* 0x0022a4000800017f */
[----:B--2---:R-:W-:Y:S05]  /*1ab80*/  @!P0 NANOSLEEP.SYNCS 0x989680 ;  /* 0x009896800000895d */ /* 0x004fea0003900000 */
[----:B------:R-:W2:Y:S02]  /*1ab90*/  @!P0 SYNCS.PHASECHK.TRANS64 P0, [R9+URZ+0x19ca0], R11 ;  /* 0x019ca00b090085a7 */ /* 0x000ea4000800007f */
[----:B--2---:R-:W-:Y:S05]  /*1aba0*/  @!P0 BRA `(.L_x_462) ;  /* 0xfffffffc00f08947 */ /* 0x004fea000383ffff */
[----:B------:R-:W-:Y:S05]  /*1abb0*/  BRA `(.L_x_603) ;  /* 0xffffffa000807947 */ /* 0x000fea000383ffff */
.L_x_469:
[----:B0-----:R0:W2:Y:S02]  /*1abc0*/  SYNCS.PHASECHK.TRANS64.TRYWAIT P0, [R9+URZ+0x19cc0], R11 ;  /* 0x019cc00b090075a7 */ /* 0x0010a4000800017f */
[----:B--2---:R-:W-:Y:S05]  /*1abd0*/  @!P0 NANOSLEEP.SYNCS 0x989680 ;  /* 0x009896800000895d */ /* 0x004fea0003900000 */
[----:B------:R-:W2:Y:S02]  /*1abe0*/  @!P0 SYNCS.PHASECHK.TRANS64 P0, [R9+URZ+0x19cc0], R11 ;  /* 0x019cc00b090085a7 */ /* 0x000ea4000800007f */
[----:B--2---:R-:W-:Y:S05]  /*1abf0*/  @!P0 BRA `(.L_x_469) ;  /* 0xfffffffc00f08947 */ /* 0x004fea000383ffff */
[----:B------:R-:W-:Y:S05]  /*1ac00*/  BRA `(.L_x_604) ;  /* 0xffffffa4007c7947 */ /* 0x000fea000383ffff */
.L_x_478:
[----:B--2---:R2:W3:Y:S02]  /*1ac10*/  SYNCS.PHASECHK.TRANS64.TRYWAIT P2, [R9+URZ+0x19ca0], R8 ;  /* 0x019ca008090075a7 */ /* 0x0044e4000804017f */
[----:B---3--:R-:W-:Y:S05]  /*1ac20*/  @!P2 NANOSLEEP.SYNCS 0x989680 ;  /* 0x009896800000a95d */ /* 0x008fea0003900000 */
[----:B------:R-:W3:Y:S02]  /*1ac30*/  @!P2 SYNCS.PHASECHK.TRANS64 P2, [R9+URZ+0x19ca0], R8 ;  /* 0x019ca0080900a5a7 */ /* 0x000ee4000804007f */
[----:B---3--:R-:W-:Y:S05]  /*1ac40*/  @!P2 BRA `(.L_x_478) ;  /* 0xfffffffc00f0a947 */ /* 0x008fea000383ffff */
[----:B------:R-:W-:Y:S05]  /*1ac50*/  BRA `(.L_x_605) ;  /* 0xffffffa800b07947 */ /* 0x000fea000383ffff */
.L_x_485:
[----:B0-----:R0:W1:Y:S02]  /*1ac60*/  SYNCS.PHASECHK.TRANS64.TRYWAIT P2, [R9+URZ+0x19cc0], R8 ;  /* 0x019cc008090075a7 */ /* 0x001064000804017f */
[----:B-1----:R-:W-:Y:S05]  /*1ac70*/  @!P2 NANOSLEEP.SYNCS 0x989680 ;  /* 0x009896800000a95d */ /* 0x002fea0003900000 */
[----:B------:R-:W1:Y:S02]  /*1ac80*/  @!P2 SYNCS.PHASECHK.TRANS64 P2, [R9+URZ+0x19cc0], R8 ;  /* 0x019cc0080900a5a7 */ /* 0x000e64000804007f */
[----:B-1----:R-:W-:Y:S05]  /*1ac90*/  @!P2 BRA `(.L_x_485) ;  /* 0xfffffffc00f0a947 */ /* 0x002fea000383ffff */
[----:B------:R-:W-:Y:S05]  /*1aca0*/  BRA `(.L_x_606) ;  /* 0xffffffac00a87947 */ /* 0x000fea000383ffff */
.L_x_504:
[----:B------:R-:W3:Y:S01]  /*1acb0*/  S2R R20, SR_TID.X ;  /* 0x0000000000147919 */ /* 0x000ee20000002100 */
[----:B------:R-:W-:Y:S01]  /*1acc0*/  BSSY B0, `(.L_x_607) ;  /* 0x000000a000007945 */ /* 0x000fe20003800000 */
[----:B------:R-:W-:Y:S02]  /*1acd0*/  IMAD.MOV.U32 R12, RZ, RZ, RZ ;  /* 0x000000ffff0c7224 */ /* 0x000fe400078e00ff */
[----:B-1----:R-:W-:Y:S02]  /*1ace0*/  IMAD.MOV.U32 R11, RZ, RZ, 0x1f ;  /* 0x0000001fff0b7424 */ /* 0x002fe400078e00ff */
[----:B------:R-:W-:Y:S01]  /*1acf0*/  IMAD.MOV.U32 R15, RZ, RZ, -0x1 ;  /* 0xffffffffff0f7424 */ /* 0x000fe200078e00ff */
[----:B---3--:R-:W-:-:S04]  /*1ad00*/  SHF.R.U32.HI R20, RZ, 0x5, R20 ;  /* 0x00000005ff147819 */ /* 0x008fc80000011614 */
[----:B------:R-:W-:-:S05]  /*1ad10*/  LOP3.LUT R20, R20, 0x3, RZ, 0xc0, !PT ;  /* 0x0000000314147812 */ /* 0x000fca00078ec0ff */
[----:B------:R-:W-:-:S07]  /*1ad20*/  IMAD.MOV.U32 R13, RZ, RZ, R20 ;  /* 0x000000ffff0d7224 */ /* 0x000fce00078e0014 */
[----:B0-2---:R-:W-:Y:S05]  /*1ad30*/  WARPSYNC.COLLECTIVE R15, `(.L_x_608) ;  /* 0x000000000f087348 */ /* 0x005fea0003c00000 */
[----:B------:R1:W3:Y:S02]  /*1ad40*/  SHFL.IDX P6, R14, R13, R12, R11 ;  /* 0x0000000c0d0e7389 */ /* 0x0002e400000c000b */
[----:B0123--:R-:W-:Y:S01]  /*1ad50*/  ENDCOLLECTIVE ;  /* 0x000000000000791b */ /* 0x00ffe20003800000 */
.L_x_608:
[----:B------:R-:W-:Y:S05]  /*1ad60*/  BSYNC B0 ;  /* 0x0000000000007941 */ /* 0x000fea0003800000 */
.L_x_607:
[----:B------:R-:W-:Y:S05]  /*1ad70*/  BRA `(.L_x_609) ;  /* 0xffffffbc00207947 */ /* 0x000fea000383ffff */
.L_x_506:
[----:B------:R-:W-:Y:S01]  /*1ad80*/  BSSY B0, `(.L_x_610) ;  /* 0x0000006000007945 */ /* 0x000fe20003800000 */
[----:B------:R-:W-:-:S07]  /*1ad90*/  IMAD.MOV.U32 R15, RZ, RZ, -0x1 ;  /* 0xffffffffff0f7424 */ /* 0x000fce00078e00ff */
[----:B0123--:R-:W-:Y:S05]  /*1ada0*/  WARPSYNC.COLLECTIVE R15, `(.L_x_611) ;  /* 0x000000000f0c7348 */ /* 0x00ffea0003c00000 */
[----:B------:R-:W-:Y:S02]  /*1adb0*/  ELECT P6, UR62, PT ;  /* 0x00000000003e782f */ /* 0x000fe400038c0000 */
[----:B------:R-:W-:Y:S01]  /*1adc0*/  MOV R14, UR62 ;  /* 0x0000003e000e7c02 */ /* 0x000fe20008000f00 */
[----:B0123--:R-:W-:Y:S10]  /*1add0*/  ENDCOLLECTIVE ;  /* 0x000000000000791b */ /* 0x00fff40003800000 */
.L_x_611:
[----:B------:R-:W-:Y:S05]  /*1ade0*/  BSYNC B0 ;  /* 0x0000000000007941 */ /* 0x000fea0003800000 */
.L_x_610:
[----:B------:R-:W-:Y:S05]  /*1adf0*/  BRA `(.L_x_612) ;  /* 0xffffffbc00287947 */ /* 0x000fea000383ffff */
.L_x_508:
[----:B---3--:R3:W4:Y:S02]  /*1ae00*/  SYNCS.PHASECHK.TRANS64.TRYWAIT P0, [R4+URZ+0x19c80], R3 ;  /* 0x019c8003040075a7 */ /* 0x008724000800017f */
[----:B----4-:R-:W-:Y:S05]  /*1ae10*/  @!P0 NANOSLEEP.SYNCS 0x989680 ;  /* 0x009896800000895d */ /* 0x010fea0003900000 */
[----:B------:R-:W4:Y:S02]  /*1ae20*/  @!P0 SYNCS.PHASECHK.TRANS64 P0, [R4+URZ+0x19c80], R3 ;  /* 0x019c8003040085a7 */ /* 0x000f24000800007f */
[----:B----4-:R-:W-:Y:S05]  /*1ae30*/  @!P0 BRA `(.L_x_508) ;  /* 0xfffffffc00f08947 */ /* 0x010fea000383ffff */
[----:B------:R-:W-:Y:S05]  /*1ae40*/  BRA `(.L_x_613) ;  /* 0xffffffbc008c7947 */ /* 0x000fea000383ffff */
.L_x_510:
[----:B0-----:R0:W4:Y:S02]  /*1ae50*/  SYNCS.PHASECHK.TRANS64.TRYWAIT P0, [R4+URZ+0x19c40], R3 ;  /* 0x019c4003040075a7 */ /* 0x001124000800017f */
[----:B----4-:R-:W-:Y:S05]  /*1ae60*/  @!P0 NANOSLEEP.SYNCS 0x989680 ;  /* 0x009896800000895d */ /* 0x010fea0003900000 */
[----:B------:R-:W4:Y:S02]  /*1ae70*/  @!P0 SYNCS.PHASECHK.TRANS64 P0, [R4+URZ+0x19c40], R3 ;  /* 0x019c4003040085a7 */ /* 0x000f24000800007f */
[----:B----4-:R-:W-:Y:S05]  /*1ae80*/  @!P0 BRA `(.L_x_510) ;  /* 0xfffffffc00f08947 */ /* 0x010fea000383ffff */
[----:B------:R-:W-:Y:S05]  /*1ae90*/  BRA `(.L_x_614) ;  /* 0xffffffc000087947 */ /* 0x000fea000383ffff */
.L_x_514:
[----:B------:R-:W-:Y:S02]  /*1aea0*/  IMAD.MOV.U32 R13, RZ, RZ, R4 ;  /* 0x000000ffff0d7224 */ /* 0x000fe400078e0004 */
[----:B------:R-:W-:Y:S02]  /*1aeb0*/  IMAD.MOV.U32 R12, RZ, RZ, RZ ;  /* 0x000000ffff0c7224 */ /* 0x000fe400078e00ff */
[----:B------:R-:W-:Y:S02]  /*1aec0*/  IMAD.MOV.U32 R11, RZ, RZ, 0x1e1f ;  /* 0x00001e1fff0b7424 */ /* 0x000fe400078e00ff */
[----:B------:R-:W-:Y:S02]  /*1aed0*/  IMAD.MOV.U32 R15, RZ, RZ, -0x1 ;  /* 0xffffffffff0f7424 */ /* 0x000fe400078e00ff */
[----:B-----5:R-:W-:Y:S02]  /*1aee0*/  IMAD R0, R21, R9, RZ ;  /* 0x0000000915007224 */ /* 0x020fe400078e02ff */
[----:B------:R-:W-:-:S07]  /*1aef0*/  IMAD R25, R25, 0xc0, R20 ;  /* 0x000000c019197824 */ /* 0x000fce00078e0214 */
[----:B------:R-:W-:Y:S05]  /*1af00*/  WARPSYNC.COLLECTIVE R15, `(.L_x_615) ;  /* 0x000000000f087348 */ /* 0x000fea0003c00000 */
[----:B------:R0:W1:Y:S02]  /*1af10*/  SHFL.IDX P6, R14, R13, R12, R11 ;  /* 0x0000000c0d0e7389 */ /* 0x00006400000c000b */
[----:B01----:R-:W-:Y:S01]  /*1af20*/  ENDCOLLECTIVE ;  /* 0x000000000000791b */ /* 0x003fe20003800000 */
.L_x_615:
[----:B------:R-:W-:Y:S01]  /*1af30*/  ISETP.GE.AND P4, PT, R25, R0, PT ;  /* 0x000000001900720c */ /* 0x000fe20003f86270 */
[----:B------:R-:W-:Y:S02]  /*1af40*/  IMAD.MOV.U32 R13, RZ, RZ, R6 ;  /* 0x000000ffff0d7224 */ /* 0x000fe400078e0006 */
[----:B------:R-:W-:-:S10]  /*1af50*/  IMAD.MOV.U32 R2, RZ, RZ, R14 ;  /* 0x000000ffff027224 */ /* 0x000fd400078e000e */
[----:B------:R-:W-:Y:S05]  /*1af60*/  WARPSYNC.COLLECTIVE R15, `(.L_x_616) ;  /* 0x000000000f087348 */ /* 0x000fea0003c00000 */
[----:B------:R0:W1:Y:S02]  /*1af70*/  SHFL.IDX P6, R14, R13, R12, R11 ;  /* 0x0000000c0d0e7389 */ /* 0x00006400000c000b */
[----:B01----:R-:W-:Y:S01]  /*1af80*/  ENDCOLLECTIVE ;  /* 0x000000000000791b */ /* 0x003fe20003800000 */
.L_x_616:
[----:B------:R-:W-:Y:S02]  /*1af90*/  IMAD.MOV.U32 R13, RZ, RZ, R4 ;  /* 0x000000ffff0d7224 */ /* 0x000fe400078e0004 */
[----:B------:R-:W-:Y:S02]  /*1afa0*/  IMAD.MOV.U32 R12, RZ, RZ, 0x1 ;  /* 0x00000001ff0c7424 */ /* 0x000fe400078e00ff */
[----:B------:R-:W-:-:S07]  /*1afb0*/  IMAD.MOV.U32 R3, RZ, RZ, R14 ;  /* 0x000000ffff037224 */ /* 0x000fce00078e000e */
[----:B------:R-:W-:Y:S05]  /*1afc0*/  WARPSYNC.COLLECTIVE R15, `(.L_x_617) ;  /* 0x000000000f087348 */ /* 0x000fea0003c00000 */
[----:B------:R0:W1:Y:S02]  /*1afd0*/  SHFL.IDX P6, R14, R13, R12, R11 ;  /* 0x0000000c0d0e7389 */ /* 0x00006400000c000b */
[----:B01----:R-:W-:Y:S01]  /*1afe0*/  ENDCOLLECTIVE ;  /* 0x000000000000791b */ /* 0x003fe20003800000 */
.L_x_617:
[----:B------:R-:W-:-:S05]  /*1aff0*/  @!P4 IADD3 R3, P3, R10, R3, RZ ;  /* 0x000000030a03c210 */ /* 0x000fca0007f7e0ff */
[----:B------:R-:W-:-:S05]  /*1b000*/  @!P4 IMAD.X R2, RZ, RZ, R2, P3 ;  /* 0x000000ffff02c224 */ /* 0x000fca00018e0602 */
[----:B------:R-:W-:Y:S01]  /*1b010*/  @!P4 LOP3.LUT R3, R3, R2, RZ, 0x3c, !PT ;  /* 0x000000020303c212 */ /* 0x000fe200078e3cff */
[----:B------:R-:W-:-:S03]  /*1b020*/  IMAD.MOV.U32 R13, RZ, RZ, R6 ;  /* 0x000000ffff0d7224 */ /* 0x000fc600078e0006 */
[----:B------:R-:W-:-:S04]  /*1b030*/  @!P4 LOP3.LUT R2, R3, R2, RZ, 0x3c, !PT ;  /* 0x000000020302c212 */ /* 0x000fc800078e3cff */
[----:B------:R-:W-:Y:S01]  /*1b040*/  @!P4 LOP3.LUT R3, R3, R2, RZ, 0x3c, !PT ;  /* 0x000000020303c212 */ /* 0x000fe200078e3cff */
[----:B------:R-:W-:-:S07]  /*1b050*/  IMAD.MOV.U32 R4, RZ, RZ, R14 ;  /* 0x000000ffff047224 */ /* 0x000fce00078e000e */
[----:B------:R-:W-:Y:S05]  /*1b060*/  WARPSYNC.COLLECTIVE R15, `(.L_x_618) ;  /* 0x000000000f087348 */ /* 0x000fea0003c00000 */
[----:B------:R0:W1:Y:S02]  /*1b070*/  SHFL.IDX P6, R14, R13, R12, R11 ;  /* 0x0000000c0d0e7389 */ /* 0x00006400000c000b */
[----:B01----:R-:W-:Y:S01]  /*1b080*/  ENDCOLLECTIVE ;  /* 0x000000000000791b */ /* 0x003fe20003800000 */
.L_x_618:
[----:B------:R-:W-:Y:S01]  /*1b090*/  @!PT LDS RZ, [RZ] ;  /* 0x00000000fffff984 */ /* 0x000fe20000000800 */
[----:B------:R-:W-:Y:S01]  /*1b0a0*/  @!PT LDS RZ, [RZ] ;  /* 0x00000000fffff984 */ /* 0x000fe20000000800 */
[----:B------:R-:W-:Y:S01]  /*1b0b0*/  @!PT LDS RZ, [RZ] ;  /* 0x00000000fffff984 */ /* 0x000fe20000000800 */
[----:B------:R-:W-:Y:S04]  /*1b0c0*/  @!P4 LDGSTS.E.BYPASS.LTC128B.128 [R8+0xf000], desc[UR40][R2.64], !P2 ;  /* 0x0f0000000208cfae */ /* 0x000fe8000d101d68 */
[----:B------:R-:W-:Y:S04]  /*1b0d0*/  @!P4 LDGSTS.E.BYPASS.LTC128B.128 [R8+0x10800], desc[UR40][R2.64+0x20], !P1 ;  /* 0x108000200208cfae */ /* 0x000fe8000c901d68 */
[----:B------:R0:W-:Y:S01]  /*1b0e0*/  @!P4 LDGSTS.E.BYPASS.LTC128B.128 [R8+0x12000], desc[UR40][R2.64+0x40], !P0 ;  /* 0x120000400208cfae */ /* 0x0001e2000c101d68 */
[----:B------:R-:W-:Y:S02]  /*1b0f0*/  IMAD.MOV.U32 R13, RZ, RZ, R5 ;  /* 0x000000ffff0d7224 */ /* 0x000fe400078e0005 */
[----:B------:R-:W-:-:S02]  /*1b100*/  IMAD.MOV.U32 R12, RZ, RZ, RZ ;  /* 0x000000ffff0c7224 */ /* 0x000fc400078e00ff */
[----:B0-----:R-:W-:Y:S02]  /*1b110*/  VIADD R3, R25, 0x40 ;  /* 0x0000004019037836 */ /* 0x001fe40000000000 */
[----:B------:R-:W-:-:S07]  /*1b120*/  IMAD.MOV.U32 R6, RZ, RZ, R14 ;  /* 0x000000ffff067224 */ /* 0x000fce00078e000e */
[----:B------:R-:W-:Y:S05]  /*1b130*/  WARPSYNC.COLLECTIVE R15, `(.L_x_619) ;  /* 0x000000000f087348 */ /* 0x000fea0003c00000 */
[----:B------:R0:W1:Y:S02]  /*1b140*/  SHFL.IDX P6, R14, R13, R12, R11 ;  /* 0x0000000c0d0e7389 */ /* 0x00006400000c000b */
[----:B01----:R-:W-:Y:S01]  /*1b150*/  ENDCOLLECTIVE ;  /* 0x000000000000791b */ /* 0x003fe20003800000 */
.L_x_619:
[----:B------:R-:W-:-:S13]  /*1b160*/  ISETP.GE.AND P4, PT, R3, R0, PT ;  /* 0x000000000300720c */ /* 0x000fda0003f86270 */
[----:B------:R-:W-:Y:S01]  /*1b170*/  @!P4 IADD3 R2, P3, R10, R6, RZ ;  /* 0x000000060a02c210 */ /* 0x000fe20007f7e0ff */
[----:B------:R-:W-:-:S04]  /*1b180*/  IMAD.MOV.U32 R13, RZ, RZ, R7 ;  /* 0x000000ffff0d7224 */ /* 0x000fc800078e0007 */
[----:B------:R-:W-:-:S05]  /*1b190*/  @!P4 IMAD.X R3, RZ, RZ, R4, P3 ;  /* 0x000000ffff03c224 */ /* 0x000fca00018e0604 */
[----:B------:R-:W-:Y:S01]  /*1b1a0*/  @!PT LDS RZ, [RZ] ;  /* 0x00000000fffff984 */ /* 0x000fe20000000800 */
[----:B------:R-:W-:Y:S01]  /*1b1b0*/  @!PT LDS RZ, [RZ] ;  /* 0x00000000fffff984 */ /* 0x000fe20000000800 */
[----:B------:R-:W-:Y:S01]  /*1b1c0*/  @!PT LDS RZ, [RZ] ;  /* 0x00000000fffff984 */ /* 0x000fe20000000800 */
[----:B------:R-:W-:Y:S04]  /*1b1d0*/  @!P4 LDGSTS.E.BYPASS.LTC128B.128 [R8+0xf800], desc[UR40][R2.64], !P2 ;  /* 0x0f8000000208cfae */ /* 0x000fe8000d101d68 */
[----:B------:R-:W-:Y:S04]  /*1b1e0*/  @!P4 LDGSTS.E.BYPASS.LTC128B.128 [R8+0x11000], desc[UR40][R2.64+0x20], !P1 ;  /* 0x110000200208cfae */ /* 0x000fe8000c901d68 */
[----:B------:R0:W-:Y:S02]  /*1b1f0*/  @!P4 LDGSTS.E.BYPASS.LTC128B.128 [R8+0x12800], desc[UR40][R2.64+0x40], !P0 ;  /* 0x128000400208cfae */ /* 0x0001e4000c101d68 */
[----:B0-----:R-:W-:-:S07]  /*1b200*/  IMAD.MOV.U32 R3, RZ, RZ, R14 ;  /* 0x000000ffff037224 */ /* 0x001fce00078e000e */
[----:B------:R-:W-:Y:S05]  /*1b210*/  WARPSYNC.COLLECTIVE R15, `(.L_x_620) ;  /* 0x000000000f087348 */ /* 0x000fea0003c00000 */
[----:B------:R0:W1:Y:S02]  /*1b220*/  SHFL.IDX P6, R14, R13, R12, R11 ;  /* 0x0000000c0d0e7389 */ /* 0x00006400000c000b */
[----:B01----:R-:W-:Y:S01]  /*1b230*/  ENDCOLLECTIVE ;  /* 0x000000000000791b */ /* 0x003fe20003800000 */
.L_x_620:
[----:B------:R-:W-:Y:S01]  /*1b240*/  IMAD.MOV.U32 R2, RZ, RZ, R14 ;  /* 0x000000ffff027224 */ /* 0x000fe200078e000e */
[----:B------:R-:W-:Y:S06]  /*1b250*/  BRA `(.L_x_621) ;  /* 0xffffffc400ec7947 */ /* 0x000fec000383ffff */
.L_x_519:
[----:B--2---:R2:W3:Y:S02]  /*1b260*/  SYNCS.PHASECHK.TRANS64.TRYWAIT P0, [R18+URZ+0x19c20], R0 ;  /* 0x019c2000120075a7 */ /* 0x0044e4000800017f */
[----:B---3--:R-:W-:Y:S05]  /*1b270*/  @!P0 NANOSLEEP.SYNCS 0x989680 ;  /* 0x009896800000895d */ /* 0x008fea0003900000 */
[----:B------:R-:W3:Y:S02]  /*1b280*/  @!P0 SYNCS.PHASECHK.TRANS64 P0, [R18+URZ+0x19c20], R0 ;  /* 0x019c2000120085a7 */ /* 0x000ee4000800007f */
[----:B---3--:R-:W-:Y:S05]  /*1b290*/  @!P0 BRA `(.L_x_519) ;  /* 0xfffffffc00f08947 */ /* 0x008fea000383ffff */
[----:B------:R-:W-:Y:S05]  /*1b2a0*/  BRA `(.L_x_622) ;  /* 0xffffffc8005c7947 */ /* 0x000fea000383ffff */
.L_x_525:
[----:B0-----:R0:W1:Y:S02]  /*1b2b0*/  SYNCS.PHASECHK.TRANS64.TRYWAIT P0, [R6+URZ+0x19c80], R5 ;  /* 0x019c8005060075a7 */ /* 0x001064000800017f */
[----:B-1----:R-:W-:Y:S05]  /*1b2c0*/  @!P0 NANOSLEEP.SYNCS 0x989680 ;  /* 0x009896800000895d */ /* 0x002fea0003900000 */
[----:B------:R-:W1:Y:S02]  /*1b2d0*/  @!P0 SYNCS.PHASECHK.TRANS64 P0, [R6+URZ+0x19c80], R5 ;  /* 0x019c8005060085a7 */ /* 0x000e64000800007f */
[----:B-1----:R-:W-:Y:S05]  /*1b2e0*/  @!P0 BRA `(.L_x_525) ;  /* 0xfffffffc00f08947 */ /* 0x002fea000383ffff */
[----:B------:R-:W-:Y:S05]  /*1b2f0*/  BRA `(.L_x_623) ;  /* 0xffffffcc00087947 */ /* 0x000fea000383ffff */
.L_x_532:
[----:B-1----:R1:W2:Y:S02]  /*1b300*/  SYNCS.PHASECHK.TRANS64.TRYWAIT P0, [R6+URZ+0x19c40], R5 ;  /* 0x019c4005060075a7 */ /* 0x0022a4000800017f */
[----:B--2---:R-:W-:Y:S05]  /*1b310*/  @!P0 NANOSLEEP.SYNCS 0x989680 ;  /* 0x009896800000895d */ /* 0x004fea0003900000 */
[----:B------:R-:W2:Y:S02]  /*1b320*/  @!P0 SYNCS.PHASECHK.TRANS64 P0, [R6+URZ+0x19c40], R5 ;  /* 0x019c4005060085a7 */ /* 0x000ea4000800007f */
[----:B--2---:R-:W-:Y:S05]  /*1b330*/  @!P0 BRA `(.L_x_532) ;  /* 0xfffffffc00f08947 */ /* 0x004fea000383ffff */
[----:B------:R-:W-:Y:S05]  /*1b340*/  BRA `(.L_x_624) ;  /* 0xffffffd000047947 */ /* 0x000fea000383ffff */
.L_x_540:
[----:B0-----:R0:W1:Y:S02]  /*1b350*/  SYNCS.PHASECHK.TRANS64.TRYWAIT P0, [R3+URZ+0x19c70], R4 ;  /* 0x019c7004030075a7 */ /* 0x001064000800017f */
[----:B-1----:R-:W-:Y:S05]  /*1b360*/  @!P0 NANOSLEEP.SYNCS 0x989680 ;  /* 0x009896800000895d */ /* 0x002fea0003900000 */
[----:B------:R-:W1:Y:S02]  /*1b370*/  @!P0 SYNCS.PHASECHK.TRANS64 P0, [R3+URZ+0x19c70], R4 ;  /* 0x019c7004030085a7 */ /* 0x000e64000800007f */
[----:B-1----:R-:W-:Y:S05]  /*1b380*/  @!P0 BRA `(.L_x_540) ;  /* 0xfffffffc00f08947 */ /* 0x002fea000383ffff */
[----:B------:R-:W-:Y:S05]  /*1b390*/  BRA `(.L_x_625) ;  /* 0xffffffd400187947 */ /* 0x000fea000383ffff */
.L_x_542:
[----:B0-----:R0:W1:Y:S02]  /*1b3a0*/  SYNCS.PHASECHK.TRANS64.TRYWAIT P0, [R3+URZ+0x19c60], R4 ;  /* 0x019c6004030075a7 */ /* 0x001064000800017f */
[----:B-1----:R-:W-:Y:S05]  /*1b3b0*/  @!P0 NANOSLEEP.SYNCS 0x989680 ;  /* 0x009896800000895d */ /* 0x002fea0003900000 */
[----:B------:R-:W1:Y:S02]  /*1b3c0*/  @!P0 SYNCS.PHASECHK.TRANS64 P0, [R3+URZ+0x19c60], R4 ;  /* 0x019c6004030085a7 */ /* 0x000e64000800007f */
[----:B-1----:R-:W-:Y:S05]  /*1b3d0*/  @!P0 BRA `(.L_x_542) ;  /* 0xfffffffc00f08947 */ /* 0x002fea000383ffff */
[----:B------:R-:W-:Y:S05]  /*1b3e0*/  BRA `(.L_x_626) ;  /* 0xffffffd400207947 */ /* 0x000fea000383ffff */
.L_x_549:
[----:B-1----:R1:W2:Y:S02]  /*1b3f0*/  SYNCS.PHASECHK.TRANS64.TRYWAIT P1, [R3+URZ+0x19c70], R0 ;  /* 0x019c7000030075a7 */ /* 0x0022a4000802017f */
[----:B--2---:R-:W-:Y:S05]  /*1b400*/  @!P1 NANOSLEEP.SYNCS 0x989680 ;  /* 0x009896800000995d */ /* 0x004fea0003900000 */
[----:B------:R-:W2:Y:S02]  /*1b410*/  @!P1 SYNCS.PHASECHK.TRANS64 P1, [R3+URZ+0x19c70], R0 ;  /* 0x019c7000030095a7 */ /* 0x000ea4000802007f */
[----:B--2---:R-:W-:Y:S05]  /*1b420*/  @!P1 BRA `(.L_x_549) ;  /* 0xfffffffc00f09947 */ /* 0x004fea000383ffff */
[----:B------:R-:W-:Y:S05]  /*1b430*/  BRA `(.L_x_627) ;  /* 0xffffffd8008c7947 */ /* 0x000fea000383ffff */
.L_x_551:
[----:B-1----:R1:W2:Y:S02]  /*1b440*/  SYNCS.PHASECHK.TRANS64.TRYWAIT P1, [R3+URZ+0x19c60], R0 ;  /* 0x019c6000030075a7 */ /* 0x0022a4000802017f */
[----:B--2---:R-:W-:Y:S05]  /*1b450*/  @!P1 NANOSLEEP.SYNCS 0x989680 ;  /* 0x009896800000995d */ /* 0x004fea0003900000 */
[----:B------:R-:W2:Y:S02]  /*1b460*/  @!P1 SYNCS.PHASECHK.TRANS64 P1, [R3+URZ+0x19c60], R0 ;  /* 0x019c6000030095a7 */ /* 0x000ea4000802007f */
[----:B--2---:R-:W-:Y:S05]  /*1b470*/  @!P1 BRA `(.L_x_551) ;  /* 0xfffffffc00f09947 */ /* 0x004fea000383ffff */
[----:B------:R-:W-:Y:S05]  /*1b480*/  BRA `(.L_x_628) ;  /* 0xffffffd800907947 */ /* 0x000fea000383ffff */
.L_x_555:
[----:B------:R-:W-:Y:S01]  /*1b490*/  BSSY B0, `(.L_x_629) ;  /* 0x0000008000007945 */ /* 0x000fe20003800000 */
[----:B------:R-:W-:Y:S02]  /*1b4a0*/  IMAD.MOV.U32 R13, RZ, RZ, R24 ;  /* 0x000000ffff0d7224 */ /* 0x000fe400078e0018 */
[----:B------:R-:W-:Y:S02]  /*1b4b0*/  IMAD.MOV.U32 R12, RZ, RZ, RZ ;  /* 0x000000ffff0c7224 */ /* 0x000fe400078e00ff */
[----:B-1----:R-:W-:Y:S02]  /*1b4c0*/  IMAD.MOV.U32 R11, RZ, RZ, 0x1f ;  /* 0x0000001fff0b7424 */ /* 0x002fe400078e00ff */
[----:B------:R-:W-:-:S07]  /*1b4d0*/  IMAD.MOV.U32 R15, RZ, RZ, -0x1 ;  /* 0xffffffffff0f7424 */ /* 0x000fce00078e00ff */
[----:B------:R-:W-:Y:S05]  /*1b4e0*/  WARPSYNC.COLLECTIVE R15, `(.L_x_630) ;  /* 0x000000000f087348 */ /* 0x000fea0003c00000 */
[----:B------:R0:W1:Y:S02]  /*1b4f0*/  SHFL.IDX P6, R14, R13, R12, R11 ;  /* 0x0000000c0d0e7389 */ /* 0x00006400000c000b */
[----:B01----:R-:W-:Y:S01]  /*1b500*/  ENDCOLLECTIVE ;  /* 0x000000000000791b */ /* 0x003fe20003800000 */
.L_x_630:
[----:B------:R-:W-:Y:S05]  /*1b510*/  BSYNC B0 ;  /* 0x0000000000007941 */ /* 0x000fea0003800000 */
.L_x_629:
[----:B------:R-:W-:Y:S02]  /*1b520*/  IMAD.MOV.U32 R13, RZ, RZ, R24 ;  /* 0x000000ffff0d7224 */ /* 0x000fe400078e0018 */
[----:B------:R-:W-:Y:S02]  /*1b530*/  IMAD.MOV.U32 R12, RZ, RZ, 0x1 ;  /* 0x00000001ff0c7424 */ /* 0x000fe400078e00ff */
[----:B------:R-:W-:Y:S02]  /*1b540*/  IMAD.MOV.U32 R11, RZ, RZ, 0x1f ;  /* 0x0000001fff0b7424 */ /* 0x000fe400078e00ff */
[----:B------:R-:W-:Y:S02]  /*1b550*/  IMAD.MOV.U32 R15, RZ, RZ, -0x1 ;  /* 0xffffffffff0f7424 */ /* 0x000fe400078e00ff */
[----:B------:R-:W-:Y:S02]  /*1b560*/  IMAD.IADD R8, R27, 0x1, R9 ;  /* 0x000000011b087824 */ /* 0x000fe400078e0209 */
[----:B------:R-:W-:-:S07]  /*1b570*/  IMAD.MOV.U32 R0, RZ, RZ, R14 ;  /* 0x000000ffff007224 */ /* 0x000fce00078e000e */
[----:B------:R-:W-:Y:S05]  /*1b580*/  WARPSYNC.COLLECTIVE R15, `(.L_x_631) ;  /* 0x000000000f087348 */ /* 0x000fea0003c00000 */
[----:B------:R0:W1:Y:S02]  /*1b590*/  SHFL.IDX P6, R14, R13, R12, R11 ;  /* 0x0000000c0d0e7389 */ /* 0x00006400000c000b */
[----:B01----:R-:W-:Y:S01]  /*1b5a0*/  ENDCOLLECTIVE ;  /* 0x000000000000791b */ /* 0x003fe20003800000 */
.L_x_631:
[----:B------:R-:W-:Y:S02]  /*1b5b0*/  ULDC UR4, c[0x0][0xc3c] ;  /* 0x00030f0000047ab9 */ /* 0x000fe40000000800 */
[----:B------:R-:W-:-:S13]  /*1b5c0*/  ISETP.GE.OR P1, PT, R8, UR4, !P0 ;  /* 0x0000000408007c0c */ /* 0x000fda000c726670 */
[----:B------:R-:W0:Y:S08]  /*1b5d0*/  @!P1 LDC.64 R2, c[0x0][0xc80] ;  /* 0x00032000ff029b82 */ /* 0x000e300000000a00 */
[----:B------:R-:W1:Y:S01]  /*1b5e0*/  @!P1 LDC.64 R4, c[0x0][0xc78] ;  /* 0x00031e00ff049b82 */ /* 0x000e620000000a00 */
[----:B------:R-:W-:Y:S02]  /*1b5f0*/  IMAD.MOV.U32 R11, RZ, RZ, RZ ;  /* 0x000000ffff0b7224 */ /* 0x000fe400078e00ff */
[----:B------:R-:W-:-:S02]  /*1b600*/  IMAD.MOV.U32 R6, RZ, RZ, R14 ;  /* 0x000000ffff067224 */ /* 0x000fc400078e000e */
[----:B0-----:R-:W-:-:S05]  /*1b610*/  @!P1 IMAD.WIDE R2, R8, 0x4, R2 ;  /* 0x0000000408029825 */ /* 0x001fca00078e0202 */
[----:B------:R1:W2:Y:S02]  /*1b620*/  @!P1 LDG.E R7, desc[UR40][R2.64] ;  /* 0x0000002802079981 */ /* 0x0002a4000c1e1900 */
[----:B-1----:R-:W-:-:S06]  /*1b630*/  @!P1 IMAD.WIDE R2, R8, 0x4, R4 ;  /* 0x0000000408029825 */ /* 0x002fcc00078e0204 */
[----:B------:R-:W3:Y:S01]  /*1b640*/  @!P1 LDG.E R2, desc[UR40][R2.64] ;  /* 0x0000002802029981 */ /* 0x000ee2000c1e1900 */
[----:B------:R-:W-:Y:S01]  /*1b650*/  IMAD.MOV.U32 R4, RZ, RZ, RZ ;  /* 0x000000ffff047224 */ /* 0x000fe200078e00ff */
[C---:B------:R-:W-:Y:S01]  /*1b660*/  ISETP.GE.U32.AND P2, PT, R9.reuse, 0x2, PT ;  /* 0x000000020900780c */ /* 0x040fe20003f46070 */
[----:B------:R-:W-:Y:S01]  /*1b670*/  IMAD.MOV.U32 R24, RZ, RZ, RZ ;  /* 0x000000ffff187224 */ /* 0x000fe200078e00ff */
[C---:B------:R-:W-:Y:S02]  /*1b680*/  ISETP.GE.U32.AND P3, PT, R9.reuse, 0x4, PT ;  /* 0x000000040900780c */ /* 0x040fe40003f66070 */
[C---:B------:R-:W-:Y:S02]  /*1b690*/  ISETP.GE.U32.AND P4, PT, R9.reuse, 0x8, PT ;  /* 0x000000080900780c */ /* 0x040fe40003f86070 */
[----:B------:R-:W-:Y:S01]  /*1b6a0*/  ISETP.GE.U32.AND P5, PT, R9, 0x10, PT ;  /* 0x000000100900780c */ /* 0x000fe20003fa6070 */
[----:B--2---:R-:W-:Y:S02]  /*1b6b0*/  @!P1 IMAD.MOV.U32 R4, RZ, RZ, R7 ;  /* 0x000000ffff049224 */ /* 0x004fe400078e0007 */
[----:B------:R-:W-:-:S02]  /*1b6c0*/  IMAD.MOV.U32 R7, RZ, RZ, RZ ;  /* 0x000000ffff077224 */ /* 0x000fc400078e00ff */
[----:B---3--:R-:W-:Y:S01]  /*1b6d0*/  @!P1 IMAD.MOV.U32 R7, RZ, RZ, R2 ;  /* 0x000000ffff079224 */ /* 0x008fe200078e0002 */
[----:B------:R-:W-:-:S03]  /*1b6e0*/  ISETP.NE.AND P1, PT, R9, RZ, PT ;  /* 0x000000ff0900720c */ /* 0x000fc60003f25270 */
[----:B------:R-:W-:-:S04]  /*1b6f0*/  IMAD R2, R7, R4, RZ ;  /* 0x0000000407027224 */ /* 0x000fc800078e02ff */
[----:B------:R-:W-:-:S07]  /*1b700*/  IMAD.MOV.U32 R13, RZ, RZ, R2 ;  /* 0x000000ffff0d7224 */ /* 0x000fce00078e0002 */
[----:B------:R-:W-:Y:S05]  /*1b710*/  WARPSYNC.COLLECTIVE R15, `(.L_x_632) ;  /* 0x000000000f087348 */ /* 0x000fea0003c00000 */
[----:B------:R0:W1:Y:S02]  /*1b720*/  SHFL.UP P6, R14, R13, R12, R11 ;  /* 0x0400000c0d0e7389 */ /* 0x00006400000c000b */
[----:B01----:R-:W-:Y:S01]  /*1b730*/  ENDCOLLECTIVE ;  /* 0x000000000000791b */ /* 0x003fe20003800000 */
.L_x_632:
[----:B------:R-:W-:Y:S02]  /*1b740*/  IMAD.MOV.U32 R12, RZ, RZ, 0x2 ;  /* 0x00000002ff0c7424 */ /* 0x000fe400078e00ff */
[----:B------:R-:W-:-:S05]  /*1b750*/  IMAD.MOV.U32 R3, RZ, RZ, R14 ;  /* 0x000000ffff037224 */ /* 0x000fca00078e000e */
[----:B------:R-:W-:-:S05]  /*1b760*/  SEL R3, R3, RZ, P1 ;  /* 0x000000ff03037207 */ /* 0x000fca0000800000 */
[----:B------:R-:W-:-:S04]  /*1b770*/  IMAD.IADD R2, R2, 0x1, R3 ;  /* 0x0000000102027824 */ /* 0x000fc800078e0203 */
[----:B------:R-:W-:-:S07]  /*1b780*/  IMAD.MOV.U32 R13, RZ, RZ, R2 ;  /* 0x000000ffff0d7224 */ /* 0x000fce00078e0002 */
[----:B------:R-:W-:Y:S05]  /*1b790*/  WARPSYNC.COLLECTIVE R15, `(.L_x_633) ;  /* 0x000000000f087348 */ /* 0x000fea0003c00000 */
[----:B------:R0:W1:Y:S02]  /*1b7a0*/  SHFL.UP P6, R14, R13, R12, R11 ;  /* 0x0400000c0d0e7389 */ /* 0x00006400000c000b */
[----:B01----:R-:W-:Y:S01]  /*1b7b0*/  ENDCOLLECTIVE ;  /* 0x000000000000791b */ /* 0x003fe20003800000 */
.L_x_633:
        /* <DEDUP_REMOVED lines=8> */
.L_x_634:
        /* <DEDUP_REMOVED lines=8> */
.L_x_635:
        /* <DEDUP_REMOVED lines=8> */
.L_x_636:
[----:B------:R-:W-:Y:S02]  /*1b940*/  IMAD.MOV.U32 R12, RZ, RZ, 0x1f ;  /* 0x0000001fff0c7424 */ /* 0x000fe400078e00ff */
[----:B------:R-:W-:Y:S02]  /*1b950*/  IMAD.MOV.U32 R11, RZ, RZ, 0x1f ;  /* 0x0000001fff0b7424 */ /* 0x000fe400078e00ff */
[----:B------:R-:W-:-:S05]  /*1b960*/  IMAD.MOV.U32 R3, RZ, RZ, R14 ;  /* 0x000000ffff037224 */ /* 0x000fca00078e000e */
[----:B------:R-:W-:-:S05]  /*1b970*/  SEL R3, R3, RZ, P5 ;  /* 0x000000ff03037207 */ /* 0x000fca0002800000 */
[----:B------:R-:W-:-:S04]  /*1b980*/  IMAD.IADD R2, R2, 0x1, R3 ;  /* 0x0000000102027824 */ /* 0x000fc800078e0203 */
[----:B------:R-:W-:-:S07]  /*1b990*/  IMAD.MOV.U32 R13, RZ, RZ, R2 ;  /* 0x000000ffff0d7224 */ /* 0x000fce00078e0002 */
[----:B------:R-:W-:Y:S05]  /*1b9a0*/  WARPSYNC.COLLECTIVE R15, `(.L_x_637) ;  /* 0x000000000f087348 */ /* 0x000fea0003c00000 */
[----:B------:R0:W1:Y:S02]  /*1b9b0*/  SHFL.IDX P6, R14, R13, R12, R11 ;  /* 0x0000000c0d0e7389 */ /* 0x00006400000c000b */
[----:B01----:R-:W-:Y:S01]  /*1b9c0*/  ENDCOLLECTIVE ;  /* 0x000000000000791b */ /* 0x003fe20003800000 */
.L_x_637:
[----:B------:R-:W-:Y:S01]  /*1b9d0*/  IMAD.MOV.U32 R8, RZ, RZ, R14 ;  /* 0x000000ffff087224 */ /* 0x000fe200078e000e */
[----:B------:R-:W-:Y:S06]  /*1b9e0*/  BRA `(.L_x_638) ;  /* 0xffffffdc00147947 */ /* 0x000fec000383ffff */
.L_x_558:
[----:B------:R-:W-:Y:S01]  /*1b9f0*/  BSSY B0, `(.L_x_639) ;  /* 0x0000008000007945 */ /* 0x000fe20003800000 */
[----:B------:R-:W-:Y:S02]  /*1ba00*/  IMAD.MOV.U32 R13, RZ, RZ, R2 ;  /* 0x000000ffff0d7224 */ /* 0x000fe400078e0002 */
[----:B------:R-:W-:Y:S02]  /*1ba10*/  IMAD.MOV.U32 R12, RZ, RZ, 0x1 ;  /* 0x00000001ff0c7424 */ /* 0x000fe400078e00ff */
[----:B-1----:R-:W-:Y:S02]  /*1ba20*/  IMAD.MOV.U32 R11, RZ, RZ, RZ ;  /* 0x000000ffff0b7224 */ /* 0x002fe400078e00ff */
[----:B------:R-:W-:-:S07]  /*1ba30*/  IMAD.MOV.U32 R15, RZ, RZ, -0x1 ;  /* 0xffffffffff0f7424 */ /* 0x000fce00078e00ff */
[----:B------:R-:W-:Y:S05]  /*1ba40*/  WARPSYNC.COLLECTIVE R15, `(.L_x_640) ;  /* 0x000000000f087348 */ /* 0x000fea0003c00000 */
[----:B------:R0:W1:Y:S02]  /*1ba50*/  SHFL.UP P6, R14, R13, R12, R11 ;  /* 0x0400000c0d0e7389 */ /* 0x00006400000c000b */
[----:B01----:R-:W-:Y:S01]  /*1ba60*/  ENDCOLLECTIVE ;  /* 0x000000000000791b */ /* 0x003fe20003800000 */
.L_x_640:
[----:B------:R-:W-:Y:S05]  /*1ba70*/  BSYNC B0 ;  /* 0x0000000000007941 */ /* 0x000fea0003800000 */
.L_x_639:
[----:B------:R-:W-:Y:S02]  /*1ba80*/  IMAD.MOV.U32 R3, RZ, RZ, R14 ;  /* 0x000000ffff037224 */ /* 0x000fe400078e000e */
[----:B------:R-:W-:Y:S02]  /*1ba90*/  IMAD.MOV.U32 R12, RZ, RZ, 0x2 ;  /* 0x00000002ff0c7424 */ /* 0x000fe400078e00ff */
[----:B------:R-:W-:Y:S01]  /*1baa0*/  IMAD.MOV.U32 R11, RZ, RZ, RZ ;  /* 0x000000ffff0b7224 */ /* 0x000fe200078e00ff */
[----:B------:R-:W-:Y:S01]  /*1bab0*/  SEL R3, R3, RZ, P1 ;  /* 0x000000ff03037207 */ /* 0x000fe20000800000 */
[----:B------:R-:W-:-:S04]  /*1bac0*/  IMAD.MOV.U32 R15, RZ, RZ, -0x1 ;  /* 0xffffffffff0f7424 */ /* 0x000fc800078e00ff */
[----:B------:R-:W-:-:S04]  /*1bad0*/  IMAD.IADD R2, R2, 0x1, R3 ;  /* 0x0000000102027824 */ /* 0x000fc800078e0203 */
[----:B------:R-:W-:-:S07]  /*1bae0*/  IMAD.MOV.U32 R13, RZ, RZ, R2 ;  /* 0x000000ffff0d7224 */ /* 0x000fce00078e0002 */
[----:B------:R-:W-:Y:S05]  /*1baf0*/  WARPSYNC.COLLECTIVE R15, `(.L_x_641) ;  /* 0x000000000f087348 */ /* 0x000fea0003c00000 */
[----:B------:R0:W1:Y:S02]  /*1bb00*/  SHFL.UP P6, R14, R13, R12, R11 ;  /* 0x0400000c0d0e7389 */ /* 0x00006400000c000b */
[----:B01----:R-:W-:Y:S01]  /*1bb10*/  ENDCOLLECTIVE ;  /* 0x000000000000791b */ /* 0x003fe20003800000 */
.L_x_641:
        /* <DEDUP_REMOVED lines=8> */
.L_x_642:
        /* <DEDUP_REMOVED lines=8> */
.L_x_643:
        /* <DEDUP_REMOVED lines=8> */
.L_x_644:
        /* <DEDUP_REMOVED lines=9> */
.L_x_645:
[----:B------:R-:W-:Y:S01]  /*1bd30*/  IMAD.MOV.U32 R8, RZ, RZ, R14 ;  /* 0x000000ffff087224 */ /* 0x000fe200078e000e */
[----:B------:R-:W-:Y:S06]  /*1bd40*/  BRA `(.L_x_646) ;  /* 0xffffffd800e07947 */ /* 0x000fec000383ffff */
.L_x_560:
[----:B------:R-:W-:Y:S01]  /*1bd50*/  BSSY B0, `(.L_x_647) ;  /* 0x0000006000007945 */ /* 0x000fe20003800000 */
[----:B------:R-:W-:Y:S01]  /*1bd60*/  PLOP3.LUT P6, PT, P6, PT, PT, 0x8, 0x0 ;  /* 0x000000000000781c */ /* 0x000fe200037ce170 */
[----:B------:R-:W-:-:S12]  /*1bd70*/  IMAD.MOV.U32 R15, RZ, RZ, -0x1 ;  /* 0xffffffffff0f7424 */ /* 0x000fd800078e00ff */
[----:B01----:R-:W-:Y:S05]  /*1bd80*/  WARPSYNC.COLLECTIVE R15, `(.L_x_648) ;  /* 0x000000000f087348 */ /* 0x003fea0003c00000 */
[----:B------:R-:W-:Y:S01]  /*1bd90*/  VOTE.ANY R14, PT, P6 ;  /* 0x00000000000e7806 */ /* 0x000fe200030e0100 */
[----:B01----:R-:W-:Y:S06]  /*1bda0*/  ENDCOLLECTIVE ;  /* 0x000000000000791b */ /* 0x003fec0003800000 */
.L_x_648:
[----:B------:R-:W-:Y:S05]  /*1bdb0*/  BSYNC B0 ;  /* 0x0000000000007941 */ /* 0x000fea0003800000 */
.L_x_647:
[----:B------:R-:W-:Y:S02]  /*1bdc0*/  IMAD.MOV.U32 R6, RZ, RZ, R14 ;  /* 0x000000ffff067224 */ /* 0x000fe400078e000e */
[----:B------:R-:W-:Y:S02]  /*1bdd0*/  IMAD.MOV.U32 R13, RZ, RZ, R4 ;  /* 0x000000ffff0d7224 */ /* 0x000fe400078e0004 */
[----:B------:R-:W0:Y:S01]  /*1bde0*/  POPC R5, R6 ;  /* 0x0000000600057309 */ /* 0x000e220000000000 */
[----:B------:R-:W-:Y:S02]  /*1bdf0*/  IMAD.MOV.U32 R11, RZ, RZ, 0x1f ;  /* 0x0000001fff0b7424 */ /* 0x000fe400078e00ff */
[----:B------:R-:W-:Y:S02]  /*1be00*/  IMAD.MOV.U32 R15, RZ, RZ, -0x1 ;  /* 0xffffffffff0f7424 */ /* 0x000fe400078e00ff */
[----:B0-----:R-:W-:-:S07]  /*1be10*/  IMAD.MOV.U32 R12, RZ, RZ, R5 ;  /* 0x000000ffff0c7224 */ /* 0x001fce00078e0005 */
[----:B------:R-:W-:Y:S05]  /*1be20*/  WARPSYNC.COLLECTIVE R15, `(.L_x_649) ;  /* 0x000000000f087348 */ /* 0x000fea0003c00000 */
[----:B------:R0:W1:Y:S02]  /*1be30*/  SHFL.IDX P6, R14, R13, R12, R11 ;  /* 0x0000000c0d0e7389 */ /* 0x00006400000c000b */
[----:B01----:R-:W-:Y:S01]  /*1be40*/  ENDCOLLECTIVE ;  /* 0x000000000000791b */ /* 0x003fe20003800000 */
.L_x_649:
[----:B------:R-:W-:Y:S02]  /*1be50*/  IMAD.MOV.U32 R13, RZ, RZ, R7 ;  /* 0x000000ffff0d7224 */ /* 0x000fe400078e0007 */
[----:B------:R-:W-:-:S07]  /*1be60*/  IMAD.MOV.U32 R4, RZ, RZ, R14 ;  /* 0x000000ffff047224 */ /* 0x000fce00078e000e */
[----:B------:R-:W-:Y:S05]  /*1be70*/  WARPSYNC.COLLECTIVE R15, `(.L_x_650) ;  /* 0x000000000f087348 */ /* 0x000fea0003c00000 */
[----:B------:R0:W1:Y:S02]  /*1be80*/  SHFL.IDX P6, R14, R13, R12, R11 ;  /* 0x0000000c0d0e7389 */ /* 0x00006400000c000b */
[----:B01----:R-:W-:Y:S01]  /*1be90*/  ENDCOLLECTIVE ;  /* 0x000000000000791b */ /* 0x003fe20003800000 */
.L_x_650:
[----:B------:R-:W-:Y:S01]  /*1bea0*/  IMAD.MOV.U32 R7, RZ, RZ, R14 ;  /* 0x000000ffff077224 */ /* 0x000fe200078e000e */
[----:B------:R-:W-:Y:S06]  /*1beb0*/  BRA `(.L_x_651) ;  /* 0xffffffd800c07947 */ /* 0x000fec000383ffff */
.L_x_562:
[----:B------:R-:W-:Y:S01]  /*1bec0*/  BSSY B0, `(.L_x_652) ;  /* 0x0000007000007945 */ /* 0x000fe20003800000 */
[----:B------:R-:W-:Y:S02]  /*1bed0*/  IMAD.MOV.U32 R13, RZ, RZ, R2 ;  /* 0x000000ffff0d7224 */ /* 0x000fe400078e0002 */
[----:B-1----:R-:W-:Y:S02]  /*1bee0*/  IMAD.MOV.U32 R11, RZ, RZ, 0x1f ;  /* 0x0000001fff0b7424 */ /* 0x002fe400078e00ff */
[----:B------:R-:W-:-:S07]  /*1bef0*/  IMAD.MOV.U32 R15, RZ, RZ, -0x1 ;  /* 0xffffffffff0f7424 */ /* 0x000fce00078e00ff */
[----:B0-234-:R-:W-:Y:S05]  /*1bf00*/  WARPSYNC.COLLECTIVE R15, `(.L_x_653) ;  /* 0x000000000f087348 */ /* 0x01dfea0003c00000 */
[----:B------:R1:W0:Y:S02]  /*1bf10*/  SHFL.IDX P6, R14, R13, R12, R11 ;  /* 0x0000000c0d0e7389 */ /* 0x00022400000c000b */
[----:B01234-:R-:W-:Y:S01]  /*1bf20*/  ENDCOLLECTIVE ;  /* 0x000000000000791b */ /* 0x01ffe20003800000 */
.L_x_653:
[----:B------:R-:W-:Y:S05]  /*1bf30*/  BSYNC B0 ;  /* 0x0000000000007941 */ /* 0x000fea0003800000 */
.L_x_652:
[----:B------:R-:W-:Y:S01]  /*1bf40*/  IMAD.MOV.U32 R2, RZ, RZ, R14 ;  /* 0x000000ffff027224 */ /* 0x000fe200078e000e */
[----:B------:R-:W-:Y:S06]  /*1bf50*/  BRA `(.L_x_654) ;  /* 0xffffffd800b07947 */ /* 0x000fec000383ffff */
.L_x_566:
[----:B0-----:R0:W2:Y:S02]  /*1bf60*/  SYNCS.PHASECHK.TRANS64.TRYWAIT P0, [R8+URZ+0x19c20], R0 ;  /* 0x019c2000080075a7 */ /* 0x0010a4000800017f */
[----:B--2---:R-:W-:Y:S05]  /*1bf70*/  @!P0 NANOSLEEP.SYNCS 0x989680 ;  /* 0x009896800000895d */ /* 0x004fea0003900000 */
[----:B------:R-:W2:Y:S02]  /*1bf80*/  @!P0 SYNCS.PHASECHK.TRANS64 P0, [R8+URZ+0x19c20], R0 ;  /* 0x019c2000080085a7 */ /* 0x000ea4000800007f */
[----:B--2---:R-:W-:Y:S05]  /*1bf90*/  @!P0 BRA `(.L_x_566) ;  /* 0xfffffffc00f08947 */ /* 0x004fea000383ffff */
[----:B------:R-:W-:Y:S05]  /*1bfa0*/  BRA `(.L_x_655) ;  /* 0xffffffe0000c7947 */ /* 0x000fea000383ffff */
.L_x_567:
[----:B------:R-:W2:Y:S01]  /*1bfb0*/  S2R R2, SR_TID.X ;  /* 0x0000000000027919 */ /* 0x000ea20000002100 */
[----:B------:R-:W-:Y:S01]  /*1bfc0*/  BSSY B0, `(.L_x_656) ;  /* 0x000000a000007945 */ /* 0x000fe20003800000 */
[----:B------:R-:W-:Y:S02]  /*1bfd0*/  IMAD.MOV.U32 R12, RZ, RZ, RZ ;  /* 0x000000ffff0c7224 */ /* 0x000fe400078e00ff */
[----:B-1----:R-:W-:Y:S02]  /*1bfe0*/  IMAD.MOV.U32 R11, RZ, RZ, 0x1f ;  /* 0x0000001fff0b7424 */ /* 0x002fe400078e00ff */
[----:B------:R-:W-:Y:S01]  /*1bff0*/  IMAD.MOV.U32 R15, RZ, RZ, -0x1 ;  /* 0xffffffffff0f7424 */ /* 0x000fe200078e00ff */
[----:B--2---:R-:W-:-:S04]  /*1c000*/  SHF.R.U32.HI R2, RZ, 0x5, R2 ;  /* 0x00000005ff027819 */ /* 0x004fc80000011602 */
[----:B------:R-:W-:-:S05]  /*1c010*/  LOP3.LUT R2, R2, 0x3, RZ, 0xc0, !PT ;  /* 0x0000000302027812 */ /* 0x000fca00078ec0ff */
[----:B------:R-:W-:-:S07]  /*1c020*/  IMAD.MOV.U32 R13, RZ, RZ, R2 ;  /* 0x000000ffff0d7224 */ /* 0x000fce00078e0002 */
[----:B0--3--:R-:W-:Y:S05]  /*1c030*/  WARPSYNC.COLLECTIVE R15, `(.L_x_657) ;  /* 0x000000000f087348 */ /* 0x009fea0003c00000 */
[----:B------:R1:W2:Y:S02]  /*1c040*/  SHFL.IDX P6, R14, R13, R12, R11 ;  /* 0x0000000c0d0e7389 */ /* 0x0002a400000c000b */
[----:B0123--:R-:W-:Y:S01]  /*1c050*/  ENDCOLLECTIVE ;  /* 0x000000000000791b */ /* 0x00ffe20003800000 */
.L_x_657:
[----:B------:R-:W-:Y:S05]  /*1c060*/  BSYNC B0 ;  /* 0x0000000000007941 */ /* 0x000fea0003800000 */
.L_x_656:
[----:B------:R-:W-:Y:S05]  /*1c070*/  BRA `(.L_x_658) ;  /* 0xffffffdc00f47947 */ /* 0x000fea000383ffff */
.L_x_568:
[----:B------:R-:W-:Y:S01]  /*1c080*/  BSSY B0, `(.L_x_659) ;  /* 0x0000006000007945 */ /* 0x000fe20003800000 */
[----:B------:R-:W-:-:S07]  /*1c090*/  IMAD.MOV.U32 R15, RZ, RZ, -0x1 ;  /* 0xffffffffff0f7424 */ /* 0x000fce00078e00ff */
[----:B01-3--:R-:W-:Y:S05]  /*1c0a0*/  WARPSYNC.COLLECTIVE R15, `(.L_x_660) ;  /* 0x000000000f0c7348 */ /* 0x00bfea0003c00000 */
[----:B------:R-:W-:Y:S02]  /*1c0b0*/  ELECT P6, UR62, PT ;  /* 0x00000000003e782f */ /* 0x000fe400038c0000 */
[----:B------:R-:W-:Y:S01]  /*1c0c0*/  MOV R14, UR62 ;  /* 0x0000003e000e7c02 */ /* 0x000fe20008000f00 */
[----:B01-3--:R-:W-:Y:S10]  /*1c0d0*/  ENDCOLLECTIVE ;  /* 0x000000000000791b */ /* 0x00bff40003800000 */
.L_x_660:
[----:B------:R-:W-:Y:S05]  /*1c0e0*/  BSYNC B0 ;  /* 0x0000000000007941 */ /* 0x000fea0003800000 */
.L_x_659:
[----:B------:R-:W-:Y:S05]  /*1c0f0*/  BRA `(.L_x_661) ;  /* 0xffffffdc00e87947 */ /* 0x000fea000383ffff */
.L_x_570:
[----:B0-----:R0:W2:Y:S02]  /*1c100*/  SYNCS.PHASECHK.TRANS64.TRYWAIT P1, [R6+URZ], R3 ;  /* 0x00000003060075a7 */ /* 0x0010a4000802017f */
[----:B--2---:R-:W-:Y:S05]  /*1c110*/  @!P1 NANOSLEEP.SYNCS 0x989680 ;  /* 0x009896800000995d */ /* 0x004fea0003900000 */
[----:B------:R-:W2:Y:S02]  /*1c120*/  @!P1 SYNCS.PHASECHK.TRANS64 P1, [R6+URZ], R3 ;  /* 0x00000003060095a7 */ /* 0x000ea4000802007f */
[----:B--2---:R-:W-:Y:S05]  /*1c130*/  @!P1 BRA `(.L_x_570) ;  /* 0xfffffffc00f09947 */ /* 0x004fea000383ffff */
[----:B------:R-:W-:Y:S05]  /*1c140*/  BRA `(.L_x_662) ;  /* 0xffffffe0001c7947 */ /* 0x000fea000383ffff */
.L_x_571:
[----:B--2---:R2:W4:Y:S02]  /*1c150*/  SYNCS.PHASECHK.TRANS64.TRYWAIT P1, [R7+URZ], R0 ;  /* 0x00000000070075a7 */ /* 0x004524000802017f */
[----:B----4-:R-:W-:Y:S05]  /*1c160*/  @!P1 NANOSLEEP.SYNCS 0x989680 ;  /* 0x009896800000995d */ /* 0x010fea0003900000 */
[----:B------:R-:W4:Y:S02]  /*1c170*/  @!P1 SYNCS.PHASECHK.TRANS64 P1, [R7+URZ], R0 ;  /* 0x00000000070095a7 */ /* 0x000f24000802007f */
[----:B----4-:R-:W-:Y:S05]  /*1c180*/  @!P1 BRA `(.L_x_571) ;  /* 0xfffffffc00f09947 */ /* 0x010fea000383ffff */
[----:B------:R-:W-:Y:S05]  /*1c190*/  BRA `(.L_x_663) ;  /* 0xffffffe000107947 */ /* 0x000fea000383ffff */
.L_x_573:
[----:B----4-:R4:W0:Y:S02]  /*1c1a0*/  SYNCS.PHASECHK.TRANS64.TRYWAIT P1, [R2+URZ+0x19c60], R3 ;  /* 0x019c6003020075a7 */ /* 0x010824000802017f */
[----:B0-----:R-:W-:Y:S05]  /*1c1b0*/  @!P1 NANOSLEEP.SYNCS 0x989680 ;  /* 0x009896800000995d */ /* 0x001fea0003900000 */
[----:B------:R-:W0:Y:S02]  /*1c1c0*/  @!P1 SYNCS.PHASECHK.TRANS64 P1, [R2+URZ+0x19c60], R3 ;  /* 0x019c6003020095a7 */ /* 0x000e24000802007f */
[----:B0-----:R-:W-:Y:S05]  /*1c1d0*/  @!P1 BRA `(.L_x_573) ;  /* 0xfffffffc00f09947 */ /* 0x001fea000383ffff */
[----:B------:R-:W-:Y:S05]  /*1c1e0*/  BRA `(.L_x_664) ;  /* 0xffffffe000107947 */ /* 0x000fea000383ffff */
.L_x_575:
[----:B------:R0:W0:Y:S02]  /*1c1f0*/  SYNCS.PHASECHK.TRANS64.TRYWAIT P1, [R5+URZ+0x19c60], R0 ;  /* 0x019c6000050075a7 */ /* 0x000024000802017f */
[----:B0-----:R-:W-:Y:S05]  /*1c200*/  @!P1 NANOSLEEP.SYNCS 0x989680 ;  /* 0x009896800000995d */ /* 0x001fea0003900000 */
[----:B------:R-:W0:Y:S02]  /*1c210*/  @!P1 SYNCS.PHASECHK.TRANS64 P1, [R5+URZ+0x19c60], R0 ;  /* 0x019c6000050095a7 */ /* 0x000e24000802007f */
[----:B0-----:R-:W-:Y:S05]  /*1c220*/  @!P1 BRA `(.L_x_575) ;  /* 0xfffffffc00f09947 */ /* 0x001fea000383ffff */
[----:B------:R-:W-:Y:S05]  /*1c230*/  BRA `(.L_x_665) ;  /* 0xffffffe000107947 */ /* 0x000fea000383ffff */
.L_x_577:
[----:B------:R0:W0:Y:S02]  /*1c240*/  SYNCS.PHASECHK.TRANS64.TRYWAIT P0, [R2+URZ+0x19c80], R3 ;  /* 0x019c8003020075a7 */ /* 0x000024000800017f */
[----:B0-----:R-:W-:Y:S05]  /*1c250*/  @!P0 NANOSLEEP.SYNCS 0x989680 ;  /* 0x009896800000895d */ /* 0x001fea0003900000 */
[----:B------:R-:W0:Y:S02]  /*1c260*/  @!P0 SYNCS.PHASECHK.TRANS64 P0, [R2+URZ+0x19c80], R3 ;  /* 0x019c8003020085a7 */ /* 0x000e24000800007f */
[----:B0-----:R-:W-:Y:S05]  /*1c270*/  @!P0 BRA `(.L_x_577) ;  /* 0xfffffffc00f08947 */ /* 0x001fea000383ffff */
[----:B------:R-:W-:Y:S05]  /*1c280*/  BRA `(.L_x_578) ;  /* 0xffffffe0000c7947 */ /* 0x000fea000383ffff */
.L_x_666:
        /* <DEDUP_REMOVED lines=15> */
.L_x_2278:


//--------------------- .text._ZN7cutlass13device_kernelIN5flash11enable_sm90INS1_16FlashAttnFwdSm90INS1_25CollectiveMainloopFwdSm90ILi2EN4cute5tupleIJNS5_1CILi1EEES8_S8_EEENS6_IJNS7_ILi192EEENS7_ILi128EEENS7_ILi96EEEEEELi96ENS_12float_e4m3_tEfNS_4arch4Sm90ELb0ELb1ELb0ELb0ELb0ELb0ELb0ELb1ELb1ELb1ELb1ELb0EEENS1_21CollectiveEpilogueFwdINS6_IJSA_SC_SB_EEES9_NS_10bfloat16_tESG_Li384ELb0ELb1ELb1ELb1EEENS1_19SingleTileSchedulerILb0ELb1ELb1ELi192EEEEEEEEEvNT_6ParamsE --------------------------
	.section	.text._ZN7cutlass13device_kernelIN5flash11enable_sm90INS1_16FlashAttnFwdSm90INS1_25CollectiveMainloopFwdSm90ILi2EN4cute5tupleIJNS5_1CILi1EEES8_S8_EEENS6_IJNS7_ILi192EEENS7_ILi128EEENS7_ILi96EEEEEELi96ENS_12float_e4m3_tEfNS_4arch4Sm90ELb0ELb1ELb0ELb0ELb0ELb0ELb0ELb1ELb1ELb1ELb1ELb0EEENS1_21CollectiveEpilogueFwdINS6_IJSA_SC_SB_EEES9_NS_10bfloat16_tESG_Li384ELb0ELb1ELb1ELb1EEENS1_19SingleTileSchedulerILb0ELb1ELb1ELi192EEEEEEEEEvNT_6ParamsE,"ax",@progbits
	.align	128
.text._ZN7cutlass13device_kernelIN5flash11enable_sm90INS1_16FlashAttnFwdSm90INS1_25CollectiveMainloopFwdSm90ILi2EN4cute5tupleIJNS5_1CILi1EEES8_S8_EEENS6_IJNS7_ILi192EEENS7_ILi128EEENS7_ILi96EEEEEELi96ENS_12float_e4m3_tEfNS_4arch4Sm90ELb0ELb1ELb0ELb0ELb0ELb0ELb0ELb1ELb1ELb1ELb1ELb0EEENS1_21CollectiveEpilogueFwdINS6_IJSA_SC_SB_EEES9_NS_10bfloat16_tESG_Li384ELb0ELb1ELb1ELb1EEENS1_19SingleTileSchedulerILb0ELb1ELb1ELi192EEEEEEEEEvNT_6ParamsE:
        .type           _ZN7cutlass13device_kernelIN5flash11enable_sm90INS1_16FlashAttnFwdSm90INS1_25CollectiveMainloopFwdSm90ILi2EN4cute5tupleIJNS5_1CILi1EEES8_S8_EEENS6_IJNS7_ILi192EEENS7_ILi128EEENS7_ILi96EEEEEELi96ENS_12float_e4m3_tEfNS_4arch4Sm90ELb0ELb1ELb0ELb0ELb0ELb0ELb0ELb1ELb1ELb1ELb1ELb0EEENS1_21CollectiveEpilogueFwdINS6_IJSA_SC_SB_EEES9_NS_10bfloat16_tESG_Li384ELb0ELb1ELb1ELb1EEENS1_19SingleTileSchedulerILb0ELb1ELb1ELi192EEEEEEEEEvNT_6ParamsE,@function
        .size           _ZN7cutlass13device_kernelIN5flash11enable_sm90INS1_16FlashAttnFwdSm90INS1_25CollectiveMainloopFwdSm90ILi2EN4cute5tupleIJNS5_1CILi1EEES8_S8_EEENS6_IJNS7_ILi192EEENS7_ILi128EEENS7_ILi96EEEEEELi96ENS_12float_e4m3_tEfNS_4arch4Sm90ELb0ELb1ELb0ELb0ELb0ELb0ELb0ELb1ELb1ELb1ELb1ELb0EEENS1_21CollectiveEpilogueFwdINS6_IJSA_SC_SB_EEES9_NS_10bfloat16_tESG_Li384ELb0ELb1ELb1ELb1EEENS1_19SingleTileSchedulerILb0ELb1ELb1ELi192EEEEEEEEEvNT_6ParamsE,(.L_x_2279 - _ZN7cutlass13device_kernelIN5flash11enable_sm90INS1_16FlashAttnFwdSm90INS1_25CollectiveMainloopFwdSm90ILi2EN4cute5tupleIJNS5_1CILi1EEES8_S8_EEENS6_IJNS7_ILi192EEENS7_ILi128EEENS7_ILi96EEEEEELi96ENS_12float_e4m3_tEfNS_4arch4Sm90ELb0ELb1ELb0ELb0ELb0ELb0ELb0ELb1ELb1ELb1ELb1ELb0EEENS1_21CollectiveEpilogueFwdINS6_IJSA_SC_SB_EEES9_NS_10bfloat16_tESG_Li384ELb0ELb1ELb1ELb1EEENS1_19SingleTileSchedulerILb0ELb1ELb1ELi192EEEEEEEEEvNT_6ParamsE)
        .other          _ZN7cutlass13device_kernelIN5flash11enable_sm90INS1_16FlashAttnFwdSm90INS1_25CollectiveMainloopFwdSm90ILi2EN4cute5tupleIJNS5_1CILi1EEES8_S8_EEENS6_IJNS7_ILi192EEENS7_ILi128EEENS7_ILi96EEEEEELi96ENS_12float_e4m3_tEfNS_4arch4Sm90ELb0ELb1ELb0ELb0ELb0ELb0ELb0ELb1ELb1ELb1ELb1ELb0EEENS1_21CollectiveEpilogueFwdINS6_IJSA_SC_SB_EEES9_NS_10bfloat16_tESG_Li384ELb0ELb1ELb1ELb1EEENS1_19SingleTileSchedulerILb0ELb1ELb1ELi192EEEEEEEEEvNT_6ParamsE,@"STO_CUDA_ENTRY STV_DEFAULT"
_ZN7cutlass13device_kernelIN5flash11enable_sm90INS1_16FlashAttnFwdSm90INS1_25CollectiveMainloopFwdSm90ILi2EN4cute5tupleIJNS5_1CILi1EEES8_S8_EEENS6_IJNS7_ILi192EEENS7_ILi128EEENS7_ILi96EEEEEELi96ENS_12float_e4m3_tEfNS_4arch4Sm90ELb0ELb1ELb0ELb0ELb0ELb0ELb0ELb1ELb1ELb1ELb1ELb0EEENS1_21CollectiveEpilogueFwdINS6_IJSA_SC_SB_EEES9_NS_10bfloat16_tESG_Li384ELb0ELb1ELb1ELb1EEENS1_19SingleTileSchedulerILb0ELb1ELb1ELi192EEEEEEEEEvNT_6ParamsE:
        /* <DEDUP_REMOVED lines=17> */
.L_x_668:
[----:B------:R-:W-:Y:S05]  /*0110*/  BSYNC B0 ;  /* 0x0000000000007941 */ /* 0x000fea0003800000 */
.L_x_667:
        /* <DEDUP_REMOVED lines=41> */
.L_x_669:
        /* <DEDUP_REMOVED lines=22> */
.L_x_670:
        /* <DEDUP_REMOVED lines=18> */
.L_x_671:
        /* <DEDUP_REMOVED lines=22> */
.L_x_672:
        /* <DEDUP_REMOVED lines=22> */
.L_x_673:
        /* <DEDUP_REMOVED lines=9> */
.L_x_676:
        /* <DEDUP_REMOVED lines=24> */
[----:B------:R-:W-:Y:S01]  /*0b00*/  UISETP.NE.AND.EX UP0, UPT, UR5, URZ, UPT, UP0 ;  /* 0x0000003f0500728c */ /* 0x000fe2000bf05300 */
[----:B------:R-:W0:Y:S01]  /*0b10*/  LDC.64 R8, c[0x0][0x418] ;  /* 0x00010600ff087b82 */ /* 0x000e220000000a00 */
[----:B------:R-:W-:Y:S02]  /*0b20*/  UISETP.NE.AND.EX UP1, UPT, UR9, URZ, UPT, UP1 ;  /* 0x0000003f0900728c */ /* 0x000fe4000bf25310 */
[----:B------:R-:W-:-:S02]  /*0b30*/  USHF.R.S32.HI UR39, URZ, 0x1f, UR38 ;  /* 0x0000001f3f277899 */ /* 0x000fc40008011426 */
[----:B------:R-:W-:Y:S02]  /*0b40*/  PLOP3.LUT P0, PT, PT, PT, UP0, 0x80, 0x0 ;  /* 0x000000000000781c */ /* 0x000fe40003f0f008 */
[----:B------:R-:W-:Y:S01]  /*0b50*/  PLOP3.LUT P1, PT, PT, PT, UP1, 0x80, 0x0 ;  /* 0x000000000000781c */ /* 0x000fe20003f2f018 */
[----:B------:R-:W1:Y:S02]  /*0b60*/  LDC R6, c[0x0][0x288] ;  /* 0x0000a200ff067b82 */ /* 0x000e640000000800 */
[----:B------:R-:W-:Y:S02]  /*0b70*/  @UP0 ULDC.64 UR12, c[0x0][0x9a8] ;  /* 0x00026a00000c0ab9 */ /* 0x000fe40000000a00 */
[----:B------:R-:W-:Y:S01]  /*0b80*/  @UP1 ULDC.64 UR16, c[0x0][0x9b8] ;  /* 0x00026e0000101ab9 */ /* 0x000fe20000000a00 */
[----:B------:R-:W-:Y:S02]  /*0b90*/  @UP0 UIMAD UR7, UR39, UR12, URZ ;  /* 0x0000000c270702a4 */ /* 0x000fe4000f8e023f */
[----:B------:R-:W-:Y:S01]  /*0ba0*/  @UP1 UIMAD UR15, UR39, UR16, URZ ;  /* 0x00000010270f12a4 */ /* 0x000fe2000f8e023f */
[----:B------:R-:W2:Y:S01]  /*0bb0*/  LDC R17, c[0x0][0x424] ;  /* 0x00010900ff117b82 */ /* 0x000ea20000000800 */
[----:B------:R-:W-:-:S02]  /*0bc0*/  @UP0 UIMAD UR14, UR38, UR13, UR7 ;  /* 0x0000000d260e02a4 */ /* 0x000fc4000f8e0207 */
[----:B------:R-:W-:Y:S02]  /*0bd0*/  @UP0 UIMAD.WIDE.U32 UR10, UR38, UR12, URZ ;  /* 0x0000000c260a02a5 */ /* 0x000fe4000f8e003f */
[----:B------:R-:W-:Y:S02]  /*0be0*/  @UP0 USHF.R.S32.HI UR7, URZ, 0x1f, UR36 ;  /* 0x0000001f3f070899 */ /* 0x000fe40008011424 */
[----:B------:R-:W-:Y:S01]  /*0bf0*/  @UP1 UIMAD.WIDE.U32 UR12, UR38, UR16, URZ ;  /* 0x00000010260c12a5 */ /* 0x000fe2000f8e003f */
[----:B------:R-:W3:Y:S01]  /*0c00*/  LDC R10, c[0x0][0x2f0] ;  /* 0x0000bc00ff0a7b82 */ /* 0x000ee20000000800 */
[----:B------:R-:W-:Y:S02]  /*0c10*/  @UP1 UIMAD UR15, UR38, UR17, UR15 ;  /* 0x00000011260f12a4 */ /* 0x000fe4000f8e020f */
[----:B------:R-:W-:Y:S01]  /*0c20*/  @UP1 USHF.R.S32.HI UR20, URZ, 0x1f, UR36 ;  /* 0x0000001f3f141899 */ /* 0x000fe20008011424 */
[----:B------:R-:W-:Y:S01]  /*0c30*/  @UP0 ULDC.64 UR16, c[0x0][0x9b0] ;  /* 0x00026c0000100ab9 */ /* 0x000fe20000000a00 */
[----:B------:R-:W-:Y:S01]  /*0c40*/  @UP1 ULDC.64 UR18, c[0x0][0x9c0] ;  /* 0x0002700000121ab9 */ /* 0x000fe20000000a00 */
[----:B------:R-:W-:-:S02]  /*0c50*/  @UP0 UIMAD UR7, UR7, UR16, URZ ;  /* 0x00000010070702a4 */ /* 0x000fc4000f8e023f */
[----:B------:R-:W-:Y:S02]  /*0c60*/  @UP0 UIADD3 UR11, UR11, UR14, URZ ;  /* 0x0000000e0b0b0290 */ /* 0x000fe4000fffe03f */
[----:B------:R-:W-:Y:S02]  /*0c70*/  @UP1 UIMAD UR14, UR20, UR18, URZ ;  /* 0x00000012140e12a4 */ /* 0x000fe4000f8e023f */
[----:B------:R-:W-:Y:S02]  /*0c80*/  @UP1 UIADD3 UR13, UR13, UR15, URZ ;  /* 0x0000000f0d0d1290 */ /* 0x000fe4000fffe03f */
[----:B------:R-:W-:Y:S02]  /*0c90*/  @UP0 UIMAD UR7, UR36, UR17, UR7 ;  /* 0x00000011240702a4 */ /* 0x000fe4000f8e0207 */
[----:B------:R-:W-:Y:S02]  /*0ca0*/  @UP0 UIMAD.WIDE.U32 UR10, UR36, UR16, UR10 ;  /* 0x00000010240a02a5 */ /* 0x000fe4000f8e000a */
[----:B------:R-:W-:-:S02]  /*0cb0*/  @UP1 UIMAD UR14, UR36, UR19, UR14 ;  /* 0x00000013240e12a4 */ /* 0x000fc4000f8e020e */
[----:B------:R-:W-:Y:S02]  /*0cc0*/  @UP1 UIMAD.WIDE.U32 UR12, UR36, UR18, UR12 ;  /* 0x00000012240c12a5 */ /* 0x000fe4000f8e000c */
[----:B------:R-:W-:Y:S02]  /*0cd0*/  @UP0 UIADD3 UR11, UR11, UR7, URZ ;  /* 0x000000070b0b0290 */ /* 0x000fe4000fffe03f */
[----:B------:R-:W-:Y:S02]  /*0ce0*/  @UP0 ULEA UR4, UP2, UR10, UR4, 0x2 ;  /* 0x000000040a040291 */ /* 0x000fe4000f84103f */
[----:B------:R-:W-:Y:S02]  /*0cf0*/  @UP1 UIADD3 UR7, UR13, UR14, URZ ;  /* 0x0000000e0d071290 */ /* 0x000fe4000fffe03f */
[----:B------:R-:W-:Y:S02]  /*0d00*/  @UP1 ULEA UR8, UP3, UR12, UR8, 0x2 ;  /* 0x000000080c081291 */ /* 0x000fe4000f86103f */
[----:B------:R-:W-:Y:S01]  /*0d10*/  @UP0 ULEA.HI.X UR5, UR10, UR5, UR11, 0x2, UP2 ;  /* 0x000000050a050291 */ /* 0x000fe200090f140b */
[----:B------:R-:W-:Y:S01]  /*0d20*/  IMAD.U32 R2, RZ, RZ, UR4 ;  /* 0x00000004ff027e24 */ /* 0x000fe2000f8e00ff */
[----:B------:R-:W-:-:S02]  /*0d30*/  @UP1 ULEA.HI.X UR9, UR12, UR9, UR7, 0x2, UP3 ;  /* 0x000000090c091291 */ /* 0x000fc400098f1407 */
[----:B------:R-:W-:Y:S01]  /*0d40*/  IMAD.U32 R4, RZ, RZ, UR8 ;  /* 0x00000008ff047e24 */ /* 0x000fe2000f8e00ff */
[----:B------:R-:W4:Y:S01]  /*0d50*/  S2UR UR43, SR_CTAID.X ;  /* 0x00000000002b79c3 */ /* 0x000f220000002500 */
[----:B------:R-:W-:Y:S01]  /*0d60*/  IMAD.U32 R3, RZ, RZ, UR5 ;  /* 0x00000005ff037e24 */ /* 0x000fe2000f8e00ff */
[----:B------:R-:W-:Y:S01]  /*0d70*/  ULDC UR4, c[0x0][0x448] ;  /* 0x0001120000047ab9 */ /* 0x000fe20000000800 */
[----:B------:R-:W-:Y:S01]  /*0d80*/  IMAD.U32 R5, RZ, RZ, UR9 ;  /* 0x00000009ff057e24 */ /* 0x000fe2000f8e00ff */
[----:B------:R-:W-:Y:S02]  /*0d90*/  ULDC UR11, c[0x0][0x988] ;  /* 0x00026200000b7ab9 */ /* 0x000fe40000000800 */
[----:B------:R1:W5:Y:S04]  /*0da0*/  @P0 LDG.E R7, desc[UR44][R2.64] ;  /* 0x0000002c02070981 */ /* 0x000368000c1e1900 */
[----:B------:R-:W5:Y:S01]  /*0db0*/  @P1 LDG.E R0, desc[UR44][R4.64] ;  /* 0x0000002c04001981 */ /* 0x000f62000c1e1900 */
[----:B0-----:R-:W-:Y:S01]  /*0dc0*/  ISETP.NE.U32.AND P0, PT, R8, RZ, PT ;  /* 0x000000ff0800720c */ /* 0x001fe20003f05070 */
[----:B------:R-:W-:Y:S01]  /*0dd0*/  UISETP.NE.AND UP1, UPT, UR4, 0x1, UPT ;  /* 0x000000010400788c */ /* 0x000fe2000bf25270 */
[----:B------:R-:W-:-:S02]  /*0de0*/  VIADD R16, R28, 0xffffff80 ;  /* 0xffffff801c107836 */ /* 0x000fc40000000000 */
[----:B------:R-:W-:Y:S01]  /*0df0*/  ISETP.NE.AND.EX P0, PT, R9, RZ, PT, P0 ;  /* 0x000000ff0900720c */ /* 0x000fe20003f05300 */
[----:B------:R-:W-:Y:S01]  /*0e00*/  ULDC.64 UR4, c[0x0][0x9e0] ;  /* 0x0002780000047ab9 */ /* 0x000fe20000000a00 */
[----:B-1----:R-:W-:Y:S01]  /*0e10*/  IADD3 R2, -R6, 0x1, RZ ;  /* 0x0000000106027810 */ /* 0x002fe20007ffe1ff */
[----:B------:R-:W-:Y:S01]  /*0e20*/  UISETP.GE.AND UP0, UPT, UR5, 0x1, UPT ;  /* 0x000000010500788c */ /* 0x000fe2000bf06270 */
[----:B--2---:R-:W-:-:S04]  /*0e30*/  SEL R17, R17, 0x1, P0 ;  /* 0x0000000111117807 */ /* 0x004fc80000000000 */
[----:B------:R-:W-:Y:S01]  /*0e40*/  @UP1 ULDC UR9, c[0x0][0x44c] ;  /* 0x0001130000091ab9 */ /* 0x000fe20000000800 */
[----:B---3--:R-:W-:Y:S01]  /*0e50*/  IMAD R2, R17, R10, R2 ;  /* 0x0000000a11027224 */ /* 0x008fe200078e0202 */
[----:B----4-:R-:W-:Y:S01]  /*0e60*/  UIMAD UR43, UR43, 0xc0, URZ ;  /* 0x000000c02b2b78a4 */ /* 0x010fe2000f8e023f */
[----:B------:R-:W-:Y:S01]  /*0e70*/  PLOP3.LUT P1, PT, PT, PT, UP0, 0x80, 0x0 ;  /* 0x000000000000781c */ /* 0x000fe20003f2f008 */
[----:B------:R-:W-:Y:S02]  /*0e80*/  @UP1 ULDC UR12, c[0x0][0x450] ;  /* 0x00011400000c1ab9 */ /* 0x000fe40000000800 */
[----:B------:R-:W-:Y:S01]  /*0e90*/  R2UR UR10, R2 ;  /* 0x00000000020a72ca */ /* 0x000fe200000e0000 */
[----:B------:R-:W-:Y:S02]  /*0ea0*/  @UP1 UIADD3 UR8, UR43, 0xbf, URZ ;  /* 0x000000bf2b081890 */ /* 0x000fe4000fffe03f */
[----:B------:R-:W-:Y:S02]  /*0eb0*/  UIADD3 UR7, UR43, 0xbf, URZ ;  /* 0x000000bf2b077890 */ /* 0x000fe4000fffe03f */
[----:B------:R-:W-:-:S04]  /*0ec0*/  UIMAD.WIDE.U32 UR8, UR8, UR9, URZ ;  /* 0x00000009080872a5 */ /* 0x000fc8000f8e003f */
[----:B------:R-:W-:-:S04]  /*0ed0*/  @UP1 USHF.R.U32.HI UR7, URZ, UR12, UR9 ;  /* 0x0000000c3f071299 */ /* 0x000fc80008011609 */
[----:B------:R-:W-:-:S04]  /*0ee0*/  UIADD3 UR7, UR10, UR7, URZ ;  /* 0x000000070a077290 */ /* 0x000fc8000fffe03f */
[----:B------:R-:W-:Y:S01]  /*0ef0*/  UIADD3 UR4, UR7, UR4, URZ ;  /* 0x0000000407047290 */ /* 0x000fe2000fffe03f */
[----:B-----5:R-:W-:-:S04]  /*0f00*/  FMUL.FTZ R0, R7, R0 ;  /* 0x0000000007007220 */ /* 0x020fc80000410000 */
[----:B------:R-:W-:-:S05]  /*0f10*/  FMUL.FTZ R0, R0, UR11 ;  /* 0x0000000b00007c20 */ /* 0x000fca0008410000 */
[----:B------:R-:W-:Y:S01]  /*0f20*/  R2UR UR40, R0 ;  /* 0x00000000002872ca */ /* 0x000fe200000e0000 */
[----:B------:R-:W-:Y:S01]  /*0f30*/  IMAD.U32 R0, RZ, RZ, UR4 ;  /* 0x00000004ff007e24 */ /* 0x000fe2000f8e00ff */
[----:B------:R-:W-:-:S13]  /*0f40*/  @!P1 BRA `(.L_x_678) ;  /* 0x0000000000409947 */ /* 0x000fda0003800000 */
[----:B------:R-:W-:Y:S01]  /*0f50*/  ISETP.LT.AND P0, PT, RZ, UR7, PT ;  /* 0x00000007ff007c0c */ /* 0x000fe2000bf01270 */
[----:B------:R-:W-:-:S12]  /*0f60*/  UIADD3 UR4, UR7, -0x1, URZ ;  /* 0xffffffff07047890 */ /* 0x000fd8000fffe03f */
[----:B------:R-:W-:Y:S05]  /*0f70*/  @P0 BRA `(.L_x_679) ;  /* 0x00000000001c0947 */ /* 0x000fea0003800000 */
[----:B------:R-:W-:Y:S02]  /*0f80*/  UISETP.NE.AND UP0, UPT, UR5, 0x1, UPT ;  /* 0x000000010500788c */ /* 0x000fe4000bf05270 */
[----:B------:R-:W-:-:S09]  /*0f90*/  UIADD3 UR4, -UR7, URZ, URZ ;  /* 0x0000003f07047290 */ /* 0x000fd2000fffe13f */
[----:B------:R-:W-:Y:S02]  /*0fa0*/  @UP0 ULDC.64 UR10, c[0x0][0x9e8] ;  /* 0x00027a00000a0ab9 */ /* 0x000fe40000000a00 */
[----:B------:R-:W-:-:S04]  /*0fb0*/  UIMAD.WIDE.U32 UR8, UR4, UR10, URZ ;  /* 0x0000000a040872a5 */ /* 0x000fc8000f8e003f */
[----:B------:R-:W-:-:S04]  /*0fc0*/  @UP0 USHF.R.U32.HI UR4, URZ, UR11, UR9 ;  /* 0x0000000b3f040299 */ /* 0x000fc80008011609 */
[----:B------:R-:W-:Y:S01]  /*0fd0*/  ULOP3.LUT UR4, URZ, UR4, URZ, 0x33, !UPT ;  /* 0x000000043f047292 */ /* 0x000fe2000f8e333f */
[----:B------:R-:W-:Y:S11]  /*0fe0*/  BRA `(.L_x_680) ;  /* 0x0000000000107947 */ /* 0x000ff60003800000 */
.L_x_679:
[----:B------:R-:W-:-:S11]  /*0ff0*/  UISETP.NE.AND UP0, UPT, UR5, 0x1, UPT ;  /* 0x000000010500788c */ /* 0x000fd6000bf05270 */
[----:B------:R-:W-:Y:S02]  /*1000*/  @UP0 ULDC.64 UR10, c[0x0][0x9e8] ;  /* 0x00027a00000a0ab9 */ /* 0x000fe40000000a00 */
[----:B------:R-:W-:-:S04]  /*1010*/  UIMAD.WIDE.U32 UR8, UR4, UR10, URZ ;  /* 0x0000000a040872a5 */ /* 0x000fc8000f8e003f */
[----:B------:R-:W-:-:S12]  /*1020*/  @UP0 USHF.R.U32.HI UR4, URZ, UR11, UR9 ;  /* 0x0000000b3f040299 */ /* 0x000fd80008011609 */
.L_x_680:
[----:B------:R-:W-:-:S06]  /*1030*/  UIMAD UR4, UR4, UR5, UR5 ;  /* 0x00000005040472a4 */ /* 0x000fcc000f8e0205 */
[----:B------:R-:W-:-:S07]  /*1040*/  VIMNMX R0, R0, UR4, PT ;  /* 0x0000000400007c48 */ /* 0x000fce000bfe0100 */
.L_x_678:
[CC--:B------:R-:W-:Y:S01]  /*1050*/  IMAD R19, R17.reuse, R10.reuse, -R6 ;  /* 0x0000000a11137224 */ /* 0x0c0fe200078e0a06 */
[----:B------:R-:W-:Y:S01]  /*1060*/  @UP1 ULDC UR8, c[0x0][0x44c] ;  /* 0x0001130000081ab9 */ /* 0x000fe20000000800 */
[----:B------:R-:W-:Y:S01]  /*1070*/  VIADD R2, R0, 0x7f ;  /* 0x0000007f00027836 */ /* 0x000fe20000000000 */
[----:B------:R-:W-:Y:S01]  /*1080*/  UIMAD.WIDE.U32 UR8, UR43, UR8, URZ ;  /* 0x000000082b0872a5 */ /* 0x000fe2000f8e003f */
[----:B------:R-:W-:Y:S01]  /*1090*/  IMAD R0, R17, R10, 0x7f ;  /* 0x0000007f11007424 */ /* 0x000fe200078e020a */
[----:B------:R-:W-:Y:S01]  /*10a0*/  R2UR UR7, R19 ;  /* 0x00000000130772ca */ /* 0x000fe200000e0000 */
[----:B------:R-:W-:Y:S01]  /*10b0*/  @UP1 ULDC UR10, c[0x0][0x450] ;  /* 0x00011400000a1ab9 */ /* 0x000fe20000000800 */
[----:B------:R-:W-:Y:S01]  /*10c0*/  UMOV UR4, UR43 ;  /* 0x0000002b00047c82 */ /* 0x000fe20008000000 */
[----:B------:R-:W-:Y:S01]  /*10d0*/  SHF.R.S32.HI R5, RZ, 0x1f, R2 ;  /* 0x0000001fff057819 */ /* 0x000fe20000011402 */
[----:B------:R-:W-:Y:S01]  /*10e0*/  @UP1 USHF.R.U32.HI UR4, URZ, UR10, UR9 ;  /* 0x0000000a3f041299 */ /* 0x000fe20008011609 */
[----:B------:R-:W-:-:S02]  /*10f0*/  SHF.R.S32.HI R3, RZ, 0x1f, R0 ;  /* 0x0000001fff037819 */ /* 0x000fc40000011400 */
[----:B------:R-:W-:Y:S02]  /*1100*/  LEA.HI R5, R5, R2, RZ, 0x7 ;  /* 0x0000000205057211 */ /* 0x000fe400078f38ff */
[----:B------:R-:W-:Y:S02]  /*1110*/  LEA.HI R3, R3, R0, RZ, 0x7 ;  /* 0x0000000003037211 */ /* 0x000fe400078f38ff */
[----:B------:R-:W-:Y:S02]  /*1120*/  SHF.R.S32.HI R0, RZ, 0x7, R5 ;  /* 0x00000007ff007819 */ /* 0x000fe40000011405 */
[----:B------:R-:W-:Y:S01]  /*1130*/  UIADD3 UR4, UR7, UR4, URZ ;  /* 0x0000000407047290 */ /* 0x000fe2000fffe03f */
[----:B------:R-:W-:Y:S02]  /*1140*/  SHF.R.S32.HI R3, RZ, 0x7, R3 ;  /* 0x00000007ff037819 */ /* 0x000fe40000011403 */
[----:B------:R-:W-:Y:S02]  /*1150*/  ULDC UR7, c[0x0][0x9dc] ;  /* 0x0002770000077ab9 */ /* 0x000fe40000000800 */
[----:B------:R-:W-:Y:S01]  /*1160*/  UIADD3 UR7, UR4, -UR7, URZ ;  /* 0x8000000704077290 */ /* 0x000fe2000fffe03f */
[----:B------:R-:W-:Y:S01]  /*1170*/  VIMNMX R18, R3, R0, PT ;  /* 0x0000000003127248 */ /* 0x000fe20003fe0100 */
[----:B------:R-:W-:Y:S10]  /*1180*/  @!P1 BRA `(.L_x_681) ;  /* 0x0000000000449947 */ /* 0x000ff40003800000 */
[----:B------:R-:W-:-:S06]  /*1190*/  UISETP.GT.AND UP0, UPT, UR4, -0x1, UPT ;  /* 0xffffffff0400788c */ /* 0x000fcc000bf04270 */
[----:B------:R-:W-:-:S13]  /*11a0*/  PLOP3.LUT P0, PT, PT, PT, UP0, 0x80, 0x0 ;  /* 0x000000000000781c */ /* 0x000fda0003f0f008 */
[----:B------:R-:W-:Y:S05]  /*11b0*/  @P0 BRA `(.L_x_682) ;  /* 0x00000000001c0947 */ /* 0x000fea0003800000 */
[----:B------:R-:W-:Y:S02]  /*11c0*/  UISETP.NE.AND UP0, UPT, UR5, 0x1, UPT ;  /* 0x000000010500788c */ /* 0x000fe4000bf05270 */
[----:B------:R-:W-:-:S09]  /*11d0*/  ULOP3.LUT UR4, URZ, UR4, URZ, 0x33, !UPT ;  /* 0x000000043f047292 */ /* 0x000fd2000f8e333f */
[----:B------:R-:W-:Y:S02]  /*11e0*/  @UP0 ULDC.64 UR10, c[0x0][0x9e8] ;  /* 0x00027a00000a0ab9 */ /* 0x000fe40000000a00 */
[----:B------:R-:W-:-:S04]  /*11f0*/  UIMAD.WIDE.U32 UR8, UR4, UR10, URZ ;  /* 0x0000000a040872a5 */ /* 0x000fc8000f8e003f */
[----:B------:R-:W-:-:S04]  /*1200*/  @UP0 USHF.R.U32.HI UR4, URZ, UR11, UR9 ;  /* 0x0000000b3f040299 */ /* 0x000fc80008011609 */
[----:B------:R-:W-:Y:S01]  /*1210*/  ULOP3.LUT UR4, URZ, UR4, URZ, 0x33, !UPT ;  /* 0x000000043f047292 */ /* 0x000fe2000f8e333f */
[----:B------:R-:W-:Y:S11]  /*1220*/  BRA `(.L_x_683) ;  /* 0x0000000000107947 */ /* 0x000ff60003800000 */
.L_x_682:
[----:B------:R-:W-:-:S11]  /*1230*/  UISETP.NE.AND UP0, UPT, UR5, 0x1, UPT ;  /* 0x000000010500788c */ /* 0x000fd6000bf05270 */
[----:B------:R-:W-:Y:S02]  /*1240*/  @UP0 ULDC.64 UR10, c[0x0][0x9e8] ;  /* 0x00027a00000a0ab9 */ /* 0x000fe40000000a00 */
[----:B------:R-:W-:-:S04]  /*1250*/  UIMAD.WIDE.U32 UR8, UR4, UR10, URZ ;  /* 0x0000000a040872a5 */ /* 0x000fc8000f8e003f */
[----:B------:R-:W-:-:S12]  /*1260*/  @UP0 USHF.R.U32.HI UR4, URZ, UR11, UR9 ;  /* 0x0000000b3f040299 */ /* 0x000fd80008011609 */
.L_x_683:
[----:B------:R-:W-:-:S04]  /*1270*/  UIMAD UR4, UR4, UR5, URZ ;  /* 0x00000005040472a4 */ /* 0x000fc8000f8e023f */
[----:B------:R-:W-:-:S04]  /*1280*/  UISETP.LT.AND UP0, UPT, UR7, UR4, UPT ;  /* 0x000000040700728c */ /* 0x000fc8000bf01270 */
[----:B------:R-:W-:-:S12]  /*1290*/  USEL UR7, UR7, UR4, !UP0 ;  /* 0x0000000407077287 */ /* 0x000fd8000c000000 */
.L_x_681:
[----:B------:R-:W-:Y:S02]  /*12a0*/  USHF.R.S32.HI UR4, URZ, 0x1f, UR7 ;  /* 0x0000001f3f047899 */ /* 0x000fe40008011407 */
[----:B------:R-:W-:Y:S02]  /*12b0*/  USHF.R.U32.HI UR10, URZ, 0x10, UR6 ;  /* 0x000000103f0a7899 */ /* 0x000fe40008011606 */
[----:B------:R-:W-:Y:S02]  /*12c0*/  ULEA.HI UR4, UR4, UR7, URZ, 0x7 ;  /* 0x0000000704047291 */ /* 0x000fe4000f8f383f */
[----:B------:R-:W-:Y:S02]  /*12d0*/  ULOP3.LUT UR37, UR6, 0xffff, URZ, 0xc0, !UPT ;  /* 0x0000ffff06257892 */ /* 0x000fe4000f8ec03f */
[----:B------:R-:W-:-:S04]  /*12e0*/  USHF.R.S32.HI UR4, URZ, 0x7, UR4 ;  /* 0x000000073f047899 */ /* 0x000fc80008011404 */
[----:B------:R-:W-:-:S04]  /*12f0*/  UISETP.LT.AND UP0, UPT, URZ, UR4, UPT ;  /* 0x000000043f00728c */ /* 0x000fc8000bf01270 */
[----:B------:R-:W-:Y:S02]  /*1300*/  USEL UR9, URZ, UR4, !UP0 ;  /* 0x000000043f097287 */ /* 0x000fe4000c000000 */
[----:B------:R-:W-:Y:S01]  /*1310*/  UISETP.NE.AND UP0, UPT, UR10, URZ, UPT ;  /* 0x0000003f0a00728c */ /* 0x000fe2000bf05270 */
[----:B------:R-:W-:-:S03]  /*1320*/  UMOV UR4, URZ ;  /* 0x0000003f00047c82 */ /* 0x000fc60008000000 */
[----:B------:R-:W-:-:S07]  /*1330*/  ISETP.GT.AND P0, PT, R18, UR9, PT ;  /* 0x0000000912007c0c */ /* 0x000fce000bf04270 */
[----:B------:R-:W-:-:S06]  /*1340*/  @!UP0 ULDC UR10, c[0x0][0x9f0] ;  /* 0x00027c00000a8ab9 */ /* 0x000fcc0000000800 */
[----:B------:R-:W-:Y:S05]  /*1350*/  @!P0 BRA `(.L_x_684) ;  /* 0x00000000008c8947 */ /* 0x000fea0003800000 */
[----:B------:R-:W-:Y:S01]  /*1360*/  IMAD.U32 R5, RZ, RZ, UR10 ;  /* 0x0000000aff057e24 */ /* 0x000fe2000f8e00ff */
[----:B------:R-:W-:-:S04]  /*1370*/  UMOV UR4, URZ ;  /* 0x0000003f00047c82 */ /* 0x000fc80008000000 */
[----:B------:R-:W-:-:S04]  /*1380*/  IABS R0, R5 ;  /* 0x0000000500007213 */ /* 0x000fc80000000000 */
[----:B------:R-:W-:Y:S02]  /*1390*/  R2UR UR11, R0 ;  /* 0x00000000000b72ca */ /* 0x000fe400000e0000 */
[----:B------:R-:W-:Y:S02]  /*13a0*/  IADD3 R0, R5, -0x1, R18 ;  /* 0xffffffff05007810 */ /* 0x000fe40007ffe012 */
[----:B------:R-:W-:Y:S02]  /*13b0*/  IABS R5, R5 ;  /* 0x0000000500057213 */ /* 0x000fe40000000000 */
[----:B------:R-:W-:-:S03]  /*13c0*/  R2UR UR6, R0 ;  /* 0x00000000000672ca */ /* 0x000fc600000e0000 */
[----:B------:R-:W-:-:S04]  /*13d0*/  IMAD.MOV R5, RZ, RZ, -R5 ;  /* 0x000000ffff057224 */ /* 0x000fc800078e0a05 */
[----:B------:R-:W0:Y:S06]  /*13e0*/  I2F.RP R2, UR11 ;  /* 0x0000000b00027d06 */ /* 0x000e2c0008209400 */
[----:B------:R-:W-:-:S06]  /*13f0*/  UIADD3 UR6, -UR9, UR6, URZ ;  /* 0x0000000609067290 */ /* 0x000fcc000fffe13f */
[----:B------:R-:W-:Y:S01]  /*1400*/  IMAD.U32 R0, RZ, RZ, UR6 ;  /* 0x00000006ff007e24 */ /* 0x000fe2000f8e00ff */
[----:B------:R-:W-:Y:S01]  /*1410*/  ULOP3.LUT UR6, UR6, UR10, URZ, 0x3c, !UPT ;  /* 0x0000000a06067292 */ /* 0x000fe2000f8e3c3f */
[----:B0-----:R-:W0:Y:S03]  /*1420*/  MUFU.RCP R2, R2 ;  /* 0x0000000200027308 */ /* 0x001e260000001000 */
[----:B------:R-:W-:-:S04]  /*1430*/  IABS R0, R0 ;  /* 0x0000000000007213 */ /* 0x000fc80000000000 */
[----:B------:R-:W-:Y:S01]  /*1440*/  R2UR UR8, R0 ;  /* 0x00000000000872ca */ /* 0x000fe200000e0000 */
[----:B------:R-:W-:Y:S02]  /*1450*/  IMAD.MOV.U32 R0, RZ, RZ, R5 ;  /* 0x000000ffff007224 */ /* 0x000fe400078e0005 */
[----:B0-----:R-:W-:-:S06]  /*1460*/  VIADD R3, R2, 0xffffffe ;  /* 0x0ffffffe02037836 */ /* 0x001fcc0000000000 */
        /* <DEDUP_REMOVED lines=18> */
.L_x_684:
[----:B------:R-:W-:Y:S02]  /*1590*/  UIMAD UR37, UR37, UR4, UR9 ;  /* 0x00000004252572a4 */ /* 0x000fe4000f8e0209 */
[----:B------:R-:W-:Y:S01]  /*15a0*/  IMAD.U32 R3, RZ, RZ, UR4 ;  /* 0x00000004ff037e24 */ /* 0x000fe2000f8e00ff */
[----:B------:R-:W-:Y:S02]  /*15b0*/  PLOP3.LUT P0, PT, PT, PT, PT, 0x80, 0x0 ;  /* 0x000000000000781c */ /* 0x000fe40003f0f070 */
[----:B------:R-:W-:Y:S02]  /*15c0*/  CS2R R14, SRZ ;  /* 0x00000000000e7805 */ /* 0x000fe4000001ff00 */
[----:B------:R-:W-:Y:S01]  /*15d0*/  CS2R R4, SRZ ;  /* 0x0000000000047805 */ /* 0x000fe2000001ff00 */
[----:B------:R-:W-:Y:S01]  /*15e0*/  IMAD.MOV.U32 R6, RZ, RZ, RZ ;  /* 0x000000ffff067224 */ /* 0x000fe200078e00ff */
[----:B------:R-:W-:Y:S02]  /*15f0*/  VIADDMNMX R18, R3, UR37, R18, PT ;  /* 0x0000002503127c46 */ /* 0x000fe4000b800112 */
[----:B------:R-:W-:-:S02]  /*1600*/  CS2R R2, SRZ ;  /* 0x0000000000027805 */ /* 0x000fc4000001ff00 */
[----:B------:R-:W-:Y:S02]  /*1610*/  CS2R R94, SRZ ;  /* 0x00000000005e7805 */ /* 0x000fe4000001ff00 */
[----:B------:R-:W-:Y:S02]  /*1620*/  CS2R R90, SRZ ;  /* 0x00000000005a7805 */ /* 0x000fe4000001ff00 */
[----:B------:R-:W-:Y:S01]  /*1630*/  ISETP.GT.AND P1, PT, R18, UR37, PT ;  /* 0x0000002512007c0c */ /* 0x000fe2000bf24270 */
[----:B------:R-:W-:Y:S01]  /*1640*/  IMAD.MOV.U32 R93, RZ, RZ, RZ ;  /* 0x000000ffff5d7224 */ /* 0x000fe200078e00ff */
[----:B------:R-:W-:Y:S01]  /*1650*/  CS2R R102, SRZ ;  /* 0x0000000000667805 */ /* 0x000fe2000001ff00 */
[----:B------:R-:W-:Y:S01]  /*1660*/  IMAD.MOV.U32 R0, RZ, RZ, RZ ;  /* 0x000000ffff007224 */ /* 0x000fe200078e00ff */
[----:B------:R-:W-:Y:S01]  /*1670*/  CS2R R98, SRZ ;  /* 0x0000000000627805 */ /* 0x000fe2000001ff00 */
[----:B------:R-:W-:Y:S01]  /*1680*/  IMAD.MOV.U32 R8, RZ, RZ, RZ ;  /* 0x000000ffff087224 */ /* 0x000fe200078e00ff */
[----:B------:R-:W-:-:S02]  /*1690*/  CS2R R108, SRZ ;  /* 0x00000000006c7805 */ /* 0x000fc4000001ff00 */
[----:B------:R-:W-:Y:S02]  /*16a0*/  CS2R R104, SRZ ;  /* 0x0000000000687805 */ /* 0x000fe4000001ff00 */
        /* <DEDUP_REMOVED lines=10> */
[----:B------:R-:W-:Y:S01]  /*1750*/  CS2R R122, SRZ ;  /* 0x00000000007a7805 */ /* 0x000fe2000001ff00 */
[----:B------:R-:W-:Y:S01]  /*1760*/  IMAD.MOV.U32 R10, RZ, RZ, RZ ;  /* 0x000000ffff0a7224 */ /* 0x000fe200078e00ff */
[----:B------:R-:W-:Y:S01]  /*1770*/  CS2R R132, SRZ ;  /* 0x0000000000847805 */ /* 0x000fe2000001ff00 */
[----:B------:R-:W-:Y:S01]  /*1780*/  IMAD.MOV.U32 R51, RZ, RZ, RZ ;  /* 0x000000ffff337224 */ /* 0x000fe200078e00ff */
[----:B------:R-:W-:Y:S02]  /*1790*/  CS2R R134, SRZ ;  /* 0x0000000000867805 */ /* 0x000fe4000001ff00 */
[----:B------:R-:W-:Y:S01]  /*17a0*/  CS2R R130, SRZ ;  /* 0x0000000000827805 */ /* 0x000fe2000001ff00 */
[----:B------:R-:W-:Y:S01]  /*17b0*/  IMAD.MOV.U32 R20, RZ, RZ, RZ ;  /* 0x000000ffff147224 */ /* 0x000fe200078e00ff */
[----:B------:R-:W-:Y:S06]  /*17c0*/  @!P1 BRA `(.L_x_685) ;  /* 0x000000b800309947 */ /* 0x000fec0003800000 */
[----:B------:R-:W-:Y:S01]  /*17d0*/  SHF.R.S32.HI R23, RZ, 0x1f, R16 ;  /* 0x0000001fff177819 */ /* 0x000fe20000011410 */
[----:B------:R-:W0:Y:S01]  /*17e0*/  S2UR UR7, SR_CgaCtaId ;  /* 0x00000000000779c3 */ /* 0x000e220000008800 */
[----:B------:R-:W-:Y:S02]  /*17f0*/  UMOV UR42, 0x400 ;  /* 0x00000400002a7882 */ /* 0x000fe40000000000 */
[----:B------:R-:W-:-:S04]  /*1800*/  LEA.HI R22, R23, R16, RZ, 0x7 ;  /* 0x0000001017167211 */ /* 0x000fc800078f38ff */
[----:B------:R-:W-:-:S05]  /*1810*/  SHF.R.S32.HI R88, RZ, 0x7, R22 ;  /* 0x00000007ff587819 */ /* 0x000fca0000011416 */
        /* <DEDUP_REMOVED lines=29> */
.L_x_686:
[----:B------:R-:W-:-:S04]  /*19f0*/  SHF.L.U32 R0, RZ, 0x1f, RZ ;  /* 0x0000001fff007819 */ /* 0x000fc800000006ff */
[----:B------:R-:W0:Y:S02]  /*1a00*/  SYNCS.PHASECHK.TRANS64.TRYWAIT P0, [UR42+0x17000], R0 ;  /* 0x01700000ff0075a7 */ /* 0x000e24000800016a */
[----:B0-----:R-:W-:Y:S05]  /*1a10*/  @!P0 BRA `(.L_x_687) ;  /* 0x0000010c00d88947 */ /* 0x001fea0003800000 */
.L_x_830:
[----:B------:R-:W-:-:S06]  /*1a20*/  ULOP3.LUT UR4, UR41, 0x1, URZ, 0xfc, !UPT ;  /* 0x0000000129047892 */ /* 0x000fcc000f8efc3f */
[----:B------:R-:W-:-:S05]  /*1a30*/  IMAD.U32 R2, RZ, RZ, UR4 ;  /* 0x00000004ff027e24 */ /* 0x000fca000f8e00ff */
[----:B------:R-:W-:-:S13]  /*1a40*/  ISETP.NE.AND P0, PT, R2, 0x3, PT ;  /* 0x000000030200780c */ /* 0x000fda0003f05270 */
[----:B------:R-:W-:Y:S05]  /*1a50*/  @!P0 BRA `(.L_x_688) ;  /* 0x0000000000048947 */ /* 0x000fea0003800000 */
[----:B------:R-:W-:Y:S01]  /*1a60*/  BPT.TRAP 0x1 ;  /* 0x000000040000795c */ /* 0x000fe20000300000 */
.L_x_688:
[----:B------:R1:W2:Y:S01]  /*1a70*/  SYNCS.PHASECHK.TRANS64.TRYWAIT P2, [UR42+0x17030], R0 ;  /* 0x01703000ff0075a7 */ /* 0x0002a2000804016a */
[----:B------:R-:W-:Y:S05]  /*1a80*/  @!P0 BRA `(.L_x_689) ;  /* 0x0000000000048947 */ /* 0x000fea0003800000 */
[----:B------:R-:W-:Y:S01]  /*1a90*/  BPT.TRAP 0x1 ;  /* 0x000000040000795c */ /* 0x000fe20000300000 */
.L_x_689:
[----:B------:R-:W-:Y:S01]  /*1aa0*/  IMAD.U32 R8, RZ, RZ, UR46 ;  /* 0x0000002eff087e24 */ /* 0x000fe2000f8e00ff */
[----:B------:R-:W-:-:S04]  /*1ab0*/  ISETP.NE.AND P1, PT, R26, RZ, PT ;  /* 0x000000ff1a00720c */ /* 0x000fc80003f25270 */
[----:B------:R-:W-:Y:S01]  /*1ac0*/  LOP3.LUT R8, R8, 0x10000, RZ, 0xfc, !PT ;  /* 0x0001000008087812 */ /* 0x000fe200078efcff */
[----:B--2---:R-:W-:Y:S08]  /*1ad0*/  @P2 BRA `(.L_x_690) ;  /* 0x0000000000082947 */ /* 0x004ff00003800000 */
[----:B------:R-:W2:Y:S02]  /*1ae0*/  SYNCS.PHASECHK.TRANS64.TRYWAIT P2, [UR42+0x17030], R0 ;  /* 0x01703000ff0075a7 */ /* 0x000ea4000804016a */
[----:B--2---:R-:W-:Y:S05]  /*1af0*/  @!P2 BRA `(.L_x_691) ;  /* 0x0000010c00b8a947 */ /* 0x004fea0003800000 */
.L_x_690:
[----:B------:R-:W-:Y:S05]  /*1b00*/  WARPSYNC.ALL ;  /* 0x0000000000007948 */ /* 0x000fea0003800000 */
[----:B------:R-:W-:Y:S01]  /*1b10*/  IMAD.MOV.U32 R9, RZ, RZ, -0x3ffffff0 ;  /* 0xc0000010ff097424 */ /* 0x000fe200078e00ff */
[----:B------:R-:W-:Y:S01]  /*1b20*/  UIADD3 UR4, UR42, 0x10c00, URZ ;  /* 0x00010c002a047890 */ /* 0x000fe2000fffe03f */
[C---:B------:R-:W-:Y:S01]  /*1b30*/  R2UR UR8, R8.reuse ;  /* 0x00000000080872ca */ /* 0x040fe200000e0000 */
[----:B------:R-:W-:Y:S02]  /*1b40*/  WARPGROUP.ARRIVE ;  /* 0x00000000000079c5 */ /* 0x000fe40000000000 */
[----:B------:R-:W-:Y:S01]  /*1b50*/  R2UR UR9, R9 ;  /* 0x00000000090972ca */ /* 0x000fe200000e0000 */
[----:B------:R-:W-:Y:S01]  /*1b60*/  USHF.R.U32.HI UR4, URZ, 0x4, UR4 ;  /* 0x000000043f047899 */ /* 0x000fe20008011604 */
[----:B------:R-:W-:Y:S01]  /*1b70*/  R2UR UR12, R8 ;  /* 0x00000000080c72ca */ /* 0x000fe200000e0000 */
[----:B------:R-:W-:Y:S01]  /*1b80*/  UMOV UR11, 0xc0000010 ;  /* 0xc0000010000b7882 */ /* 0x000fe20000000000 */
[----:B------:R-:W-:Y:S01]  /*1b90*/  UMOV UR13, 0xc0000010 ;  /* 0xc0000010000d7882 */ /* 0x000fe20000000000 */
[----:B------:R-:W-:Y:S01]  /*1ba0*/  ULOP3.LUT UR4, UR4, 0x3fff, URZ, 0xc0, !UPT ;  /* 0x00003fff04047892 */ /* 0x000fe2000f8ec03f */
[----:B0-----:R-:W-:Y:S01]  /*1bb0*/  LOP3.LUT R3, R22, 0xffffff80, RZ, 0xc0, !PT ;  /* 0xffffff8016037812 */ /* 0x001fe200078ec0ff */
[----:B------:R-:W-:Y:S01]  /*1bc0*/  UMOV UR15, 0xc0000010 ;  /* 0xc0000010000f7882 */ /* 0x000fe20000000000 */
[----:B------:R-:W-:Y:S01]  /*1bd0*/  LEA.HI R23, R23, R16, RZ, 0x2 ;  /* 0x0000001017177211 */ /* 0x000fe200078f10ff */
[----:B------:R-:W-:Y:S01]  /*1be0*/  ULOP3.LUT UR20, UR4, 0x10000, URZ, 0xfc, !UPT ;  /* 0x0001000004147892 */ /* 0x000fe2000f8efc3f */
[----:B------:R-:W-:Y:S01]  /*1bf0*/  IMAD.HI R6, R88, 0x55555556, RZ ;  /* 0x5555555658067827 */ /* 0x000fe200078e02ff */
[----:B------:R-:W-:Y:S01]  /*1c00*/  ULDC UR6, c[0x0][0x288] ;  /* 0x0000a20000067ab9 */ /* 0x000fe20000000800 */
[----:B------:R-:W-:Y:S01]  /*1c10*/  LOP3.LUT R23, R23, 0xfffffffc, RZ, 0xc0, !PT ;  /* 0xfffffffc17177812 */ /* 0x000fe200078ec0ff */
[----:B------:R-:W-:Y:S01]  /*1c20*/  UIADD3 UR14, UR20, 0x200, URZ ;  /* 0x00000200140e7890 */ /* 0x000fe2000fffe03f */
[C---:B------:R-:W-:Y:S01]  /*1c30*/  IMAD.IADD R3, R16.reuse, 0x1, -R3 ;  /* 0x0000000110037824 */ /* 0x040fe200078e0a03 */
[----:B------:R-:W-:Y:S01]  /*1c40*/  ULDC UR4, c[0x0][0x448] ;  /* 0x0001120000047ab9 */ /* 0x000fe20000000800 */
[----:B------:R-:W-:Y:S01]  /*1c50*/  UMOV UR10, UR20 ;  /* 0x00000014000a7c82 */ /* 0x000fe20008000000 */
[----:B------:R-:W-:Y:S01]  /*1c60*/  IMAD.IADD R23, R16, 0x1, -R23 ;  /* 0x0000000110177824 */ /* 0x000fe200078e0a17 */
[----:B------:R-:W-:Y:S01]  /*1c70*/  QGMMA.64x128x32.F32.E4M3.E4M3 R24, gdesc[UR8], RZ, !UPT, gsb0 ;  /* 0x01e00000081879f3 */ /* 0x000fe2000c0008ff */
[----:B------:R-:W-:Y:S01]  /*1c80*/  UIADD3 UR8, UR12, 0x180, URZ ;  /* 0x000001800c087890 */ /* 0x000fe2000fffe03f */
[----:B-1----:R-:W-:Y:S01]  /*1c90*/  SHF.R.S32.HI R0, RZ, 0x1f, R3 ;  /* 0x0000001fff007819 */ /* 0x002fe20000011403 */
[----:B------:R-:W-:Y:S01]  /*1ca0*/  UIADD3 UR10, UR20, 0x100, URZ ;  /* 0x00000100140a7890 */ /* 0x000fe2000fffe03f */
[----:B------:R-:W-:Y:S01]  /*1cb0*/  LEA.HI R7, R6, R6, RZ, 0x1 ;  /* 0x0000000606077211 */ /* 0x000fe200078f08ff */
[----:B------:R-:W-:Y:S01]  /*1cc0*/  UMOV UR9, 0xc0000010 ;  /* 0xc000001000097882 */ /* 0x000fe20000000000 */
[----:B------:R-:W-:Y:S01]  /*1cd0*/  UMOV UR11, 0xc0000010 ;  /* 0xc0000010000b7882 */ /* 0x000fe20000000000 */
[----:B------:R-:W-:Y:S01]  /*1ce0*/  UIADD3 UR12, UR12, 0x300, URZ ;  /* 0x000003000c0c7890 */ /* 0x000fe2000fffe03f */
[CC--:B------:R-:W-:Y:S01]  /*1cf0*/  LEA.HI R2, R0.reuse, R3.reuse, RZ, 0x2 ;  /* 0x0000000300027211 */ /* 0x0c0fe200078f10ff */
[----:B------:R-:W-:Y:S01]  /*1d00*/  UISETP.NE.AND UP0, UPT, UR4, 0x1, UPT ;  /* 0x000000010400788c */ /* 0x000fe2000bf05270 */
[----:B------:R-:W-:Y:S01]  /*1d10*/  LEA.HI R4, R0, R3, RZ, 0x5 ;  /* 0x0000000300047211 */ /* 0x000fe200078f28ff */
[----:B------:R-:W-:Y:S01]  /*1d20*/  IMAD R7, R7, -0x3, R88 ;  /* 0xfffffffd07077824 */ /* 0x000fe200078e0258 */
[--C-:B------:R-:W-:Y:S01]  /*1d30*/  SHF.R.S32.HI R0, RZ, 0x2, R2.reuse ;  /* 0x00000002ff007819 */ /* 0x100fe20000011402 */
[----:B------:R-:W-:Y:S01]  /*1d40*/  ULDC UR21, c[0x0][0x9dc] ;  /* 0x0002770000157ab9 */ /* 0x000fe20000000800 */
[----:B------:R-:W-:Y:S01]  /*1d50*/  SHF.R.S32.HI R5, RZ, 0x1f, R2 ;  /* 0x0000001fff057819 */ /* 0x000fe20000011402 */
[----:B------:R-:W-:Y:S01]  /*1d60*/  ULOP3.LUT UR21, URZ, UR21, URZ, 0x33, !UPT ;  /* 0x000000153f157292 */ /* 0x000fe2000f8e333f */
[----:B------:R-:W-:-:S02]  /*1d70*/  SHF.R.S32.HI R4, RZ, 0x5, R4 ;  /* 0x00000005ff047819 */ /* 0x000fc40000011404 */
[-C--:B------:R-:W-:Y:S02]  /*1d80*/  LEA.HI R5, R5, R0.reuse, RZ, 0x3 ;  /* 0x0000000005057211 */ /* 0x080fe400078f18ff */
[----:B------:R-:W-:Y:S01]  /*1d90*/  LEA R6, R4, UR43, 0x4 ;  /* 0x0000002b04067c11 */ /* 0x000fe2000f8e20ff */
[----:B------:R-:W-:Y:S01]  /*1da0*/  @UP0 ULDC UR4, c[0x0][0x44c] ;  /* 0x0001130000040ab9 */ /* 0x000fe20000000800 */
[----:B------:R-:W-:Y:S02]  /*1db0*/  LOP3.LUT R5, R5, 0xfffffff8, RZ, 0xc0, !PT ;  /* 0xfffffff805057812 */ /* 0x000fe400078ec0ff */
[----:B------:R-:W-:Y:S02]  /*1dc0*/  LEA.HI R4, R23, R23, RZ, 0x1 ;  /* 0x0000001717047211 */ /* 0x000fe400078f08ff */
[----:B------:R-:W-:Y:S01]  /*1dd0*/  IADD3 R6, R6, R0, -R5 ;  /* 0x0000000006067210 */ /* 0x000fe20007ffe805 */
[----:B------:R-:W-:Y:S01]  /*1de0*/  IMAD.MOV.U32 R5, RZ, RZ, -0x80 ;  /* 0xffffff80ff057424 */ /* 0x000fe200078e00ff */
[----:B------:R-:W-:Y:S01]  /*1df0*/  LOP3.LUT R4, R4, 0x1ffffffe, RZ, 0xc0, !PT ;  /* 0x1ffffffe04047812 */ /* 0x000fe200078ec0ff */
[----:B------:R-:W-:Y:S01]  /*1e00*/  IMAD.U32 R0, RZ, RZ, UR42 ;  /* 0x0000002aff007e24 */ /* 0x000fe2000f8e00ff */
[----:B------:R-:W-:Y:S01]  /*1e10*/  PLOP3.LUT P2, PT, PT, PT, UP0, 0x80, 0x0 ;  /* 0x000000000000781c */ /* 0x000fe20003f4f008 */
[----:B------:R-:W-:Y:S01]  /*1e20*/  IMAD R7, R7, 0x40, R6 ;  /* 0x0000004007077824 */ /* 0x000fe200078e0206 */
[----:B------:R-:W-:Y:S01]  /*1e30*/  PLOP3.LUT P3, PT, PT, PT, UP0, 0x80, 0x0 ;  /* 0x000000000000781c */ /* 0x000fe20003f6f008 */
[----:B------:R-:W-:Y:S01]  /*1e40*/  IMAD.IADD R4, R23, 0x1, -R4 ;  /* 0x0000000117047824 */ /* 0x000fe200078e0a04 */
[----:B------:R-:W-:Y:S01]  /*1e50*/  LOP3.LUT R2, R2, 0x7ffffffc, RZ, 0xc0, !PT ;  /* 0x7ffffffc02027812 */ /* 0x000fe200078ec0ff */
[C---:B------:R-:W-:Y:S01]  /*1e60*/  IMAD R20, R18.reuse, R5, 0x80 ;  /* 0x0000008012147424 */ /* 0x040fe200078e0205 */
[----:B------:R-:W-:Y:S01]  /*1e70*/  LEA R14, R18, 0xffffff80, 0x7 ;  /* 0xffffff80120e7811 */ /* 0x000fe200078e38ff */
[----:B------:R-:W-:-:S02]  /*1e80*/  IMAD R10, R4, 0x8, R7 ;  /* 0x00000008040a7824 */ /* 0x000fc400078e0207 */
[----:B------:R-:W-:Y:S02]  /*1e90*/  IMAD.IADD R7, R3, 0x1, -R2 ;  /* 0x0000000103077824 */ /* 0x000fe400078e0a02 */
[----:B------:R-:W-:Y:S02]  /*1ea0*/  IMAD.MOV.U32 R4, RZ, RZ, R10 ;  /* 0x000000ffff047224 */ /* 0x000fe400078e000a */
[----:B------:R-:W-:Y:S01]  /*1eb0*/  @P2 IMAD.HI.U32 R6, R10, UR4, RZ ;  /* 0x000000040a062c27 */ /* 0x000fe2000f8e00ff */
[----:B------:R-:W-:-:S03]  /*1ec0*/  @UP0 ULDC UR4, c[0x0][0x450] ;  /* 0x0001140000040ab9 */ /* 0x000fc60000000800 */
[----:B------:R-:W-:Y:S01]  /*1ed0*/  VIADD R2, R20, 0x1 ;  /* 0x0000000114027836 */ /* 0x000fe20000000000 */
[----:B------:R-:W-:Y:S01]  /*1ee0*/  @P3 SHF.R.U32.HI R4, RZ, UR4, R6 ;  /* 0x00000004ff043c19 */ /* 0x000fe20008011606 */
[----:B------:R-:W-:Y:S01]  /*1ef0*/  ULDC.64 UR4, c[0x0][0x9e0] ;  /* 0x0002780000047ab9 */ /* 0x000fe20000000a00 */
[----:B------:R-:W-:Y:S01]  /*1f00*/  @!P1 VIADD R0, R0, 0x17040 ;  /* 0x0001704000009836 */ /* 0x000fe20000000000 */
[----:B------:R-:W-:Y:S01]  /*1f10*/  UISETP.GE.AND UP1, UPT, UR5, 0x1, UPT ;  /* 0x000000010500788c */ /* 0x000fe2000bf26270 */
[----:B------:R-:W-:Y:S01]  /*1f20*/  IMAD R2, R7, -0x2, R2 ;  /* 0xfffffffe07027824 */ /* 0x000fe200078e0202 */
[----:B------:R-:W0:Y:S01]  /*1f30*/  SHFL.IDX PT, R12, R4, RZ, 0x1c1f ;  /* 0x001c1fff040c7589 */ /* 0x000e2200000e0000 */
[----:B------:R-:W-:Y:S01]  /*1f40*/  IMAD.U32 R6, RZ, RZ, UR6 ;  /* 0x00000006ff067e24 */ /* 0x000fe2000f8e00ff */
[----:B------:R-:W-:Y:S02]  /*1f50*/  @!P1 PRMT R0, RZ, 0x654, R0 ;  /* 0x00000654ff009816 */ /* 0x000fe40000000000 */
[----:B------:R-:W-:Y:S01]  /*1f60*/  PLOP3.LUT P2, PT, PT, PT, UP1, 0x40, 0x0 ;  /* 0x000000000000781c */ /* 0x000fe20003f4e818 */
[----:B------:R-:W-:-:S02]  /*1f70*/  WARPGROUP.DEPBAR.LE gsb0, 0x0 ;  /* 0x00008000000079c5 */ /* 0x000fc40000010000 */
[----:B------:R-:W-:-:S06]  /*1f80*/  WARPGROUP.ARRIVE ;  /* 0x00000000000079c5 */ /* 0x000fcc0000000000 */
[----:B------:R-:W-:Y:S01]  /*1f90*/  QGMMA.64x128x32.F32.E4M3.E4M3 R24, gdesc[UR8], R24, gsb0 ;  /* 0x01e00000081879f3 */ /* 0x000fe20008000818 */
[----:B------:R-:W-:Y:S02]  /*1fa0*/  ULDC UR10, c[0x0][0x2f0] ;  /* 0x0000bc00000a7ab9 */ /* 0x000fe40000000800 */
[----:B------:R-:W-:-:S04]  /*1fb0*/  IMAD R3, R17, UR10, R2 ;  /* 0x0000000a11037c24 */ /* 0x000fc8000f8e0202 */
[----:B------:R-:W-:-:S04]  /*1fc0*/  IMAD.IADD R3, R3, 0x1, -R6 ;  /* 0x0000000103037824 */ /* 0x000fc800078e0a06 */
[C---:B------:R-:W-:Y:S02]  /*1fd0*/  VIADD R22, R3.reuse, UR4 ;  /* 0x0000000403167c36 */ /* 0x040fe40008000000 */
[----:B------:R-:W-:-:S04]  /*1fe0*/  VIADD R11, R3, UR21 ;  /* 0x00000015030b7c36 */ /* 0x000fc80008000000 */
[----:B0-----:R-:W-:Y:S01]  /*1ff0*/  IMAD.IADD R2, R11, 0x1, R12 ;  /* 0x000000010b027824 */ /* 0x001fe200078e020c */
[----:B------:R-:W-:Y:S02]  /*2000*/  WARPGROUP.DEPBAR.LE gsb0, 0x0 ;  /* 0x00008000000079c5 */ /* 0x000fe40000010000 */
[----:B------:R-:W-:-:S06]  /*2010*/  WARPGROUP.ARRIVE ;  /* 0x00000000000079c5 */ /* 0x000fcc0000000000 */
[----:B------:R-:W-:Y:S03]  /*2020*/  QGMMA.64x128x32.F32.E4M3.E4M3 R24, gdesc[UR12], R24, gsb0 ;  /* 0x01e000000c1879f3 */ /* 0x000fe60008000818 */
[----:B------:R-:W-:Y:S02]  /*2030*/  WARPGROUP.DEPBAR.LE gsb0, 0x0 ;  /* 0x00008000000079c5 */ /* 0x000fe40000010000 */
[----:B------:R0:W-:Y:S02]  /*2040*/  @!P1 SYNCS.ARRIVE.TRANS64.RED.A1T0 RZ, [R0+URZ], RZ ;  /* 0x000000ff00ff99a7 */ /* 0x0001e4000810043f */
[----:B0-----:R-:W-:-:S04]  /*2050*/  IMAD R0, R17, UR10, R20 ;  /* 0x0000000a11007c24 */ /* 0x001fc8000f8e0214 */
[----:B------:R-:W-:-:S05]  /*2060*/  IMAD R5, R7, -0x2, R0 ;  /* 0xfffffffe07057824 */ /* 0x000fca00078e0200 */
[----:B------:R-:W-:Y:S01]  /*2070*/  VIADDMNMX R0, R12, R22, R5, PT ;  /* 0x000000160c007246 */ /* 0x000fe20003800105 */
[----:B------:R-:W-:Y:S06]  /*2080*/  @P2 BRA `(.L_x_692) ;  /* 0x00000000005c2947 */ /* 0x000fec0003800000 */
[----:B------:R-:W-:Y:S01]  /*2090*/  IMAD R3, R17, UR10, R12 ;  /* 0x0000000a11037c24 */ /* 0x000fe2000f8e020c */
[----:B------:R-:W-:Y:S03]  /*20a0*/  BSSY B0, `(.L_x_693) ;  /* 0x0000011000007945 */ /* 0x000fe60003800000 */
[----:B------:R-:W-:-:S05]  /*20b0*/  IMAD.IADD R3, R3, 0x1, -R6 ;  /* 0x0000000103037824 */ /* 0x000fca00078e0a06 */
[----:B------:R-:W-:-:S13]  /*20c0*/  ISETP.GT.AND P2, PT, R3, -0x1, PT ;  /* 0xffffffff0300780c */ /* 0x000fda0003f44270 */
[----:B------:R-:W-:Y:S05]  /*20d0*/  @P2 BRA `(.L_x_694) ;  /* 0x0000000000202947 */ /* 0x000fea0003800000 */
[----:B------:R-:W-:Y:S01]  /*20e0*/  UISETP.NE.AND UP2, UPT, UR5, 0x1, UPT ;  /* 0x000000010500788c */ /* 0x000fe2000bf45270 */
[----:B------:R-:W-:-:S05]  /*20f0*/  LOP3.LUT R3, RZ, R3, RZ, 0x33, !PT ;  /* 0x00000003ff037212 */ /* 0x000fca00078e33ff */
[----:B------:R-:W-:-:S05]  /*2100*/  PLOP3.LUT P2, PT, PT, PT, UP2, 0x80, 0x0 ;  /* 0x000000000000781c */ /* 0x000fca0003f4f028 */
[----:B------:R-:W-:-:S08]  /*2110*/  @UP2 ULDC.64 UR6, c[0x0][0x9e8] ;  /* 0x00027a0000062ab9 */ /* 0x000fd00000000a00 */
[----:B------:R-:W-:-:S05]  /*2120*/  @P2 IMAD.HI.U32 R12, R3, UR6, RZ ;  /* 0x00000006030c2c27 */ /* 0x000fca000f8e00ff */
[----:B------:R-:W-:-:S04]  /*2130*/  @P2 SHF.R.U32.HI R3, RZ, UR7, R12 ;  /* 0x00000007ff032c19 */ /* 0x000fc8000801160c */
[----:B------:R-:W-:Y:S01]  /*2140*/  LOP3.LUT R3, RZ, R3, RZ, 0x33, !PT ;  /* 0x00000003ff037212 */ /* 0x000fe200078e33ff */
[----:B------:R-:W-:Y:S06]  /*2150*/  BRA `(.L_x_695) ;  /* 0x0000000000147947 */ /* 0x000fec0003800000 */
.L_x_694:
[----:B------:R-:W-:-:S06]  /*2160*/  UISETP.NE.AND UP2, UPT, UR5, 0x1, UPT ;  /* 0x000000010500788c */ /* 0x000fcc000bf45270 */
[----:B------:R-:W-:-:S05]  /*2170*/  PLOP3.LUT P2, PT, PT, PT, UP2, 0x80, 0x0 ;  /* 0x000000000000781c */ /* 0x000fca0003f4f028 */
[----:B------:R-:W-:-:S08]  /*2180*/  @UP2 ULDC.64 UR6, c[0x0][0x9e8] ;  /* 0x00027a0000062ab9 */ /* 0x000fd00000000a00 */
[----:B------:R-:W-:-:S05]  /*2190*/  @P2 IMAD.HI.U32 R12, R3, UR6, RZ ;  /* 0x00000006030c2c27 */ /* 0x000fca000f8e00ff */
[----:B------:R-:W-:-:S07]  /*21a0*/  @P2 SHF.R.U32.HI R3, RZ, UR7, R12 ;  /* 0x00000007ff032c19 */ /* 0x000fce000801160c */
.L_x_695:
[----:B------:R-:W-:Y:S05]  /*21b0*/  BSYNC B0 ;  /* 0x0000000000007941 */ /* 0x000fea0003800000 */
.L_x_693:
[----:B------:R-:W-:-:S04]  /*21c0*/  IMAD R12, R3, UR5, -R14 ;  /* 0x00000005030c7c24 */ /* 0x000fc8000f8e0a0e */
[----:B------:R-:W-:-:S05]  /*21d0*/  IMAD R3, R7, -0x2, R12 ;  /* 0xfffffffe07037824 */ /* 0x000fca00078e020c */
[----:B------:R-:W-:Y:S02]  /*21e0*/  VIMNMX R2, R2, R3, !PT ;  /* 0x0000000302027248 */ /* 0x000fe40007fe0100 */
[----:B------:R-:W-:-:S07]  /*21f0*/  VIADDMNMX R0, R3, UR5, R0, PT ;  /* 0x0000000503007c46 */ /* 0x000fce000b800100 */
.L_x_692:
[C---:B------:R-:W-:Y:S02]  /*2200*/  ISETP.GE.AND P4, PT, R20.reuse, 0x9, PT ;  /* 0x000000091400780c */ /* 0x040fe40003f86270 */
[C---:B------:R-:W-:Y:S02]  /*2210*/  ISETP.GE.AND P2, PT, R20.reuse, 0x2, PT ;  /* 0x000000021400780c */ /* 0x040fe40003f46270 */
[----:B------:R-:W-:Y:S02]  /*2220*/  ISETP.GE.AND P5, PT, R20, 0xa, PT ;  /* 0x0000000a1400780c */ /* 0x000fe40003fa6270 */
[----:B------:R-:W-:Y:S02]  /*2230*/  LOP3.LUT R16, R16, 0xfffffffd, RZ, 0xc0, !PT ;  /* 0xfffffffd10107812 */ /* 0x000fe400078ec0ff */
[----:B------:R-:W-:-:S04]  /*2240*/  ISETP.GT.AND P3, PT, R2, 0x1, !P2 ;  /* 0x000000010200780c */ /* 0x000fc80005764270 */
[----:B------:R-:W-:Y:S02]  /*2250*/  ISETP.LT.OR P3, PT, R0, 0x2, P3 ;  /* 0x000000020000780c */ /* 0x000fe40001f61670 */
[----:B------:R-:W-:Y:S02]  /*2260*/  @P4 LOP3.LUT R16, R16, 0x2, RZ, 0xfc, !PT ;  /* 0x0000000210104812 */ /* 0x000fe400078efcff */
[----:B------:R-:W-:Y:S02]  /*2270*/  FSEL R25, R25, -INF , !P3 ;  /* 0xff80000019197808 */ /* 0x000fe40005800000 */
[----:B------:R-:W-:Y:S02]  /*2280*/  LOP3.LUT R16, R16, 0xfffffffb, RZ, 0xc0, !PT ;  /* 0xfffffffb10107812 */ /* 0x000fe400078ec0ff */
[----:B------:R-:W-:Y:S02]  /*2290*/  ISETP.GT.AND P4, PT, R2, 0x8, !P4 ;  /* 0x000000080200780c */ /* 0x000fe40006784270 */
[----:B------:R-:W-:-:S02]  /*22a0*/  @P5 LOP3.LUT R16, R16, 0x4, RZ, 0xfc, !PT ;  /* 0x0000000410105812 */ /* 0x000fc400078efcff */
[----:B------:R-:W-:Y:S02]  /*22b0*/  ISETP.GT.AND P3, PT, R2, 0x9, !P5 ;  /* 0x000000090200780c */ /* 0x000fe40006f64270 */
[----:B------:R-:W-:Y:S02]  /*22c0*/  ISETP.GE.AND P5, PT, R20, 0x11, PT ;  /* 0x000000111400780c */ /* 0x000fe40003fa6270 */
[C---:B------:R-:W-:Y:S02]  /*22d0*/  ISETP.LT.OR P4, PT, R0.reuse, 0x9, P4 ;  /* 0x000000090000780c */ /* 0x040fe40002781670 */
[----:B------:R-:W-:Y:S02]  /*22e0*/  ISETP.LT.OR P3, PT, R0, 0xa, P3 ;  /* 0x0000000a0000780c */ /* 0x000fe40001f61670 */
[----:B------:R-:W-:Y:S02]  /*22f0*/  FSEL R28, R28, -INF , !P4 ;  /* 0xff8000001c1c7808 */ /* 0x000fe40006000000 */
[----:B------:R-:W-:-:S02]  /*2300*/  ISETP.GE.AND P4, PT, R20, 0x12, PT ;  /* 0x000000121400780c */ /* 0x000fc40003f86270 */
[----:B------:R-:W-:Y:S02]  /*2310*/  LOP3.LUT R16, R16, 0xfffffff7, RZ, 0xc0, !PT ;  /* 0xfffffff710107812 */ /* 0x000fe400078ec0ff */
[----:B------:R-:W-:Y:S02]  /*2320*/  FSEL R29, R29, -INF , !P3 ;  /* 0xff8000001d1d7808 */ /* 0x000fe40005800000 */
[----:B------:R-:W-:Y:S02]  /*2330*/  ISETP.GT.AND P3, PT, R2, 0x10, !P5 ;  /* 0x000000100200780c */ /* 0x000fe40006f64270 */
[----:B------:R-:W-:Y:S02]  /*2340*/  @P5 LOP3.LUT R16, R16, 0x8, RZ, 0xfc, !PT ;  /* 0x0000000810105812 */ /* 0x000fe400078efcff */
[----:B------:R-:W-:Y:S02]  /*2350*/  ISETP.LT.OR P3, PT, R0, 0x11, P3 ;  /* 0x000000110000780c */ /* 0x000fe40001f61670 */
[----:B------:R-:W-:-:S02]  /*2360*/  LOP3.LUT R16, R16, 0xfdffffff, RZ, 0xc0, !PT ;  /* 0xfdffffff10107812 */ /* 0x000fc400078ec0ff */
[----:B------:R-:W-:Y:S02]  /*2370*/  FSEL R32, R32, -INF , !P3 ;  /* 0xff80000020207808 */ /* 0x000fe40005800000 */
[----:B------:R-:W-:Y:S02]  /*2380*/  @P4 LOP3.LUT R16, R16, 0x2000000, RZ, 0xfc, !PT ;  /* 0x0200000010104812 */ /* 0x000fe400078efcff */
[----:B------:R-:W-:Y:S02]  /*2390*/  ISETP.GT.AND P3, PT, R2, 0x11, !P4 ;  /* 0x000000110200780c */ /* 0x000fe40006764270 */
[----:B------:R-:W-:Y:S02]  /*23a0*/  ISETP.GE.AND P4, PT, R20, 0x19, PT ;  /* 0x000000191400780c */ /* 0x000fe40003f86270 */
[----:B------:R-:W-:Y:S02]  /*23b0*/  ISETP.LT.OR P3, PT, R0, 0x12, P3 ;  /* 0x000000120000780c */ /* 0x000fe40001f61670 */
[----:B------:R-:W-:-:S02]  /*23c0*/  LOP3.LUT R16, R16, 0xfeffffff, RZ, 0xc0, !PT ;  /* 0xfeffffff10107812 */ /* 0x000fc400078ec0ff */
[----:B------:R-:W-:Y:S02]  /*23d0*/  FSEL R33, R33, -INF , !P3 ;  /* 0xff80000021217808 */ /* 0x000fe40005800000 */
[----:B------:R-:W-:-:S04]  /*23e0*/  ISETP.GT.AND P3, PT, R2, 0x18, !P4 ;  /* 0x000000180200780c */ /* 0x000fc80006764270 */
[----:B------:R-:W-:Y:S02]  /*23f0*/  ISETP.LT.OR P3, PT, R0, 0x19, P3 ;  /* 0x000000190000780c */ /* 0x000fe40001f61670 */
[----:B------:R-:W-:Y:S02]  /*2400*/  @P4 LOP3.LUT R16, R16, 0x1000000, RZ, 0xfc, !PT ;  /* 0x0100000010104812 */ /* 0x000fe400078efcff */
[----:B------:R-:W-:Y:S02]  /*2410*/  ISETP.GE.AND P4, PT, R20, 0x1a, PT ;  /* 0x0000001a1400780c */ /* 0x000fe40003f86270 */
[----:B------:R-:W-:Y:S02]  /*2420*/  LOP3.LUT R16, R16, 0xff7fffff, RZ, 0xc0, !PT ;  /* 0xff7fffff10107812 */ /* 0x000fe400078ec0ff */
[----:B------:R-:W-:Y:S02]  /*2430*/  FSEL R36, R36, -INF , !P3 ;  /* 0xff80000024247808 */ /* 0x000fe40005800000 */
[----:B------:R-:W-:-:S04]  /*2440*/  ISETP.GT.AND P3, PT, R2, 0x19, !P4 ;  /* 0x000000190200780c */ /* 0x000fc80006764270 */
[----:B------:R-:W-:-:S03]  /*2450*/  ISETP.LT.OR P3, PT, R0, 0x1a, P3 ;  /* 0x0000001a0000780c */ /* 0x000fc60001f61670 */
        /* <DEDUP_REMOVED lines=110> */
[----:B------:R-:W-:Y:S02]  /*2b40*/  FSEL R73, R73, -INF , !P3 ;  /* 0xff80000049497808 */ /* 0x000fe40005800000 */
[----:B------:R-:W-:Y:S02]  /*2b50*/  LOP3.LUT R16, R16, 0xffffffef, RZ, 0xc0, !PT ;  /* 0xffffffef10107812 */ /* 0x000fe400078ec0ff */
[----:B------:R-:W-:-:S04]  /*2b60*/  ISETP.GT.AND P3, PT, R2, 0x68, !P4 ;  /* 0x000000680200780c */ /* 0x000fc80006764270 */
[----:B------:R-:W-:-:S03]  /*2b70*/  ISETP.LT.OR P3, PT, R0, 0x69, P3 ;  /* 0x000000690000780c */ /* 0x000fc60001f61670 */
[----:B------:R-:W-:Y:S02]  /*2b80*/  @P4 LOP3.LUT R16, R16, 0x10, RZ, 0xfc, !PT ;  /* 0x0000001010104812 */ /* 0x000fe400078efcff */
[----:B------:R-:W-:Y:S02]  /*2b90*/  ISETP.GE.AND P4, PT, R20, 0x6a, PT ;  /* 0x0000006a1400780c */ /* 0x000fe40003f86270 */
[----:B------:R-:W-:Y:S02]  /*2ba0*/  FSEL R76, R76, -INF , !P3 ;  /* 0xff8000004c4c7808 */ /* 0x000fe40005800000 */
[----:B------:R-:W-:Y:S02]  /*2bb0*/  ISETP.GT.AND P3, PT, R2, 0x69, !P4 ;  /* 0x000000690200780c */ /* 0x000fe40006764270 */
[----:B------:R-:W-:Y:S02]  /*2bc0*/  LOP3.LUT R16, R16, 0xfbffffff, RZ, 0xc0, !PT ;  /* 0xfbffffff10107812 */ /* 0x000fe400078ec0ff */
[----:B------:R-:W-:-:S04]  /*2bd0*/  ISETP.LT.OR P3, PT, R0, 0x6a, P3 ;  /* 0x0000006a0000780c */ /* 0x000fc80001f61670 */
[----:B------:R-:W-:Y:S02]  /*2be0*/  FSEL R77, R77, -INF , !P3 ;  /* 0xff8000004d4d7808 */ /* 0x000fe40005800000 */
[----:B------:R-:W-:Y:S02]  /*2bf0*/  ISETP.GE.AND P3, PT, R20, 0x71, PT ;  /* 0x000000711400780c */ /* 0x000fe40003f66270 */
[----:B------:R-:W-:Y:S02]  /*2c00*/  @P4 LOP3.LUT R16, R16, 0x4000000, RZ, 0xfc, !PT ;  /* 0x0400000010104812 */ /* 0x000fe400078efcff */
[----:B------:R-:W-:Y:S02]  /*2c10*/  ISETP.GT.AND P4, PT, R2, 0x70, !P3 ;  /* 0x000000700200780c */ /* 0x000fe40005f84270 */
[----:B------:R-:W-:Y:S02]  /*2c20*/  LOP3.LUT R16, R16, 0xfffffffe, RZ, 0xc0, !PT ;  /* 0xfffffffe10107812 */ /* 0x000fe400078ec0ff */
[----:B------:R-:W-:-:S04]  /*2c30*/  ISETP.LT.OR P4, PT, R0, 0x71, P4 ;  /* 0x000000710000780c */ /* 0x000fc80002781670 */
[----:B------:R-:W-:Y:S02]  /*2c40*/  FSEL R80, R80, -INF , !P4 ;  /* 0xff80000050507808 */ /* 0x000fe40006000000 */
[----:B------:R-:W-:-:S04]  /*2c50*/  ISETP.GE.AND P4, PT, R20, 0x72, PT ;  /* 0x000000721400780c */ /* 0x000fc80003f86270 */
[----:B------:R-:W-:-:S04]  /*2c60*/  ISETP.GT.AND P5, PT, R2, 0x71, !P4 ;  /* 0x000000710200780c */ /* 0x000fc800067a4270 */
[----:B------:R-:W-:-:S04]  /*2c70*/  ISETP.LT.OR P5, PT, R0, 0x72, P5 ;  /* 0x000000720000780c */ /* 0x000fc80002fa1670 */
[----:B------:R-:W-:Y:S02]  /*2c80*/  FSEL R81, R81, -INF , !P5 ;  /* 0xff80000051517808 */ /* 0x000fe40006800000 */
[----:B------:R-:W-:-:S04]  /*2c90*/  ISETP.GE.AND P5, PT, R20, 0x79, PT ;  /* 0x000000791400780c */ /* 0x000fc80003fa6270 */
[----:B------:R-:W-:-:S04]  /*2ca0*/  ISETP.GT.AND P6, PT, R2, 0x78, !P5 ;  /* 0x000000780200780c */ /* 0x000fc80006fc4270 */
[----:B------:R-:W-:-:S04]  /*2cb0*/  ISETP.LT.OR P6, PT, R0, 0x79, P6 ;  /* 0x000000790000780c */ /* 0x000fc800037c1670 */
[----:B------:R-:W-:Y:S02]  /*2cc0*/  FSEL R84, R84, -INF , !P6 ;  /* 0xff80000054547808 */ /* 0x000fe40007000000 */
[----:B------:R-:W-:-:S13]  /*2cd0*/  ISETP.GE.AND P6, PT, R20, 0x1, PT ;  /* 0x000000011400780c */ /* 0x000fda0003fc6270 */
[----:B------:R-:W-:Y:S02]  /*2ce0*/  @P6 LOP3.LUT R16, R16, 0x1, RZ, 0xfc, !PT ;  /* 0x0000000110106812 */ /* 0x000fe400078efcff */
[----:B------:R-:W-:Y:S02]  /*2cf0*/  ISETP.GT.AND P6, PT, R2, RZ, !P6 ;  /* 0x000000ff0200720c */ /* 0x000fe400077c4270 */
[----:B------:R-:W-:Y:S02]  /*2d00*/  LOP3.LUT R16, R16, 0xf7ffffff, RZ, 0xc0, !PT ;  /* 0xf7ffffff10107812 */ /* 0x000fe400078ec0ff */
[----:B------:R-:W-:-:S04]  /*2d10*/  ISETP.LT.OR P6, PT, R0, 0x1, P6 ;  /* 0x000000010000780c */ /* 0x000fc800037c1670 */
[----:B------:R-:W-:Y:S02]  /*2d20*/  FSEL R13, R24, -INF , !P6 ;  /* 0xff800000180d7808 */ /* 0x000fe40007000000 */
[----:B------:R-:W-:-:S13]  /*2d30*/  ISETP.GE.AND P6, PT, R20, 0x7a, PT ;  /* 0x0000007a1400780c */ /* 0x000fda0003fc6270 */
[----:B------:R-:W-:Y:S02]  /*2d40*/  @P6 LOP3.LUT R16, R16, 0x8000000, RZ, 0xfc, !PT ;  /* 0x0800000010106812 */ /* 0x000fe400078efcff */
[----:B------:R-:W-:Y:S02]  /*2d50*/  ISETP.GT.AND P6, PT, R2, 0x79, !P6 ;  /* 0x000000790200780c */ /* 0x000fe400077c4270 */
[----:B------:R-:W0:Y:S02]  /*2d60*/  SHFL.IDX PT, R2, R4, 0x1, 0x1c1f ;  /* 0x003c1f0004027f89 */ /* 0x000e2400000e0000 */
[----:B------:R-:W-:-:S04]  /*2d70*/  ISETP.LT.OR P6, PT, R0, 0x7a, P6 ;  /* 0x0000007a0000780c */ /* 0x000fc800037c1670 */
[----:B------:R-:W-:Y:S02]  /*2d80*/  FSEL R85, R85, -INF , !P6 ;  /* 0xff80000055557808 */ /* 0x000fe40007000000 */
[----:B------:R-:W-:Y:S02]  /*2d90*/  PLOP3.LUT P6, PT, PT, PT, UP1, 0x40, 0x0 ;  /* 0x000000000000781c */ /* 0x000fe40003fce818 */
[----:B0-----:R-:W-:Y:S01]  /*2da0*/  VIADDMNMX R0, R2, R22, R5, PT ;  /* 0x0000001602007246 */ /* 0x001fe20003800105 */
[----:B------:R-:W-:-:S10]  /*2db0*/  IMAD.IADD R3, R11, 0x1, R2 ;  /* 0x000000010b037824 */ /* 0x000fd400078e0202 */
[----:B------:R-:W-:Y:S05]  /*2dc0*/  @P6 BRA `(.L_x_696) ;  /* 0x0000000000646947 */ /* 0x000fea0003800000 */
        /* <DEDUP_REMOVED lines=9> */
[----:B------:R-:W-:Y:S01]  /*2e60*/  @P6 IMAD.HI.U32 R2, R5, UR6, RZ ;  /* 0x0000000605026c27 */ /* 0x000fe2000f8e00ff */
[----:B------:R-:W-:-:S13]  /*2e70*/  PLOP3.LUT P6, PT, PT, PT, UP2, 0x80, 0x0 ;  /* 0x000000000000781c */ /* 0x000fda0003fcf028 */
[----:B------:R-:W-:-:S04]  /*2e80*/  @P6 SHF.R.U32.HI R5, RZ, UR7, R2 ;  /* 0x00000007ff056c19 */ /* 0x000fc80008011602 */
[----:B------:R-:W-:Y:S01]  /*2e90*/  LOP3.LUT R5, RZ, R5, RZ, 0x33, !PT ;  /* 0x00000005ff057212 */ /* 0x000fe200078e33ff */
[----:B------:R-:W-:Y:S06]  /*2ea0*/  BRA `(.L_x_699) ;  /* 0x0000000000187947 */ /* 0x000fec0003800000 */
.L_x_698:
[----:B------:R-:W-:-:S06]  /*2eb0*/  UISETP.NE.AND UP2, UPT, UR5, 0x1, UPT ;  /* 0x000000010500788c */ /* 0x000fcc000bf45270 */
[----:B------:R-:W-:-:S05]  /*2ec0*/  PLOP3.LUT P6, PT, PT, PT, UP2, 0x80, 0x0 ;  /* 0x000000000000781c */ /* 0x000fca0003fcf028 */
[----:B------:R-:W-:-:S08]  /*2ed0*/  @UP2 ULDC.64 UR6, c[0x0][0x9e8] ;  /* 0x00027a0000062ab9 */ /* 0x000fd00000000a00 */
[----:B------:R-:W-:Y:S01]  /*2ee0*/  @P6 IMAD.HI.U32 R2, R5, UR6, RZ ;  /* 0x0000000605026c27 */ /* 0x000fe2000f8e00ff */
[----:B------:R-:W-:-:S13]  /*2ef0*/  PLOP3.LUT P6, PT, PT, PT, UP2, 0x80, 0x0 ;  /* 0x000000000000781c */ /* 0x000fda0003fcf028 */
[----:B------:R-:W-:-:S07]  /*2f00*/  @P6 SHF.R.U32.HI R5, RZ, UR7, R2 ;  /* 0x00000007ff056c19 */ /* 0x000fce0008011602 */
.L_x_699:
[----:B------:R-:W-:Y:S05]  /*2f10*/  BSYNC B0 ;  /* 0x0000000000007941 */ /* 0x000fea0003800000 */
.L_x_697:
[----:B------:R-:W-:-:S04]  /*2f20*/  IMAD R2, R5, UR5, -R14 ;  /* 0x0000000505027c24 */ /* 0x000fc8000f8e0a0e */
[----:B------:R-:W-:-:S05]  /*2f30*/  IMAD R2, R7, -0x2, R2 ;  /* 0xfffffffe07027824 */ /* 0x000fca00078e0202 */
[----:B------:R-:W-:Y:S02]  /*2f40*/  VIMNMX R3, R3, R2, !PT ;  /* 0x0000000203037248 */ /* 0x000fe40007fe0100 */
[----:B------:R-:W-:-:S07]  /*2f50*/  VIADDMNMX R0, R2, UR5, R0, PT ;  /* 0x0000000502007c46 */ /* 0x000fce000b800100 */
.L_x_696:
[----:B------:R-:W-:Y:S01]  /*2f60*/  ISETP.GT.AND P2, PT, R3, 0x1, !P2 ;  /* 0x000000010300780c */ /* 0x000fe20005744270 */
[----:B------:R-:W-:Y:S01]  /*2f70*/  IMAD.U32 R11, RZ, RZ, UR40 ;  /* 0x00000028ff0b7e24 */ /* 0x000fe2000f8e00ff */
[----:B------:R-:W-:Y:S01]  /*2f80*/  LOP3.LUT P6, RZ, R16, 0x8, RZ, 0xc0, !PT ;  /* 0x0000000810ff7812 */ /* 0x000fe200078cc0ff */
[----:B------:R-:W-:Y:S01]  /*2f90*/  @UP0 ULDC UR6, c[0x0][0x44c] ;  /* 0x0001130000060ab9 */ /* 0x000fe20000000800 */
[----:B------:R-:W-:Y:S01]  /*2fa0*/  ISETP.LT.OR P2, PT, R0, 0x2, P2 ;  /* 0x000000020000780c */ /* 0x000fe20001741670 */
[----:B------:R-:W-:Y:S01]  /*2fb0*/  UIMAD.WIDE.U32 UR6, UR43, UR6, URZ ;  /* 0x000000062b0672a5 */ /* 0x000fe2000f8e003f */
[----:B------:R-:W-:Y:S01]  /*2fc0*/  FMNMX.FTZ R5, R13, R25, !PT ;  /* 0x000000190d057209 */ /* 0x000fe20007810000 */
[----:B------:R-:W-:Y:S01]  /*2fd0*/  @UP0 ULDC UR14, c[0x0][0x450] ;  /* 0x00011400000e0ab9 */ /* 0x000fe20000000800 */
[----:B------:R-:W-:Y:S01]  /*2fe0*/  FSEL R27, R27, -INF , !P2 ;  /* 0xff8000001b1b7808 */ /* 0x000fe20005000000 */
[----:B------:R-:W-:Y:S01]  /*2ff0*/  @UP0 USHF.R.U32.HI UR43, URZ, UR14, UR7 ;  /* 0x0000000e3f2b0299 */ /* 0x000fe20008011607 */
[----:B------:R-:W-:-:S02]  /*3000*/  LOP3.LUT P2, RZ, R16, 0x2, RZ, 0xc0, !PT ;  /* 0x0000000210ff7812 */ /* 0x000fc4000784c0ff */
[----:B------:R-:W-:Y:S02]  /*3010*/  FMNMX.FTZ R2, R28, R5, !PT ;  /* 0x000000051c027209 */ /* 0x000fe40007810000 */
[----:B------:R-:W-:Y:S02]  /*3020*/  ISETP.GT.AND P2, PT, R3, 0x8, !P2 ;  /* 0x000000080300780c */ /* 0x000fe40005744270 */
[----:B------:R-:W-:Y:S02]  /*3030*/  FMNMX.FTZ R5, R29, R2, !PT ;  /* 0x000000021d057209 */ /* 0x000fe40007810000 */
[----:B------:R-:W-:Y:S02]  /*3040*/  ISETP.LT.OR P2, PT, R0, 0x9, P2 ;  /* 0x000000090000780c */ /* 0x000fe40001741670 */
[----:B------:R-:W-:Y:S02]  /*3050*/  FMNMX.FTZ R2, R32, R5, !PT ;  /* 0x0000000520027209 */ /* 0x000fe40007810000 */
[----:B------:R-:W-:-:S02]  /*3060*/  FSEL R30, R30, -INF , !P2 ;  /* 0xff8000001e1e7808 */ /* 0x000fc40005000000 */
[----:B------:R-:W-:Y:S02]  /*3070*/  LOP3.LUT P2, RZ, R16, 0x4, RZ, 0xc0, !PT ;  /* 0x0000000410ff7812 */ /* 0x000fe4000784c0ff */
[----:B------:R-:W-:Y:S02]  /*3080*/  FMNMX.FTZ R5, R33, R2, !PT ;  /* 0x0000000221057209 */ /* 0x000fe40007810000 */
[----:B------:R-:W-:Y:S02]  /*3090*/  ISETP.GT.AND P2, PT, R3, 0x9, !P2 ;  /* 0x000000090300780c */ /* 0x000fe40005744270 */
[----:B------:R-:W-:Y:S02]  /*30a0*/  FMNMX.FTZ R2, R36, R5, !PT ;  /* 0x0000000524027209 */ /* 0x000fe40007810000 */
[----:B------:R-:W-:Y:S02]  /*30b0*/  ISETP.LT.OR P2, PT, R0, 0xa, P2 ;  /* 0x0000000a0000780c */ /* 0x000fe40001741670 */
[----:B------:R-:W-:-:S02]  /*30c0*/  FMNMX.FTZ R5, R37, R2, !PT ;  /* 0x0000000225057209 */ /* 0x000fc40007810000 */
[----:B------:R-:W-:Y:S02]  /*30d0*/  FSEL R31, R31, -INF , !P2 ;  /* 0xff8000001f1f7808 */ /* 0x000fe40005000000 */
[----:B------:R-:W-:Y:S02]  /*30e0*/  ISETP.GT.AND P2, PT, R3, 0x10, !P6 ;  /* 0x000000100300780c */ /* 0x000fe40007744270 */
[----:B------:R-:W-:Y:S02]  /*30f0*/  FMNMX.FTZ R2, R40, R5, !PT ;  /* 0x0000000528027209 */ /* 0x000fe40007810000 */
[----:B------:R-:W-:Y:S02]  /*3100*/  ISETP.LT.OR P2, PT, R0, 0x11, P2 ;  /* 0x000000110000780c */ /* 0x000fe40001741670 */
[----:B------:R-:W-:Y:S02]  /*3110*/  LOP3.LUT P6, RZ, R16, 0x8000, RZ, 0xc0, !PT ;  /* 0x0000800010ff7812 */ /* 0x000fe400078cc0ff */
        /* <DEDUP_REMOVED lines=8> */
[----:B------:R-:W-:Y:S02]  /*31a0*/  LOP3.LUT P2, RZ, R16, 0x1000000, RZ, 0xc0, !PT ;  /* 0x0100000010ff7812 */ /* 0x000fe4000784c0ff */
[----:B------:R-:W-:Y:S02]  /*31b0*/  FMNMX.FTZ R2, R48, R5, !PT ;  /* 0x0000000530027209 */ /* 0x000fe40007810000 */
[----:B------:R-:W-:Y:S02]  /*31c0*/  ISETP.GT.AND P2, PT, R3, 0x18, !P2 ;  /* 0x000000180300780c */ /* 0x000fe40005744270 */
[----:B------:R-:W-:Y:S02]  /*31d0*/  FMNMX.FTZ R5, R49, R2, !PT ;  /* 0x0000000231057209 */ /* 0x000fe40007810000 */
[----:B------:R-:W-:-:S02]  /*31e0*/  ISETP.LT.OR P2, PT, R0, 0x19, P2 ;  /* 0x000000190000780c */ /* 0x000fc40001741670 */
[----:B------:R-:W-:Y:S02]  /*31f0*/  FMNMX.FTZ R2, R52, R5, !PT ;  /* 0x0000000534027209 */ /* 0x000fe40007810000 */
[----:B------:R-:W-:Y:S02]  /*3200*/  FSEL R38, R38, -INF , !P2 ;  /* 0xff80000026267808 */ /* 0x000fe40005000000 */
[----:B------:R-:W-:Y:S02]  /*3210*/  LOP3.LUT P2, RZ, R16, 0x800000, RZ, 0xc0, !PT ;  /* 0x0080000010ff7812 */ /* 0x000fe4000784c0ff */
[----:B------:R-:W-:Y:S02]  /*3220*/  FMNMX.FTZ R5, R53, R2, !PT ;  /* 0x0000000235057209 */ /* 0x000fe40007810000 */
[----:B------:R-:W-:Y:S02]  /*3230*/  ISETP.GT.AND P2, PT, R3, 0x19, !P2 ;  /* 0x000000190300780c */ /* 0x000fe40005744270 */
[----:B------:R-:W-:-:S02]  /*3240*/  FMNMX.FTZ R2, R56, R5, !PT ;  /* 0x0000000538027209 */ /* 0x000fc40007810000 */
[----:B------:R-:W-:Y:S02]  /*3250*/  ISETP.LT.OR P2, PT, R0, 0x1a, P2 ;  /* 0x0000001a0000780c */ /* 0x000fe40001741670 */
[----:B------:R-:W-:Y:S02]  /*3260*/  FMNMX.FTZ R5, R57, R2, !PT ;  /* 0x0000000239057209 */ /* 0x000fe40007810000 */
[----:B------:R-:W-:Y:S02]  /*3270*/  FSEL R39, R39, -INF , !P2 ;  /* 0xff80000027277808 */ /* 0x000fe40005000000 */
[----:B------:R-:W-:Y:S02]  /*3280*/  LOP3.LUT P2, RZ, R16, 0x400000, RZ, 0xc0, !PT ;  /* 0x0040000010ff7812 */ /* 0x000fe4000784c0ff */
[----:B------:R-:W-:Y:S02]  /*3290*/  FMNMX.FTZ R2, R60, R5, !PT ;  /* 0x000000053c027209 */ /* 0x000fe40007810000 */
[----:B------:R-:W-:-:S02]  /*32a0*/  ISETP.GT.AND P2, PT, R3, 0x20, !P2 ;  /* 0x000000200300780c */ /* 0x000fc40005744270 */
[----:B------:R-:W-:Y:S02]  /*32b0*/  FMNMX.FTZ R5, R61, R2, !PT ;  /* 0x000000023d057209 */ /* 0x000fe40007810000 */
[----:B------:R-:W-:Y:S02]  /*32c0*/  ISETP.LT.OR P2, PT, R0, 0x21, P2 ;  /* 0x000000210000780c */ /* 0x000fe40001741670 */
[----:B------:R-:W-:Y:S02]  /*32d0*/  FMNMX.FTZ R2, R64, R5, !PT ;  /* 0x0000000540027209 */ /* 0x000fe40007810000 */
[----:B------:R-:W-:Y:S02]  /*32e0*/  FSEL R42, R42, -INF , !P2 ;  /* 0xff8000002a2a7808 */ /* 0x000fe40005000000 */
[----:B------:R-:W-:Y:S02]  /*32f0*/  LOP3.LUT P2, RZ, R16, 0x200000, RZ, 0xc0, !PT ;  /* 0x0020000010ff7812 */ /* 0x000fe4000784c0ff */
[----:B------:R-:W-:-:S02]  /*3300*/  FMNMX.FTZ R5, R65, R2, !PT ;  /* 0x0000000241057209 */ /* 0x000fc40007810000 */
[----:B------:R-:W-:Y:S02]  /*3310*/  ISETP.GT.AND P2, PT, R3, 0x21, !P2 ;  /* 0x000000210300780c */ /* 0x000fe40005744270 */
[----:B------:R-:W-:Y:S02]  /*3320*/  FMNMX.FTZ R2, R68, R5, !PT ;  /* 0x0000000544027209 */ /* 0x000fe40007810000 */
[----:B------:R-:W-:Y:S02]  /*3330*/  ISETP.LT.OR P2, PT, R0, 0x22, P2 ;  /* 0x000000220000780c */ /* 0x000fe40001741670 */
[----:B------:R-:W-:Y:S02]  /*3340*/  FMNMX.FTZ R5, R69, R2, !PT ;  /* 0x0000000245057209 */ /* 0x000fe40007810000 */
[----:B------:R-:W-:Y:S02]  /*3350*/  FSEL R43, R43, -INF , !P2 ;  /* 0xff8000002b2b7808 */ /* 0x000fe40005000000 */
        /* <DEDUP_REMOVED lines=19> */
[C---:B------:R-:W-:Y:S01]  /*3490*/  ISETP.GT.AND P3, PT, R3.reuse, 0x70, !P3 ;  /* 0x000000700300780c */ /* 0x040fe20005f64270 */
[----:B------:R-:W0:Y:S01]  /*34a0*/  SHFL.BFLY PT, R5, R4, 0x2, 0x1f ;  /* 0x0c401f0004057f89 */ /* 0x000e2200000e0000 */
[----:B------:R-:W-:Y:S02]  /*34b0*/  FSEL R50, R50, -INF , !P2 ;  /* 0xff80000032327808 */ /* 0x000fe40005000000 */
[----:B------:R-:W-:Y:S02]  /*34c0*/  LOP3.LUT P2, RZ, R16, 0x20000, RZ, 0xc0, !PT ;  /* 0x0002000010ff7812 */ /* 0x000fe4000784c0ff */
[C---:B------:R-:W-:Y:S02]  /*34d0*/  ISETP.GT.AND P4, PT, R3.reuse, 0x71, !P4 ;  /* 0x000000710300780c */ /* 0x040fe40006784270 */
[C---:B------:R-:W-:Y:S02]  /*34e0*/  ISETP.GT.AND P2, PT, R3.reuse, 0x31, !P2 ;  /* 0x000000310300780c */ /* 0x040fe40005744270 */
[----:B------:R-:W-:-:S02]  /*34f0*/  ISETP.GT.AND P5, PT, R3, 0x78, !P5 ;  /* 0x000000780300780c */ /* 0x000fc40006fa4270 */
[C---:B------:R-:W-:Y:S02]  /*3500*/  ISETP.LT.OR P2, PT, R0.reuse, 0x32, P2 ;  /* 0x000000320000780c */ /* 0x040fe40001741670 */
[----:B------:R-:W-:Y:S02]  /*3510*/  ISETP.LT.OR P3, PT, R0, 0x71, P3 ;  /* 0x000000710000780c */ /* 0x000fe40001f61670 */
[----:B------:R-:W-:Y:S02]  /*3520*/  FSEL R51, R51, -INF , !P2 ;  /* 0xff80000033337808 */ /* 0x000fe40005000000 */
[----:B------:R-:W-:Y:S02]  /*3530*/  LOP3.LUT P2, RZ, R16, 0x10000, RZ, 0xc0, !PT ;  /* 0x0001000010ff7812 */ /* 0x000fe4000784c0ff */
[----:B------:R-:W-:Y:S02]  /*3540*/  ISETP.LT.OR P4, PT, R0, 0x72, P4 ;  /* 0x000000720000780c */ /* 0x000fe40002781670 */
[----:B------:R-:W-:-:S02]  /*3550*/  ISETP.GT.AND P2, PT, R3, 0x38, !P2 ;  /* 0x000000380300780c */ /* 0x000fc40005744270 */
[----:B------:R-:W-:Y:S02]  /*3560*/  FSEL R82, R82, -INF , !P3 ;  /* 0xff80000052527808 */ /* 0x000fe40005800000 */
[----:B------:R-:W-:Y:S02]  /*3570*/  ISETP.LT.OR P2, PT, R0, 0x39, P2 ;  /* 0x000000390000780c */ /* 0x000fe40001741670 */
[----:B0-----:R-:W-:Y:S02]  /*3580*/  FMNMX.FTZ R5, R4, R5, !PT ;  /* 0x0000000504057209 */ /* 0x001fe40007810000 */
[----:B------:R-:W-:Y:S02]  /*3590*/  FSEL R54, R54, -INF , !P2 ;  /* 0xff80000036367808 */ /* 0x000fe40005000000 */
[----:B------:R-:W-:Y:S01]  /*35a0*/  ISETP.GT.AND P2, PT, R3, 0x39, !P6 ;  /* 0x000000390300780c */ /* 0x000fe20007744270 */
[----:B------:R-:W0:Y:S01]  /*35b0*/  SHFL.BFLY PT, R2, R5, 0x1, 0x1f ;  /* 0x0c201f0005027f89 */ /* 0x000e2200000e0000 */
[----:B------:R-:W-:-:S02]  /*35c0*/  LOP3.LUT P6, RZ, R16, 0x10, RZ, 0xc0, !PT ;  /* 0x0000001010ff7812 */ /* 0x000fc400078cc0ff */
[C---:B------:R-:W-:Y:S02]  /*35d0*/  ISETP.LT.OR P2, PT, R0.reuse, 0x3a, P2 ;  /* 0x0000003a0000780c */ /* 0x040fe40001741670 */
[----:B------:R-:W-:Y:S02]  /*35e0*/  ISETP.LT.OR P5, PT, R0, 0x79, P5 ;  /* 0x000000790000780c */ /* 0x000fe40002fa1670 */
[----:B------:R-:W-:Y:S02]  /*35f0*/  FSEL R55, R55, -INF , !P2 ;  /* 0xff80000037377808 */ /* 0x000fe40005000000 */
[----:B------:R-:W-:Y:S02]  /*3600*/  LOP3.LUT P2, RZ, R16, 0x4000, RZ, 0xc0, !PT ;  /* 0x0000400010ff7812 */ /* 0x000fe4000784c0ff */
[----:B------:R-:W-:Y:S02]  /*3610*/  FSEL R83, R83, -INF , !P4 ;  /* 0xff80000053537808 */ /* 0x000fe40006000000 */
[----:B------:R-:W-:-:S02]  /*3620*/  ISETP.GT.AND P2, PT, R3, 0x40, !P2 ;  /* 0x000000400300780c */ /* 0x000fc40005744270 */
[----:B------:R-:W-:Y:S02]  /*3630*/  FSEL R86, R86, -INF , !P5 ;  /* 0xff80000056567808 */ /* 0x000fe40006800000 */
[----:B------:R-:W-:Y:S02]  /*3640*/  ISETP.LT.OR P2, PT, R0, 0x41, P2 ;  /* 0x000000410000780c */ /* 0x000fe40001741670 */
[----:B------:R-:W-:Y:S02]  /*3650*/  R2UR UR11, R19 ;  /* 0x00000000130b72ca */ /* 0x000fe400000e0000 */
[----:B------:R-:W-:Y:S02]  /*3660*/  FSEL R58, R58, -INF , !P2 ;  /* 0xff8000003a3a7808 */ /* 0x000fe40005000000 */
[----:B------:R-:W-:Y:S02]  /*3670*/  LOP3.LUT P2, RZ, R16, 0x2000, RZ, 0xc0, !PT ;  /* 0x0000200010ff7812 */ /* 0x000fe4000784c0ff */
[----:B0-----:R-:W-:-:S02]  /*3680*/  FMNMX.FTZ R2, R5, R2, !PT ;  /* 0x0000000205027209 */ /* 0x001fc40007810000 */
[----:B------:R-:W-:-:S03]  /*3690*/  ISETP.GT.AND P2, PT, R3, 0x41, !P2 ;  /* 0x000000410300780c */ /* 0x000fc60005744270 */
[----:B------:R-:W-:Y:S01]  /*36a0*/  FFMA.FTZ R20, R2, R11, -8 ;  /* 0xc100000002147423 */ /* 0x000fe2000001000b */
[----:B------:R-:W-:Y:S01]  /*36b0*/  ISETP.LT.OR P2, PT, R0, 0x42, P2 ;  /* 0x000000420000780c */ /* 0x000fe20001741670 */
[----:B------:R-:W-:-:S03]  /*36c0*/  UIADD3 UR43, UR11, UR43, URZ ;  /* 0x0000002b0b2b7290 */ /* 0x000fc6000fffe03f */
[----:B------:R-:W-:Y:S01]  /*36d0*/  FSEL R59, R59, -INF , !P2 ;  /* 0xff8000003b3b7808 */ /* 0x000fe20005000000 */
[----:B------:R-:W-:Y:S01]  /*36e0*/  UIADD3 UR4, UR43, UR4, URZ ;  /* 0x000000042b047290 */ /* 0x000fe2000fffe03f */
[----:B------:R-:W-:-:S04]  /*36f0*/  LOP3.LUT P2, RZ, R16, 0x1000, RZ, 0xc0, !PT ;  /* 0x0000100010ff7812 */ /* 0x000fc8000784c0ff */
[----:B------:R-:W-:-:S04]  /*3700*/  ISETP.GT.AND P2, PT, R3, 0x48, !P2 ;  /* 0x000000480300780c */ /* 0x000fc80005744270 */
[----:B------:R-:W-:-:S04]  /*3710*/  ISETP.LT.OR P2, PT, R0, 0x49, P2 ;  /* 0x000000490000780c */ /* 0x000fc80001741670 */
[----:B------:R-:W-:Y:S02]  /*3720*/  FSEL R62, R62, -INF , !P2 ;  /* 0xff8000003e3e7808 */ /* 0x000fe40005000000 */
        /* <DEDUP_REMOVED lines=28> */
[----:B------:R-:W-:Y:S02]  /*38f0*/  ISETP.GT.AND P2, PT, R3, 0x68, !P6 ;  /* 0x000000680300780c */ /* 0x000fe40007744270 */
[----:B------:R-:W-:Y:S02]  /*3900*/  LOP3.LUT P6, RZ, R16, 0x1, RZ, 0xc0, !PT ;  /* 0x0000000110ff7812 */ /* 0x000fe400078cc0ff */
[----:B------:R-:W-:-:S04]  /*3910*/  ISETP.LT.OR P2, PT, R0, 0x69, P2 ;  /* 0x000000690000780c */ /* 0x000fc80001741670 */
[----:B------:R-:W-:Y:S02]  /*3920*/  FSEL R78, R78, -INF , !P2 ;  /* 0xff8000004e4e7808 */ /* 0x000fe40005000000 */
[----:B------:R-:W-:-:S04]  /*3930*/  FSETP.NEU.FTZ.AND P2, PT, R2, -INF , PT ;  /* 0xff8000000200780b */ /* 0x000fc80003f5d000 */
[----:B------:R-:W-:Y:S02]  /*3940*/  FSEL R20, R20, RZ, P2 ;  /* 0x000000ff14147208 */ /* 0x000fe40001000000 */
[----:B------:R-:W-:Y:S02]  /*3950*/  ISETP.GT.AND P2, PT, R3, RZ, !P6 ;  /* 0x000000ff0300720c */ /* 0x000fe40007744270 */
[----:B------:R-:W-:Y:S01]  /*3960*/  LOP3.LUT P6, RZ, R16, 0x8000000, RZ, 0xc0, !PT ;  /* 0x0800000010ff7812 */ /* 0x000fe200078cc0ff */
[--C-:B------:R-:W-:Y:S01]  /*3970*/  FFMA.FTZ R4, R13, UR40, -R20.reuse ;  /* 0x000000280d047c23 */ /* 0x100fe20008010814 */
[----:B------:R-:W-:Y:S01]  /*3980*/  ISETP.LT.OR P2, PT, R0, 0x1, P2 ;  /* 0x000000010000780c */ /* 0x000fe20001741670 */
[--C-:B------:R-:W-:Y:S01]  /*3990*/  FFMA.FTZ R5, R25, UR40, -R20.reuse ;  /* 0x0000002819057c23 */ /* 0x100fe20008010814 */
[--C-:B------:R-:W-:Y:S01]  /*39a0*/  FFMA.FTZ R11, R28, UR40, -R20.reuse ;  /* 0x000000281c0b7c23 */ /* 0x100fe20008010814 */
[--C-:B------:R-:W-:Y:S01]  /*39b0*/  FFMA.FTZ R12, R29, UR40, -R20.reuse ;  /* 0x000000281d0c7c23 */ /* 0x100fe20008010814 */
[----:B------:R-:W-:Y:S01]  /*39c0*/  FSEL R26, R26, -INF , !P2 ;  /* 0xff8000001a1a7808 */ /* 0x000fe20005000000 */
[--C-:B------:R-:W-:Y:S01]  /*39d0*/  FFMA.FTZ R32, R32, UR40, -R20.reuse ;  /* 0x0000002820207c23 */ /* 0x100fe20008010814 */
[----:B------:R-:W-:Y:S01]  /*39e0*/  LOP3.LUT P2, RZ, R16, 0x4000000, RZ, 0xc0, !PT ;  /* 0x0400000010ff7812 */ /* 0x000fe2000784c0ff */
[--C-:B------:R-:W-:Y:S01]  /*39f0*/  FFMA.FTZ R36, R36, UR40, -R20.reuse ;  /* 0x0000002824247c23 */ /* 0x100fe20008010814 */
[----:B------:R-:W-:Y:S01]  /*3a00*/  FMNMX.FTZ R13, R26, R27, !PT ;  /* 0x0000001b1a0d7209 */ /* 0x000fe20007810000 */
[--C-:B------:R-:W-:Y:S01]  /*3a10*/  FFMA.FTZ R40, R40, UR40, -R20.reuse ;  /* 0x0000002828287c23 */ /* 0x100fe20008010814 */
[C---:B------:R-:W-:Y:S01]  /*3a20*/  ISETP.GT.AND P2, PT, R3.reuse, 0x69, !P2 ;  /* 0x000000690300780c */ /* 0x040fe20005744270 */
[----:B------:R-:W-:Y:S01]  /*3a30*/  MUFU.EX2 R4, R4 ;  /* 0x0000000400047308 */ /* 0x000fe20000000800 */
[----:B------:R-:W-:Y:S01]  /*3a40*/  FMNMX.FTZ R14, R30, R13, !PT ;  /* 0x0000000d1e0e7209 */ /* 0x000fe20007810000 */
[--C-:B------:R-:W-:Y:S01]  /*3a50*/  FFMA.FTZ R48, R48, UR40, -R20.reuse ;  /* 0x0000002830307c23 */ /* 0x100fe20008010814 */
[----:B------:R-:W-:Y:S01]  /*3a60*/  ISETP.GT.AND P6, PT, R3, 0x79, !P6 ;  /* 0x000000790300780c */ /* 0x000fe200077c4270 */
[--C-:B------:R-:W-:Y:S01]  /*3a70*/  FFMA.FTZ R44, R44, UR40, -R20.reuse ;  /* 0x000000282c2c7c23 */ /* 0x100fe20008010814 */
[----:B------:R-:W-:Y:S01]  /*3a80*/  FMNMX.FTZ R15, R31, R14, !PT ;  /* 0x0000000e1f0f7209 */ /* 0x000fe20007810000 */
[--C-:B------:R-:W-:Y:S01]  /*3a90*/  FFMA.FTZ R14, R33, UR40, -R20.reuse ;  /* 0x00000028210e7c23 */ /* 0x100fe20008010814 */
[----:B------:R-:W-:Y:S01]  /*3aa0*/  ISETP.LT.OR P2, PT, R0, 0x6a, P2 ;  /* 0x0000006a0000780c */ /* 0x000fe20001741670 */
[----:B------:R-:W-:Y:S01]  /*3ab0*/  MUFU.EX2 R13, R32 ;  /* 0x00000020000d7308 */ /* 0x000fe20000000800 */
[----:B------:R-:W-:Y:S01]  /*3ac0*/  FMNMX.FTZ R16, R34, R15, !PT ;  /* 0x0000000f22107209 */ /* 0x000fe20007810000 */
[--C-:B------:R-:W-:Y:S01]  /*3ad0*/  FFMA.FTZ R52, R52, UR40, -R20.reuse ;  /* 0x0000002834347c23 */ /* 0x100fe20008010814 */
[----:B------:R-:W-:Y:S01]  /*3ae0*/  FSEL R79, R79, -INF , !P2 ;  /* 0xff8000004f4f7808 */ /* 0x000fe20005000000 */
[--C-:B------:R-:W-:Y:S01]  /*3af0*/  FFMA.FTZ R60, R60, UR40, -R20.reuse ;  /* 0x000000283c3c7c23 */ /* 0x100fe20008010814 */
[----:B------:R-:W-:Y:S01]  /*3b00*/  FMNMX.FTZ R15, R35, R16, !PT ;  /* 0x00000010230f7209 */ /* 0x000fe20007810000 */
[--C-:B------:R-:W-:Y:S01]  /*3b10*/  FFMA.FTZ R56, R56, UR40, -R20.reuse ;  /* 0x0000002838387c23 */ /* 0x100fe20008010814 */
[----:B------:R-:W-:Y:S01]  /*3b20*/  ISETP.LT.OR P6, PT, R0, 0x7a, P6 ;  /* 0x0000007a0000780c */ /* 0x000fe200037c1670 */
[----:B------:R-:W-:Y:S01]  /*3b30*/  MUFU.EX2 R5, R5 ;  /* 0x0000000500057308 */ /* 0x000fe20000000800 */
[----:B------:R-:W-:Y:S01]  /*3b40*/  FMNMX.FTZ R16, R38, R15, !PT ;  /* 0x0000000f26107209 */ /* 0x000fe20007810000 */
[----:B------:R-:W-:Y:S01]  /*3b50*/  FFMA.FTZ R72, R72, UR40, -R20 ;  /* 0x0000002848487c23 */ /* 0x000fe20008010814 */
[----:B------:R-:W-:-:S02]  /*3b60*/  FSEL R87, R87, -INF , !P6 ;  /* 0xff80000057577808 */ /* 0x000fc40007000000 */
[----:B------:R-:W-:Y:S01]  /*3b70*/  FMNMX.FTZ R21, R39, R16, !PT ;  /* 0x0000001027157209 */ /* 0x000fe20007810000 */
[--C-:B------:R-:W-:Y:S01]  /*3b80*/  FFMA.FTZ R16, R37, UR40, -R20.reuse ;  /* 0x0000002825107c23 */ /* 0x100fe20008010814 */
[----:B------:R-:W-:Y:S01]  /*3b90*/  FFMA.FTZ R37, R64, UR40, -R20 ;  /* 0x0000002840257c23 */ /* 0x000fe20008010814 */
[----:B------:R-:W-:Y:S01]  /*3ba0*/  MUFU.EX2 R15, R36 ;  /* 0x00000024000f7308 */ /* 0x000fe20000000800 */
[----:B------:R-:W-:-:S04]  /*3bb0*/  FMNMX.FTZ R22, R42, R21, !PT ;  /* 0x000000152a167209 */ /* 0x000fc80007810000 */
[----:B------:R-:W-:-:S03]  /*3bc0*/  FMNMX.FTZ R21, R43, R22, !PT ;  /* 0x000000162b157209 */ /* 0x000fc60007810000 */
[----:B------:R-:W-:Y:S01]  /*3bd0*/  MUFU.EX2 R11, R11 ;  /* 0x0000000b000b7308 */ /* 0x000fe20000000800 */
[----:B------:R-:W-:-:S04]  /*3be0*/  FMNMX.FTZ R22, R46, R21, !PT ;  /* 0x000000152e167209 */ /* 0x000fc80007810000 */
[----:B------:R-:W-:Y:S01]  /*3bf0*/  FMNMX.FTZ R23, R47, R22, !PT ;  /* 0x000000162f177209 */ /* 0x000fe20007810000 */
[--C-:B------:R-:W-:Y:S01]  /*3c00*/  FFMA.FTZ R22, R41, UR40, -R20.reuse ;  /* 0x0000002829167c23 */ /* 0x100fe20008010814 */
[----:B------:R-:W-:Y:S01]  /*3c10*/  FFMA.FTZ R41, R68, UR40, -R20 ;  /* 0x0000002844297c23 */ /* 0x000fe20008010814 */
[----:B------:R-:W-:Y:S01]  /*3c20*/  MUFU.EX2 R21, R40 ;  /* 0x0000002800157308 */ /* 0x000fe20000000800 */
[----:B------:R-:W-:-:S04]  /*3c30*/  FMNMX.FTZ R24, R50, R23, !PT ;  /* 0x0000001732187209 */ /* 0x000fc80007810000 */
[----:B------:R-:W-:-:S03]  /*3c40*/  FMNMX.FTZ R23, R51, R24, !PT ;  /* 0x0000001833177209 */ /* 0x000fc60007810000 */
[----:B------:R-:W0:Y:S01]  /*3c50*/  MUFU.EX2 R12, R12 ;  /* 0x0000000c000c7308 */ /* 0x000e220000000800 */
[----:B------:R-:W-:-:S04]  /*3c60*/  FMNMX.FTZ R24, R54, R23, !PT ;  /* 0x0000001736187209 */ /* 0x000fc80007810000 */
[----:B------:R-:W-:Y:S01]  /*3c70*/  FMNMX.FTZ R25, R55, R24, !PT ;  /* 0x0000001837197209 */ /* 0x000fe20007810000 */
[----:B------:R-:W-:Y:S02]  /*3c80*/  FFMA.FTZ R24, R45, UR40, -R20 ;  /* 0x000000282d187c23 */ /* 0x000fe40008010814 */
[----:B------:R1:W-:Y:S01]  /*3c90*/  MUFU.EX2 R23, R44 ;  /* 0x0000002c00177308 */ /* 0x0003e20000000800 */
[----:B------:R-:W-:-:S04]  /*3ca0*/  FMNMX.FTZ R28, R58, R25, !PT ;  /* 0x000000193a1c7209 */ /* 0x000fc80007810000 */
[----:B------:R-:W-:-:S03]  /*3cb0*/  FMNMX.FTZ R25, R59, R28, !PT ;  /* 0x0000001c3b197209 */ /* 0x000fc60007810000 */
[----:B------:R-:W-:Y:S01]  /*3cc0*/  MUFU.EX2 R14, R14 ;  /* 0x0000000e000e7308 */ /* 0x000fe20000000800 */
[----:B------:R-:W-:Y:S01]  /*3cd0*/  FMNMX.FTZ R28, R62, R25, !PT ;  /* 0x000000193e1c7209 */ /* 0x000fe20007810000 */
[--C-:B-1----:R-:W-:Y:S01]  /*3ce0*/  FFMA.FTZ R44, R65, UR40, -R20.reuse ;  /* 0x00000028412c7c23 */ /* 0x102fe20008010814 */
[----:B0-----:R-:W-:Y:S02]  /*3cf0*/  F2FP.SATFINITE.E4M3.F32.PACK_AB_MERGE_C R148, R12, R11, RZ ;  /* 0x0000000b0c94723e */ /* 0x001fe400048070ff */
[----:B------:R-:W-:Y:S01]  /*3d00*/  FMNMX.FTZ R29, R63, R28, !PT ;  /* 0x0000001c3f1d7209 */ /* 0x000fe20007810000 */
[----:B------:R-:W-:Y:S01]  /*3d10*/  FFMA.FTZ R28, R49, UR40, -R20 ;  /* 0x00000028311c7c23 */ /* 0x000fe20008010814 */
[----:B------:R-:W-:Y:S01]  /*3d20*/  F2FP.SATFINITE.E4M3.F32.PACK_AB_MERGE_C R148, R5, R4, R148 ;  /* 0x000000040594723e */ /* 0x000fe20004807094 */
[----:B------:R0:W-:Y:S01]  /*3d30*/  MUFU.EX2 R25, R48 ;  /* 0x0000003000197308 */ /* 0x0001e20000000800 */
[----:B------:R-:W-:Y:S01]  /*3d40*/  FMNMX.FTZ R32, R66, R29, !PT ;  /* 0x0000001d42207209 */ /* 0x000fe20007810000 */
[----:B------:R-:W-:-:S03]  /*3d50*/  FFMA.FTZ R49, R76, UR40, -R20 ;  /* 0x000000284c317c23 */ /* 0x000fc60008010814 */
[----:B------:R-:W-:-:S03]  /*3d60*/  FMNMX.FTZ R29, R67, R32, !PT ;  /* 0x00000020431d7209 */ /* 0x000fc60007810000 */
[----:B------:R-:W1:Y:S01]  /*3d70*/  MUFU.EX2 R16, R16 ;  /* 0x0000001000107308 */ /* 0x000e620000000800 */
[----:B------:R-:W-:Y:S01]  /*3d80*/  FMNMX.FTZ R32, R70, R29, !PT ;  /* 0x0000001d46207209 */ /* 0x000fe20007810000 */
[----:B0-----:R-:W-:-:S03]  /*3d90*/  FFMA.FTZ R48, R69, UR40, -R20 ;  /* 0x0000002845307c23 */ /* 0x001fc60008010814 */
[----:B------:R-:W-:Y:S01]  /*3da0*/  FMNMX.FTZ R33, R71, R32, !PT ;  /* 0x0000002047217209 */ /* 0x000fe20007810000 */
[--C-:B------:R-:W-:Y:S01]  /*3db0*/  FFMA.FTZ R32, R53, UR40, -R20.reuse ;  /* 0x0000002835207c23 */ /* 0x100fe20008010814 */
[----:B------:R-:W-:Y:S01]  /*3dc0*/  FFMA.FTZ R53, R80, UR40, -R20 ;  /* 0x0000002850357c23 */ /* 0x000fe20008010814 */
[----:B------:R-:W-:Y:S01]  /*3dd0*/  MUFU.EX2 R22, R22 ;  /* 0x0000001600167308 */ /* 0x000fe20000000800 */
        /* <DEDUP_REMOVED lines=8> */
[----:B------:R0:W-:Y:S01]  /*3e60*/  MUFU.EX2 R29, R52 ;  /* 0x00000034001d7308 */ /* 0x0001e20000000800 */
[----:B------:R-:W-:-:S04]  /*3e70*/  FMNMX.FTZ R40, R82, R33, !PT ;  /* 0x0000002152287209 */ /* 0x000fc80007810000 */
[----:B------:R-:W-:Y:S01]  /*3e80*/  FMNMX.FTZ R33, R83, R40, !PT ;  /* 0x0000002853217209 */ /* 0x000fe20007810000 */
[--C-:B------:R-:W-:Y:S01]  /*3e90*/  FFMA.FTZ R40, R61, UR40, -R20.reuse ;  /* 0x000000283d287c23 */ /* 0x100fe20008010814 */
[----:B------:R-:W-:Y:S01]  /*3ea0*/  IMAD.U32 R61, RZ, RZ, UR40 ;  /* 0x00000028ff3d7e24 */ /* 0x000fe2000f8e00ff */
[----:B------:R-:W-:Y:S01]  /*3eb0*/  MUFU.EX2 R32, R32 ;  /* 0x0000002000207308 */ /* 0x000fe20000000800 */
[----:B------:R-:W-:Y:S01]  /*3ec0*/  FMNMX.FTZ R0, R86, R33, !PT ;  /* 0x0000002156007209 */ /* 0x000fe20007810000 */
[----:B0-----:R-:W-:-:S03]  /*3ed0*/  FFMA.FTZ R52, R73, UR40, -R20 ;  /* 0x0000002849347c23 */ /* 0x001fc60008010814 */
[----:B------:R-:W-:-:S03]  /*3ee0*/  FMNMX.FTZ R0, R87, R0, !PT ;  /* 0x0000000057007209 */ /* 0x000fc60007810000 */
[----:B------:R-:W-:Y:S02]  /*3ef0*/  MUFU.EX2 R28, R28 ;  /* 0x0000001c001c7308 */ /* 0x000fe40000000800 */
[----:B------:R-:W0:Y:S06]  /*3f00*/  SHFL.BFLY PT, R45, R0, 0x2, 0x1f ;  /* 0x0c401f00002d7f89 */ /* 0x000e2c00000e0000 */
[----:B------:R1:W-:Y:S08]  /*3f10*/  MUFU.EX2 R33, R60 ;  /* 0x0000003c00217308 */ /* 0x0003f00000000800 */
[----:B------:R-:W-:Y:S01]  /*3f20*/  MUFU.EX2 R40, R40 ;  /* 0x0000002800287308 */ /* 0x000fe20000000800 */
[----:B-1----:R-:W-:-:S07]  /*3f30*/  FFMA.FTZ R60, R81, UR40, -R20 ;  /* 0x00000028513c7c23 */ /* 0x002fce0008010814 */
[----:B------:R1:W-:Y:S01]  /*3f40*/  MUFU.EX2 R3, R56 ;  /* 0x0000003800037308 */ /* 0x0003e20000000800 */
[----:B0-----:R-:W-:-:S05]  /*3f50*/  FMNMX.FTZ R57, R0, R45, !PT ;  /* 0x0000002d00397209 */ /* 0x001fca0007810000 */
[----:B------:R-:W0:Y:S02]  /*3f60*/  SHFL.BFLY PT, R0, R57, 0x1, 0x1f ;  /* 0x0c201f0039007f89 */ /* 0x000e2400000e0000 */
[----:B------:R-:W-:Y:S01]  /*3f70*/  MUFU.EX2 R36, R36 ;  /* 0x0000002400247308 */ /* 0x000fe20000000800 */
[----:B-1----:R-:W-:-:S07]  /*3f80*/  FFMA.FTZ R56, R77, UR40, -R20 ;  /* 0x000000284d387c23 */ /* 0x002fce0008010814 */
[----:B------:R-:W-:Y:S08]  /*3f90*/  MUFU.EX2 R41, R41 ;  /* 0x0000002900297308 */ /* 0x000ff00000000800 */
[----:B------:R-:W-:Y:S01]  /*3fa0*/  MUFU.EX2 R48, R48 ;  /* 0x0000003000307308 */ /* 0x000fe20000000800 */
[----:B0-----:R-:W-:-:S07]  /*3fb0*/  FMNMX.FTZ R0, R57, R0, !PT ;  /* 0x0000000039007209 */ /* 0x001fce0007810000 */
        /* <DEDUP_REMOVED lines=16> */
[----:B------:R-:W-:Y:S01]  /*40c0*/  FFMA.FTZ R31, R34, UR40, -R61 ;  /* 0x00000028221f7c23 */ /* 0x000fe2000801083d */
[----:B------:R-:W-:Y:S01]  /*40d0*/  FADD.FTZ R54, R4, R5 ;  /* 0x0000000504367221 */ /* 0x000fe20000010000 */
[--C-:B------:R-:W-:Y:S01]  /*40e0*/  FFMA.FTZ R34, R35, UR40, -R61.reuse ;  /* 0x0000002823227c23 */ /* 0x100fe2000801083d */
[--C-:B------:R-:W-:Y:S01]  /*40f0*/  FFMA.FTZ R35, R42, UR40, -R61.reuse ;  /* 0x000000282a237c23 */ /* 0x100fe2000801083d */
[--C-:B------:R-:W-:Y:S01]  /*4100*/  FFMA.FTZ R42, R51, UR40, -R61.reuse ;  /* 0x00000028332a7c23 */ /* 0x100fe2000801083d */
[----:B------:R-:W-:Y:S01]  /*4110*/  FADD.FTZ R51, R11, R54 ;  /* 0x000000360b337221 */ /* 0x000fe20000010000 */
[----:B------:R-:W0:Y:S01]  /*4120*/  MUFU.EX2 R27, R27 ;  /* 0x0000001b001b7308 */ /* 0x000e220000000800 */
[--C-:B------:R-:W-:Y:S01]  /*4130*/  FFMA.FTZ R64, R38, UR40, -R61.reuse ;  /* 0x0000002826407c23 */ /* 0x100fe2000801083d */
[----:B------:R-:W-:Y:S01]  /*4140*/  FFMA.FTZ R68, R46, UR40, -R61 ;  /* 0x000000282e447c23 */ /* 0x000fe2000801083d */
[----:B------:R-:W-:Y:S01]  /*4150*/  FADD.FTZ R54, R12, R51 ;  /* 0x000000330c367221 */ /* 0x000fe20000010000 */
[--C-:B------:R-:W-:Y:S01]  /*4160*/  FFMA.FTZ R46, R59, UR40, -R61.reuse ;  /* 0x000000283b2e7c23 */ /* 0x100fe2000801083d */
[--C-:B------:R-:W-:Y:S01]  /*4170*/  FFMA.FTZ R38, R43, UR40, -R61.reuse ;  /* 0x000000282b267c23 */ /* 0x100fe2000801083d */
[--C-:B------:R-:W-:Y:S01]  /*4180*/  FFMA.FTZ R43, R58, UR40, -R61.reuse ;  /* 0x000000283a2b7c23 */ /* 0x100fe2000801083d */
[----:B------:R-:W-:Y:S01]  /*4190*/  FADD.FTZ R59, R13, R54 ;  /* 0x000000360d3b7221 */ /* 0x000fe20000010000 */
[----:B------:R-:W1:Y:S01]  /*41a0*/  MUFU.EX2 R30, R30 ;  /* 0x0000001e001e7308 */ /* 0x000e620000000800 */
[--C-:B------:R-:W-:Y:S01]  /*41b0*/  FFMA.FTZ R47, R47, UR40, -R61.reuse ;  /* 0x000000282f2f7c23 */ /* 0x100fe2000801083d */
[----:B------:R-:W-:Y:S01]  /*41c0*/  FFMA.FTZ R55, R55, UR40, -R61 ;  /* 0x0000002837377c23 */ /* 0x000fe2000801083d */
[----:B------:R-:W-:Y:S01]  /*41d0*/  FADD.FTZ R58, R14, R59 ;  /* 0x0000003b0e3a7221 */ /* 0x000fe20000010000 */
[--C-:B------:R-:W-:Y:S01]  /*41e0*/  FFMA.FTZ R62, R62, UR40, -R61.reuse ;  /* 0x000000283e3e7c23 */ /* 0x100fe2000801083d */
[--C-:B------:R-:W-:Y:S01]  /*41f0*/  FFMA.FTZ R63, R63, UR40, -R61.reuse ;  /* 0x000000283f3f7c23 */ /* 0x100fe2000801083d */
[--C-:B------:R-:W-:Y:S01]  /*4200*/  FFMA.FTZ R66, R66, UR40, -R61.reuse ;  /* 0x0000002842427c23 */ /* 0x100fe2000801083d */
[----:B------:R-:W-:Y:S01]  /*4210*/  FFMA.FTZ R12, R67, UR40, -R61 ;  /* 0x00000028430c7c23 */ /* 0x000fe2000801083d */
[----:B------:R-:W2:Y:S01]  /*4220*/  MUFU.EX2 R65, R65 ;  /* 0x0000004100417308 */ /* 0x000ea20000000800 */
[----:B0-----:R-:W-:Y:S01]  /*4230*/  FADD.FTZ R51, R26, R27 ;  /* 0x0000001b1a337221 */ /* 0x001fe20000010000 */
[--C-:B------:R-:W-:Y:S01]  /*4240*/  FFMA.FTZ R70, R70, UR40, -R61.reuse ;  /* 0x0000002846467c23 */ /* 0x100fe2000801083d */
[--C-:B------:R-:W-:Y:S01]  /*4250*/  FFMA.FTZ R71, R71, UR40, -R61.reuse ;  /* 0x0000002847477c23 */ /* 0x100fe2000801083d */
[--C-:B------:R-:W-:Y:S01]  /*4260*/  FFMA.FTZ R74, R74, UR40, -R61.reuse ;  /* 0x000000284a4a7c23 */ /* 0x100fe2000801083d */
[--C-:B------:R-:W-:Y:S01]  /*4270*/  FFMA.FTZ R75, R75, UR40, -R61.reuse ;  /* 0x000000284b4b7c23 */ /* 0x100fe2000801083d */
[--C-:B------:R-:W-:Y:S01]  /*4280*/  FFMA.FTZ R78, R78, UR40, -R61.reuse ;  /* 0x000000284e4e7c23 */ /* 0x100fe2000801083d */
[----:B------:R-:W-:Y:S01]  /*4290*/  FFMA.FTZ R79, R79, UR40, -R61 ;  /* 0x000000284f4f7c23 */ /* 0x000fe2000801083d */
[----:B------:R-:W0:Y:S01]  /*42a0*/  MUFU.EX2 R31, R31 ;  /* 0x0000001f001f7308 */ /* 0x000e220000000800 */
[----:B-1----:R-:W-:Y:S01]  /*42b0*/  FADD.FTZ R54, R30, R51 ;  /* 0x000000331e367221 */ /* 0x002fe20000010000 */
[----:B------:R-:W-:Y:S01]  /*42c0*/  FADD.FTZ R51, R15, R58 ;  /* 0x0000003a0f337221 */ /* 0x000fe20000010000 */
[--C-:B------:R-:W-:Y:S01]  /*42d0*/  FFMA.FTZ R82, R82, UR40, -R61.reuse ;  /* 0x0000002852527c23 */ /* 0x100fe2000801083d */
[--C-:B------:R-:W-:Y:S01]  /*42e0*/  FFMA.FTZ R83, R83, UR40, -R61.reuse ;  /* 0x0000002853537c23 */ /* 0x100fe2000801083d */
[----:B------:R-:W-:Y:S01]  /*42f0*/  FFMA.FTZ R86, R86, UR40, -R61 ;  /* 0x0000002856567c23 */ /* 0x000fe2000801083d */
[----:B------:R-:W-:Y:S01]  /*4300*/  FADD.FTZ R58, R16, R51 ;  /* 0x00000033103a7221 */ /* 0x000fe20000010000 */
[----:B------:R-:W-:Y:S01]  /*4310*/  FFMA.FTZ R61, R87, UR40, -R61 ;  /* 0x00000028573d7c23 */ /* 0x000fe2000801083d */
[----:B------:R-:W1:Y:S01]  /*4320*/  MUFU.EX2 R34, R34 ;  /* 0x0000002200227308 */ /* 0x000e620000000800 */
[----:B--2---:R-:W-:Y:S01]  /*4330*/  FADD.FTZ R54, R65, R54 ;  /* 0x0000003641367221 */ /* 0x004fe20000010000 */
[----:B------:R-:W-:Y:S01]  /*4340*/  FADD.FTZ R15, R21, R58 ;  /* 0x0000003a150f7221 */ /* 0x000fe20000010000 */
[----:B------:R-:W-:-:S03]  /*4350*/  F2FP.SATFINITE.E4M3.F32.PACK_AB_MERGE_C R30, R65, R30, RZ ;  /* 0x0000001e411e723e */ /* 0x000fc600048070ff */
[----:B------:R-:W-:Y:S01]  /*4360*/  FADD.FTZ R16, R22, R15 ;  /* 0x0000000f16107221 */ /* 0x000fe20000010000 */
[----:B------:R-:W-:Y:S01]  /*4370*/  F2FP.SATFINITE.E4M3.F32.PACK_AB_MERGE_C R149, R27, R26, R30 ;  /* 0x0000001a1b95723e */ /* 0x000fe2000480701e */
[----:B------:R-:W2:Y:S01]  /*4380*/  MUFU.EX2 R64, R64 ;  /* 0x0000004000407308 */ /* 0x000ea20000000800 */
[----:B0-----:R-:W-:Y:S01]  /*4390*/  FADD.FTZ R11, R31, R54 ;  /* 0x000000361f0b7221 */ /* 0x001fe20000010000 */
[----:B------:R-:W-:Y:S01]  /*43a0*/  FADD.FTZ R5, R23, R16 ;  /* 0x0000001017057221 */ /* 0x000fe20000010000 */
[----:B------:R-:W-:-:S03]  /*43b0*/  F2FP.SATFINITE.E4M3.F32.PACK_AB_MERGE_C R23, R24, R23, RZ ;  /* 0x000000171817723e */ /* 0x000fc600048070ff */
[----:B------:R-:W-:Y:S01]  /*43c0*/  FADD.FTZ R24, R24, R5 ;  /* 0x0000000518187221 */ /* 0x000fe20000010000 */
[----:B------:R-:W-:Y:S01]  /*43d0*/  F2FP.SATFINITE.E4M3.F32.PACK_AB_MERGE_C R144, R22, R21, R23 ;  /* 0x000000151690723e */ /* 0x000fe20004807017 */
[----:B------:R-:W0:Y:S01]  /*43e0*/  MUFU.EX2 R69, R69 ;  /* 0x0000004500457308 */ /* 0x000e220000000800 */
[----:B-1----:R-:W-:-:S07]  /*43f0*/  FADD.FTZ R11, R34, R11 ;  /* 0x0000000b220b7221 */ /* 0x002fce0000010000 */
[----:B------:R-:W1:Y:S01]  /*4400*/  MUFU.EX2 R35, R35 ;  /* 0x0000002300237308 */ /* 0x000e620000000800 */
[----:B--2---:R-:W-:Y:S01]  /*4410*/  FADD.FTZ R4, R64, R11 ;  /* 0x0000000b40047221 */ /* 0x004fe20000010000 */
[----:B------:R-:W-:-:S04]  /*4420*/  FADD.FTZ R11, R25, R24 ;  /* 0x00000018190b7221 */ /* 0x000fc80000010000 */
[----:B------:R-:W-:Y:S02]  /*4430*/  FADD.FTZ R14, R28, R11 ;  /* 0x0000000b1c0e7221 */ /* 0x000fe40000010000 */
[----:B------:R-:W2:Y:S01]  /*4440*/  MUFU.EX2 R38, R38 ;  /* 0x0000002600267308 */ /* 0x000ea20000000800 */
[C---:B0-----:R-:W-:Y:S01]  /*4450*/  FADD.FTZ R4, R69.reuse, R4 ;  /* 0x0000000445047221 */ /* 0x041fe20000010000 */
[----:B------:R-:W-:-:S04]  /*4460*/  F2FP.SATFINITE.E4M3.F32.PACK_AB_MERGE_C R64, R69, R64, RZ ;  /* 0x000000404540723e */ /* 0x000fc800048070ff */
[----:B------:R-:W-:Y:S02]  /*4470*/  F2FP.SATFINITE.E4M3.F32.PACK_AB_MERGE_C R151, R34, R31, R64 ;  /* 0x0000001f2297723e */ /* 0x000fe40004807040 */
[----:B------:R-:W0:Y:S01]  /*4480*/  MUFU.EX2 R68, R68 ;  /* 0x0000004400447308 */ /* 0x000e220000000800 */
[----:B-1----:R-:W-:Y:S01]  /*4490*/  FADD.FTZ R5, R35, R4 ;  /* 0x0000000423057221 */ /* 0x002fe20000010000 */
[----:B------:R-:W-:Y:S01]  /*44a0*/  F2FP.SATFINITE.E4M3.F32.PACK_AB_MERGE_C R4, R32, R29, RZ ;  /* 0x0000001d2004723e */ /* 0x000fe200048070ff */
[----:B------:R-:W-:-:S03]  /*44b0*/  FADD.FTZ R29, R29, R14 ;  /* 0x0000000e1d1d7221 */ /* 0x000fc60000010000 */
[----:B------:R-:W-:Y:S01]  /*44c0*/  F2FP.SATFINITE.E4M3.F32.PACK_AB_MERGE_C R146, R28, R25, R4 ;  /* 0x000000191c92723e */ /* 0x000fe20004807004 */
[----:B------:R-:W-:Y:S01]  /*44d0*/  FADD.FTZ R32, R32, R29 ;  /* 0x0000001d20207221 */ /* 0x000fe20000010000 */
[----:B------:R-:W1:Y:S01]  /*44e0*/  MUFU.EX2 R47, R47 ;  /* 0x0000002f002f7308 */ /* 0x000e620000000800 */
[----:B--2---:R-:W-:-:S07]  /*44f0*/  FADD.FTZ R5, R38, R5 ;  /* 0x0000000526057221 */ /* 0x004fce0000010000 */
[----:B------:R-:W2:Y:S01]  /*4500*/  MUFU.EX2 R39, R39 ;  /* 0x0000002700277308 */ /* 0x000ea20000000800 */
[----:B0-----:R-:W-:Y:S01]  /*4510*/  FADD.FTZ R4, R68, R5 ;  /* 0x0000000544047221 */ /* 0x001fe20000010000 */
[----:B------:R-:W-:-:S04]  /*4520*/  F2FP.SATFINITE.E4M3.F32.PACK_AB_MERGE_C R5, R40, R33, RZ ;  /* 0x000000212805723e */ /* 0x000fc800048070ff */
[C---:B------:R-:W-:Y:S01]  /*4530*/  F2FP.SATFINITE.E4M3.F32.PACK_AB_MERGE_C R140, R36.reuse, R3, R5 ;  /* 0x00000003248c723e */ /* 0x040fe20004807005 */
[----:B------:R-:W-:Y:S01]  /*4540*/  FADD.FTZ R3, R3, R32 ;  /* 0x0000002003037221 */ /* 0x000fe20000010000 */
[----:B------:R-:W0:Y:S01]  /*4550*/  MUFU.EX2 R42, R42 ;  /* 0x0000002a002a7308 */ /* 0x000e220000000800 */
[C---:B-1----:R-:W-:Y:S01]  /*4560*/  FADD.FTZ R4, R47.reuse, R4 ;  /* 0x000000042f047221 */ /* 0x042fe20000010000 */
[----:B------:R-:W-:Y:S01]  /*4570*/  F2FP.SATFINITE.E4M3.F32.PACK_AB_MERGE_C R47, R47, R68, RZ ;  /* 0x000000442f2f723e */ /* 0x000fe200048070ff */
[----:B------:R-:W-:-:S03]  /*4580*/  FADD.FTZ R36, R36, R3 ;  /* 0x0000000324247221 */ /* 0x000fc60000010000 */
[----:B------:R-:W-:Y:S01]  /*4590*/  F2FP.SATFINITE.E4M3.F32.PACK_AB_MERGE_C R145, R38, R35, R47 ;  /* 0x000000232691723e */ /* 0x000fe2000480702f */
[----:B------:R-:W-:Y:S01]  /*45a0*/  FADD.FTZ R33, R33, R36 ;  /* 0x0000002421217221 */ /* 0x000fe20000010000 */
[----:B------:R-:W1:Y:S01]  /*45b0*/  MUFU.EX2 R50, R50 ;  /* 0x0000003200327308 */ /* 0x000e620000000800 */
[----:B--2---:R-:W-:Y:S02]  /*45c0*/  FADD.FTZ R5, R39, R4 ;  /* 0x0000000427057221 */ /* 0x004fe40000010000 */
[----:B------:R-:W-:-:S05]  /*45d0*/  FADD.FTZ R40, R40, R33 ;  /* 0x0000002128287221 */ /* 0x000fca0000010000 */
[----:B------:R-:W2:Y:S01]  /*45e0*/  MUFU.EX2 R55, R55 ;  /* 0x0000003700377308 */ /* 0x000ea20000000800 */
[----:B0-----:R-:W-:-:S07]  /*45f0*/  FADD.FTZ R5, R42, R5 ;  /* 0x000000052a057221 */ /* 0x001fce0000010000 */
[----:B------:R-:W0:Y:S01]  /*4600*/  MUFU.EX2 R43, R43 ;  /* 0x0000002b002b7308 */ /* 0x000e220000000800 */
[----:B-1----:R-:W-:-:S07]  /*4610*/  FADD.FTZ R4, R50, R5 ;  /* 0x0000000532047221 */ /* 0x002fce0000010000 */
[----:B------:R-:W1:Y:S01]  /*4620*/  MUFU.EX2 R46, R46 ;  /* 0x0000002e002e7308 */ /* 0x000e620000000800 */
[C---:B--2---:R-:W-:Y:S01]  /*4630*/  FADD.FTZ R4, R55.reuse, R4 ;  /* 0x0000000437047221 */ /* 0x044fe20000010000 */
[----:B------:R-:W-:-:S04]  /*4640*/  F2FP.SATFINITE.E4M3.F32.PACK_AB_MERGE_C R50, R55, R50, RZ ;  /* 0x000000323732723e */ /* 0x000fc800048070ff */
[----:B------:R-:W-:Y:S02]  /*4650*/  F2FP.SATFINITE.E4M3.F32.PACK_AB_MERGE_C R147, R42, R39, R50 ;  /* 0x000000272a93723e */ /* 0x000fe40004807032 */
[----:B------:R-:W2:Y:S01]  /*4660*/  MUFU.EX2 R62, R62 ;  /* 0x0000003e003e7308 */ /* 0x000ea20000000800 */
[----:B0-----:R-:W-:Y:S01]  /*4670*/  FADD.FTZ R3, R43, R4 ;  /* 0x000000042b037221 */ /* 0x001fe20000010000 */
[----:B------:R-:W-:-:S04]  /*4680*/  F2FP.SATFINITE.E4M3.F32.PACK_AB_MERGE_C R4, R48, R41, RZ ;  /* 0x000000293004723e */ /* 0x000fc800048070ff */
[----:B------:R-:W-:Y:S01]  /*4690*/  F2FP.SATFINITE.E4M3.F32.PACK_AB_MERGE_C R142, R44, R37, R4 ;  /* 0x000000252c8e723e */ /* 0x000fe20004807004 */
[----:B------:R-:W-:Y:S01]  /*46a0*/  FADD.FTZ R37, R37, R40 ;  /* 0x0000002825257221 */ /* 0x000fe20000010000 */
[----:B------:R-:W0:Y:S01]  /*46b0*/  MUFU.EX2 R63, R63 ;  /* 0x0000003f003f7308 */ /* 0x000e220000000800 */
[----:B-1----:R-:W-:Y:S02]  /*46c0*/  FADD.FTZ R3, R46, R3 ;  /* 0x000000032e037221 */ /* 0x002fe40000010000 */
[----:B------:R-:W-:-:S04]  /*46d0*/  FADD.FTZ R44, R44, R37 ;  /* 0x000000252c2c7221 */ /* 0x000fc80000010000 */
[----:B------:R-:W-:Y:S01]  /*46e0*/  FADD.FTZ R41, R41, R44 ;  /* 0x0000002c29297221 */ /* 0x000fe20000010000 */
[----:B------:R-:W1:Y:S01]  /*46f0*/  MUFU.EX2 R19, R66 ;  /* 0x0000004200137308 */ /* 0x000e620000000800 */
[----:B--2---:R-:W-:Y:S02]  /*4700*/  FADD.FTZ R4, R62, R3 ;  /* 0x000000033e047221 */ /* 0x004fe40000010000 */
[----:B------:R-:W-:-:S05]  /*4710*/  FADD.FTZ R48, R48, R41 ;  /* 0x0000002930307221 */ /* 0x000fca0000010000 */
[----:B------:R-:W-:Y:S01]  /*4720*/  MUFU.EX2 R49, R49 ;  /* 0x0000003100317308 */ /* 0x000fe20000000800 */
[C---:B0-----:R-:W-:Y:S01]  /*4730*/  FADD.FTZ R4, R63.reuse, R4 ;  /* 0x000000043f047221 */ /* 0x041fe20000010000 */
[----:B------:R-:W-:-:S04]  /*4740*/  F2FP.SATFINITE.E4M3.F32.PACK_AB_MERGE_C R62, R63, R62, RZ ;  /* 0x0000003e3f3e723e */ /* 0x000fc800048070ff */
[----:B------:R-:W-:Y:S02]  /*4750*/  F2FP.SATFINITE.E4M3.F32.PACK_AB_MERGE_C R141, R46, R43, R62 ;  /* 0x0000002b2e8d723e */ /* 0x000fe4000480703e */
[----:B------:R-:W0:Y:S01]  /*4760*/  MUFU.EX2 R56, R56 ;  /* 0x0000003800387308 */ /* 0x000e220000000800 */
[----:B-1----:R-:W-:-:S07]  /*4770*/  FADD.FTZ R3, R19, R4 ;  /* 0x0000000413037221 */ /* 0x002fce0000010000 */
[----:B------:R-:W1:Y:S08]  /*4780*/  MUFU.EX2 R12, R12 ;  /* 0x0000000c000c7308 */ /* 0x000e700000000800 */
[----:B------:R-:W-:Y:S01]  /*4790*/  MUFU.EX2 R45, R72 ;  /* 0x00000048002d7308 */ /* 0x000fe20000000800 */
[----:B0-----:R-:W-:-:S07]  /*47a0*/  F2FP.SATFINITE.E4M3.F32.PACK_AB_MERGE_C R4, R56, R49, RZ ;  /* 0x000000313804723e */ /* 0x001fce00048070ff */
[----:B------:R-:W0:Y:S01]  /*47b0*/  MUFU.EX2 R52, R52 ;  /* 0x0000003400347308 */ /* 0x000e220000000800 */
[----:B-1----:R-:W-:-:S07]  /*47c0*/  FADD.FTZ R3, R12, R3 ;  /* 0x000000030c037221 */ /* 0x002fce0000010000 */
[----:B------:R-:W1:Y:S08]  /*47d0*/  MUFU.EX2 R70, R70 ;  /* 0x0000004600467308 */ /* 0x000e700000000800 */
[----:B------:R-:W2:Y:S01]  /*47e0*/  MUFU.EX2 R71, R71 ;  /* 0x0000004700477308 */ /* 0x000ea20000000800 */
[----:B0-----:R-:W-:Y:S01]  /*47f0*/  F2FP.SATFINITE.E4M3.F32.PACK_AB_MERGE_C R136, R52, R45, R4 ;  /* 0x0000002d3488723e */ /* 0x001fe20004807004 */
[----:B------:R-:W-:-:S04]  /*4800*/  FADD.FTZ R45, R45, R48 ;  /* 0x000000302d2d7221 */ /* 0x000fc80000010000 */
[----:B------:R-:W-:Y:S02]  /*4810*/  FADD.FTZ R52, R52, R45 ;  /* 0x0000002d34347221 */ /* 0x000fe40000010000 */
[----:B------:R-:W0:Y:S01]  /*4820*/  MUFU.EX2 R74, R74 ;  /* 0x0000004a004a7308 */ /* 0x000e220000000800 */
[----:B-1----:R-:W-:Y:S01]  /*4830*/  FADD.FTZ R4, R70, R3 ;  /* 0x0000000346047221 */ /* 0x002fe20000010000 */
[----:B------:R-:W-:-:S04]  /*4840*/  FADD.FTZ R49, R49, R52 ;  /* 0x0000003431317221 */ /* 0x000fc80000010000 */
[----:B------:R-:W-:Y:S02]  /*4850*/  FADD.FTZ R56, R56, R49 ;  /* 0x0000003138387221 */ /* 0x000fe40000010000 */
[----:B------:R-:W1:Y:S01]  /*4860*/  MUFU.EX2 R75, R75 ;  /* 0x0000004b004b7308 */ /* 0x000e620000000800 */
[C---:B--2---:R-:W-:Y:S01]  /*4870*/  F2FP.SATFINITE.E4M3.F32.PACK_AB_MERGE_C R70, R71.reuse, R70, RZ ;  /* 0x000000464746723e */ /* 0x044fe200048070ff */
[----:B------:R-:W-:-:S03]  /*4880*/  FADD.FTZ R71, R71, R4 ;  /* 0x0000000447477221 */ /* 0x000fc60000010000 */
[----:B------:R-:W-:-:S03]  /*4890*/  F2FP.SATFINITE.E4M3.F32.PACK_AB_MERGE_C R143, R12, R19, R70 ;  /* 0x000000130c8f723e */ /* 0x000fc60004807046 */
[----:B------:R-:W2:Y:S01]  /*48a0*/  MUFU.EX2 R78, R78 ;  /* 0x0000004e004e7308 */ /* 0x000ea20000000800 */
[----:B0-----:R-:W-:-:S07]  /*48b0*/  FADD.FTZ R4, R74, R71 ;  /* 0x000000474a047221 */ /* 0x001fce0000010000 */
[----:B------:R-:W-:Y:S01]  /*48c0*/  MUFU.EX2 R57, R57 ;  /* 0x0000003900397308 */ /* 0x000fe20000000800 */
[----:B-1----:R-:W-:-:S07]  /*48d0*/  FADD.FTZ R3, R75, R4 ;  /* 0x000000044b037221 */ /* 0x002fce0000010000 */
[----:B------:R-:W0:Y:S01]  /*48e0*/  MUFU.EX2 R20, R20 ;  /* 0x0000001400147308 */ /* 0x000e220000000800 */
[----:B--2---:R-:W-:-:S07]  /*48f0*/  FADD.FTZ R4, R78, R3 ;  /* 0x000000034e047221 */ /* 0x004fce0000010000 */
[----:B------:R-:W1:Y:S08]  /*4900*/  MUFU.EX2 R79, R79 ;  /* 0x0000004f004f7308 */ /* 0x000e700000000800 */
[----:B------:R-:W-:Y:S01]  /*4910*/  MUFU.EX2 R53, R53 ;  /* 0x0000003500357308 */ /* 0x000fe20000000800 */
[----:B0-----:R-:W-:-:S07]  /*4920*/  F2FP.SATFINITE.E4M3.F32.PACK_AB_MERGE_C R5, R20, R57, RZ ;  /* 0x000000391405723e */ /* 0x001fce00048070ff */
[----:B------:R-:W0:Y:S01]  /*4930*/  MUFU.EX2 R60, R60 ;  /* 0x0000003c003c7308 */ /* 0x000e220000000800 */
[C---:B-1----:R-:W-:Y:S01]  /*4940*/  F2FP.SATFINITE.E4M3.F32.PACK_AB_MERGE_C R78, R79.reuse, R78, RZ ;  /* 0x0000004e4f4e723e */ /* 0x042fe200048070ff */
[----:B------:R-:W-:-:S03]  /*4950*/  FADD.FTZ R79, R79, R4 ;  /* 0x000000044f4f7221 */ /* 0x000fc60000010000 */
[----:B------:R-:W-:-:S03]  /*4960*/  F2FP.SATFINITE.E4M3.F32.PACK_AB_MERGE_C R137, R75, R74, R78 ;  /* 0x0000004a4b89723e */ /* 0x000fc6000480704e */
        /* <DEDUP_REMOVED lines=10> */
[----:B--2---:R-:W-:-:S04]  /*4a10*/  FADD.FTZ R3, R83, R4 ;  /* 0x0000000453037221 */ /* 0x004fc80000010000 */
[----:B0-----:R-:W-:Y:S01]  /*4a20*/  FADD.FTZ R4, R86, R3 ;  /* 0x0000000356047221 */ /* 0x001fe20000010000 */
[----:B------:R-:W-:Y:S01]  /*4a30*/  VIADD R3, R18, 0xfffffffe ;  /* 0xfffffffe12037836 */ /* 0x000fe20000000000 */
[C---:B-1----:R-:W-:Y:S02]  /*4a40*/  F2FP.SATFINITE.E4M3.F32.PACK_AB_MERGE_C R11, R61.reuse, R86, RZ ;  /* 0x000000563d0b723e */ /* 0x042fe400048070ff */
[----:B------:R-:W-:Y:S02]  /*4a50*/  FADD.FTZ R4, R61, R4 ;  /* 0x000000043d047221 */ /* 0x000fe40000010000 */
[----:B------:R-:W-:Y:S01]  /*4a60*/  F2FP.SATFINITE.E4M3.F32.PACK_AB_MERGE_C R139, R83, R82, R11 ;  /* 0x00000052538b723e */ /* 0x000fe2000480700b */
[----:B------:R-:W-:Y:S06]  /*4a70*/  @P2 BRA `(.L_x_700) ;  /* 0x0000000000442947 */ /* 0x000fec0003800000 */
        /* <DEDUP_REMOVED lines=10> */
.L_x_701:
[----:B------:R-:W-:-:S11]  /*4b20*/  UISETP.NE.AND UP2, UPT, UR5, 0x1, UPT ;  /* 0x000000010500788c */ /* 0x000fd6000bf45270 */
[----:B------:R-:W-:Y:S02]  /*4b30*/  @UP2 ULDC.64 UR14, c[0x0][0x9e8] ;  /* 0x00027a00000e2ab9 */ /* 0x000fe40000000a00 */
[----:B------:R-:W-:-:S04]  /*4b40*/  UIMAD.WIDE.U32 UR6, UR11, UR14, URZ ;  /* 0x0000000e0b0672a5 */ /* 0x000fc8000f8e003f */
[----:B------:R-:W-:-:S12]  /*4b50*/  @UP2 USHF.R.U32.HI UR11, URZ, UR15, UR7 ;  /* 0x0000000f3f0b2299 */ /* 0x000fd80008011607 */
.L_x_702:
[----:B------:R-:W-:-:S04]  /*4b60*/  UIMAD UR5, UR11, UR5, UR5 ;  /* 0x000000050b0572a4 */ /* 0x000fc8000f8e0205 */
[----:B------:R-:W-:-:S04]  /*4b70*/  UISETP.LT.AND UP2, UPT, UR4, UR5, UPT ;  /* 0x000000050400728c */ /* 0x000fc8000bf41270 */
[----:B------:R-:W-:-:S12]  /*4b80*/  USEL UR4, UR4, UR5, UP2 ;  /* 0x0000000504047287 */ /* 0x000fd80009000000 */
.L_x_700:
[----:B------:R-:W-:Y:S01]  /*4b90*/  USHF.R.S32.HI UR5, URZ, 0x1f, UR4 ;  /* 0x0000001f3f057899 */ /* 0x000fe20008011404 */
[----:B------:R-:W0:Y:S01]  /*4ba0*/  S2UR UR22, SR_CgaCtaId ;  /* 0x00000000001679c3 */ /* 0x000e220000008800 */
[----:B------:R-:W-:Y:S02]  /*4bb0*/  CS2R R88, SRZ ;  /* 0x0000000000587805 */ /* 0x000fe4000001ff00 */
[----:B------:R-:W-:Y:S01]  /*4bc0*/  CS2R R90, SRZ ;  /* 0x00000000005a7805 */ /* 0x000fe2000001ff00 */
[----:B------:R-:W-:Y:S01]  /*4bd0*/  ULEA.HI UR5, UR5, UR4, URZ, 0x7 ;  /* 0x0000000405057291 */ /* 0x000fe2000f8f383f */
[----:B------:R-:W-:Y:S02]  /*4be0*/  CS2R R92, SRZ ;  /* 0x00000000005c7805 */ /* 0x000fe4000001ff00 */
[----:B------:R-:W-:Y:S01]  /*4bf0*/  CS2R R94, SRZ ;  /* 0x00000000005e7805 */ /* 0x000fe2000001ff00 */
[----:B------:R-:W-:Y:S01]  /*4c00*/  UMOV UR4, URZ ;  /* 0x0000003f00047c82 */ /* 0x000fe20008000000 */
[----:B------:R-:W-:Y:S01]  /*4c10*/  USHF.R.S32.HI UR5, URZ, 0x7, UR5 ;  /* 0x000000073f057899 */ /* 0x000fe20008011405 */
[----:B------:R-:W-:-:S02]  /*4c20*/  CS2R R96, SRZ ;  /* 0x0000000000607805 */ /* 0x000fc4000001ff00 */
[----:B------:R-:W-:Y:S02]  /*4c30*/  CS2R R98, SRZ ;  /* 0x0000000000627805 */ /* 0x000fe4000001ff00 */
[----:B------:R-:W-:Y:S01]  /*4c40*/  CS2R R100, SRZ ;  /* 0x0000000000647805 */ /* 0x000fe2000001ff00 */
[----:B------:R-:W-:Y:S01]  /*4c50*/  UISETP.LT.AND UP2, UPT, UR37, UR5, UPT ;  /* 0x000000052500728c */ /* 0x000fe2000bf41270 */
[----:B------:R-:W-:Y:S02]  /*4c60*/  CS2R R102, SRZ ;  /* 0x0000000000667805 */ /* 0x000fe4000001ff00 */
[----:B------:R-:W-:Y:S02]  /*4c70*/  CS2R R104, SRZ ;  /* 0x0000000000687805 */ /* 0x000fe4000001ff00 */
[----:B------:R-:W-:Y:S01]  /*4c80*/  CS2R R106, SRZ ;  /* 0x00000000006a7805 */ /* 0x000fe2000001ff00 */
[----:B------:R-:W-:Y:S01]  /*4c90*/  USEL UR23, UR37, UR5, !UP2 ;  /* 0x0000000525177287 */ /* 0x000fe2000d000000 */
[----:B------:R-:W-:-:S02]  /*4ca0*/  CS2R R108, SRZ ;  /* 0x00000000006c7805 */ /* 0x000fc4000001ff00 */
[----:B------:R-:W-:Y:S01]  /*4cb0*/  CS2R R110, SRZ ;  /* 0x00000000006e7805 */ /* 0x000fe2000001ff00 */
[----:B------:R-:W-:Y:S01]  /*4cc0*/  UMOV UR5, URZ ;  /* 0x0000003f00057c82 */ /* 0x000fe20008000000 */
[----:B------:R-:W-:Y:S02]  /*4cd0*/  CS2R R112, SRZ ;  /* 0x0000000000707805 */ /* 0x000fe4000001ff00 */
[----:B------:R-:W-:Y:S02]  /*4ce0*/  CS2R R114, SRZ ;  /* 0x0000000000727805 */ /* 0x000fe4000001ff00 */
[----:B------:R-:W-:Y:S02]  /*4cf0*/  ISETP.GE.AND P2, PT, R3, UR23, PT ;  /* 0x0000001703007c0c */ /* 0x000fe4000bf46270 */
        /* <DEDUP_REMOVED lines=10> */
[----:B0-----:R-:W-:Y:S06]  /*4da0*/  @!P2 BRA `(.L_x_703) ;  /* 0x0000002c0094a947 */ /* 0x001fec0003800000 */
        /* <DEDUP_REMOVED lines=25> */
[----:B------:R-:W-:Y:S01]  /*4f40*/  UMOV UR7, URZ ;  /* 0x0000003f00077c82 */ /* 0x000fe20008000000 */
[----:B------:R-:W-:Y:S01]  /*4f50*/  ULDC UR26, c[0x0][0x9e4] ;  /* 0x00027900001a7ab9 */ /* 0x000fe20000000800 */
[----:B------:R-:W-:Y:S01]  /*4f60*/  ULDC UR24, c[0x0][0x2f0] ;  /* 0x0000bc0000187ab9 */ /* 0x000fe20000000800 */
[----:B------:R-:W-:-:S05]  /*4f70*/  ULDC UR25, c[0x0][0x9e0] ;  /* 0x0002780000197ab9 */ /* 0x000fca0000000800 */
.L_x_721:
[----:B------:R-:W-:-:S04]  /*4f80*/  UIADD3 UR4, UR7, 0x1, URZ ;  /* 0x0000000107047890 */ /* 0x000fc8000fffe03f */
[----:B------:R-:W-:-:S04]  /*4f90*/  UISETP.NE.AND UP2, UPT, UR4, 0x2, UPT ;  /* 0x000000020400788c */ /* 0x000fc8000bf45270 */
[----:B------:R-:W-:Y:S02]  /*4fa0*/  USEL UR5, URZ, 0x1, UP2 ;  /* 0x000000013f057887 */ /* 0x000fe40009000000 */
[----:B------:R-:W-:Y:S02]  /*4fb0*/  USEL UR4, UR4, URZ, UP2 ;  /* 0x0000003f04047287 */ /* 0x000fe40009000000 */
[----:B------:R-:W-:Y:S01]  /*4fc0*/  ULOP3.LUT UR5, UR6, UR5, URZ, 0x3c, !UPT ;  /* 0x0000000506057292 */ /* 0x000fe2000f8e3c3f */
[----:B------:R-:W-:Y:S11]  /*4fd0*/  @!P0 BRA `(.L_x_704) ;  /* 0x0000000000048947 */ /* 0x000ff60003800000 */
[----:B------:R-:W-:Y:S01]  /*4fe0*/  BPT.TRAP 0x1 ;  /* 0x000000040000795c */ /* 0x000fe20000300000 */
.L_x_704:
[----:B------:R-:W-:Y:S01]  /*4ff0*/  ULEA UR27, UR4, UR42, 0x3 ;  /* 0x0000002a041b7291 */ /* 0x000fe2000f8e183f */
[----:B------:R-:W-:-:S05]  /*5000*/  IMAD.U32 R6, RZ, RZ, UR5 ;  /* 0x00000005ff067e24 */ /* 0x000fca000f8e00ff */
[----:B------:R-:W-:-:S04]  /*5010*/  SHF.L.U32 R6, R6, 0x1f, RZ ;  /* 0x0000001f06067819 */ /* 0x000fc800000006ff */
[----:B------:R0:W1:Y:S01]  /*5020*/  SYNCS.PHASECHK.TRANS64.TRYWAIT P2, [UR27+0x17030], R6 ;  /* 0x01703006ff0075a7 */ /* 0x000062000804015b */
[----:B------:R-:W-:Y:S05]  /*5030*/  @!P0 BRA `(.L_x_705) ;  /* 0x0000000000048947 */ /* 0x000fea0003800000 */
[----:B------:R-:W-:Y:S01]  /*5040*/  BPT.TRAP 0x1 ;  /* 0x000000040000795c */ /* 0x000fe20000300000 */
.L_x_705:
[----:B-1----:R-:W-:Y:S05]  /*5050*/  @P2 BRA `(.L_x_706) ;  /* 0x0000000000082947 */ /* 0x002fea0003800000 */
[----:B------:R-:W1:Y:S02]  /*5060*/  SYNCS.PHASECHK.TRANS64.TRYWAIT P2, [UR27+0x17030], R6 ;  /* 0x01703006ff0075a7 */ /* 0x000e64000804015b */
[----:B-1----:R-:W-:Y:S05]  /*5070*/  @!P2 BRA `(.L_x_707) ;  /* 0x000000d80070a947 */ /* 0x002fea0003800000 */
.L_x_706:
[----:B------:R-:W-:Y:S01]  /*5080*/  R2UR UR16, R8 ;  /* 0x00000000081072ca */ /* 0x000fe200000e0000 */
[----:B------:R-:W-:Y:S01]  /*5090*/  UIMAD UR18, UR4, 0x300, UR20 ;  /* 0x00000300041278a4 */ /* 0x000fe2000f8e0214 */
[----:B------:R-:W-:Y:S01]  /*50a0*/  R2UR UR17, R9 ;  /* 0x00000000091172ca */ /* 0x000fe200000e0000 */
[----:B------:R-:W-:Y:S01]  /*50b0*/  WARPGROUP.ARRIVE ;  /* 0x00000000000079c5 */ /* 0x000fe20000000000 */
[----:B------:R-:W-:Y:S01]  /*50c0*/  UMOV UR19, 0xc0000010 ;  /* 0xc000001000137882 */ /* 0x000fe20000000000 */
[----:B------:R-:W-:Y:S01]  /*50d0*/  UIADD3 UR10, UR18, 0x100, URZ ;  /* 0x00000100120a7890 */ /* 0x000fe2000fffe03f */
[----:B------:R-:W-:Y:S01]  /*50e0*/  UMOV UR11, 0xc0000010 ;  /* 0xc0000010000b7882 */ /* 0x000fe20000000000 */
[----:B------:R-:W-:Y:S01]  /*50f0*/  UIADD3 UR14, UR18, 0x200, URZ ;  /* 0x00000200120e7890 */ /* 0x000fe2000fffe03f */
[----:B------:R-:W-:-:S07]  /*5100*/  UMOV UR15, 0xc0000010 ;  /* 0xc0000010000f7882 */ /* 0x000fce0000000000 */
        /* <DEDUP_REMOVED lines=10> */
.L_x_708:
[----:B------:R-:W-:Y:S01]  /*51b0*/  ULEA UR11, UR7, UR42, 0x3 ;  /* 0x0000002a070b7291 */ /* 0x000fe2000f8e183f */
[----:B01----:R-:W-:-:S05]  /*51c0*/  IMAD.U32 R6, RZ, RZ, UR6 ;  /* 0x00000006ff067e24 */ /* 0x003fca000f8e00ff */
[----:B------:R-:W-:-:S04]  /*51d0*/  SHF.L.U32 R6, R6, 0x1f, RZ ;  /* 0x0000001f06067819 */ /* 0x000fc800000006ff */
[----:B------:R0:W1:Y:S01]  /*51e0*/  SYNCS.PHASECHK.TRANS64.TRYWAIT P2, [UR11+0x17050], R6 ;  /* 0x01705006ff0075a7 */ /* 0x000062000804014b */
[----:B------:R-:W-:Y:S05]  /*51f0*/  @!P0 BRA `(.L_x_709) ;  /* 0x0000000000048947 */ /* 0x000fea0003800000 */
[----:B------:R-:W-:Y:S01]  /*5200*/  BPT.TRAP 0x1 ;  /* 0x000000040000795c */ /* 0x000fe20000300000 */
.L_x_709:
[----:B-1----:R-:W-:Y:S05]  /*5210*/  @P2 BRA `(.L_x_710) ;  /* 0x0000000000082947 */ /* 0x002fea0003800000 */
[----:B------:R-:W1:Y:S02]  /*5220*/  SYNCS.PHASECHK.TRANS64.TRYWAIT P2, [UR11+0x17050], R6 ;  /* 0x01705006ff0075a7 */ /* 0x000e64000804014b */
[----:B-1----:R-:W-:Y:S05]  /*5230*/  @!P2 BRA `(.L_x_711) ;  /* 0x000000d80018a947 */ /* 0x002fea0003800000 */
.L_x_710:
[----:B------:R-:W-:Y:S01]  /*5240*/  UIADD3 UR6, UR42, 0x400, URZ ;  /* 0x000004002a067890 */ /* 0x000fe2000fffe03f */
[----:B------:R-:W-:Y:S01]  /*5250*/  WARPGROUP.ARRIVE ;  /* 0x00000000000079c5 */ /* 0x000fe20000000000 */
[----:B------:R-:W-:Y:S01]  /*5260*/  PLOP3.LUT P2, PT, PT, PT, UP0, 0x80, 0x0 ;  /* 0x000000000000781c */ /* 0x000fe20003f4f008 */
[----:B01----:R-:W0:Y:S01]  /*5270*/  LDC R6, c[0x0][0x288] ;  /* 0x0000a200ff067b82 */ /* 0x003e220000000800 */
[----:B------:R-:W-:Y:S01]  /*5280*/  USHF.R.U32.HI UR6, URZ, 0x4, UR6 ;  /* 0x000000043f067899 */ /* 0x000fe20008011606 */
[----:B------:R-:W-:Y:S01]  /*5290*/  PLOP3.LUT P3, PT, PT, PT, UP0, 0x80, 0x0 ;  /* 0x000000000000781c */ /* 0x000fe20003f6f008 */
[----:B------:R-:W-:Y:S02]  /*52a0*/  IMAD.MOV.U32 R12, RZ, RZ, R10 ;  /* 0x000000ffff0c7224 */ /* 0x000fe400078e000a */
[----:B------:R-:W-:Y:S01]  /*52b0*/  ULOP3.LUT UR6, UR6, 0x3fff, URZ, 0xc0, !UPT ;  /* 0x00003fff06067892 */ /* 0x000fe2000f8ec03f */
[----:B------:R-:W-:-:S03]  /*52c0*/  IMAD.SHL.U32 R14, R3, 0x80, RZ ;  /* 0x00000080030e7824 */ /* 0x000fc600078e00ff */
[----:B------:R-:W-:Y:S02]  /*52d0*/  ULOP3.LUT UR6, UR6, 0x10000, URZ, 0xfc, !UPT ;  /* 0x0001000006067892 */ /* 0x000fe4000f8efc3f */
[----:B------:R-:W-:Y:S02]  /*52e0*/  IADD3 R16, -R14, 0x1, RZ ;  /* 0x000000010e107810 */ /* 0x000fe40007ffe1ff */
[----:B------:R-:W-:-:S03]  /*52f0*/  UIMAD UR10, UR7, 0x300, UR6 ;  /* 0x00000300070a78a4 */ /* 0x000fc6000f8e0206 */
[----:B------:R-:W-:Y:S01]  /*5300*/  UMOV UR7, 0x40000040 ;  /* 0x4000004000077882 */ /* 0x000fe20000000000 */
[----:B------:R-:W-:-:S03]  /*5310*/  IMAD R16, R7, -0x2, R16 ;  /* 0xfffffffe07107824 */ /* 0x000fc600078e0210 */
[----:B------:R-:W-:Y:S02]  /*5320*/  UMOV UR6, UR10 ;  /* 0x0000000a00067c82 */ /* 0x000fe40008000000 */
[----:B------:R-:W-:Y:S01]  /*5330*/  QGMMA.64x96x32.F32.E4M3.E4M3 R88, R148, gdesc[UR4], R88, gsb0 ;  /* 0x0160000494587df3 */ /* 0x000fe20008000858 */
[----:B------:R-:W-:Y:S01]  /*5340*/  UIADD3 UR6, UR10, 0x2, URZ ;  /* 0x000000020a067890 */ /* 0x000fe2000fffe03f */
[----:B------:R-:W-:Y:S01]  /*5350*/  UMOV UR7, 0x40000040 ;  /* 0x4000004000077882 */ /* 0x000fe20000000000 */
[----:B------:R-:W-:Y:S02]  /*5360*/  WARPGROUP.DEPBAR.LE gsb0, 0x0 ;  /* 0x00008000000079c5 */ /* 0x000fe40000010000 */
[----:B------:R-:W-:-:S06]  /*5370*/  WARPGROUP.ARRIVE ;  /* 0x00000000000079c5 */ /* 0x000fcc0000000000 */
[----:B------:R-:W-:Y:S01]  /*5380*/  QGMMA.64x96x32.F32.E4M3.E4M3 R88, R144, gdesc[UR4], R88, gsb0 ;  /* 0x0160000490587df3 */ /* 0x000fe20008000858 */
[----:B------:R-:W-:Y:S01]  /*5390*/  UIADD3 UR6, UR10, 0x4, URZ ;  /* 0x000000040a067890 */ /* 0x000fe2000fffe03f */
[----:B------:R-:W-:Y:S01]  /*53a0*/  UMOV UR7, 0x40000040 ;  /* 0x4000004000077882 */ /* 0x000fe20000000000 */
[----:B------:R-:W-:Y:S02]  /*53b0*/  WARPGROUP.DEPBAR.LE gsb0, 0x0 ;  /* 0x00008000000079c5 */ /* 0x000fe40000010000 */
[----:B------:R-:W-:-:S06]  /*53c0*/  WARPGROUP.ARRIVE ;  /* 0x00000000000079c5 */ /* 0x000fcc0000000000 */
[----:B------:R-:W-:Y:S01]  /*53d0*/  QGMMA.64x96x32.F32.E4M3.E4M3 R88, R140, gdesc[UR4], R88, gsb0 ;  /* 0x016000048c587df3 */ /* 0x000fe20008000858 */
[----:B------:R-:W-:Y:S01]  /*53e0*/  UIADD3 UR6, UR10, 0x6, URZ ;  /* 0x000000060a067890 */ /* 0x000fe2000fffe03f */
[----:B------:R-:W-:Y:S02]  /*53f0*/  UMOV UR7, 0x40000040 ;  /* 0x4000004000077882 */ /* 0x000fe40000000000 */
[----:B------:R-:W-:Y:S01]  /*5400*/  UMOV UR10, UR24 ;  /* 0x00000018000a7c82 */ /* 0x000fe20008000000 */
[----:B------:R-:W-:Y:S02]  /*5410*/  WARPGROUP.DEPBAR.LE gsb0, 0x0 ;  /* 0x00008000000079c5 */ /* 0x000fe40000010000 */
[----:B------:R-:W-:-:S06]  /*5420*/  WARPGROUP.ARRIVE ;  /* 0x00000000000079c5 */ /* 0x000fcc0000000000 */
[----:B------:R-:W-:Y:S01]  /*5430*/  QGMMA.64x96x32.F32.E4M3.E4M3 R88, R136, gdesc[UR4], R88, gsb0 ;  /* 0x0160000488587df3 */ /* 0x000fe20008000858 */
[----:B------:R-:W-:Y:S02]  /*5440*/  @UP0 ULDC UR6, c[0x0][0x44c] ;  /* 0x0001130000060ab9 */ /* 0x000fe40000000800 */
[----:B------:R-:W-:Y:S01]  /*5450*/  @P2 IMAD.HI.U32 R11, R10, UR6, RZ ;  /* 0x000000060a0b2c27 */ /* 0x000fe2000f8e00ff */
[----:B------:R-:W-:Y:S01]  /*5460*/  @UP0 ULDC UR6, c[0x0][0x450] ;  /* 0x0001140000060ab9 */ /* 0x000fe20000000800 */
[----:B------:R-:W-:-:S03]  /*5470*/  PLOP3.LUT P2, PT, PT, PT, UP1, 0x40, 0x0 ;  /* 0x000000000000781c */ /* 0x000fc60003f4e818 */
[----:B------:R-:W-:Y:S01]  /*5480*/  @P3 SHF.R.U32.HI R12, RZ, UR6, R11 ;  /* 0x00000006ff0c3c19 */ /* 0x000fe2000801160b */
[----:B------:R-:W-:-:S04]  /*5490*/  IMAD.U32 R11, RZ, RZ, UR27 ;  /* 0x0000001bff0b7e24 */ /* 0x000fc8000f8e00ff */
[----:B------:R-:W1:Y:S01]  /*54a0*/  SHFL.IDX PT, R20, R12, RZ, 0x1c1f ;  /* 0x001c1fff0c147589 */ /* 0x000e6200000e0000 */
[----:B------:R-:W-:-:S05]  /*54b0*/  @!P1 VIADD R11, R11, 0x17040 ;  /* 0x000170400b0b9836 */ /* 0x000fca0000000000 */
[----:B------:R-:W-:Y:S01]  /*54c0*/  @!P1 PRMT R11, RZ, 0x654, R11 ;  /* 0x00000654ff0b9816 */ /* 0x000fe2000000000b */
[----:B------:R-:W-:-:S03]  /*54d0*/  WARPGROUP.DEPBAR.LE gsb0, 0x0 ;  /* 0x00008000000079c5 */ /* 0x000fc60000010000 */
[----:B------:R2:W-:Y:S02]  /*54e0*/  @!P1 SYNCS.ARRIVE.TRANS64.RED.A1T0 RZ, [R11+URZ], RZ ;  /* 0x000000ff0bff99a7 */ /* 0x0005e4000810043f */
[----:B--2---:R-:W-:-:S04]  /*54f0*/  IMAD R11, R17, UR10, R16 ;  /* 0x0000000a110b7c24 */ /* 0x004fc8000f8e0210 */
[----:B0-----:R-:W-:-:S04]  /*5500*/  IMAD.IADD R11, R11, 0x1, -R6 ;  /* 0x000000010b0b7824 */ /* 0x001fc800078e0a06 */
[C---:B------:R-:W-:Y:S02]  /*5510*/  VIADD R13, R11.reuse, UR25 ;  /* 0x000000190b0d7c36 */ /* 0x040fe40008000000 */
[----:B------:R-:W-:Y:S02]  /*5520*/  VIADD R15, R11, UR21 ;  /* 0x000000150b0f7c36 */ /* 0x000fe40008000000 */
[--C-:B-1----:R-:W-:Y:S02]  /*5530*/  IMAD.IADD R16, R13, 0x1, R20.reuse ;  /* 0x000000010d107824 */ /* 0x102fe400078e0214 */
[----:B------:R-:W-:Y:S01]  /*5540*/  IMAD.IADD R18, R15, 0x1, R20 ;  /* 0x000000010f127824 */ /* 0x000fe200078e0214 */
[----:B------:R-:W-:Y:S06]  /*5550*/  @P2 BRA `(.L_x_712) ;  /* 0x00000000005c2947 */ /* 0x000fec0003800000 */
[----:B------:R-:W-:Y:S01]  /*5560*/  IMAD R11, R17, UR10, R20 ;  /* 0x0000000a110b7c24 */ /* 0x000fe2000f8e0214 */
[----:B------:R-:W-:Y:S03]  /*5570*/  BSSY B0, `(.L_x_713) ;  /* 0x0000011000007945 */ /* 0x000fe60003800000 */
[----:B------:R-:W-:-:S05]  /*5580*/  IMAD.IADD R11, R11, 0x1, -R6 ;  /* 0x000000010b0b7824 */ /* 0x000fca00078e0a06 */
[----:B------:R-:W-:-:S13]  /*5590*/  ISETP.GT.AND P2, PT, R11, -0x1, PT ;  /* 0xffffffff0b00780c */ /* 0x000fda0003f44270 */
[----:B------:R-:W-:Y:S05]  /*55a0*/  @P2 BRA `(.L_x_714) ;  /* 0x0000000000202947 */ /* 0x000fea0003800000 */
[----:B------:R-:W-:Y:S01]  /*55b0*/  IMAD.U32 R19, RZ, RZ, UR26 ;  /* 0x0000001aff137e24 */ /* 0x000fe2000f8e00ff */
[----:B------:R-:W-:-:S04]  /*55c0*/  LOP3.LUT R11, RZ, R11, RZ, 0x33, !PT ;  /* 0x0000000bff0b7212 */ /* 0x000fc800078e33ff */
[----:B------:R-:W-:-:S13]  /*55d0*/  ISETP.NE.AND P2, PT, R19, 0x1, PT ;  /* 0x000000011300780c */ /* 0x000fda0003f45270 */
[----:B------:R-:W0:Y:S02]  /*55e0*/  @P2 LDC.64 R20, c[0x0][0x9e8] ;  /* 0x00027a00ff142b82 */ /* 0x000e240000000a00 */
[----:B0-----:R-:W-:-:S05]  /*55f0*/  @P2 IMAD.HI.U32 R20, R11, R20, RZ ;  /* 0x000000140b142227 */ /* 0x001fca00078e00ff */
[----:B------:R-:W-:-:S04]  /*5600*/  @P2 SHF.R.U32.HI R11, RZ, R21, R20 ;  /* 0x00000015ff0b2219 */ /* 0x000fc80000011614 */
[----:B------:R-:W-:Y:S01]  /*5610*/  LOP3.LUT R11, RZ, R11, RZ, 0x33, !PT ;  /* 0x0000000bff0b7212 */ /* 0x000fe200078e33ff */
[----:B------:R-:W-:Y:S06]  /*5620*/  BRA `(.L_x_715) ;  /* 0x0000000000147947 */ /* 0x000fec0003800000 */
.L_x_714:
[----:B------:R-:W-:-:S05]  /*5630*/  IMAD.U32 R19, RZ, RZ, UR26 ;  /* 0x0000001aff137e24 */ /* 0x000fca000f8e00ff */
[----:B------:R-:W-:-:S13]  /*5640*/  ISETP.NE.AND P2, PT, R19, 0x1, PT ;  /* 0x000000011300780c */ /* 0x000fda0003f45270 */
[----:B------:R-:W0:Y:S02]  /*5650*/  @P2 LDC.64 R20, c[0x0][0x9e8] ;  /* 0x00027a00ff142b82 */ /* 0x000e240000000a00 */
[----:B0-----:R-:W-:-:S05]  /*5660*/  @P2 IMAD.HI.U32 R20, R11, R20, RZ ;  /* 0x000000140b142227 */ /* 0x001fca00078e00ff */
[----:B------:R-:W-:-:S07]  /*5670*/  @P2 SHF.R.U32.HI R11, RZ, R21, R20 ;  /* 0x00000015ff0b2219 */ /* 0x000fce0000011614 */
.L_x_715:
[----:B------:R-:W-:Y:S05]  /*5680*/  BSYNC B0 ;  /* 0x0000000000007941 */ /* 0x000fea0003800000 */
.L_x_713:
[----:B------:R-:W-:-:S04]  /*5690*/  IMAD R20, R11, R19, -R14 ;  /* 0x000000130b147224 */ /* 0x000fc800078e0a0e */
[----:B------:R-:W-:-:S05]  /*56a0*/  IMAD R11, R7, -0x2, R20 ;  /* 0xfffffffe070b7824 */ /* 0x000fca00078e0214 */
[----:B------:R-:W-:Y:S02]  /*56b0*/  VIADDMNMX R16, R11, R19, R16, PT ;  /* 0x000000130b107246 */ /* 0x000fe40003800110 */
[----:B------:R-:W-:-:S07]  /*56c0*/  VIMNMX R18, R18, R11, !PT ;  /* 0x0000000b12127248 */ /* 0x000fce0007fe0100 */
.L_x_712:
[----:B------:R-:W-:Y:S01]  /*56d0*/  ISETP.GT.AND P2, PT, R3, -0x1, PT ;  /* 0xffffffff0300780c */ /* 0x000fe20003f44270 */
[----:B------:R-:W0:Y:S03]  /*56e0*/  SHFL.IDX PT, R12, R12, 0x1, 0x1c1f ;  /* 0x003c1f000c0c7f89 */ /* 0x000e2600000e0000 */
[C---:B------:R-:W-:Y:S02]  /*56f0*/  ISETP.GT.AND P5, PT, R18.reuse, RZ, P2 ;  /* 0x000000ff1200720c */ /* 0x040fe400017a4270 */
[----:B------:R-:W-:Y:S02]  /*5700*/  ISETP.GT.AND P4, PT, R18, 0x1, P2 ;  /* 0x000000011200780c */ /* 0x000fe40001784270 */
[----:B------:R-:W-:Y:S02]  /*5710*/  ISETP.LT.OR P5, PT, R16, 0x1, P5 ;  /* 0x000000011000780c */ /* 0x000fe40002fa1670 */
[----:B------:R-:W-:-:S02]  /*5720*/  ISETP.GT.AND P6, PT, R18, 0x8, P2 ;  /* 0x000000081200780c */ /* 0x000fc400017c4270 */
[----:B------:R-:W-:Y:S02]  /*5730*/  FSEL R11, R24, -INF , !P5 ;  /* 0xff800000180b7808 */ /* 0x000fe40006800000 */
[C---:B------:R-:W-:Y:S02]  /*5740*/  ISETP.GT.AND P5, PT, R18.reuse, 0x10, P2 ;  /* 0x000000101200780c */ /* 0x040fe400017a4270 */
[----:B------:R-:W-:Y:S02]  /*5750*/  ISETP.GT.AND P3, PT, R18, 0x9, P2 ;  /* 0x000000091200780c */ /* 0x000fe40001764270 */
[C---:B------:R-:W-:Y:S02]  /*5760*/  ISETP.LT.OR P5, PT, R16.reuse, 0x11, P5 ;  /* 0x000000111000780c */ /* 0x040fe40002fa1670 */
[----:B------:R-:W-:Y:S02]  /*5770*/  ISETP.LT.OR P4, PT, R16, 0x2, P4 ;  /* 0x000000021000780c */ /* 0x000fe40002781670 */
[----:B------:R-:W-:-:S02]  /*5780*/  FSEL R32, R32, -INF , !P5 ;  /* 0xff80000020207808 */ /* 0x000fc40006800000 */
[----:B------:R-:W-:Y:S01]  /*5790*/  ISETP.GT.AND P5, PT, R18, 0x20, P2 ;  /* 0x000000201200780c */ /* 0x000fe200017a4270 */
[----:B0-----:R-:W-:Y:S01]  /*57a0*/  IMAD.IADD R15, R15, 0x1, R12 ;  /* 0x000000010f0f7824 */ /* 0x001fe200078e020c */
[C---:B------:R-:W-:Y:S02]  /*57b0*/  ISETP.LT.OR P6, PT, R16.reuse, 0x9, P6 ;  /* 0x000000091000780c */ /* 0x040fe400037c1670 */
[C---:B------:R-:W-:Y:S02]  /*57c0*/  ISETP.LT.OR P3, PT, R16.reuse, 0xa, P3 ;  /* 0x0000000a1000780c */ /* 0x040fe40001f61670 */
[----:B------:R-:W-:Y:S02]  /*57d0*/  ISETP.LT.OR P5, PT, R16, 0x21, P5 ;  /* 0x000000211000780c */ /* 0x000fe40002fa1670 */
[----:B------:R-:W-:Y:S02]  /*57e0*/  FSEL R25, R25, -INF , !P4 ;  /* 0xff80000019197808 */ /* 0x000fe40006000000 */
[----:B------:R-:W-:-:S02]  /*57f0*/  FSEL R28, R28, -INF , !P6 ;  /* 0xff8000001c1c7808 */ /* 0x000fc40007000000 */
[----:B------:R-:W-:Y:S02]  /*5800*/  FSEL R29, R29, -INF , !P3 ;  /* 0xff8000001d1d7808 */ /* 0x000fe40005800000 */
[C---:B------:R-:W-:Y:S02]  /*5810*/  ISETP.GT.AND P4, PT, R18.reuse, 0x11, P2 ;  /* 0x000000111200780c */ /* 0x040fe40001784270 */
[C---:B------:R-:W-:Y:S02]  /*5820*/  ISETP.GT.AND P6, PT, R18.reuse, 0x18, P2 ;  /* 0x000000181200780c */ /* 0x040fe400017c4270 */
[----:B------:R-:W-:Y:S02]  /*5830*/  ISETP.GT.AND P3, PT, R18, 0x19, P2 ;  /* 0x000000191200780c */ /* 0x000fe40001764270 */
[----:B------:R-:W-:Y:S02]  /*5840*/  FSEL R40, R40, -INF , !P5 ;  /* 0xff80000028287808 */ /* 0x000fe40006800000 */
[----:B------:R-:W-:-:S02]  /*5850*/  ISETP.GT.AND P5, PT, R18, 0x30, P2 ;  /* 0x000000301200780c */ /* 0x000fc400017a4270 */
[C---:B------:R-:W-:Y:S02]  /*5860*/  ISETP.LT.OR P4, PT, R16.reuse, 0x12, P4 ;  /* 0x000000121000780c */ /* 0x040fe40002781670 */
        /* <DEDUP_REMOVED lines=58> */
[----:B------:R-:W-:-:S02]  /*5c10*/  PLOP3.LUT P5, PT, PT, PT, UP1, 0x40, 0x0 ;  /* 0x000000000000781c */ /* 0x000fc40003fae818 */
[C---:B------:R-:W-:Y:S02]  /*5c20*/  ISETP.LT.OR P4, PT, R16.reuse, 0x62, P4 ;  /* 0x000000621000780c */ /* 0x040fe40002781670 */
[C---:B------:R-:W-:Y:S02]  /*5c30*/  ISETP.LT.OR P6, PT, R16.reuse, 0x69, P6 ;  /* 0x000000691000780c */ /* 0x040fe400037c1670 */
[----:B------:R-:W-:Y:S02]  /*5c40*/  ISETP.LT.OR P3, PT, R16, 0x6a, P3 ;  /* 0x0000006a1000780c */ /* 0x000fe40001f61670 */
[----:B------:R-:W-:Y:S02]  /*5c50*/  FSEL R73, R73, -INF , !P4 ;  /* 0xff80000049497808 */ /* 0x000fe40006000000 */
[----:B------:R-:W-:Y:S02]  /*5c60*/  FSEL R76, R76, -INF , !P6 ;  /* 0xff8000004c4c7808 */ /* 0x000fe40007000000 */
[----:B------:R-:W-:-:S02]  /*5c70*/  FSEL R77, R77, -INF , !P3 ;  /* 0xff8000004d4d7808 */ /* 0x000fc40005800000 */
[C---:B------:R-:W-:Y:S02]  /*5c80*/  ISETP.GT.AND P4, PT, R18.reuse, 0x71, P2 ;  /* 0x000000711200780c */ /* 0x040fe40001784270 */
[C---:B------:R-:W-:Y:S02]  /*5c90*/  ISETP.GT.AND P6, PT, R18.reuse, 0x78, P2 ;  /* 0x000000781200780c */ /* 0x040fe400017c4270 */
[----:B------:R-:W-:Y:S02]  /*5ca0*/  ISETP.GT.AND P3, PT, R18, 0x79, P2 ;  /* 0x000000791200780c */ /* 0x000fe40001764270 */
[C---:B------:R-:W-:Y:S02]  /*5cb0*/  ISETP.LT.OR P4, PT, R16.reuse, 0x72, P4 ;  /* 0x000000721000780c */ /* 0x040fe40002781670 */
[C---:B------:R-:W-:Y:S02]  /*5cc0*/  ISETP.LT.OR P6, PT, R16.reuse, 0x79, P6 ;  /* 0x000000791000780c */ /* 0x040fe400037c1670 */
[----:B------:R-:W-:Y:S01]  /*5cd0*/  ISETP.LT.OR P3, PT, R16, 0x7a, P3 ;  /* 0x0000007a1000780c */ /* 0x000fe20001f61670 */
[----:B------:R-:W-:Y:S01]  /*5ce0*/  IMAD.IADD R16, R13, 0x1, R12 ;  /* 0x000000010d107824 */ /* 0x000fe200078e020c */
[----:B------:R-:W-:-:S02]  /*5cf0*/  FSEL R81, R81, -INF , !P4 ;  /* 0xff80000051517808 */ /* 0x000fc40006000000 */
[----:B------:R-:W-:Y:S02]  /*5d00*/  FSEL R84, R84, -INF , !P6 ;  /* 0xff80000054547808 */ /* 0x000fe40007000000 */
[----:B------:R-:W-:Y:S01]  /*5d10*/  FSEL R85, R85, -INF , !P3 ;  /* 0xff80000055557808 */ /* 0x000fe20005800000 */
        /* <DEDUP_REMOVED lines=14> */
.L_x_718:
[----:B------:R-:W-:-:S05]  /*5e00*/  IMAD.U32 R21, RZ, RZ, UR26 ;  /* 0x0000001aff157e24 */ /* 0x000fca000f8e00ff */
[----:B------:R-:W-:-:S13]  /*5e10*/  ISETP.NE.AND P3, PT, R21, 0x1, PT ;  /* 0x000000011500780c */ /* 0x000fda0003f65270 */
[----:B------:R-:W0:Y:S02]  /*5e20*/  @P3 LDC.64 R12, c[0x0][0x9e8] ;  /* 0x00027a00ff0c3b82 */ /* 0x000e240000000a00 */
[----:B0-----:R-:W-:-:S05]  /*5e30*/  @P3 IMAD.HI.U32 R12, R19, R12, RZ ;  /* 0x0000000c130c3227 */ /* 0x001fca00078e00ff */
[----:B------:R-:W-:-:S07]  /*5e40*/  @P3 SHF.R.U32.HI R19, RZ, R13, R12 ;  /* 0x0000000dff133219 */ /* 0x000fce000001160c */
.L_x_719:
[----:B------:R-:W-:Y:S05]  /*5e50*/  BSYNC B0 ;  /* 0x0000000000007941 */ /* 0x000fea0003800000 */
.L_x_717:
[----:B------:R-:W-:-:S04]  /*5e60*/  IMAD R14, R19, R21, -R14 ;  /* 0x00000015130e7224 */ /* 0x000fc800078e0a0e */
[----:B------:R-:W-:-:S05]  /*5e70*/  IMAD R14, R7, -0x2, R14 ;  /* 0xfffffffe070e7824 */ /* 0x000fca00078e020e */
[----:B------:R-:W-:Y:S02]  /*5e80*/  VIADDMNMX R16, R14, R21, R16, PT ;  /* 0x000000150e107246 */ /* 0x000fe40003800110 */
[----:B------:R-:W-:-:S07]  /*5e90*/  VIMNMX R15, R15, R14, !PT ;  /* 0x0000000e0f0f7248 */ /* 0x000fce0007fe0100 */
.L_x_716:
[----:B------:R-:W-:Y:S01]  /*5ea0*/  FMNMX.FTZ R12, R11, R2, !PT ;  /* 0x000000020b0c7209 */ /* 0x000fe20007810000 */
[----:B------:R-:W-:Y:S01]  /*5eb0*/  IMAD.U32 R21, RZ, RZ, UR40 ;  /* 0x00000028ff157e24 */ /* 0x000fe2000f8e00ff */
[----:B------:R-:W-:Y:S02]  /*5ec0*/  ISETP.GT.AND P5, PT, R15, 0x8, P2 ;  /* 0x000000080f00780c */ /* 0x000fe400017a4270 */
[----:B------:R-:W-:Y:S02]  /*5ed0*/  FMNMX.FTZ R13, R25, R12, !PT ;  /* 0x0000000c190d7209 */ /* 0x000fe40007810000 */
[----:B------:R-:W-:Y:S02]  /*5ee0*/  ISETP.LT.OR P5, PT, R16, 0x9, P5 ;  /* 0x000000091000780c */ /* 0x000fe40002fa1670 */
[----:B------:R-:W-:Y:S02]  /*5ef0*/  FMNMX.FTZ R12, R28, R13, !PT ;  /* 0x0000000d1c0c7209 */ /* 0x000fe40007810000 */
[----:B------:R-:W-:-:S02]  /*5f00*/  FSEL R30, R30, -INF , !P5 ;  /* 0xff8000001e1e7808 */ /* 0x000fc40006800000 */
[----:B------:R-:W-:Y:S02]  /*5f10*/  FMNMX.FTZ R13, R29, R12, !PT ;  /* 0x0000000c1d0d7209 */ /* 0x000fe40007810000 */
        /* <DEDUP_REMOVED lines=12> */
[C---:B------:R-:W-:Y:S02]  /*5fe0*/  ISETP.GT.AND P5, PT, R15.reuse, RZ, P2 ;  /* 0x000000ff0f00720c */ /* 0x040fe400017a4270 */
[----:B------:R-:W-:Y:S02]  /*5ff0*/  FMNMX.FTZ R12, R44, R13, !PT ;  /* 0x0000000d2c0c7209 */ /* 0x000fe40007810000 */
[----:B------:R-:W-:Y:S02]  /*6000*/  ISETP.GT.AND P4, PT, R15, 0x1, P2 ;  /* 0x000000010f00780c */ /* 0x000fe40001784270 */
[----:B------:R-:W-:Y:S02]  /*6010*/  FMNMX.FTZ R13, R45, R12, !PT ;  /* 0x0000000c2d0d7209 */ /* 0x000fe40007810000 */
[----:B------:R-:W-:-:S02]  /*6020*/  ISETP.LT.OR P5, PT, R16, 0x1, P5 ;  /* 0x000000011000780c */ /* 0x000fc40002fa1670 */
[----:B------:R-:W-:Y:S02]  /*6030*/  FMNMX.FTZ R12, R48, R13, !PT ;  /* 0x0000000d300c7209 */ /* 0x000fe40007810000 */
[----:B------:R-:W-:Y:S02]  /*6040*/  ISETP.LT.OR P4, PT, R16, 0x2, P4 ;  /* 0x000000021000780c */ /* 0x000fe40002781670 */
[----:B------:R-:W-:Y:S02]  /*6050*/  FMNMX.FTZ R13, R49, R12, !PT ;  /* 0x0000000c310d7209 */ /* 0x000fe40007810000 */
[----:B------:R-:W-:Y:S02]  /*6060*/  ISETP.GT.AND P3, PT, R15, 0x9, P2 ;  /* 0x000000090f00780c */ /* 0x000fe40001764270 */
[----:B------:R-:W-:Y:S02]  /*6070*/  FMNMX.FTZ R12, R52, R13, !PT ;  /* 0x0000000d340c7209 */ /* 0x000fe40007810000 */
[----:B------:R-:W-:-:S02]  /*6080*/  FSEL R27, R27, -INF , !P4 ;  /* 0xff8000001b1b7808 */ /* 0x000fc40006000000 */
[----:B------:R-:W-:Y:S02]  /*6090*/  FMNMX.FTZ R13, R53, R12, !PT ;  /* 0x0000000c350d7209 */ /* 0x000fe40007810000 */
[----:B------:R-:W-:Y:S02]  /*60a0*/  ISETP.GT.AND P4, PT, R15, 0x10, P2 ;  /* 0x000000100f00780c */ /* 0x000fe40001784270 */
[----:B------:R-:W-:Y:S02]  /*60b0*/  FMNMX.FTZ R12, R56, R13, !PT ;  /* 0x0000000d380c7209 */ /* 0x000fe40007810000 */
[C---:B------:R-:W-:Y:S02]  /*60c0*/  ISETP.LT.OR P3, PT, R16.reuse, 0xa, P3 ;  /* 0x0000000a1000780c */ /* 0x040fe40001f61670 */
[----:B------:R-:W-:Y:S02]  /*60d0*/  FMNMX.FTZ R13, R57, R12, !PT ;  /* 0x0000000c390d7209 */ /* 0x000fe40007810000 */
[----:B------:R-:W-:-:S02]  /*60e0*/  ISETP.LT.OR P4, PT, R16, 0x11, P4 ;  /* 0x000000111000780c */ /* 0x000fc40002781670 */
[----:B------:R-:W-:Y:S02]  /*60f0*/  FMNMX.FTZ R12, R60, R13, !PT ;  /* 0x0000000d3c0c7209 */ /* 0x000fe40007810000 */
[----:B------:R-:W-:Y:S02]  /*6100*/  FSEL R31, R31, -INF , !P3 ;  /* 0xff8000001f1f7808 */ /* 0x000fe40005800000 */
        /* <DEDUP_REMOVED lines=25> */
[C---:B------:R-:W-:Y:S02]  /*62a0*/  ISETP.GT.AND P3, PT, R15.reuse, 0x29, P2 ;  /* 0x000000290f00780c */ /* 0x040fe40001764270 */
[----:B------:R-:W-:Y:S01]  /*62b0*/  FSEL R46, R46, -INF , !P4 ;  /* 0xff8000002e2e7808 */ /* 0x000fe20006000000 */
[----:B------:R-:W0:Y:S01]  /*62c0*/  SHFL.BFLY PT, R12, R13, 0x2, 0x1f ;  /* 0x0c401f000d0c7f89 */ /* 0x000e2200000e0000 */
[----:B------:R-:W-:-:S04]  /*62d0*/  ISETP.GT.AND P4, PT, R15, 0x30, P2 ;  /* 0x000000300f00780c */ /* 0x000fc80001784270 */
[----:B------:R-:W-:-:S04]  /*62e0*/  ISETP.LT.OR P4, PT, R16, 0x31, P4 ;  /* 0x000000311000780c */ /* 0x000fc80002781670 */
[----:B------:R-:W-:Y:S02]  /*62f0*/  FSEL R50, R50, -INF , !P4 ;  /* 0xff80000032327808 */ /* 0x000fe40006000000 */
[----:B------:R-:W-:-:S04]  /*6300*/  ISETP.GT.AND P4, PT, R15, 0x39, P2 ;  /* 0x000000390f00780c */ /* 0x000fc80001784270 */
[----:B------:R-:W-:-:S04]  /*6310*/  ISETP.LT.OR P4, PT, R16, 0x3a, P4 ;  /* 0x0000003a1000780c */ /* 0x000fc80002781670 */
[----:B------:R-:W-:Y:S02]  /*6320*/  FSEL R55, R55, -INF , !P4 ;  /* 0xff80000037377808 */ /* 0x000fe40006000000 */
[----:B------:R-:W-:Y:S02]  /*6330*/  ISETP.GT.AND P4, PT, R15, 0x48, P2 ;  /* 0x000000480f00780c */ /* 0x000fe40001784270 */
[----:B0-----:R-:W-:Y:S02]  /*6340*/  FMNMX.FTZ R14, R13, R12, !PT ;  /* 0x0000000c0d0e7209 */ /* 0x001fe40007810000 */
[----:B------:R-:W-:-:S03]  /*6350*/  ISETP.LT.OR P4, PT, R16, 0x49, P4 ;  /* 0x000000491000780c */ /* 0x000fc60002781670 */
[----:B------:R-:W0:Y:S01]  /*6360*/  SHFL.BFLY PT, R19, R14, 0x1, 0x1f ;  /* 0x0c201f000e137f89 */ /* 0x000e2200000e0000 */
[----:B------:R-:W-:Y:S02]  /*6370*/  FSEL R62, R62, -INF , !P4 ;  /* 0xff8000003e3e7808 */ /* 0x000fe40006000000 */
        /* <DEDUP_REMOVED lines=8> */
[----:B------:R-:W-:Y:S02]  /*6400*/  ISETP.LT.OR P4, PT, R16, 0x6a, P4 ;  /* 0x0000006a1000780c */ /* 0x000fe40002781670 */
[C---:B------:R-:W-:Y:S01]  /*6410*/  FSETP.NEU.FTZ.AND P6, PT, R12.reuse, -INF , PT ;  /* 0xff8000000c00780b */ /* 0x040fe20003fdd000 */
[----:B------:R-:W-:-:S01]  /*6420*/  FFMA.FTZ R18, R12, R21, -8 ;  /* 0xc10000000c127423 */ /* 0x000fc20000010015 */
[----:B------:R-:W-:-:S02]  /*6430*/  FSEL R21, R26, -INF , !P5 ;  /* 0xff8000001a157808 */ /* 0x000fc40006800000 */
[----:B------:R-:W-:Y:S02]  /*6440*/  ISETP.LT.OR P5, PT, R16, 0x2a, P3 ;  /* 0x0000002a1000780c */ /* 0x000fe40001fa1670 */
[----:B------:R-:W-:Y:S02]  /*6450*/  FMNMX.FTZ R22, R21, R0, !PT ;  /* 0x0000000015167209 */ /* 0x000fe40007810000 */
[----:B------:R-:W-:Y:S02]  /*6460*/  FSEL R14, R18, RZ, P6 ;  /* 0x000000ff120e7208 */ /* 0x000fe40003000000 */
[----:B------:R-:W-:Y:S02]  /*6470*/  FMNMX.FTZ R23, R27, R22, !PT ;  /* 0x000000161b177209 */ /* 0x000fe40007810000 */
[----:B------:R-:W-:Y:S01]  /*6480*/  ISETP.GT.AND P3, PT, R15, 0x31, P2 ;  /* 0x000000310f00780c */ /* 0x000fe20001764270 */
[--C-:B------:R-:W-:Y:S01]  /*6490*/  FFMA.FTZ R18, R11, UR40, -R14.reuse ;  /* 0x000000280b127c23 */ /* 0x100fe2000801080e */
[----:B------:R-:W-:Y:S01]  /*64a0*/  FMNMX.FTZ R24, R30, R23, !PT ;  /* 0x000000171e187209 */ /* 0x000fe20007810000 */
[--C-:B------:R-:W-:Y:S01]  /*64b0*/  FFMA.FTZ R11, R25, UR40, -R14.reuse ;  /* 0x00000028190b7c23 */ /* 0x100fe2000801080e */
[----:B------:R-:W-:-:S01]  /*64c0*/  FFMA.FTZ R20, R29, UR40, -R14 ;  /* 0x000000281d147c23 */ /* 0x000fc2000801080e */
[--C-:B------:R-:W-:Y:S01]  /*64d0*/  FFMA.FTZ R13, R28, UR40, -R14.reuse ;  /* 0x000000281c0d7c23 */ /* 0x100fe2000801080e */
[----:B------:R-:W-:Y:S01]  /*64e0*/  FMNMX.FTZ R25, R31, R24, !PT ;  /* 0x000000181f197209 */ /* 0x000fe20007810000 */
[--C-:B------:R-:W-:Y:S01]  /*64f0*/  FFMA.FTZ R19, R32, UR40, -R14.reuse ;  /* 0x0000002820137c23 */ /* 0x100fe2000801080e */
[----:B------:R-:W-:Y:S01]  /*6500*/  FSEL R47, R47, -INF , !P5 ;  /* 0xff8000002f2f7808 */ /* 0x000fe20006800000 */
[--C-:B------:R-:W-:Y:S01]  /*6510*/  FFMA.FTZ R33, R33, UR40, -R14.reuse ;  /* 0x0000002821217c23 */ /* 0x100fe2000801080e */
[----:B------:R-:W-:Y:S01]  /*6520*/  FMNMX.FTZ R24, R34, R25, !PT ;  /* 0x0000001922187209 */ /* 0x000fe20007810000 */
[--C-:B------:R-:W-:Y:S01]  /*6530*/  FFMA.FTZ R23, R36, UR40, -R14.reuse ;  /* 0x0000002824177c23 */ /* 0x100fe2000801080e */
[----:B------:R-:W-:Y:S01]  /*6540*/  ISETP.GT.AND P5, PT, R15, 0x38, P2 ;  /* 0x000000380f00780c */ /* 0x000fe200017a4270 */
[----:B------:R0:W-:Y:S01]  /*6550*/  MUFU.EX2 R22, R33 ;  /* 0x0000002100167308 */ /* 0x0001e20000000800 */
[----:B------:R-:W-:Y:S01]  /*6560*/  FMNMX.FTZ R25, R35, R24, !PT ;  /* 0x0000001823197209 */ /* 0x000fe20007810000 */
[--C-:B------:R-:W-:Y:S01]  /*6570*/  FFMA.FTZ R37, R37, UR40, -R14.reuse ;  /* 0x0000002825257c23 */ /* 0x100fe2000801080e */
[----:B------:R-:W-:Y:S01]  /*6580*/  ISETP.LT.OR P3, PT, R16, 0x32, P3 ;  /* 0x000000321000780c */ /* 0x000fe20001f61670 */
[--C-:B------:R-:W-:Y:S01]  /*6590*/  FFMA.FTZ R41, R41, UR40, -R14.reuse ;  /* 0x0000002829297c23 */ /* 0x100fe2000801080e */
[----:B------:R-:W-:Y:S01]  /*65a0*/  FMNMX.FTZ R26, R38, R25, !PT ;  /* 0x00000019261a7209 */ /* 0x000fe20007810000 */
[--C-:B------:R-:W-:Y:S01]  /*65b0*/  FFMA.FTZ R25, R40, UR40, -R14.reuse ;  /* 0x0000002828197c23 */ /* 0x100fe2000801080e */
[----:B------:R-:W-:Y:S01]  /*65c0*/  FSEL R51, R51, -INF , !P3 ;  /* 0xff80000033337808 */ /* 0x000fe20005800000 */
[----:B------:R1:W-:Y:S01]  /*65d0*/  MUFU.EX2 R24, R37 ;  /* 0x0000002500187308 */ /* 0x0003e20000000800 */
[----:B------:R-:W-:Y:S01]  /*65e0*/  FMNMX.FTZ R29, R39, R26, !PT ;  /* 0x0000001a271d7209 */ /* 0x000fe20007810000 */
[--C-:B------:R-:W-:Y:S01]  /*65f0*/  FFMA.FTZ R44, R44, UR40, -R14.reuse ;  /* 0x000000282c2c7c23 */ /* 0x100fe2000801080e */
[----:B------:R-:W-:Y:S01]  /*6600*/  ISETP.LT.OR P5, PT, R16, 0x39, P5 ;  /* 0x000000391000780c */ /* 0x000fe20002fa1670 */
[--C-:B------:R-:W-:Y:S01]  /*6610*/  FFMA.FTZ R56, R56, UR40, -R14.reuse ;  /* 0x0000002838387c23 */ /* 0x100fe2000801080e */
[----:B------:R-:W-:Y:S01]  /*6620*/  FMNMX.FTZ R26, R42, R29, !PT ;  /* 0x0000001d2a1a7209 */ /* 0x000fe20007810000 */
[--C-:B------:R-:W-:Y:S01]  /*6630*/  FFMA.FTZ R57, R57, UR40, -R14.reuse ;  /* 0x0000002839397c23 */ /* 0x100fe2000801080e */
[----:B------:R-:W-:Y:S01]  /*6640*/  ISETP.GT.AND P3, PT, R15, 0x40, P2 ;  /* 0x000000400f00780c */ /* 0x000fe20001764270 */
[--C-:B------:R-:W-:Y:S01]  /*6650*/  FFMA.FTZ R48, R48, UR40, -R14.reuse ;  /* 0x0000002830307c23 */ /* 0x100fe2000801080e */
[----:B------:R-:W-:Y:S01]  /*6660*/  FMNMX.FTZ R29, R43, R26, !PT ;  /* 0x0000001a2b1d7209 */ /* 0x000fe20007810000 */
[--C-:B------:R-:W-:Y:S01]  /*6670*/  FFMA.FTZ R52, R52, UR40, -R14.reuse ;  /* 0x0000002834347c23 */ /* 0x100fe2000801080e */
[----:B------:R-:W-:Y:S01]  /*6680*/  FSEL R54, R54, -INF , !P5 ;  /* 0xff80000036367808 */ /* 0x000fe20006800000 */
[----:B------:R-:W-:Y:S01]  /*6690*/  MUFU.EX2 R26, R41 ;  /* 0x00000029001a7308 */ /* 0x000fe20000000800 */
[----:B------:R-:W-:Y:S01]  /*66a0*/  FMNMX.FTZ R28, R46, R29, !PT ;  /* 0x0000001d2e1c7209 */ /* 0x000fe20007810000 */
[--C-:B------:R-:W-:Y:S01]  /*66b0*/  FFMA.FTZ R64, R64, UR40, -R14.reuse ;  /* 0x0000002840407c23 */ /* 0x100fe2000801080e */
[----:B------:R-:W-:Y:S01]  /*66c0*/  ISETP.GT.AND P5, PT, R15, 0x41, P2 ;  /* 0x000000410f00780c */ /* 0x000fe200017a4270 */
[----:B------:R-:W-:Y:S01]  /*66d0*/  FFMA.FTZ R85, R85, UR40, -R14 ;  /* 0x0000002855557c23 */ /* 0x000fe2000801080e */
[----:B------:R-:W-:-:S02]  /*66e0*/  FMNMX.FTZ R29, R47, R28, !PT ;  /* 0x0000001c2f1d7209 */ /* 0x000fc40007810000 */
[----:B------:R-:W-:Y:S01]  /*66f0*/  ISETP.LT.OR P3, PT, R16, 0x41, P3 ;  /* 0x000000411000780c */ /* 0x000fe20001f61670 */
[----:B------:R-:W-:Y:S01]  /*6700*/  MUFU.EX2 R28, R44 ;  /* 0x0000002c001c7308 */ /* 0x000fe20000000800 */
[----:B------:R-:W-:Y:S01]  /*6710*/  FMNMX.FTZ R32, R50, R29, !PT ;  /* 0x0000001d32207209 */ /* 0x000fe20007810000 */
[----:B------:R-:W-:Y:S01]  /*6720*/  FFMA.FTZ R29, R45, UR40, -R14 ;  /* 0x000000282d1d7c23 */ /* 0x000fe2000801080e */
[----:B------:R-:W-:Y:S02]  /*6730*/  ISETP.LT.OR P5, PT, R16, 0x42, P5 ;  /* 0x000000421000780c */ /* 0x000fe40002fa1670 */
[----:B0-----:R-:W-:Y:S02]  /*6740*/  FMNMX.FTZ R33, R51, R32, !PT ;  /* 0x0000002033217209 */ /* 0x001fe40007810000 */
[----:B------:R-:W-:Y:S01]  /*6750*/  FSEL R58, R58, -INF , !P3 ;  /* 0xff8000003a3a7808 */ /* 0x000fe20005800000 */
[----:B------:R-:W-:Y:S01]  /*6760*/  MUFU.EX2 R18, R18 ;  /* 0x0000001200127308 */ /* 0x000fe20000000800 */
[----:B------:R-:W-:-:S02]  /*6770*/  FMNMX.FTZ R32, R54, R33, !PT ;  /* 0x0000002136207209 */ /* 0x000fc40007810000 */
[----:B------:R-:W-:Y:S02]  /*6780*/  ISETP.GT.AND P3, PT, R15, 0x49, P2 ;  /* 0x000000490f00780c */ /* 0x000fe40001764270 */
[----:B------:R-:W-:Y:S02]  /*6790*/  FMNMX.FTZ R33, R55, R32, !PT ;  /* 0x0000002037217209 */ /* 0x000fe40007810000 */
[----:B------:R-:W-:Y:S01]  /*67a0*/  FSEL R59, R59, -INF , !P5 ;  /* 0xff8000003b3b7808 */ /* 0x000fe20006800000 */
[----:B------:R0:W-:Y:S01]  /*67b0*/  MUFU.EX2 R32, R48 ;  /* 0x0000003000207308 */ /* 0x0001e20000000800 */
[----:B------:R-:W-:Y:S01]  /*67c0*/  FMNMX.FTZ R36, R58, R33, !PT ;  /* 0x000000213a247209 */ /* 0x000fe20007810000 */
[--C-:B------:R-:W-:Y:S01]  /*67d0*/  FFMA.FTZ R33, R49, UR40, -R14.reuse ;  /* 0x0000002831217c23 */ /* 0x100fe2000801080e */
[----:B------:R-:W-:Y:S01]  /*67e0*/  ISETP.GT.AND P5, PT, R15, 0x50, P2 ;  /* 0x000000500f00780c */ /* 0x000fe200017a4270 */
[----:B------:R-:W-:Y:S01]  /*67f0*/  FFMA.FTZ R49, R69, UR40, -R14 ;  /* 0x0000002845317c23 */ /* 0x000fe2000801080e */
[----:B------:R-:W-:-:S02]  /*6800*/  ISETP.LT.OR P3, PT, R16, 0x4a, P3 ;  /* 0x0000004a1000780c */ /* 0x000fc40001f61670 */
[----:B-1----:R-:W-:Y:S01]  /*6810*/  FMNMX.FTZ R37, R59, R36, !PT ;  /* 0x000000243b257209 */ /* 0x002fe20007810000 */
[----:B------:R-:W-:Y:S01]  /*6820*/  MUFU.EX2 R11, R11 ;  /* 0x0000000b000b7308 */ /* 0x000fe20000000800 */
[----:B------:R-:W-:Y:S01]  /*6830*/  FSEL R63, R63, -INF , !P3 ;  /* 0xff8000003f3f7808 */ /* 0x000fe20005800000 */
[----:B0-----:R-:W-:Y:S01]  /*6840*/  FFMA.FTZ R48, R68, UR40, -R14 ;  /* 0x0000002844307c23 */ /* 0x001fe2000801080e */
[----:B------:R-:W-:Y:S02]  /*6850*/  ISETP.LT.OR P5, PT, R16, 0x51, P5 ;  /* 0x000000511000780c */ /* 0x000fe40002fa1670 */
[----:B------:R-:W-:Y:S02]  /*6860*/  FMNMX.FTZ R36, R62, R37, !PT ;  /* 0x000000253e247209 */ /* 0x000fe40007810000 */
[----:B------:R-:W-:Y:S01]  /*6870*/  ISETP.GT.AND P3, PT, R15, 0x58, P2 ;  /* 0x000000580f00780c */ /* 0x000fe20001764270 */
[----:B------:R-:W-:Y:S01]  /*6880*/  MUFU.EX2 R13, R13 ;  /* 0x0000000d000d7308 */ /* 0x000fe20000000800 */
[----:B------:R-:W-:-:S02]  /*6890*/  FSEL R66, R66, -INF , !P5 ;  /* 0xff80000042427808 */ /* 0x000fc40006800000 */
[----:B------:R-:W-:Y:S02]  /*68a0*/  FMNMX.FTZ R37, R63, R36, !PT ;  /* 0x000000243f257209 */ /* 0x000fe40007810000 */
[----:B------:R-:W-:Y:S02]  /*68b0*/  ISETP.GT.AND P5, PT, R15, 0x59, P2 ;  /* 0x000000590f00780c */ /* 0x000fe400017a4270 */
[----:B------:R-:W-:Y:S01]  /*68c0*/  ISETP.LT.OR P3, PT, R16, 0x59, P3 ;  /* 0x000000591000780c */ /* 0x000fe20001f61670 */
[----:B------:R0:W-:Y:S01]  /*68d0*/  MUFU.EX2 R36, R52 ;  /* 0x0000003400247308 */ /* 0x0001e20000000800 */
[----:B------:R-:W-:Y:S01]  /*68e0*/  FMNMX.FTZ R40, R66, R37, !PT ;  /* 0x0000002542287209 */ /* 0x000fe20007810000 */
[--C-:B------:R-:W-:Y:S01]  /*68f0*/  FFMA.FTZ R37, R53, UR40, -R14.reuse ;  /* 0x0000002835257c23 */ /* 0x100fe2000801080e */
[----:B------:R-:W-:Y:S01]  /*6900*/  ISETP.LT.OR P5, PT, R16, 0x5a, P5 ;  /* 0x0000005a1000780c */ /* 0x000fe20002fa1670 */
[--C-:B------:R-:W-:Y:S01]  /*6910*/  FFMA.FTZ R53, R73, UR40, -R14.reuse ;  /* 0x0000002849357c23 */ /* 0x100fe2000801080e */
[----:B------:R-:W-:Y:S01]  /*6920*/  FSEL R70, R70, -INF , !P3 ;  /* 0xff80000046467808 */ /* 0x000fe20005800000 */
[----:B------:R-:W-:Y:S01]  /*6930*/  IMAD.U32 R73, RZ, RZ, UR40 ;  /* 0x00000028ff497e24 */ /* 0x000fe2000f8e00ff */
[----:B------:R-:W-:Y:S01]  /*6940*/  FMNMX.FTZ R41, R67, R40, !PT ;  /* 0x0000002843297209 */ /* 0x000fe20007810000 */
[----:B------:R-:W-:Y:S01]  /*6950*/  MUFU.EX2 R20, R20 ;  /* 0x0000001400147308 */ /* 0x000fe20000000800 */
[----:B------:R-:W-:Y:S01]  /*6960*/  ISETP.GT.AND P3, PT, R15, 0x61, P2 ;  /* 0x000000610f00780c */ /* 0x000fe20001764270 */
[----:B0-----:R-:W-:Y:S01]  /*6970*/  FFMA.FTZ R52, R72, UR40, -R14 ;  /* 0x0000002848347c23 */ /* 0x001fe2000801080e */
[----:B------:R-:W-:-:S02]  /*6980*/  FSEL R71, R71, -INF , !P5 ;  /* 0xff80000047477808 */ /* 0x000fc40006800000 */
[----:B------:R-:W-:Y:S02]  /*6990*/  FMNMX.FTZ R40, R70, R41, !PT ;  /* 0x0000002946287209 */ /* 0x000fe40007810000 */
[----:B------:R-:W-:Y:S01]  /*69a0*/  ISETP.GT.AND P5, PT, R15, 0x68, P2 ;  /* 0x000000680f00780c */ /* 0x000fe200017a4270 */
[----:B------:R-:W-:Y:S01]  /*69b0*/  MUFU.EX2 R19, R19 ;  /* 0x0000001300137308 */ /* 0x000fe20000000800 */
[C---:B------:R-:W-:Y:S02]  /*69c0*/  ISETP.LT.OR P3, PT, R16.reuse, 0x62, P3 ;  /* 0x000000621000780c */ /* 0x040fe40001f61670 */
[----:B------:R-:W-:Y:S02]  /*69d0*/  FMNMX.FTZ R41, R71, R40, !PT ;  /* 0x0000002847297209 */ /* 0x000fe40007810000 */
[----:B------:R-:W-:Y:S02]  /*69e0*/  FSEL R75, R75, -INF , !P3 ;  /* 0xff8000004b4b7808 */ /* 0x000fe40005800000 */
[----:B------:R-:W-:Y:S01]  /*69f0*/  ISETP.LT.OR P5, PT, R16, 0x69, P5 ;  /* 0x000000691000780c */ /* 0x000fe20002fa1670 */
[----:B------:R0:W-:Y:S01]  /*6a00*/  MUFU.EX2 R40, R56 ;  /* 0x0000003800287308 */ /* 0x0001e20000000800 */
[----:B------:R-:W-:-:S02]  /*6a10*/  FMNMX.FTZ R44, R74, R41, !PT ;  /* 0x000000294a2c7209 */ /* 0x000fc40007810000 */
[----:B------:R-:W-:Y:S02]  /*6a20*/  ISETP.GT.AND P3, PT, R15, 0x70, P2 ;  /* 0x000000700f00780c */ /* 0x000fe40001764270 */
[----:B------:R-:W-:Y:S02]  /*6a30*/  FSEL R78, R78, -INF , !P5 ;  /* 0xff8000004e4e7808 */ /* 0x000fe40006800000 */
[----:B------:R-:W-:Y:S01]  /*6a40*/  FMNMX.FTZ R41, R75, R44, !PT ;  /* 0x0000002c4b297209 */ /* 0x000fe20007810000 */
[----:B------:R-:W-:Y:S01]  /*6a50*/  MUFU.EX2 R23, R23 ;  /* 0x0000001700177308 */ /* 0x000fe20000000800 */
[----:B------:R-:W-:Y:S02]  /*6a60*/  ISETP.GT.AND P5, PT, R15, 0x71, P2 ;  /* 0x000000710f00780c */ /* 0x000fe400017a4270 */
[----:B------:R-:W-:Y:S02]  /*6a70*/  FSEL R79, R79, -INF , !P4 ;  /* 0xff8000004f4f7808 */ /* 0x000fe40006000000 */
[----:B------:R-:W-:-:S02]  /*6a80*/  ISETP.LT.OR P3, PT, R16, 0x71, P3 ;  /* 0x000000711000780c */ /* 0x000fc40001f61670 */
[----:B------:R-:W-:Y:S01]  /*6a90*/  FMNMX.FTZ R44, R78, R41, !PT ;  /* 0x000000294e2c7209 */ /* 0x000fe20007810000 */
[----:B------:R-:W-:-:S01]  /*6aa0*/  FFMA.FTZ R41, R60, UR40, -R14 ;  /* 0x000000283c297c23 */ /* 0x000fc2000801080e */
[----:B------:R-:W-:Y:S01]  /*6ab0*/  ISETP.GT.AND P4, PT, R15, 0x78, P2 ;  /* 0x000000780f00780c */ /* 0x000fe20001784270 */
[----:B------:R-:W-:-:S01]  /*6ac0*/  FFMA.FTZ R60, R80, UR40, -R14 ;  /* 0x00000028503c7c23 */ /* 0x000fc2000801080e */
[----:B------:R-:W-:Y:S01]  /*6ad0*/  ISETP.LT.OR P5, PT, R16, 0x72, P5 ;  /* 0x000000721000780c */ /* 0x000fe20002fa1670 */
[----:B------:R-:W-:Y:S01]  /*6ae0*/  MUFU.EX2 R25, R25 ;  /* 0x0000001900197308 */ /* 0x000fe20000000800 */
[----:B------:R-:W-:Y:S02]  /*6af0*/  FSEL R82, R82, -INF , !P3 ;  /* 0xff80000052527808 */ /* 0x000fe40005800000 */
[----:B------:R-:W-:Y:S02]  /*6b00*/  FMNMX.FTZ R45, R79, R44, !PT ;  /* 0x0000002c4f2d7209 */ /* 0x000fe40007810000 */
[----:B------:R-:W-:-:S02]  /*6b10*/  ISETP.GT.AND P2, PT, R15, 0x79, P2 ;  /* 0x000000790f00780c */ /* 0x000fc40001744270 */
[----:B------:R-:W-:Y:S01]  /*6b20*/  ISETP.LT.OR P4, PT, R16, 0x79, P4 ;  /* 0x000000791000780c */ /* 0x000fe20002781670 */
[----:B------:R1:W-:Y:S01]  /*6b30*/  MUFU.EX2 R15, R57 ;  /* 0x00000039000f7308 */ /* 0x0003e20000000800 */
[----:B------:R-:W-:Y:S02]  /*6b40*/  FSEL R83, R83, -INF , !P5 ;  /* 0xff80000053537808 */ /* 0x000fe40006800000 */
[----:B------:R-:W-:Y:S02]  /*6b50*/  FMNMX.FTZ R44, R82, R45, !PT ;  /* 0x0000002d522c7209 */ /* 0x000fe40007810000 */
[----:B------:R-:W-:Y:S01]  /*6b60*/  ISETP.LT.OR P2, PT, R16, 0x7a, P2 ;  /* 0x0000007a1000780c */ /* 0x000fe20001741670 */
[--C-:B------:R-:W-:Y:S01]  /*6b70*/  FFMA.FTZ R16, R61, UR40, -R14.reuse ;  /* 0x000000283d107c23 */ /* 0x100fe2000801080e */
[----:B------:R-:W-:Y:S01]  /*6b80*/  FSEL R86, R86, -INF , !P4 ;  /* 0xff80000056567808 */ /* 0x000fe20006000000 */
[----:B------:R-:W-:Y:S01]  /*6b90*/  FFMA.FTZ R61, R81, UR40, -R14 ;  /* 0x00000028513d7c23 */ /* 0x000fe2000801080e */
[----:B------:R-:W-:Y:S01]  /*6ba0*/  FMNMX.FTZ R45, R83, R44, !PT ;  /* 0x0000002c532d7209 */ /* 0x000fe20007810000 */
[----:B------:R-:W-:Y:S01]  /*6bb0*/  MUFU.EX2 R29, R29 ;  /* 0x0000001d001d7308 */ /* 0x000fe20000000800 */
[----:B------:R-:W-:-:S02]  /*6bc0*/  FSEL R87, R87, -INF , !P2 ;  /* 0xff80000057577808 */ /* 0x000fc40005000000 */
[----:B------:R-:W-:Y:S01]  /*6bd0*/  FMNMX.FTZ R44, R86, R45, !PT ;  /* 0x0000002d562c7209 */ /* 0x000fe20007810000 */
[----:B------:R-:W-:-:S01]  /*6be0*/  FFMA.FTZ R45, R65, UR40, -R14 ;  /* 0x00000028412d7c23 */ /* 0x000fc2000801080e */
[----:B------:R-:W-:Y:S02]  /*6bf0*/  FSEL R69, R12, RZ, P6 ;  /* 0x000000ff0c457208 */ /* 0x000fe40003000000 */
[----:B0-----:R-:W-:Y:S01]  /*6c00*/  FMNMX.FTZ R56, R87, R44, !PT ;  /* 0x0000002c57387209 */ /* 0x001fe20007810000 */
[----:B------:R-:W-:Y:S02]  /*6c10*/  MUFU.EX2 R33, R33 ;  /* 0x0000002100217308 */ /* 0x000fe40000000800 */
[----:B------:R-:W-:-:S02]  /*6c20*/  FADD.FTZ R69, -R69, R2 ;  /* 0x0000000245457221 */ /* 0x000fc40000010100 */
[----:B-1----:R-:W0:Y:S02]  /*6c30*/  SHFL.BFLY PT, R57, R56, 0x2, 0x1f ;  /* 0x0c401f0038397f89 */ /* 0x002e2400000e0000 */
[----:B------:R-:W-:-:S02]  /*6c40*/  FMUL.FTZ R69, R69, UR40 ;  /* 0x0000002845457c20 */ /* 0x000fc40008410000 */
[----:B------:R1:W-:Y:S08]  /*6c50*/  MUFU.EX2 R44, R64 ;  /* 0x00000040002c7308 */ /* 0x0003f00000000800 */
[----:B------:R-:W2:Y:S01]  /*6c60*/  MUFU.EX2 R69, R69 ;  /* 0x0000004500457308 */ /* 0x000ea20000000800 */
[----:B-1----:R-:W-:-:S07]  /*6c70*/  FFMA.FTZ R64, R84, UR40, -R14 ;  /* 0x0000002854407c23 */ /* 0x002fce000801080e */
[----:B------:R-:W-:Y:S01]  /*6c80*/  MUFU.EX2 R37, R37 ;  /* 0x0000002500257308 */ /* 0x000fe20000000800 */
[----:B0-----:R-:W-:Y:S01]  /*6c90*/  FMNMX.FTZ R65, R56, R57, !PT ;  /* 0x0000003938417209 */ /* 0x001fe20007810000 */
[--C-:B------:R-:W-:Y:S01]  /*6ca0*/  FFMA.FTZ R56, R76, UR40, -R14.reuse ;  /* 0x000000284c387c23 */ /* 0x100fe2000801080e */
[----:B------:R-:W-:-:S05]  /*6cb0*/  FFMA.FTZ R57, R77, UR40, -R14 ;  /* 0x000000284d397c23 */ /* 0x000fca000801080e */
[----:B------:R-:W-:Y:S01]  /*6cc0*/  MUFU.EX2 R41, R41 ;  /* 0x0000002900297308 */ /* 0x000fe20000000800 */
[----:B------:R-:W0:Y:S07]  /*6cd0*/  SHFL.BFLY PT, R68, R65, 0x1, 0x1f ;  /* 0x0c201f0041447f89 */ /* 0x000e2e00000e0000 */
[----:B------:R-:W-:Y:S08]  /*6ce0*/  MUFU.EX2 R16, R16 ;  /* 0x0000001000107308 */ /* 0x000ff00000000800 */
[----:B------:R-:W-:Y:S08]  /*6cf0*/  MUFU.EX2 R45, R45 ;  /* 0x0000002d002d7308 */ /* 0x000ff00000000800 */
[----:B------:R-:W-:Y:S01]  /*6d00*/  MUFU.EX2 R48, R48 ;  /* 0x0000003000307308 */ /* 0x000fe20000000800 */
[----:B0-----:R-:W-:-:S04]  /*6d10*/  FMNMX.FTZ R14, R65, R68, !PT ;  /* 0x00000044410e7209 */ /* 0x001fc80007810000 */
[C---:B------:R-:W-:Y:S01]  /*6d20*/  FSETP.NEU.FTZ.AND P2, PT, R14.reuse, -INF , PT ;  /* 0xff8000000e00780b */ /* 0x040fe20003f5d000 */
[----:B------:R-:W-:-:S02]  /*6d30*/  FFMA.FTZ R2, R14, R73, -8 ;  /* 0xc10000000e027423 */ /* 0x000fc40000010049 */
[----:B------:R-:W-:Y:S03]  /*6d40*/  MUFU.EX2 R49, R49 ;  /* 0x0000003100317308 */ /* 0x000fe60000000800 */
[----:B------:R-:W-:-:S05]  /*6d50*/  FSEL R2, R2, RZ, P2 ;  /* 0x000000ff02027208 */ /* 0x000fca0001000000 */
[--C-:B------:R-:W-:Y:S01]  /*6d60*/  FFMA.FTZ R68, R27, UR40, -R2.reuse ;  /* 0x000000281b447c23 */ /* 0x100fe20008010802 */
[----:B------:R-:W-:-:S01]  /*6d70*/  FFMA.FTZ R27, R30, UR40, -R2 ;  /* 0x000000281e1b7c23 */ /* 0x000fc20008010802 */
        /* <DEDUP_REMOVED lines=11> */
[----:B------:R-:W-:Y:S01]  /*6e30*/  FSEL R51, R14, RZ, P2 ;  /* 0x000000ff0e337208 */ /* 0x000fe20001000000 */
[--C-:B------:R-:W-:Y:S01]  /*6e40*/  FFMA.FTZ R72, R54, UR40, -R2.reuse ;  /* 0x0000002836487c23 */ /* 0x100fe20008010802 */
[----:B------:R-:W-:-:S01]  /*6e50*/  FFMA.FTZ R21, R21, UR40, -R2 ;  /* 0x0000002815157c23 */ /* 0x000fc20008010802 */
[----:B------:R-:W-:Y:S01]  /*6e60*/  MUFU.EX2 R68, R68 ;  /* 0x0000004400447308 */ /* 0x000fe20000000800 */
[----:B------:R-:W-:-:S01]  /*6e70*/  FFMA.FTZ R86, R86, UR40, -R2 ;  /* 0x0000002856567c23 */ /* 0x000fc20008010802 */
[----:B------:R-:W-:-:S04]  /*6e80*/  FADD.FTZ R51, -R51, R0 ;  /* 0x0000000033337221 */ /* 0x000fc80000010100 */
[----:B------:R-:W-:Y:S01]  /*6e90*/  FMUL.FTZ R54, R51, UR40 ;  /* 0x0000002833367c20 */ /* 0x000fe20008410000 */
[----:B------:R-:W-:-:S01]  /*6ea0*/  FFMA.FTZ R51, R55, UR40, -R2 ;  /* 0x0000002837337c23 */ /* 0x000fc20008010802 */
[----:B------:R-:W-:Y:S01]  /*6eb0*/  MUFU.EX2 R21, R21 ;  /* 0x0000001500157308 */ /* 0x000fe20000000800 */
[----:B------:R-:W-:-:S01]  /*6ec0*/  FFMA.FTZ R55, R58, UR40, -R2 ;  /* 0x000000283a377c23 */ /* 0x000fc20008010802 */
[--C-:B------:R-:W-:Y:S01]  /*6ed0*/  FFMA.FTZ R58, R59, UR40, -R2.reuse ;  /* 0x000000283b3a7c23 */ /* 0x100fe20008010802 */
[----:B------:R-:W-:-:S01]  /*6ee0*/  FFMA.FTZ R59, R62, UR40, -R2 ;  /* 0x000000283e3b7c23 */ /* 0x000fc20008010802 */
[----:B--2---:R-:W-:-:S04]  /*6ef0*/  FFMA.FTZ R62, R69, R5, R18 ;  /* 0x00000005453e7223 */ /* 0x004fc80000010012 */
[----:B------:R-:W0:Y:S08]  /*6f00*/  MUFU.EX2 R54, R54 ;  /* 0x0000003600367308 */ /* 0x000e300000000800 */
[----:B------:R-:W1:Y:S08]  /*6f10*/  MUFU.EX2 R27, R27 ;  /* 0x0000001b001b7308 */ /* 0x000e700000000800 */
[----:B------:R-:W2:Y:S01]  /*6f20*/  MUFU.EX2 R30, R30 ;  /* 0x0000001e001e7308 */ /* 0x000ea20000000800 */
[----:B0-----:R-:W-:-:S01]  /*6f30*/  FFMA.FTZ R5, R54, R4, R21 ;  /* 0x0000000436057223 */ /* 0x001fc20000010015 */
[----:B------:R-:W-:Y:S01]  /*6f40*/  FADD.FTZ R4, R11, R62 ;  /* 0x0000003e0b047221 */ /* 0x000fe20000010000 */
[----:B------:R-:W-:-:S05]  /*6f50*/  FFMA.FTZ R62, R63, UR40, -R2 ;  /* 0x000000283f3e7c23 */ /* 0x000fca0008010802 */
[----:B------:R-:W0:Y:S08]  /*6f60*/  MUFU.EX2 R31, R31 ;  /* 0x0000001f001f7308 */ /* 0x000e300000000800 */
[----:B------:R-:W3:Y:S08]  /*6f70*/  MUFU.EX2 R34, R34 ;  /* 0x0000002200227308 */ /* 0x000ef00000000800 */
[----:B------:R4:W-:Y:S08]  /*6f80*/  MUFU.EX2 R0, R72 ;  /* 0x0000004800007308 */ /* 0x0009f00000000800 */
[----:B------:R-:W5:Y:S01]  /*6f90*/  MUFU.EX2 R35, R35 ;  /* 0x0000002300237308 */ /* 0x000f620000000800 */
[----:B----4-:R-:W-:-:S01]  /*6fa0*/  FADD.FTZ R72, R68, R5 ;  /* 0x0000000544487221 */ /* 0x010fc20000010000 */
[----:B------:R-:W-:-:S03]  /*6fb0*/  FADD.FTZ R5, R13, R4 ;  /* 0x000000040d057221 */ /* 0x000fc60000010000 */
[----:B-1----:R-:W-:Y:S01]  /*6fc0*/  FADD.FTZ R63, R27, R72 ;  /* 0x000000481b3f7221 */ /* 0x002fe20000010000 */
[----:B------:R-:W-:-:S02]  /*6fd0*/  FADD.FTZ R4, R20, R5 ;  /* 0x0000000514047221 */ /* 0x000fc40000010000 */
[----:B------:R-:W1:Y:S01]  /*6fe0*/  MUFU.EX2 R38, R38 ;  /* 0x0000002600267308 */ /* 0x000e620000000800 */
[----:B--2---:R-:W-:-:S01]  /*6ff0*/  FADD.FTZ R72, R30, R63 ;  /* 0x0000003f1e487221 */ /* 0x004fc20000010000 */
[----:B------:R-:W-:Y:S01]  /*7000*/  FADD.FTZ R5, R19, R4 ;  /* 0x0000000413057221 */ /* 0x000fe20000010000 */
[----:B------:R-:W-:-:S01]  /*7010*/  FFMA.FTZ R63, R66, UR40, -R2 ;  /* 0x00000028423f7c23 */ /* 0x000fc20008010802 */
[----:B------:R-:W-:Y:S01]  /*7020*/  FFMA.FTZ R66, R67, UR40, -R2 ;  /* 0x0000002843427c23 */ /* 0x000fe20008010802 */
[----:B0-----:R-:W-:-:S01]  /*7030*/  FADD.FTZ R73, R31, R72 ;  /* 0x000000481f497221 */ /* 0x001fc20000010000 */
[----:B------:R-:W-:Y:S02]  /*7040*/  FADD.FTZ R4, R22, R5 ;  /* 0x0000000516047221 */ /* 0x000fe40000010000 */
[----:B------:R-:W0:Y:S01]  /*7050*/  MUFU.EX2 R39, R39 ;  /* 0x0000002700277308 */ /* 0x000e220000000800 */
[----:B---3--:R-:W-:-:S01]  /*7060*/  FADD.FTZ R72, R34, R73 ;  /* 0x0000004922487221 */ /* 0x008fc20000010000 */
[----:B------:R-:W-:-:S03]  /*7070*/  FADD.FTZ R5, R23, R4 ;  /* 0x0000000417057221 */ /* 0x000fc60000010000 */
[----:B-----5:R-:W-:Y:S01]  /*7080*/  FADD.FTZ R67, R35, R72 ;  /* 0x0000004823437221 */ /* 0x020fe20000010000 */
[----:B------:R-:W-:-:S02]  /*7090*/  FADD.FTZ R4, R24, R5 ;  /* 0x0000000518047221 */ /* 0x000fc40000010000 */
[----:B------:R-:W2:Y:S01]  /*70a0*/  MUFU.EX2 R42, R42 ;  /* 0x0000002a002a7308 */ /* 0x000ea20000000800 */
[----:B-1----:R-:W-:-:S01]  /*70b0*/  FADD.FTZ R72, R38, R67 ;  /* 0x0000004326487221 */ /* 0x002fc20000010000 */
[----:B------:R-:W-:Y:S01]  /*70c0*/  FADD.FTZ R5, R25, R4 ;  /* 0x0000000419057221 */ /* 0x000fe20000010000 */
[----:B------:R-:W-:-:S01]  /*70d0*/  FFMA.FTZ R67, R70, UR40, -R2 ;  /* 0x0000002846437c23 */ /* 0x000fc20008010802 */
[--C-:B------:R-:W-:Y:S01]  /*70e0*/  FFMA.FTZ R70, R71, UR40, -R2.reuse ;  /* 0x0000002847467c23 */ /* 0x100fe20008010802 */
[----:B------:R-:W-:-:S01]  /*70f0*/  FFMA.FTZ R71, R74, UR40, -R2 ;  /* 0x000000284a477c23 */ /* 0x000fc20008010802 */
[----:B------:R-:W-:Y:S02]  /*7100*/  FADD.FTZ R5, R26, R5 ;  /* 0x000000051a057221 */ /* 0x000fe40000010000 */
[----:B------:R-:W1:Y:S01]  /*7110*/  MUFU.EX2 R43, R43 ;  /* 0x0000002b002b7308 */ /* 0x000e620000000800 */
[----:B0-----:R-:W-:-:S01]  /*7120*/  FADD.FTZ R73, R39, R72 ;  /* 0x0000004827497221 */ /* 0x001fc20000010000 */
[----:B------:R-:W-:-:S06]  /*7130*/  FADD.FTZ R72, R28, R5 ;  /* 0x000000051c487221 */ /* 0x000fcc0000010000 */
[----:B------:R-:W0:Y:S01]  /*7140*/  MUFU.EX2 R46, R46 ;  /* 0x0000002e002e7308 */ /* 0x000e220000000800 */
[----:B--2---:R-:W-:-:S01]  /*7150*/  FADD.FTZ R4, R42, R73 ;  /* 0x000000492a047221 */ /* 0x004fc20000010000 */
[----:B------:R-:W-:-:S04]  /*7160*/  FADD.FTZ R73, R29, R72 ;  /* 0x000000481d497221 */ /* 0x000fc80000010000 */
[----:B------:R-:W-:Y:S02]  /*7170*/  FADD.FTZ R72, R32, R73 ;  /* 0x0000004920487221 */ /* 0x000fe40000010000 */
[----:B------:R-:W2:Y:S01]  /*7180*/  MUFU.EX2 R47, R47 ;  /* 0x0000002f002f7308 */ /* 0x000ea20000000800 */
[----:B-1----:R-:W-:-:S01]  /*7190*/  FADD.FTZ R5, R43, R4 ;  /* 0x000000042b057221 */ /* 0x002fc20000010000 */
[----:B------:R-:W-:Y:S01]  /*71a0*/  FADD.FTZ R73, R33, R72 ;  /* 0x0000004821497221 */ /* 0x000fe20000010000 */
[----:B------:R-:W-:-:S05]  /*71b0*/  FFMA.FTZ R72, R75, UR40, -R2 ;  /* 0x000000284b487c23 */ /* 0x000fca0008010802 */
[----:B------:R-:W1:Y:S01]  /*71c0*/  MUFU.EX2 R50, R50 ;  /* 0x0000003200327308 */ /* 0x000e620000000800 */
[----:B0-----:R-:W-:-:S07]  /*71d0*/  FADD.FTZ R4, R46, R5 ;  /* 0x000000052e047221 */ /* 0x001fce0000010000 */
[----:B------:R-:W0:Y:S01]  /*71e0*/  MUFU.EX2 R51, R51 ;  /* 0x0000003300337308 */ /* 0x000e220000000800 */
[----:B--2---:R-:W-:-:S01]  /*71f0*/  FADD.FTZ R5, R47, R4 ;  /* 0x000000042f057221 */ /* 0x004fc20000010000 */
[----:B------:R-:W-:Y:S01]  /*7200*/  FADD.FTZ R4, R36, R73 ;  /* 0x0000004924047221 */ /* 0x000fe20000010000 */
[----:B------:R-:W-:-:S05]  /*7210*/  FFMA.FTZ R73, R78, UR40, -R2 ;  /* 0x000000284e497c23 */ /* 0x000fca0008010802 */
[----:B------:R-:W2:Y:S01]  /*7220*/  MUFU.EX2 R55, R55 ;  /* 0x0000003700377308 */ /* 0x000ea20000000800 */
[----:B-1----:R-:W-:-:S04]  /*7230*/  FADD.FTZ R5, R50, R5 ;  /* 0x0000000532057221 */ /* 0x002fc80000010000 */
[----:B------:R-:W-:Y:S01]  /*7240*/  FADD.FTZ R74, R0, R5 ;  /* 0x00000005004a7221 */ /* 0x000fe20000010000 */
[----:B------:R-:W-:-:S02]  /*7250*/  FADD.FTZ R5, R37, R4 ;  /* 0x0000000425057221 */ /* 0x000fc40000010000 */
[----:B------:R-:W1:Y:S01]  /*7260*/  MUFU.EX2 R58, R58 ;  /* 0x0000003a003a7308 */ /* 0x000e620000000800 */
[----:B0-----:R-:W-:-:S01]  /*7270*/  FADD.FTZ R74, R51, R74 ;  /* 0x0000004a334a7221 */ /* 0x001fc20000010000 */
[----:B------:R-:W-:-:S04]  /*7280*/  FADD.FTZ R4, R40, R5 ;  /* 0x0000000528047221 */ /* 0x000fc80000010000 */
[----:B------:R-:W-:Y:S02]  /*7290*/  FADD.FTZ R4, R15, R4 ;  /* 0x000000040f047221 */ /* 0x000fe40000010000 */
[----:B------:R-:W0:Y:S01]  /*72a0*/  MUFU.EX2 R59, R59 ;  /* 0x0000003b003b7308 */ /* 0x000e220000000800 */
[----:B--2---:R-:W-:-:S01]  /*72b0*/  FADD.FTZ R5, R55, R74 ;  /* 0x0000004a37057221 */ /* 0x004fc20000010000 */
[----:B------:R-:W-:-:S06]  /*72c0*/  FFMA.FTZ R74, R79, UR40, -R2 ;  /* 0x000000284f4a7c23 */ /* 0x000fcc0008010802 */
[----:B------:R-:W2:Y:S01]  /*72d0*/  MUFU.EX2 R62, R62 ;  /* 0x0000003e003e7308 */ /* 0x000ea20000000800 */
[----:B-1----:R-:W-:-:S01]  /*72e0*/  FADD.FTZ R76, R58, R5 ;  /* 0x000000053a4c7221 */ /* 0x002fc20000010000 */
[----:B------:R-:W-:-:S04]  /*72f0*/  FADD.FTZ R5, R41, R4 ;  /* 0x0000000429057221 */ /* 0x000fc80000010000 */
[----:B------:R-:W-:Y:S02]  /*7300*/  FADD.FTZ R5, R16, R5 ;  /* 0x0000000510057221 */ /* 0x000fe40000010000 */
[----:B------:R-:W1:Y:S01]  /*7310*/  MUFU.EX2 R63, R63 ;  /* 0x0000003f003f7308 */ /* 0x000e620000000800 */
[----:B0-----:R-:W-:-:S01]  /*7320*/  FADD.FTZ R75, R59, R76 ;  /* 0x0000004c3b4b7221 */ /* 0x001fc20000010000 */
[----:B------:R-:W-:-:S04]  /*7330*/  FADD.FTZ R76, R44, R5 ;  /* 0x000000052c4c7221 */ /* 0x000fc80000010000 */
[----:B------:R-:W-:Y:S01]  /*7340*/  FADD.FTZ R77, R45, R76 ;  /* 0x0000004c2d4d7221 */ /* 0x000fe20000010000 */
[----:B------:R-:W-:-:S01]  /*7350*/  FFMA.FTZ R76, R83, UR40, -R2 ;  /* 0x00000028534c7c23 */ /* 0x000fc20008010802 */
[----:B------:R-:W0:Y:S01]  /*7360*/  MUFU.EX2 R66, R66 ;  /* 0x0000004200427308 */ /* 0x000e220000000800 */
[----:B--2---:R-:W-:-:S01]  /*7370*/  FADD.FTZ R4, R62, R75 ;  /* 0x0000004b3e047221 */ /* 0x004fc20000010000 */
[----:B------:R-:W-:Y:S01]  /*7380*/  FADD.FTZ R78, R48, R77 ;  /* 0x0000004d304e7221 */ /* 0x000fe20000010000 */
[----:B------:R-:W-:-:S01]  /*7390*/  FFMA.FTZ R75, R82, UR40, -R2 ;  /* 0x00000028524b7c23 */ /* 0x000fc20008010802 */
[----:B------:R-:W-:Y:S02]  /*73a0*/  FFMA.FTZ R2, R87, UR40, -R2 ;  /* 0x0000002857027c23 */ /* 0x000fe40008010802 */
[----:B------:R-:W-:-:S02]  /*73b0*/  FADD.FTZ R77, R49, R78 ;  /* 0x0000004e314d7221 */ /* 0x000fc40000010000 */
        /* <DEDUP_REMOVED lines=36> */
[----:B-1----:R-:W-:-:S03]  /*7600*/  FADD.FTZ R5, R65, R4 ;  /* 0x0000000441057221 */ /* 0x002fc60000010000 */
[----:B0-----:R-:W-:Y:S01]  /*7610*/  FADD.FTZ R4, R2, R77 ;  /* 0x0000004d02047221 */ /* 0x001fe20000010000 */
[----:B------:R-:W-:Y:S06]  /*7620*/  @!P0 BRA `(.L_x_720) ;  /* 0x0000000000048947 */ /* 0x000fec0003800000 */
[----:B------:R-:W-:Y:S01]  /*7630*/  BPT.TRAP 0x1 ;  /* 0x000000040000795c */ /* 0x000fe20000300000 */
.L_x_720:
[----:B------:R-:W-:Y:S01]  /*7640*/  UIADD3 UR6, UR11, 0x17060, URZ ;  /* 0x000170600b067890 */ /* 0x000fe2000fffe03f */
[----:B------:R-:W-:Y:S01]  /*7650*/  ISETP.GT.AND P2, PT, R3, UR23, PT ;  /* 0x0000001703007c0c */ /* 0x000fe2000bf44270 */
[----:B------:R-:W-:Y:S01]  /*7660*/  UMOV UR7, UR4 ;  /* 0x0000000400077c82 */ /* 0x000fe20008000000 */
[----:B------:R-:W-:Y:S01]  /*7670*/  F2FP.SATFINITE.E4M3.F32.PACK_AB_MERGE_C R0, R51, R0, RZ ;  /* 0x000000003300723e */ /* 0x000fe200048070ff */
[----:B------:R-:W-:Y:S01]  /*7680*/  UPRMT UR6, UR22, 0x654, UR6 ;  /* 0x0000065416067896 */ /* 0x000fe20008000006 */
        /* <DEDUP_REMOVED lines=13> */
[-C--:B------:R-:W-:Y:S01]  /*7760*/  FMUL.FTZ R96, R96, R69.reuse ;  /* 0x0000004560607220 */ /* 0x080fe20000410000 */
[----:B------:R-:W-:Y:S01]  /*7770*/  F2FP.SATFINITE.E4M3.F32.PACK_AB_MERGE_C R36, R37, R36, RZ ;  /* 0x000000242524723e */ /* 0x000fe200048070ff */
[----:B------:R-:W-:Y:S01]  /*7780*/  FMUL.FTZ R97, R97, R69 ;  /* 0x0000004561617220 */ /* 0x000fe20000410000 */
[----:B------:R-:W-:Y:S01]  /*7790*/  F2FP.SATFINITE.E4M3.F32.PACK_AB_MERGE_C R16, R16, R41, RZ ;  /* 0x000000291010723e */ /* 0x000fe200048070ff */
[----:B------:R-:W-:Y:S01]  /*77a0*/  FMUL.FTZ R100, R100, R69 ;  /* 0x0000004564647220 */ /* 0x000fe20000410000 */
[----:B------:R-:W-:Y:S01]  /*77b0*/  F2FP.SATFINITE.E4M3.F32.PACK_AB_MERGE_C R59, R62, R59, RZ ;  /* 0x0000003b3e3b723e */ /* 0x000fe200048070ff */
[-C--:B------:R-:W-:Y:S01]  /*77c0*/  FMUL.FTZ R101, R101, R69.reuse ;  /* 0x0000004565657220 */ /* 0x080fe20000410000 */
        /* <DEDUP_REMOVED lines=10> */
[----:B------:R-:W-:Y:S01]  /*7870*/  F2FP.SATFINITE.E4M3.F32.PACK_AB_MERGE_C R147, R50, R47, R0 ;  /* 0x0000002f3293723e */ /* 0x000fe20004807000 */
[----:B------:R-:W-:Y:S01]  /*7880*/  FMUL.FTZ R113, R113, R69 ;  /* 0x0000004571717220 */ /* 0x000fe20000410000 */
[----:B------:R-:W-:Y:S01]  /*7890*/  F2FP.SATFINITE.E4M3.F32.PACK_AB_MERGE_C R139, R76, R75, R2 ;  /* 0x0000004b4c8b723e */ /* 0x000fe20004807002 */
[-C--:B------:R-:W-:Y:S01]  /*78a0*/  FMUL.FTZ R116, R116, R69.reuse ;  /* 0x0000004574747220 */ /* 0x080fe20000410000 */
[----:B------:R-:W-:Y:S01]  /*78b0*/  F2FP.SATFINITE.E4M3.F32.PACK_AB_MERGE_C R148, R11, R18, R13 ;  /* 0x000000120b94723e */ /* 0x000fe2000480700d */
[----:B------:R-:W-:Y:S01]  /*78c0*/  FMUL.FTZ R117, R117, R69 ;  /* 0x0000004575757220 */ /* 0x000fe20000410000 */
        /* <DEDUP_REMOVED lines=9> */
[-C--:B------:R-:W-:Y:S01]  /*7960*/  FMUL.FTZ R128, R128, R69.reuse ;  /* 0x0000004580807220 */ /* 0x080fe20000410000 */
[----:B------:R-:W-:Y:S01]  /*7970*/  F2FP.SATFINITE.E4M3.F32.PACK_AB_MERGE_C R146, R33, R32, R36 ;  /* 0x000000202192723e */ /* 0x000fe20004807024 */
[-C--:B------:R-:W-:Y:S01]  /*7980*/  FMUL.FTZ R129, R129, R69.reuse ;  /* 0x0000004581817220 */ /* 0x080fe20000410000 */
[----:B------:R-:W-:Y:S01]  /*7990*/  F2FP.SATFINITE.E4M3.F32.PACK_AB_MERGE_C R140, R15, R40, R16 ;  /* 0x000000280f8c723e */ /* 0x000fe20004807010 */
        /* <DEDUP_REMOVED lines=32> */
[----:B------:R-:W-:-:S02]  /*7ba0*/  VIADD R3, R3, 0xffffffff ;  /* 0xffffffff03037836 */ /* 0x000fc40000000000 */
[----:B------:R-:W-:Y:S02]  /*7bb0*/  IMAD.MOV.U32 R0, RZ, RZ, R14 ;  /* 0x000000ffff007224 */ /* 0x000fe400078e000e */
[----:B------:R-:W-:Y:S01]  /*7bc0*/  IMAD.MOV.U32 R2, RZ, RZ, R12 ;  /* 0x000000ffff027224 */ /* 0x000fe200078e000c */
[----:B------:R-:W-:Y:S06]  /*7bd0*/  @P2 BRA `(.L_x_721) ;  /* 0xffffffd000e82947 */ /* 0x000fec000383ffff */
[----:B------:R-:W-:Y:S02]  /*7be0*/  IMAD.MOV.U32 R0, RZ, RZ, R14 ;  /* 0x000000ffff007224 */ /* 0x000fe400078e000e */
[----:B------:R-:W-:-:S07]  /*7bf0*/  IMAD.MOV.U32 R2, RZ, RZ, R12 ;  /* 0x000000ffff027224 */ /* 0x000fce00078e000c */
.L_x_703:
[----:B------:R-:W0:Y:S01]  /*7c00*/  S2UR UR6, SR_CTAID.X ;  /* 0x00000000000679c3 */ /* 0x000e220000002500 */
[----:B------:R-:W-:Y:S01]  /*7c10*/  ULDC UR7, c[0x0][0x448] ;  /* 0x0001120000077ab9 */ /* 0x000fe20000000800 */
[----:B------:R-:W-:Y:S01]  /*7c20*/  IADD3 R6, -R6, 0x1, RZ ;  /* 0x0000000106067810 */ /* 0x000fe20007ffe1ff */
[----:B------:R-:W-:Y:S01]  /*7c30*/  UISETP.NE.AND UP0, UPT, UR7, 0x1, UPT ;  /* 0x000000010700788c */ /* 0x000fe2000bf05270 */
[----:B------:R-:W-:-:S03]  /*7c40*/  ULDC UR14, c[0x0][0x9e4] ;  /* 0x00027900000e7ab9 */ /* 0x000fc60000000800 */
[----:B------:R-:W-:Y:S01]  /*7c50*/  IMAD R6, R17, UR10, R6 ;  /* 0x0000000a11067c24 */ /* 0x000fe2000f8e0206 */
[----:B------:R-:W-:Y:S01]  /*7c60*/  UMOV UR10, 0xc0 ;  /* 0x000000c0000a7882 */ /* 0x000fe20000000000 */
[----:B------:R-:W-:-:S03]  /*7c70*/  UISETP.GE.AND UP1, UPT, UR14, 0x1, UPT ;  /* 0x000000010e00788c */ /* 0x000fc6000bf26270 */
[----:B------:R-:W-:Y:S02]  /*7c80*/  R2UR UR11, R6 ;  /* 0x00000000060b72ca */ /* 0x000fe400000e0000 */
[----:B------:R-:W-:Y:S01]  /*7c90*/  @UP0 ULDC UR15, c[0x0][0x450] ;  /* 0x00011400000f0ab9 */ /* 0x000fe20000000800 */
[----:B------:R-:W-:Y:S01]  /*7ca0*/  PLOP3.LUT P5, PT, PT, PT, UP1, 0x80, 0x0 ;  /* 0x000000000000781c */ /* 0x000fe20003faf018 */
[----:B0-----:R-:W-:-:S03]  /*7cb0*/  UIMAD UR10, UR6, UR10, 0xbf ;  /* 0x000000bf060a74a4 */ /* 0x001fc6000f8e020a */
[----:B------:R-:W-:Y:S02]  /*7cc0*/  @UP0 ULDC UR6, c[0x0][0x44c] ;  /* 0x0001130000060ab9 */ /* 0x000fe40000000800 */
[----:B------:R-:W-:-:S04]  /*7cd0*/  UIMAD.WIDE.U32 UR6, UR10, UR6, URZ ;  /* 0x000000060a0672a5 */ /* 0x000fc8000f8e003f */
[----:B------:R-:W-:-:S04]  /*7ce0*/  @UP0 USHF.R.U32.HI UR10, URZ, UR15, UR7 ;  /* 0x0000000f3f0a0299 */ /* 0x000fc80008011607 */
[----:B------:R-:W-:-:S03]  /*7cf0*/  UIADD3 UR10, UR11, UR10, URZ ;  /* 0x0000000a0b0a7290 */ /* 0x000fc6000fffe03f */
[----:B------:R-:W-:Y:S02]  /*7d00*/  ULDC UR11, c[0x0][0x9dc] ;  /* 0x00027700000b7ab9 */ /* 0x000fe40000000800 */
[----:B------:R-:W-:Y:S01]  /*7d10*/  UIADD3 UR11, UR10, -UR11, URZ ;  /* 0x8000000b0a0b7290 */ /* 0x000fe2000fffe03f */
[----:B------:R-:W-:Y:S11]  /*7d20*/  @!P5 BRA `(.L_x_722) ;  /* 0x000000000044d947 */ /* 0x000ff60003800000 */
        /* <DEDUP_REMOVED lines=10> */
.L_x_723:
[----:B------:R-:W-:-:S11]  /*7dd0*/  UISETP.NE.AND UP1, UPT, UR14, 0x1, UPT ;  /* 0x000000010e00788c */ /* 0x000fd6000bf25270 */
[----:B------:R-:W-:Y:S02]  /*7de0*/  @UP1 ULDC.64 UR16, c[0x0][0x9e8] ;  /* 0x00027a0000101ab9 */ /* 0x000fe40000000a00 */
[----:B------:R-:W-:-:S04]  /*7df0*/  UIMAD.WIDE.U32 UR6, UR10, UR16, URZ ;  /* 0x000000100a0672a5 */ /* 0x000fc8000f8e003f */
[----:B------:R-:W-:-:S12]  /*7e00*/  @UP1 USHF.R.U32.HI UR10, URZ, UR17, UR7 ;  /* 0x000000113f0a1299 */ /* 0x000fd80008011607 */
.L_x_724:
[----:B------:R-:W-:-:S04]  /*7e10*/  UIMAD UR10, UR10, UR14, URZ ;  /* 0x0000000e0a0a72a4 */ /* 0x000fc8000f8e023f */
[----:B------:R-:W-:-:S04]  /*7e20*/  UISETP.LT.AND UP1, UPT, UR11, UR10, UPT ;  /* 0x0000000a0b00728c */ /* 0x000fc8000bf21270 */
[----:B------:R-:W-:-:S12]  /*7e30*/  USEL UR11, UR11, UR10, !UP1 ;  /* 0x0000000a0b0b7287 */ /* 0x000fd8000c800000 */
.L_x_722:
[----:B------:R-:W-:-:S04]  /*7e40*/  UIADD3 UR11, UR11, 0x7f, URZ ;  /* 0x0000007f0b0b7890 */ /* 0x000fc8000fffe03f */
[----:B------:R-:W-:-:S04]  /*7e50*/  USHF.R.S32.HI UR6, URZ, 0x1f, UR11 ;  /* 0x0000001f3f067899 */ /* 0x000fc8000801140b */
[----:B------:R-:W-:-:S04]  /*7e60*/  ULEA.HI UR6, UR6, UR11, URZ, 0x7 ;  /* 0x0000000b06067291 */ /* 0x000fc8000f8f383f */
[----:B------:R-:W-:-:S04]  /*7e70*/  USHF.R.S32.HI UR6, URZ, 0x7, UR6 ;  /* 0x000000073f067899 */ /* 0x000fc80008011406 */
[----:B------:R-:W-:-:S04]  /*7e80*/  UISETP.LT.AND UP1, UPT, UR37, UR6, UPT ;  /* 0x000000062500728c */ /* 0x000fc8000bf21270 */
[----:B------:R-:W-:-:S06]  /*7e90*/  USEL UR23, UR37, UR6, !UP1 ;  /* 0x0000000625177287 */ /* 0x000fcc000c800000 */
[----:B------:R-:W-:-:S13]  /*7ea0*/  ISETP.GE.AND P2, PT, R3, UR23, PT ;  /* 0x0000001703007c0c */ /* 0x000fda000bf46270 */
[----:B------:R-:W-:Y:S05]  /*7eb0*/  @!P2 BRA `(.L_x_725) ;  /* 0x0000001800f8a947 */ /* 0x000fea0003800000 */
[----:B------:R-:W-:Y:S01]  /*7ec0*/  IMAD.MOV.U32 R13, RZ, RZ, R0 ;  /* 0x000000ffff0d7224 */ /* 0x000fe200078e0000 */
[----:B------:R-:W-:Y:S01]  /*7ed0*/  UMOV UR6, UR5 ;  /* 0x0000000500067c82 */ /* 0x000fe20008000000 */
[----:B------:R-:W-:Y:S01]  /*7ee0*/  IMAD.MOV.U32 R15, RZ, RZ, R2 ;  /* 0x000000ffff0f7224 */ /* 0x000fe200078e0002 */
[----:B------:R-:W-:Y:S01]  /*7ef0*/  UMOV UR7, UR4 ;  /* 0x0000000400077c82 */ /* 0x000fe20008000000 */
[----:B------:R-:W-:-:S07]  /*7f00*/  IMAD.MOV.U32 R11, RZ, RZ, R3 ;  /* 0x000000ffff0b7224 */ /* 0x000fce00078e0003 */
.L_x_735:
[----:B------:R-:W-:-:S04]  /*7f10*/  UISETP.NE.AND UP1, UPT, UR7, 0x1, UPT ;  /* 0x000000010700788c */ /* 0x000fc8000bf25270 */
[----:B------:R-:W-:-:S04]  /*7f20*/  USEL UR5, URZ, 0x1, UP1 ;  /* 0x000000013f057887 */ /* 0x000fc80008800000 */
[----:B------:R-:W-:Y:S01]  /*7f30*/  ULOP3.LUT UR5, UR6, UR5, URZ, 0x3c, !UPT ;  /* 0x0000000506057292 */ /* 0x000fe2000f8e3c3f */
[----:B------:R-:W-:Y:S11]  /*7f40*/  @!P0 BRA `(.L_x_726) ;  /* 0x0000000000048947 */ /* 0x000ff60003800000 */
[----:B------:R-:W-:Y:S01]  /*7f50*/  BPT.TRAP 0x1 ;  /* 0x000000040000795c */ /* 0x000fe20000300000 */
.L_x_726:
[----:B------:R-:W-:Y:S01]  /*7f60*/  UIADD3 UR4, UR7, 0x1, URZ ;  /* 0x0000000107047890 */ /* 0x000fe2000fffe03f */
[----:B------:R-:W-:-:S03]  /*7f70*/  IMAD.U32 R0, RZ, RZ, UR5 ;  /* 0x00000005ff007e24 */ /* 0x000fc6000f8e00ff */
[----:B------:R-:W-:Y:S02]  /*7f80*/  UISETP.NE.AND UP1, UPT, UR4, 0x2, UPT ;  /* 0x000000020400788c */ /* 0x000fe4000bf25270 */
[----:B------:R-:W-:Y:S02]  /*7f90*/  SHF.L.U32 R0, R0, 0x1f, RZ ;  /* 0x0000001f00007819 */ /* 0x000fe400000006ff */
[----:B------:R-:W-:-:S04]  /*7fa0*/  USEL UR4, UR4, URZ, UP1 ;  /* 0x0000003f04047287 */ /* 0x000fc80008800000 */
[----:B------:R-:W-:-:S09]  /*7fb0*/  ULEA UR24, UR4, UR42, 0x3 ;  /* 0x0000002a04187291 */ /* 0x000fd2000f8e183f */
[----:B------:R0:W1:Y:S01]  /*7fc0*/  SYNCS.PHASECHK.TRANS64.TRYWAIT P2, [UR24+0x17030], R0 ;  /* 0x01703000ff0075a7 */ /* 0x0000620008040158 */
[----:B------:R-:W-:Y:S05]  /*7fd0*/  @!P0 BRA `(.L_x_727) ;  /* 0x0000000000048947 */ /* 0x000fea0003800000 */
[----:B------:R-:W-:Y:S01]  /*7fe0*/  BPT.TRAP 0x1 ;  /* 0x000000040000795c */ /* 0x000fe20000300000 */
.L_x_727:
[----:B-1----:R-:W-:Y:S05]  /*7ff0*/  @P2 BRA `(.L_x_728) ;  /* 0x0000000000082947 */ /* 0x002fea0003800000 */
[----:B------:R-:W1:Y:S02]  /*8000*/  SYNCS.PHASECHK.TRANS64.TRYWAIT P2, [UR24+0x17030], R0 ;  /* 0x01703000ff0075a7 */ /* 0x000e640008040158 */
[----:B-1----:R-:W-:Y:S05]  /*8010*/  @!P2 BRA `(.L_x_729) ;  /* 0x000000a800b8a947 */ /* 0x002fea0003800000 */
.L_x_728:
        /* <DEDUP_REMOVED lines=19> */
.L_x_730:
[----:B------:R-:W-:Y:S01]  /*8150*/  ULEA UR14, UR7, UR42, 0x3 ;  /* 0x0000002a070e7291 */ /* 0x000fe2000f8e183f */
[----:B01----:R-:W-:-:S05]  /*8160*/  IMAD.U32 R0, RZ, RZ, UR6 ;  /* 0x00000006ff007e24 */ /* 0x003fca000f8e00ff */
[----:B------:R-:W-:-:S04]  /*8170*/  SHF.L.U32 R0, R0, 0x1f, RZ ;  /* 0x0000001f00007819 */ /* 0x000fc800000006ff */
[----:B------:R0:W1:Y:S01]  /*8180*/  SYNCS.PHASECHK.TRANS64.TRYWAIT P2, [UR14+0x17050], R0 ;  /* 0x01705000ff0075a7 */ /* 0x000062000804014e */
[----:B------:R-:W-:Y:S05]  /*8190*/  @!P0 BRA `(.L_x_731) ;  /* 0x0000000000048947 */ /* 0x000fea0003800000 */
[----:B------:R-:W-:Y:S01]  /*81a0*/  BPT.TRAP 0x1 ;  /* 0x000000040000795c */ /* 0x000fe20000300000 */
.L_x_731:
        /* <DEDUP_REMOVED lines=66> */
.L_x_732:
[----:B------:R-:W-:Y:S01]  /*85d0*/  UIADD3 UR6, UR42, 0x400, URZ ;  /* 0x000004002a067890 */ /* 0x000fe2000fffe03f */
[----:B------:R-:W-:Y:S01]  /*85e0*/  WARPGROUP.ARRIVE ;  /* 0x00000000000079c5 */ /* 0x000fe20000000000 */
[----:B------:R-:W-:Y:S01]  /*85f0*/  FMNMX.FTZ R6, R87, R6, !PT ;  /* 0x0000000657067209 */ /* 0x000fe20007810000 */
[----:B01----:R-:W0:Y:S01]  /*8600*/  SHFL.BFLY PT, R0, R3, 0x2, 0x1f ;  /* 0x0c401f0003007f89 */ /* 0x003e2200000e0000 */
[----:B------:R-:W-:Y:S01]  /*8610*/  USHF.R.U32.HI UR6, URZ, 0x4, UR6 ;  /* 0x000000043f067899 */ /* 0x000fe20008011606 */
[----:B------:R-:W-:Y:S02]  /*8620*/  UMOV UR11, 0x40000040 ;  /* 0x40000040000b7882 */ /* 0x000fe40000000000 */
[----:B------:R-:W1:Y:S01]  /*8630*/  SHFL.BFLY PT, R19, R6, 0x2, 0x1f ;  /* 0x0c401f0006137f89 */ /* 0x000e6200000e0000 */
[----:B------:R-:W-:-:S04]  /*8640*/  ULOP3.LUT UR6, UR6, 0x3fff, URZ, 0xc0, !UPT ;  /* 0x00003fff06067892 */ /* 0x000fc8000f8ec03f */
[----:B------:R-:W-:-:S04]  /*8650*/  ULOP3.LUT UR6, UR6, 0x10000, URZ, 0xfc, !UPT ;  /* 0x0001000006067892 */ /* 0x000fc8000f8efc3f */
[----:B------:R-:W-:-:S03]  /*8660*/  UIMAD UR10, UR7, 0x300, UR6 ;  /* 0x00000300070a78a4 */ /* 0x000fc6000f8e0206 */
[----:B------:R-:W-:-:S04]  /*8670*/  UMOV UR7, 0x40000040 ;  /* 0x4000004000077882 */ /* 0x000fc80000000000 */
[----:B------:R-:W-:Y:S02]  /*8680*/  UMOV UR6, UR10 ;  /* 0x0000000a00067c82 */ /* 0x000fe40008000000 */
[----:B------:R-:W-:Y:S01]  /*8690*/  QGMMA.64x96x32.F32.E4M3.E4M3 R88, R148, gdesc[UR4], R88, gsb0 ;  /* 0x0160000494587df3 */ /* 0x000fe20008000858 */
[----:B------:R-:W-:Y:S01]  /*86a0*/  UIADD3 UR6, UR10, 0x2, URZ ;  /* 0x000000020a067890 */ /* 0x000fe2000fffe03f */
[----:B0-----:R-:W-:Y:S01]  /*86b0*/  FMNMX.FTZ R14, R3, R0, !PT ;  /* 0x00000000030e7209 */ /* 0x001fe20007810000 */
[----:B------:R-:W-:Y:S01]  /*86c0*/  UMOV UR7, 0x40000040 ;  /* 0x4000004000077882 */ /* 0x000fe20000000000 */
[----:B-1----:R-:W-:-:S03]  /*86d0*/  FMNMX.FTZ R16, R6, R19, !PT ;  /* 0x0000001306107209 */ /* 0x002fc60007810000 */
[----:B------:R-:W0:Y:S04]  /*86e0*/  SHFL.BFLY PT, R19, R14, 0x1, 0x1f ;  /* 0x0c201f000e137f89 */ /* 0x000e2800000e0000 */
[----:B------:R-:W1:Y:S01]  /*86f0*/  SHFL.BFLY PT, R21, R16, 0x1, 0x1f ;  /* 0x0c201f0010157f89 */ /* 0x000e6200000e0000 */
[----:B0-----:R-:W-:Y:S02]  /*8700*/  FMNMX.FTZ R2, R14, R19, !PT ;  /* 0x000000130e027209 */ /* 0x001fe40007810000 */
[----:B-1----:R-:W-:-:S03]  /*8710*/  FMNMX.FTZ R0, R16, R21, !PT ;  /* 0x0000001510007209 */ /* 0x002fc60007810000 */
[----:B------:R-:W-:Y:S01]  /*8720*/  FADD.FTZ R12, -R2, R15 ;  /* 0x0000000f020c7221 */ /* 0x000fe20000010100 */
[----:B------:R-:W-:-:S03]  /*8730*/  IMAD.U32 R15, RZ, RZ, UR40 ;  /* 0x00000028ff0f7e24 */ /* 0x000fc6000f8e00ff */
[----:B------:R-:W-:Y:S01]  /*8740*/  FMUL.FTZ R18, R12, UR40 ;  /* 0x000000280c127c20 */ /* 0x000fe20008410000 */
[----:B------:R-:W-:-:S01]  /*8750*/  FFMA.FTZ R12, R2, R15, -8 ;  /* 0xc1000000020c7423 */ /* 0x000fc2000001000f */
[----:B------:R-:W-:Y:S02]  /*8760*/  FADD.FTZ R3, -R0, R13 ;  /* 0x0000000d00037221 */ /* 0x000fe40000010100 */
[----:B------:R0:W-:Y:S01]  /*8770*/  MUFU.EX2 R6, R18 ;  /* 0x0000001200067308 */ /* 0x0001e20000000800 */
[----:B------:R-:W-:-:S01]  /*8780*/  FFMA.FTZ R16, R29, UR40, -R12 ;  /* 0x000000281d107c23 */ /* 0x000fc2000801080c */
[--C-:B------:R-:W-:Y:S01]  /*8790*/  FFMA.FTZ R29, R49, UR40, -R12.reuse ;  /* 0x00000028311d7c23 */ /* 0x100fe2000801080c */
[----:B------:R-:W-:-:S01]  /*87a0*/  FFMA.FTZ R49, R69, UR40, -R12 ;  /* 0x0000002845317c23 */ /* 0x000fc2000801080c */
[--C-:B------:R-:W-:Y:S01]  /*87b0*/  FFMA.FTZ R13, R24, UR40, -R12.reuse ;  /* 0x00000028180d7c23 */ /* 0x100fe2000801080c */
[----:B------:R-:W-:-:S01]  /*87c0*/  FFMA.FTZ R14, R25, UR40, -R12 ;  /* 0x00000028190e7c23 */ /* 0x000fc2000801080c */
[----:B------:R-:W-:-:S02]  /*87d0*/  IMAD.U32 R69, RZ, RZ, UR40 ;  /* 0x00000028ff457e24 */ /* 0x000fc4000f8e00ff */
[----:B------:R-:W-:-:S01]  /*87e0*/  FFMA.FTZ R15, R28, UR40, -R12 ;  /* 0x000000281c0f7c23 */ /* 0x000fc2000801080c */
[--C-:B------:R-:W-:Y:S01]  /*87f0*/  FFMA.FTZ R19, R33, UR40, -R12.reuse ;  /* 0x0000002821137c23 */ /* 0x100fe2000801080c */
[----:B0-----:R-:W-:-:S01]  /*8800*/  FFMA.FTZ R18, R32, UR40, -R12 ;  /* 0x0000002820127c23 */ /* 0x001fc2000801080c */
        /* <DEDUP_REMOVED lines=24> */
[----:B------:R-:W-:Y:S01]  /*8990*/  FFMA.FTZ R12, R0, R69, -8 ;  /* 0xc1000000000c7423 */ /* 0x000fe20000010045 */
[----:B------:R-:W-:Y:S01]  /*89a0*/  FMUL.FTZ R3, R3, UR40 ;  /* 0x0000002803037c20 */ /* 0x000fe20008410000 */
[----:B------:R-:W0:Y:S02]  /*89b0*/  MUFU.EX2 R13, R13 ;  /* 0x0000000d000d7308 */ /* 0x000e240000000800 */
        /* <DEDUP_REMOVED lines=26> */
[----:B------:R-:W-:-:S02]  /*8b60*/  WARPGROUP.DEPBAR.LE gsb0, 0x0 ;  /* 0x00008000000079c5 */ /* 0x000fc40000010000 */
[----:B------:R-:W-:Y:S02]  /*8b70*/  WARPGROUP.ARRIVE ;  /* 0x00000000000079c5 */ /* 0x000fe40000000000 */
[----:B------:R-:W2:Y:S01]  /*8b80*/  MUFU.EX2 R27, R27 ;  /* 0x0000001b001b7308 */ /* 0x000ea20000000800 */
[----:B-1----:R-:W-:-:S03]  /*8b90*/  FFMA.FTZ R4, R3, R4, R26 ;  /* 0x0000000403047223 */ /* 0x002fc6000001001a */
[----:B------:R-:W-:Y:S01]  /*8ba0*/  QGMMA.64x96x32.F32.E4M3.E4M3 R88, R144, gdesc[UR4], R88, gsb0 ;  /* 0x0160000490587df3 */ /* 0x000fe20008000858 */
[----:B------:R-:W-:Y:S01]  /*8bb0*/  UIADD3 UR6, UR10, 0x4, URZ ;  /* 0x000000040a067890 */ /* 0x000fe2000fffe03f */
[----:B------:R-:W-:Y:S02]  /*8bc0*/  UMOV UR7, 0x40000040 ;  /* 0x4000004000077882 */ /* 0x000fe40000000000 */
[----:B------:R-:W1:Y:S01]  /*8bd0*/  MUFU.EX2 R15, R15 ;  /* 0x0000000f000f7308 */ /* 0x000e620000000800 */
[----:B0-----:R-:W-:-:S01]  /*8be0*/  FADD.FTZ R68, R14, R5 ;  /* 0x000000050e447221 */ /* 0x001fc20000010000 */
[----:B------:R-:W-:-:S06]  /*8bf0*/  UIADD3 UR10, UR10, 0x6, URZ ;  /* 0x000000060a0a7890 */ /* 0x000fcc000fffe03f */
        /* <DEDUP_REMOVED lines=26> */
[----:B------:R-:W-:Y:S02]  /*8da0*/  WARPGROUP.DEPBAR.LE gsb0, 0x0 ;  /* 0x00008000000079c5 */ /* 0x000fe40000010000 */
[----:B------:R-:W-:Y:S01]  /*8db0*/  WARPGROUP.ARRIVE ;  /* 0x00000000000079c5 */ /* 0x000fe20000000000 */
[----:B------:R-:W-:-:S03]  /*8dc0*/  FFMA.FTZ R68, R70, UR40, -R12 ;  /* 0x0000002846447c23 */ /* 0x000fc6000801080c */
[----:B------:R-:W2:Y:S01]  /*8dd0*/  MUFU.EX2 R23, R23 ;  /* 0x0000001700177308 */ /* 0x000ea20000000800 */
[----:B-1----:R-:W-:-:S01]  /*8de0*/  FADD.FTZ R4, R22, R5 ;  /* 0x0000000516047221 */ /* 0x002fc20000010000 */
[----:B------:R-:W-:Y:S06]  /*8df0*/  QGMMA.64x96x32.F32.E4M3.E4M3 R88, R140, gdesc[UR4], R88, gsb0 ;  /* 0x016000048c587df3 */ /* 0x000fec0008000858 */
[----:B------:R-:W1:Y:S01]  /*8e00*/  MUFU.EX2 R43, R43 ;  /* 0x0000002b002b7308 */ /* 0x000e620000000800 */
[----:B0-----:R-:W-:-:S01]  /*8e10*/  FADD.FTZ R70, R42, R69 ;  /* 0x000000452a467221 */ /* 0x001fc20000010000 */
[----:B------:R-:W-:-:S06]  /*8e20*/  FFMA.FTZ R69, R71, UR40, -R12 ;  /* 0x0000002847457c23 */ /* 0x000fcc000801080c */
        /* <DEDUP_REMOVED lines=17> */
[----:B------:R-:W-:-:S06]  /*8f40*/  FFMA.FTZ R71, R75, UR40, -R12 ;  /* 0x000000284b477c23 */ /* 0x000fcc000801080c */
        /* <DEDUP_REMOVED lines=8> */
[----:B------:R-:W-:Y:S02]  /*8fd0*/  WARPGROUP.DEPBAR.LE gsb0, 0x0 ;  /* 0x00008000000079c5 */ /* 0x000fe40000010000 */
[----:B------:R-:W-:-:S04]  /*8fe0*/  WARPGROUP.ARRIVE ;  /* 0x00000000000079c5 */ /* 0x000fc80000000000 */
[----:B------:R-:W0:Y:S01]  /*8ff0*/  MUFU.EX2 R36, R36 ;  /* 0x0000002400247308 */ /* 0x000e220000000800 */
[----:B--2---:R-:W-:-:S01]  /*9000*/  FADD.FTZ R5, R33, R4 ;  /* 0x0000000421057221 */ /* 0x004fc20000010000 */
[----:B------:R-:W-:Y:S01]  /*9010*/  QGMMA.64x96x32.F32.E4M3.E4M3 R88, R136, gdesc[UR8], R88, gsb0 ;  /* 0x0160000888587df3 */ /* 0x000fe20008000858 */
[----:B-1----:R-:W-:-:S01]  /*9020*/  FADD.FTZ R73, R55, R72 ;  /* 0x0000004837497221 */ /* 0x002fc20000010000 */
[----:B------:R-:W-:-:S04]  /*9030*/  FFMA.FTZ R72, R78, UR40, -R12 ;  /* 0x000000284e487c23 */ /* 0x000fc8000801080c */
[----:B------:R-:W1:Y:S08]  /*9040*/  MUFU.EX2 R58, R58 ;  /* 0x0000003a003a7308 */ /* 0x000e700000000800 */
[----:B------:R-:W2:Y:S01]  /*9050*/  MUFU.EX2 R37, R37 ;  /* 0x0000002500257308 */ /* 0x000ea20000000800 */
[----:B0-----:R-:W-:-:S07]  /*9060*/  FADD.FTZ R4, R36, R5 ;  /* 0x0000000524047221 */ /* 0x001fce0000010000 */
[----:B------:R-:W0:Y:S01]  /*9070*/  MUFU.EX2 R59, R59 ;  /* 0x0000003b003b7308 */ /* 0x000e220000000800 */
[----:B-1----:R-:W-:-:S01]  /*9080*/  FADD.FTZ R74, R58, R73 ;  /* 0x000000493a4a7221 */ /* 0x002fc20000010000 */
[----:B------:R-:W-:-:S06]  /*9090*/  FFMA.FTZ R73, R79, UR40, -R12 ;  /* 0x000000284f497c23 */ /* 0x000fcc000801080c */
        /* <DEDUP_REMOVED lines=16> */
[----:B0-----:R-:W-:-:S01]  /*91a0*/  FADD.FTZ R76, R66, R75 ;  /* 0x0000004b424c7221 */ /* 0x001fc20000010000 */
[----:B------:R-:W-:-:S06]  /*91b0*/  FFMA.FTZ R75, R83, UR40, -R12 ;  /* 0x00000028534b7c23 */ /* 0x000fcc000801080c */
[----:B------:R-:W0:Y:S01]  /*91c0*/  MUFU.EX2 R48, R48 ;  /* 0x0000003000307308 */ /* 0x000e220000000800 */
[----:B-1----:R-:W-:-:S07]  /*91d0*/  FADD.FTZ R5, R45, R4 ;  /* 0x000000042d057221 */ /* 0x002fce0000010000 */
[----:B------:R-:W1:Y:S01]  /*91e0*/  MUFU.EX2 R68, R68 ;  /* 0x0000004400447308 */ /* 0x000e620000000800 */
[----:B--2---:R-:W-:-:S07]  /*91f0*/  FADD.FTZ R77, R67, R76 ;  /* 0x0000004c434d7221 */ /* 0x004fce0000010000 */
[----:B------:R-:W2:Y:S01]  /*9200*/  MUFU.EX2 R49, R49 ;  /* 0x0000003100317308 */ /* 0x000ea20000000800 */
[----:B0-----:R-:W-:-:S01]  /*9210*/  FADD.FTZ R4, R48, R5 ;  /* 0x0000000530047221 */ /* 0x001fc20000010000 */
[----:B------:R-:W-:-:S06]  /*9220*/  WARPGROUP.DEPBAR.LE gsb0, 0x0 ;  /* 0x00008000000079c5 */ /* 0x000fcc0000010000 */
[----:B------:R-:W0:Y:S01]  /*9230*/  MUFU.EX2 R69, R69 ;  /* 0x0000004500457308 */ /* 0x000e220000000800 */
[----:B-1----:R-:W-:-:S07]  /*9240*/  FADD.FTZ R76, R68, R77 ;  /* 0x0000004d444c7221 */ /* 0x002fce0000010000 */
[----:B------:R-:W1:Y:S01]  /*9250*/  MUFU.EX2 R52, R52 ;  /* 0x0000003400347308 */ /* 0x000e620000000800 */
[----:B--2---:R-:W-:-:S01]  /*9260*/  FADD.FTZ R5, R49, R4 ;  /* 0x0000000431057221 */ /* 0x004fc20000010000 */
[----:B------:R-:W-:-:S04]  /*9270*/  IMAD.U32 R4, RZ, RZ, UR24 ;  /* 0x00000018ff047e24 */ /* 0x000fc8000f8e00ff */
[----:B------:R-:W-:Y:S02]  /*9280*/  @!P1 VIADD R4, R4, 0x17040 ;  /* 0x0001704004049836 */ /* 0x000fe40000000000 */
[----:B------:R-:W2:Y:S01]  /*9290*/  MUFU.EX2 R70, R70 ;  /* 0x0000004600467308 */ /* 0x000ea20000000800 */
[----:B0-----:R-:W-:-:S01]  /*92a0*/  FADD.FTZ R77, R69, R76 ;  /* 0x0000004c454d7221 */ /* 0x001fc20000010000 */
[--C-:B------:R-:W-:Y:S01]  /*92b0*/  FFMA.FTZ R76, R86, UR40, -R12.reuse ;  /* 0x00000028564c7c23 */ /* 0x100fe2000801080c */
[----:B------:R-:W-:-:S01]  /*92c0*/  FFMA.FTZ R12, R87, UR40, -R12 ;  /* 0x00000028570c7c23 */ /* 0x000fc2000801080c */
[----:B------:R-:W-:-:S04]  /*92d0*/  @!P1 PRMT R4, RZ, 0x654, R4 ;  /* 0x00000654ff049816 */ /* 0x000fc80000000004 */
[----:B------:R-:W0:Y:S01]  /*92e0*/  MUFU.EX2 R53, R53 ;  /* 0x0000003500357308 */ /* 0x000e220000000800 */
[----:B-1----:R-:W-:-:S01]  /*92f0*/  FADD.FTZ R78, R52, R5 ;  /* 0x00000005344e7221 */ /* 0x002fc20000010000 */
[----:B------:R1:W-:Y:S06]  /*9300*/  @!P1 SYNCS.ARRIVE.TRANS64.RED.A1T0 RZ, [R4+URZ], RZ ;  /* 0x000000ff04ff99a7 */ /* 0x0003ec000810043f */
[----:B------:R-:W3:Y:S01]  /*9310*/  MUFU.EX2 R71, R71 ;  /* 0x0000004700477308 */ /* 0x000ee20000000800 */
[----:B--2---:R-:W-:-:S07]  /*9320*/  FADD.FTZ R80, R70, R77 ;  /* 0x0000004d46507221 */ /* 0x004fce0000010000 */
[----:B------:R-:W2:Y:S01]  /*9330*/  MUFU.EX2 R56, R56 ;  /* 0x0000003800387308 */ /* 0x000ea20000000800 */
[----:B0-----:R-:W-:-:S07]  /*9340*/  FADD.FTZ R5, R53, R78 ;  /* 0x0000004e35057221 */ /* 0x001fce0000010000 */
[----:B------:R-:W0:Y:S01]  /*9350*/  MUFU.EX2 R72, R72 ;  /* 0x0000004800487308 */ /* 0x000e220000000800 */
[----:B---3--:R-:W-:-:S07]  /*9360*/  FADD.FTZ R77, R71, R80 ;  /* 0x00000050474d7221 */ /* 0x008fce0000010000 */
[----:B------:R-:W3:Y:S01]  /*9370*/  MUFU.EX2 R57, R57 ;  /* 0x0000003900397308 */ /* 0x000ee20000000800 */
[----:B--2---:R-:W-:-:S07]  /*9380*/  FADD.FTZ R78, R56, R5 ;  /* 0x00000005384e7221 */ /* 0x004fce0000010000 */
[----:B------:R-:W2:Y:S01]  /*9390*/  MUFU.EX2 R73, R73 ;  /* 0x0000004900497308 */ /* 0x000ea20000000800 */
[----:B0-----:R-:W-:-:S07]  /*93a0*/  FADD.FTZ R80, R72, R77 ;  /* 0x0000004d48507221 */ /* 0x001fce0000010000 */
[----:B------:R-:W1:Y:S01]  /*93b0*/  MUFU.EX2 R60, R60 ;  /* 0x0000003c003c7308 */ /* 0x000e620000000800 */
[----:B---3--:R-:W-:-:S07]  /*93c0*/  FADD.FTZ R5, R57, R78 ;  /* 0x0000004e39057221 */ /* 0x008fce0000010000 */
        /* <DEDUP_REMOVED lines=18> */
.L_x_734:
[----:B------:R-:W-:Y:S01]  /*94f0*/  UIADD3 UR6, UR14, 0x17060, URZ ;  /* 0x000170600e067890 */ /* 0x000fe2000fffe03f */
[----:B------:R-:W-:Y:S01]  /*9500*/  ISETP.GT.AND P2, PT, R11, UR23, PT ;  /* 0x000000170b007c0c */ /* 0x000fe2000bf44270 */
[----:B------:R-:W-:Y:S01]  /*9510*/  FMUL.FTZ R90, R90, R3 ;  /* 0x000000035a5a7220 */ /* 0x000fe20000410000 */
[----:B------:R-:W-:Y:S01]  /*9520*/  F2FP.SATFINITE.E4M3.F32.PACK_AB_MERGE_C R15, R16, R15, RZ ;  /* 0x0000000f100f723e */ /* 0x000fe200048070ff */
        /* <DEDUP_REMOVED lines=24> */
[----:B------:R-:W-:Y:S01]  /*96b0*/  F2FP.SATFINITE.E4M3.F32.PACK_AB_MERGE_C R30, R31, R30, RZ ;  /* 0x0000001e1f1e723e */ /* 0x000fe200048070ff */
[----:B------:R-:W-:Y:S01]  /*96c0*/  VIADD R3, R11, 0xffffffff ;  /* 0xffffffff0b037836 */ /* 0x000fe20000000000 */
[----:B------:R-:W-:Y:S01]  /*96d0*/  F2FP.SATFINITE.E4M3.F32.PACK_AB_MERGE_C R20, R21, R20, RZ ;  /* 0x000000141514723e */ /* 0x000fe200048070ff */
[----:B------:R-:W-:Y:S01]  /*96e0*/  SYNCS.ARRIVE.TRANS64.RED.A1T0 RZ, [UR6], RZ ;  /* 0x000000ffffff79a7 */ /* 0x000fe20008100406 */
[----:B------:R-:W-:Y:S01]  /*96f0*/  F2FP.SATFINITE.E4M3.F32.PACK_AB_MERGE_C R38, R39, R38, RZ ;  /* 0x000000262726723e */ /* 0x000fe200048070ff */
[----:B------:R-:W-:Y:S01]  /*9700*/  UMOV UR6, UR5 ;  /* 0x0000000500067c82 */ /* 0x000fe20008000000 */
        /* <DEDUP_REMOVED lines=51> */
[----:B------:R-:W-:Y:S01]  /*9a40*/  IMAD.MOV.U32 R13, RZ, RZ, R0 ;  /* 0x000000ffff0d7224 */ /* 0x000fe200078e0000 */
[----:B------:R-:W-:Y:S01]  /*9a50*/  F2FP.SATFINITE.E4M3.F32.PACK_AB_MERGE_C R138, R61, R60, R64 ;  /* 0x0000003c3d8a723e */ /* 0x000fe20004807040 */
[----:B------:R-:W-:Y:S01]  /*9a60*/  IMAD.MOV.U32 R15, RZ, RZ, R2 ;  /* 0x000000ffff0f7224 */ /* 0x000fe200078e0002 */
[----:B------:R-:W-:Y:S01]  /*9a70*/  F2FP.SATFINITE.E4M3.F32.PACK_AB_MERGE_C R139, R75, R74, R76 ;  /* 0x0000004a4b8b723e */ /* 0x000fe2000480704c */
[----:B------:R-:W-:Y:S01]  /*9a80*/  IMAD.MOV.U32 R11, RZ, RZ, R3 ;  /* 0x000000ffff0b7224 */ /* 0x000fe200078e0003 */
[----:B------:R-:W-:Y:S06]  /*9a90*/  @P2 BRA `(.L_x_735) ;  /* 0xffffffe4001c2947 */ /* 0x000fec000383ffff */
.L_x_725:
[----:B------:R-:W-:-:S13]  /*9aa0*/  ISETP.GE.AND P2, PT, R3, UR37, PT ;  /* 0x0000002503007c0c */ /* 0x000fda000bf46270 */
[----:B------:R-:W-:Y:S05]  /*9ab0*/  @!P2 BRA `(.L_x_736) ;  /* 0x0000002c0024a947 */ /* 0x000fea0003800000 */
[----:B------:R-:W-:Y:S01]  /*9ac0*/  IMAD.MOV.U32 R11, RZ, RZ, R0 ;  /* 0x000000ffff0b7224 */ /* 0x000fe200078e0000 */
[----:B------:R-:W-:Y:S01]  /*9ad0*/  UMOV UR6, UR5 ;  /* 0x0000000500067c82 */ /* 0x000fe20008000000 */
[----:B------:R-:W-:Y:S01]  /*9ae0*/  IMAD.MOV.U32 R6, RZ, RZ, R2 ;  /* 0x000000ffff067224 */ /* 0x000fe200078e0002 */
[----:B------:R-:W-:Y:S01]  /*9af0*/  UMOV UR7, UR4 ;  /* 0x0000000400077c82 */ /* 0x000fe20008000000 */
[----:B------:R-:W-:Y:S01]  /*9b00*/  ULDC UR23, c[0x0][0x9e4] ;  /* 0x0002790000177ab9 */ /* 0x000fe20000000800 */
[----:B------:R-:W-:Y:S01]  /*9b10*/  ULDC UR24, c[0x0][0x288] ;  /* 0x0000a20000187ab9 */ /* 0x000fe20000000800 */
[----:B------:R-:W-:Y:S01]  /*9b20*/  ULDC UR25, c[0x0][0x2f0] ;  /* 0x0000bc0000197ab9 */ /* 0x000fe20000000800 */
[----:B------:R-:W-:-:S05]  /*9b30*/  ULDC UR26, c[0x0][0x9e0] ;  /* 0x00027800001a7ab9 */ /* 0x000fca0000000800 */
.L_x_754:
[----:B------:R-:W-:-:S04]  /*9b40*/  UIADD3 UR4, UR7, 0x1, URZ ;  /* 0x0000000107047890 */ /* 0x000fc8000fffe03f */
[----:B------:R-:W-:-:S04]  /*9b50*/  UISETP.NE.AND UP1, UPT, UR4, 0x2, UPT ;  /* 0x000000020400788c */ /* 0x000fc8000bf25270 */
[----:B------:R-:W-:Y:S02]  /*9b60*/  USEL UR5, URZ, 0x1, UP1 ;  /* 0x000000013f057887 */ /* 0x000fe40008800000 */
[----:B------:R-:W-:Y:S02]  /*9b70*/  USEL UR4, UR4, URZ, UP1 ;  /* 0x0000003f04047287 */ /* 0x000fe40008800000 */
[----:B------:R-:W-:Y:S01]  /*9b80*/  ULOP3.LUT UR5, UR6, UR5, URZ, 0x3c, !UPT ;  /* 0x0000000506057292 */ /* 0x000fe2000f8e3c3f */
[----:B------:R-:W-:Y:S11]  /*9b90*/  @!P0 BRA `(.L_x_737) ;  /* 0x0000000000048947 */ /* 0x000ff60003800000 */
[----:B------:R-:W-:Y:S01]  /*9ba0*/  BPT.TRAP 0x1 ;  /* 0x000000040000795c */ /* 0x000fe20000300000 */
.L_x_737:
[----:B------:R-:W-:Y:S01]  /*9bb0*/  ULEA UR27, UR4, UR42, 0x3 ;  /* 0x0000002a041b7291 */ /* 0x000fe2000f8e183f */
[----:B------:R-:W-:-:S05]  /*9bc0*/  IMAD.U32 R0, RZ, RZ, UR5 ;  /* 0x00000005ff007e24 */ /* 0x000fca000f8e00ff */
[----:B------:R-:W-:-:S04]  /*9bd0*/  SHF.L.U32 R0, R0, 0x1f, RZ ;  /* 0x0000001f00007819 */ /* 0x000fc800000006ff */
[----:B------:R0:W1:Y:S01]  /*9be0*/  SYNCS.PHASECHK.TRANS64.TRYWAIT P2, [UR27+0x17030], R0 ;  /* 0x01703000ff0075a7 */ /* 0x000062000804015b */
[----:B------:R-:W-:Y:S05]  /*9bf0*/  @!P0 BRA `(.L_x_738) ;  /* 0x0000000000048947 */ /* 0x000fea0003800000 */
[----:B------:R-:W-:Y:S01]  /*9c00*/  BPT.TRAP 0x1 ;  /* 0x000000040000795c */ /* 0x000fe20000300000 */
.L_x_738:
[----:B-1----:R-:W-:Y:S05]  /*9c10*/  @P2 BRA `(.L_x_739) ;  /* 0x0000000000082947 */ /* 0x002fea0003800000 */
[----:B------:R-:W1:Y:S02]  /*9c20*/  SYNCS.PHASECHK.TRANS64.TRYWAIT P2, [UR27+0x17030], R0 ;  /* 0x01703000ff0075a7 */ /* 0x000e64000804015b */
[----:B-1----:R-:W-:Y:S05]  /*9c30*/  @!P2 BRA `(.L_x_740) ;  /* 0x0000008c00e0a947 */ /* 0x002fea0003800000 */
.L_x_739:
        /* <DEDUP_REMOVED lines=19> */
.L_x_741:
[----:B------:R-:W-:Y:S01]  /*9d70*/  ULEA UR14, UR7, UR42, 0x3 ;  /* 0x0000002a070e7291 */ /* 0x000fe2000f8e183f */
[----:B01----:R-:W-:-:S05]  /*9d80*/  IMAD.U32 R0, RZ, RZ, UR6 ;  /* 0x00000006ff007e24 */ /* 0x003fca000f8e00ff */
[----:B------:R-:W-:-:S04]  /*9d90*/  SHF.L.U32 R0, R0, 0x1f, RZ ;  /* 0x0000001f00007819 */ /* 0x000fc800000006ff */
[----:B------:R0:W1:Y:S01]  /*9da0*/  SYNCS.PHASECHK.TRANS64.TRYWAIT P2, [UR14+0x17050], R0 ;  /* 0x01705000ff0075a7 */ /* 0x000062000804014e */
[----:B------:R-:W-:Y:S05]  /*9db0*/  @!P0 BRA `(.L_x_742) ;  /* 0x0000000000048947 */ /* 0x000fea0003800000 */
[----:B------:R-:W-:Y:S01]  /*9dc0*/  BPT.TRAP 0x1 ;  /* 0x000000040000795c */ /* 0x000fe20000300000 */
.L_x_742:
[----:B-1----:R-:W-:Y:S05]  /*9dd0*/  @P2 BRA `(.L_x_743) ;  /* 0x0000000000082947 */ /* 0x002fea0003800000 */
[----:B------:R-:W1:Y:S02]  /*9de0*/  SYNCS.PHASECHK.TRANS64.TRYWAIT P2, [UR14+0x17050], R0 ;  /* 0x01705000ff0075a7 */ /* 0x000e64000804014e */
[----:B-1----:R-:W-:Y:S05]  /*9df0*/  @!P2 BRA `(.L_x_744) ;  /* 0x0000008c0088a947 */ /* 0x002fea0003800000 */
.L_x_743:
[----:B------:R-:W-:Y:S01]  /*9e00*/  UIADD3 UR6, UR42, 0x400, URZ ;  /* 0x000004002a067890 */ /* 0x000fe2000fffe03f */
[----:B------:R-:W-:Y:S01]  /*9e10*/  WARPGROUP.ARRIVE ;  /* 0x00000000000079c5 */ /* 0x000fe20000000000 */
[----:B------:R-:W-:Y:S01]  /*9e20*/  UMOV UR11, 0x40000040 ;  /* 0x40000040000b7882 */ /* 0x000fe20000000000 */
[----:B------:R-:W-:Y:S01]  /*9e30*/  PLOP3.LUT P2, PT, PT, PT, UP0, 0x80, 0x0 ;  /* 0x000000000000781c */ /* 0x000fe20003f4f008 */
[----:B------:R-:W-:Y:S01]  /*9e40*/  USHF.R.U32.HI UR6, URZ, 0x4, UR6 ;  /* 0x000000043f067899 */ /* 0x000fe20008011606 */
[----:B------:R-:W-:Y:S02]  /*9e50*/  IMAD.MOV.U32 R2, RZ, RZ, R10 ;  /* 0x000000ffff027224 */ /* 0x000fe400078e000a */
[----:B------:R-:W-:Y:S01]  /*9e60*/  IMAD.U32 R12, RZ, RZ, UR27 ;  /* 0x0000001bff0c7e24 */ /* 0x000fe2000f8e00ff */
[----:B------:R-:W-:-:S03]  /*9e70*/  ULOP3.LUT UR6, UR6, 0x3fff, URZ, 0xc0, !UPT ;  /* 0x00003fff06067892 */ /* 0x000fc6000f8ec03f */
[----:B------:R-:W-:Y:S01]  /*9e80*/  @!P1 VIADD R12, R12, 0x17040 ;  /* 0x000170400c0c9836 */ /* 0x000fe20000000000 */
[----:B------:R-:W-:-:S04]  /*9e90*/  ULOP3.LUT UR6, UR6, 0x10000, URZ, 0xfc, !UPT ;  /* 0x0001000006067892 */ /* 0x000fc8000f8efc3f */
[----:B------:R-:W-:Y:S01]  /*9ea0*/  UIMAD UR10, UR7, 0x300, UR6 ;  /* 0x00000300070a78a4 */ /* 0x000fe2000f8e0206 */
[----:B------:R-:W-:Y:S02]  /*9eb0*/  @!P1 PRMT R12, RZ, 0x654, R12 ;  /* 0x00000654ff0c9816 */ /* 0x000fe4000000000c */
[----:B------:R-:W-:-:S04]  /*9ec0*/  UMOV UR7, 0x40000040 ;  /* 0x4000004000077882 */ /* 0x000fc80000000000 */
        /* <DEDUP_REMOVED lines=9> */
[----:B------:R-:W-:Y:S01]  /*9f60*/  UIADD3 UR10, UR10, 0x6, URZ ;  /* 0x000000060a0a7890 */ /* 0x000fe2000fffe03f */
[----:B------:R-:W-:Y:S02]  /*9f70*/  WARPGROUP.DEPBAR.LE gsb0, 0x0 ;  /* 0x00008000000079c5 */ /* 0x000fe40000010000 */
[----:B------:R-:W-:-:S06]  /*9f80*/  WARPGROUP.ARRIVE ;  /* 0x00000000000079c5 */ /* 0x000fcc0000000000 */
[----:B------:R-:W-:Y:S01]  /*9f90*/  QGMMA.64x96x32.F32.E4M3.E4M3 R88, R140, gdesc[UR4], R88, gsb0 ;  /* 0x016000048c587df3 */ /* 0x000fe20008000858 */
[----:B------:R-:W-:Y:S02]  /*9fa0*/  @UP0 ULDC UR6, c[0x0][0x44c] ;  /* 0x0001130000060ab9 */ /* 0x000fe40000000800 */
[----:B01----:R-:W-:Y:S01]  /*9fb0*/  @P2 IMAD.HI.U32 R0, R10, UR6, RZ ;  /* 0x000000060a002c27 */ /* 0x003fe2000f8e00ff */
[----:B------:R-:W-:-:S04]  /*9fc0*/  @UP0 ULDC UR6, c[0x0][0x450] ;  /* 0x0001140000060ab9 */ /* 0x000fc80000000800 */
[----:B------:R-:W-:Y:S01]  /*9fd0*/  @P2 SHF.R.U32.HI R2, RZ, UR6, R0 ;  /* 0x00000006ff022c19 */ /* 0x000fe20008011600 */
[----:B------:R-:W-:-:S04]  /*9fe0*/  IMAD.SHL.U32 R0, R3, 0x80, RZ ;  /* 0x0000008003007824 */ /* 0x000fc800078e00ff */
[----:B------:R-:W0:Y:S01]  /*9ff0*/  SHFL.IDX PT, R15, R2, RZ, 0x1c1f ;  /* 0x001c1fff020f7589 */ /* 0x000e2200000e0000 */
[----:B------:R-:W-:-:S05]  /*a000*/  IADD3 R14, -R0, 0x1, RZ ;  /* 0x00000001000e7810 */ /* 0x000fca0007ffe1ff */
[----:B------:R-:W-:-:S04]  /*a010*/  IMAD R14, R7, -0x2, R14 ;  /* 0xfffffffe070e7824 */ /* 0x000fc800078e020e */
[----:B------:R-:W-:-:S04]  /*a020*/  IMAD R14, R17, UR25, R14 ;  /* 0x00000019110e7c24 */ /* 0x000fc8000f8e020e */
[----:B------:R-:W-:-:S04]  /*a030*/  VIADD R14, R14, -UR24 ;  /* 0x800000180e0e7c36 */ /* 0x000fc80008000000 */
[C---:B------:R-:W-:Y:S02]  /*a040*/  VIADD R16, R14.reuse, UR26 ;  /* 0x0000001a0e107c36 */ /* 0x040fe40008000000 */
[----:B------:R-:W-:-:S04]  /*a050*/  VIADD R14, R14, UR21 ;  /* 0x000000150e0e7c36 */ /* 0x000fc80008000000 */
[----:B0-----:R-:W-:Y:S01]  /*a060*/  IMAD.IADD R13, R14, 0x1, R15 ;  /* 0x000000010e0d7824 */ /* 0x001fe200078e020f */
[----:B------:R-:W-:Y:S02]  /*a070*/  WARPGROUP.DEPBAR.LE gsb0, 0x0 ;  /* 0x00008000000079c5 */ /* 0x000fe40000010000 */
[----:B------:R-:W-:-:S06]  /*a080*/  WARPGROUP.ARRIVE ;  /* 0x00000000000079c5 */ /* 0x000fcc0000000000 */
[----:B------:R-:W-:Y:S03]  /*a090*/  QGMMA.64x96x32.F32.E4M3.E4M3 R88, R136, gdesc[UR8], R88, gsb0 ;  /* 0x0160000888587df3 */ /* 0x000fe60008000858 */
[----:B------:R-:W-:Y:S02]  /*a0a0*/  WARPGROUP.DEPBAR.LE gsb0, 0x0 ;  /* 0x00008000000079c5 */ /* 0x000fe40000010000 */
[----:B------:R0:W-:Y:S02]  /*a0b0*/  @!P1 SYNCS.ARRIVE.TRANS64.RED.A1T0 RZ, [R12+URZ], RZ ;  /* 0x000000ff0cff99a7 */ /* 0x0001e4000810043f */
[----:B0-----:R-:W-:Y:S01]  /*a0c0*/  IMAD.IADD R12, R16, 0x1, R15 ;  /* 0x00000001100c7824 */ /* 0x001fe200078e020f */
[----:B------:R-:W-:Y:S06]  /*a0d0*/  @!P5 BRA `(.L_x_745) ;  /* 0x00000000005cd947 */ /* 0x000fec0003800000 */
[----:B------:R-:W-:Y:S01]  /*a0e0*/  IMAD R15, R17, UR25, R15 ;  /* 0x00000019110f7c24 */ /* 0x000fe2000f8e020f */
[----:B------:R-:W-:Y:S03]  /*a0f0*/  BSSY B0, `(.L_x_746) ;  /* 0x0000011000007945 */ /* 0x000fe60003800000 */
[----:B------:R-:W-:-:S05]  /*a100*/  VIADD R15, R15, -UR24 ;  /* 0x800000180f0f7c36 */ /* 0x000fca0008000000 */
        /* <DEDUP_REMOVED lines=10> */
.L_x_747:
[----:B------:R-:W-:-:S05]  /*a1b0*/  IMAD.U32 R19, RZ, RZ, UR23 ;  /* 0x00000017ff137e24 */ /* 0x000fca000f8e00ff */
[----:B------:R-:W-:-:S13]  /*a1c0*/  ISETP.NE.AND P2, PT, R19, 0x1, PT ;  /* 0x000000011300780c */ /* 0x000fda0003f45270 */
[----:B------:R-:W0:Y:S02]  /*a1d0*/  @P2 LDC.64 R20, c[0x0][0x9e8] ;  /* 0x00027a00ff142b82 */ /* 0x000e240000000a00 */
[----:B0-----:R-:W-:-:S05]  /*a1e0*/  @P2 IMAD.HI.U32 R18, R15, R20, RZ ;  /* 0x000000140f122227 */ /* 0x001fca00078e00ff */
[----:B------:R-:W-:-:S07]  /*a1f0*/  @P2 SHF.R.U32.HI R15, RZ, R21, R18 ;  /* 0x00000015ff0f2219 */ /* 0x000fce0000011612 */
.L_x_748:
[----:B------:R-:W-:Y:S05]  /*a200*/  BSYNC B0 ;  /* 0x0000000000007941 */ /* 0x000fea0003800000 */
.L_x_746:
[----:B------:R-:W-:-:S04]  /*a210*/  IMAD R18, R15, R19, -R0 ;  /* 0x000000130f127224 */ /* 0x000fc800078e0a00 */
[----:B------:R-:W-:-:S05]  /*a220*/  IMAD R18, R7, -0x2, R18 ;  /* 0xfffffffe07127824 */ /* 0x000fca00078e0212 */
[----:B------:R-:W-:Y:S02]  /*a230*/  VIADDMNMX R12, R18, R19, R12, PT ;  /* 0x00000013120c7246 */ /* 0x000fe4000380010c */
[----:B------:R-:W-:-:S07]  /*a240*/  VIMNMX R13, R13, R18, !PT ;  /* 0x000000120d0d7248 */ /* 0x000fce0007fe0100 */
.L_x_745:
[----:B------:R-:W-:Y:S01]  /*a250*/  ISETP.GT.AND P2, PT, R3, -0x1, PT ;  /* 0xffffffff0300780c */ /* 0x000fe20003f44270 */
[----:B------:R-:W0:Y:S03]  /*a260*/  SHFL.IDX PT, R19, R2, 0x1, 0x1c1f ;  /* 0x003c1f0002137f89 */ /* 0x000e2600000e0000 */
[C---:B------:R-:W-:Y:S02]  /*a270*/  ISETP.GT.AND P4, PT, R13.reuse, RZ, P2 ;  /* 0x000000ff0d00720c */ /* 0x040fe40001784270 */
[----:B------:R-:W-:Y:S02]  /*a280*/  ISETP.GT.AND P6, PT, R13, 0x1, P2 ;  /* 0x000000010d00780c */ /* 0x000fe400017c4270 */
[C---:B------:R-:W-:Y:S02]  /*a290*/  ISETP.LT.OR P4, PT, R12.reuse, 0x1, P4 ;  /* 0x000000010c00780c */ /* 0x040fe40002781670 */
[----:B------:R-:W-:-:S02]  /*a2a0*/  ISETP.LT.OR P6, PT, R12, 0x2, P6 ;  /* 0x000000020c00780c */ /* 0x000fc400037c1670 */
[----:B------:R-:W-:Y:S02]  /*a2b0*/  FSEL R15, R24, -INF , !P4 ;  /* 0xff800000180f7808 */ /* 0x000fe40006000000 */
[----:B------:R-:W-:Y:S02]  /*a2c0*/  FSEL R25, R25, -INF , !P6 ;  /* 0xff80000019197808 */ /* 0x000fe40007000000 */
[C---:B------:R-:W-:Y:S02]  /*a2d0*/  ISETP.GT.AND P3, PT, R13.reuse, 0x8, P2 ;  /* 0x000000080d00780c */ /* 0x040fe40001764270 */
[C---:B------:R-:W-:Y:S02]  /*a2e0*/  ISETP.GT.AND P4, PT, R13.reuse, 0x9, P2 ;  /* 0x000000090d00780c */ /* 0x040fe40001784270 */
[----:B------:R-:W-:Y:S02]  /*a2f0*/  ISETP.GT.AND P6, PT, R13, 0x10, P2 ;  /* 0x000000100d00780c */ /* 0x000fe400017c4270 */
[----:B------:R-:W-:-:S02]  /*a300*/  ISETP.LT.OR P3, PT, R12, 0x9, P3 ;  /* 0x000000090c00780c */ /* 0x000fc40001f61670 */
[----:B------:R-:W-:Y:S01]  /*a310*/  ISETP.LT.OR P4, PT, R12, 0xa, P4 ;  /* 0x0000000a0c00780c */ /* 0x000fe20002781670 */
[--C-:B0-----:R-:W-:Y:S01]  /*a320*/  IMAD.IADD R16, R16, 0x1, R19.reuse ;  /* 0x0000000110107824 */ /* 0x101fe200078e0213 */
[----:B------:R-:W-:Y:S01]  /*a330*/  ISETP.LT.OR P6, PT, R12, 0x11, P6 ;  /* 0x000000110c00780c */ /* 0x000fe200037c1670 */
[----:B------:R-:W-:Y:S01]  /*a340*/  IMAD.IADD R14, R14, 0x1, R19 ;  /* 0x000000010e0e7824 */ /* 0x000fe200078e0213 */
[----:B------:R-:W-:Y:S02]  /*a350*/  FSEL R28, R28, -INF , !P3 ;  /* 0xff8000001c1c7808 */ /* 0x000fe40005800000 */
[----:B------:R-:W-:Y:S02]  /*a360*/  FSEL R29, R29, -INF , !P4 ;  /* 0xff8000001d1d7808 */ /* 0x000fe40006000000 */
[----:B------:R-:W-:Y:S02]  /*a370*/  FSEL R32, R32, -INF , !P6 ;  /* 0xff80000020207808 */ /* 0x000fe40007000000 */
[----:B------:R-:W-:-:S02]  /*a380*/  ISETP.GT.AND P3, PT, R13, 0x11, P2 ;  /* 0x000000110d00780c */ /* 0x000fc40001764270 */
[C---:B------:R-:W-:Y:S02]  /*a390*/  ISETP.GT.AND P4, PT, R13.reuse, 0x18, P2 ;  /* 0x000000180d00780c */ /* 0x040fe40001784270 */
[----:B------:R-:W-:Y:S02]  /*a3a0*/  ISETP.GT.AND P6, PT, R13, 0x19, P2 ;  /* 0x000000190d00780c */ /* 0x000fe400017c4270 */
[C---:B------:R-:W-:Y:S02]  /*a3b0*/  ISETP.LT.OR P3, PT, R12.reuse, 0x12, P3 ;  /* 0x000000120c00780c */ /* 0x040fe40001f61670 */
[C---:B------:R-:W-:Y:S02]  /*a3c0*/  ISETP.LT.OR P4, PT, R12.reuse, 0x19, P4 ;  /* 0x000000190c00780c */ /* 0x040fe40002781670 */
[----:B------:R-:W-:Y:S02]  /*a3d0*/  ISETP.LT.OR P6, PT, R12, 0x1a, P6 ;  /* 0x0000001a0c00780c */ /* 0x000fe400037c1670 */
[----:B------:R-:W-:-:S02]  /*a3e0*/  FSEL R33, R33, -INF , !P3 ;  /* 0xff80000021217808 */ /* 0x000fc40005800000 */
[----:B------:R-:W-:Y:S02]  /*a3f0*/  FSEL R36, R36, -INF , !P4 ;  /* 0xff80000024247808 */ /* 0x000fe40006000000 */
[----:B------:R-:W-:Y:S02]  /*a400*/  FSEL R37, R37, -INF , !P6 ;  /* 0xff80000025257808 */ /* 0x000fe40007000000 */
[C---:B------:R-:W-:Y:S02]  /*a410*/  ISETP.GT.AND P3, PT, R13.reuse, 0x20, P2 ;  /* 0x000000200d00780c */ /* 0x040fe40001764270 */
[C---:B------:R-:W-:Y:S02]  /*a420*/  ISETP.GT.AND P4, PT, R13.reuse, 0x21, P2 ;  /* 0x000000210d00780c */ /* 0x040fe40001784270 */
[----:B------:R-:W-:Y:S02]  /*a430*/  ISETP.GT.AND P6, PT, R13, 0x28, P2 ;  /* 0x000000280d00780c */ /* 0x000fe400017c4270 */
[----:B------:R-:W-:-:S02]  /*a440*/  ISETP.LT.OR P3, PT, R12, 0x21, P3 ;  /* 0x000000210c00780c */ /* 0x000fc40001f61670 */
[C---:B------:R-:W-:Y:S02]  /*a450*/  ISETP.LT.OR P4, PT, R12.reuse, 0x22, P4 ;  /* 0x000000220c00780c */ /* 0x040fe40002781670 */
[----:B------:R-:W-:Y:S02]  /*a460*/  ISETP.LT.OR P6, PT, R12, 0x29, P6 ;  /* 0x000000290c00780c */ /* 0x000fe400037c1670 */
        /* <DEDUP_REMOVED lines=65> */
[----:B------:R-:W-:Y:S01]  /*a880*/  FSEL R85, R85, -INF , !P6 ;  /* 0xff80000055557808 */ /* 0x000fe20007000000 */
        /* <DEDUP_REMOVED lines=14> */
.L_x_751:
[----:B------:R-:W-:-:S05]  /*a970*/  IMAD.U32 R2, RZ, RZ, UR23 ;  /* 0x00000017ff027e24 */ /* 0x000fca000f8e00ff */
[----:B------:R-:W-:-:S13]  /*a980*/  ISETP.NE.AND P3, PT, R2, 0x1, PT ;  /* 0x000000010200780c */ /* 0x000fda0003f65270 */
[----:B------:R-:W0:Y:S02]  /*a990*/  @P3 LDC.64 R12, c[0x0][0x9e8] ;  /* 0x00027a00ff0c3b82 */ /* 0x000e240000000a00 */
[----:B0-----:R-:W-:-:S05]  /*a9a0*/  @P3 IMAD.HI.U32 R12, R19, R12, RZ ;  /* 0x0000000c130c3227 */ /* 0x001fca00078e00ff */
[----:B------:R-:W-:-:S07]  /*a9b0*/  @P3 SHF.R.U32.HI R19, RZ, R13, R12 ;  /* 0x0000000dff133219 */ /* 0x000fce000001160c */
.L_x_752:
[----:B------:R-:W-:Y:S05]  /*a9c0*/  BSYNC B0 ;  /* 0x0000000000007941 */ /* 0x000fea0003800000 */
.L_x_750:
[----:B------:R-:W-:-:S04]  /*a9d0*/  IMAD R0, R19, R2, -R0 ;  /* 0x0000000213007224 */ /* 0x000fc800078e0a00 */
[----:B------:R-:W-:-:S05]  /*a9e0*/  IMAD R13, R7, -0x2, R0 ;  /* 0xfffffffe070d7824 */ /* 0x000fca00078e0200 */
[----:B------:R-:W-:Y:S02]  /*a9f0*/  VIADDMNMX R16, R13, R2, R16, PT ;  /* 0x000000020d107246 */ /* 0x000fe40003800110 */
[----:B------:R-:W-:-:S07]  /*aa00*/  VIMNMX R14, R14, R13, !PT ;  /* 0x0000000d0e0e7248 */ /* 0x000fce0007fe0100 */
.L_x_749:
        /* <DEDUP_REMOVED lines=18> */
[----:B------:R-:W-:-:S02]  /*ab30*/  ISETP.GT.AND P4, PT, R14, 0x1, P2 ;  /* 0x000000010e00780c */ /* 0x000fc40001784270 */
[----:B------:R-:W-:Y:S02]  /*ab40*/  FMNMX.FTZ R13, R41, R0, !PT ;  /* 0x00000000290d7209 */ /* 0x000fe40007810000 */
[----:B------:R-:W-:Y:S02]  /*ab50*/  FSEL R39, R39, -INF , !P3 ;  /* 0xff80000027277808 */ /* 0x000fe40005800000 */
[----:B------:R-:W-:Y:S02]  /*ab60*/  FMNMX.FTZ R0, R44, R13, !PT ;  /* 0x0000000d2c007209 */ /* 0x000fe40007810000 */
[----:B------:R-:W-:Y:S02]  /*ab70*/  ISETP.GT.AND P3, PT, R14, 0x21, P2 ;  /* 0x000000210e00780c */ /* 0x000fe40001764270 */
[----:B------:R-:W-:Y:S02]  /*ab80*/  FMNMX.FTZ R13, R45, R0, !PT ;  /* 0x000000002d0d7209 */ /* 0x000fe40007810000 */
[----:B------:R-:W-:-:S02]  /*ab90*/  ISETP.LT.OR P4, PT, R16, 0x2, P4 ;  /* 0x000000021000780c */ /* 0x000fc40002781670 */
[----:B------:R-:W-:Y:S02]  /*aba0*/  FMNMX.FTZ R0, R48, R13, !PT ;  /* 0x0000000d30007209 */ /* 0x000fe40007810000 */
[----:B------:R-:W-:Y:S02]  /*abb0*/  ISETP.LT.OR P3, PT, R16, 0x22, P3 ;  /* 0x000000221000780c */ /* 0x000fe40001f61670 */
[----:B------:R-:W-:Y:S02]  /*abc0*/  FMNMX.FTZ R13, R49, R0, !PT ;  /* 0x00000000310d7209 */ /* 0x000fe40007810000 */
[----:B------:R-:W-:Y:S02]  /*abd0*/  FSEL R27, R27, -INF , !P4 ;  /* 0xff8000001b1b7808 */ /* 0x000fe40006000000 */
[----:B------:R-:W-:Y:S02]  /*abe0*/  FMNMX.FTZ R0, R52, R13, !PT ;  /* 0x0000000d34007209 */ /* 0x000fe40007810000 */
[----:B------:R-:W-:-:S02]  /*abf0*/  ISETP.GT.AND P4, PT, R14, 0x10, P2 ;  /* 0x000000100e00780c */ /* 0x000fc40001784270 */
[----:B------:R-:W-:Y:S02]  /*ac00*/  FMNMX.FTZ R13, R53, R0, !PT ;  /* 0x00000000350d7209 */ /* 0x000fe40007810000 */
[----:B------:R-:W-:Y:S02]  /*ac10*/  FSEL R43, R43, -INF , !P3 ;  /* 0xff8000002b2b7808 */ /* 0x000fe40005800000 */
[----:B------:R-:W-:Y:S02]  /*ac20*/  FMNMX.FTZ R0, R56, R13, !PT ;  /* 0x0000000d38007209 */ /* 0x000fe40007810000 */
[----:B------:R-:W-:Y:S02]  /*ac30*/  ISETP.GT.AND P3, PT, R14, RZ, P2 ;  /* 0x000000ff0e00720c */ /* 0x000fe40001764270 */
        /* <DEDUP_REMOVED lines=9> */
[----:B------:R-:W-:Y:S02]  /*acd0*/  ISETP.GT.AND P4, PT, R14, 0x18, P2 ;  /* 0x000000180e00780c */ /* 0x000fe40001784270 */
[----:B------:R-:W-:Y:S02]  /*ace0*/  FMNMX.FTZ R0, R68, R13, !PT ;  /* 0x0000000d44007209 */ /* 0x000fe40007810000 */
[----:B------:R-:W-:Y:S02]  /*acf0*/  FSEL R26, R26, -INF , !P3 ;  /* 0xff8000001a1a7808 */ /* 0x000fe40005800000 */
[----:B------:R-:W-:Y:S02]  /*ad00*/  FMNMX.FTZ R13, R69, R0, !PT ;  /* 0x00000000450d7209 */ /* 0x000fe40007810000 */
[----:B------:R-:W-:-:S02]  /*ad10*/  ISETP.LT.OR P6, PT, R16, 0x9, P6 ;  /* 0x000000091000780c */ /* 0x000fc400037c1670 */
[----:B------:R-:W-:Y:S02]  /*ad20*/  FMNMX.FTZ R0, R72, R13, !PT ;  /* 0x0000000d48007209 */ /* 0x000fe40007810000 */
[----:B------:R-:W-:Y:S02]  /*ad30*/  ISETP.LT.OR P4, PT, R16, 0x19, P4 ;  /* 0x000000191000780c */ /* 0x000fe40002781670 */
[----:B------:R-:W-:Y:S02]  /*ad40*/  FMNMX.FTZ R13, R73, R0, !PT ;  /* 0x00000000490d7209 */ /* 0x000fe40007810000 */
[----:B------:R-:W-:Y:S02]  /*ad50*/  FMNMX.FTZ R20, R26, R11, !PT ;  /* 0x0000000b1a147209 */ /* 0x000fe40007810000 */
[----:B------:R-:W-:Y:S02]  /*ad60*/  FMNMX.FTZ R0, R76, R13, !PT ;  /* 0x0000000d4c007209 */ /* 0x000fe40007810000 */
[----:B------:R-:W-:-:S02]  /*ad70*/  FSEL R30, R30, -INF , !P6 ;  /* 0xff8000001e1e7808 */ /* 0x000fc40007000000 */
[----:B------:R-:W-:Y:S02]  /*ad80*/  FMNMX.FTZ R13, R77, R0, !PT ;  /* 0x000000004d0d7209 */ /* 0x000fe40007810000 */
[----:B------:R-:W-:Y:S02]  /*ad90*/  FSEL R38, R38, -INF , !P4 ;  /* 0xff80000026267808 */ /* 0x000fe40006000000 */
[----:B------:R-:W-:Y:S02]  /*ada0*/  FMNMX.FTZ R0, R80, R13, !PT ;  /* 0x0000000d50007209 */ /* 0x000fe40007810000 */
[----:B------:R-:W-:Y:S02]  /*adb0*/  FMNMX.FTZ R21, R27, R20, !PT ;  /* 0x000000141b157209 */ /* 0x000fe40007810000 */
[----:B------:R-:W-:Y:S02]  /*adc0*/  FMNMX.FTZ R13, R81, R0, !PT ;  /* 0x00000000510d7209 */ /* 0x000fe40007810000 */
[----:B------:R-:W-:-:S02]  /*add0*/  ISETP.GT.AND P4, PT, R14, 0x20, P2 ;  /* 0x000000200e00780c */ /* 0x000fc40001784270 */
[----:B------:R-:W-:Y:S02]  /*ade0*/  FMNMX.FTZ R0, R84, R13, !PT ;  /* 0x0000000d54007209 */ /* 0x000fe40007810000 */
[----:B------:R-:W-:Y:S02]  /*adf0*/  FMNMX.FTZ R22, R30, R21, !PT ;  /* 0x000000151e167209 */ /* 0x000fe40007810000 */
[----:B------:R-:W-:Y:S02]  /*ae00*/  FMNMX.FTZ R0, R85, R0, !PT ;  /* 0x0000000055007209 */ /* 0x000fe40007810000 */
[----:B------:R-:W-:Y:S02]  /*ae10*/  ISETP.LT.OR P4, PT, R16, 0x21, P4 ;  /* 0x000000211000780c */ /* 0x000fe40002781670 */
[----:B------:R-:W-:Y:S01]  /*ae20*/  FMNMX.FTZ R23, R31, R22, !PT ;  /* 0x000000161f177209 */ /* 0x000fe20007810000 */
[----:B------:R-:W0:Y:S01]  /*ae30*/  SHFL.BFLY PT, R13, R0, 0x2, 0x1f ;  /* 0x0c401f00000d7f89 */ /* 0x000e2200000e0000 */
[----:B------:R-:W-:-:S02]  /*ae40*/  FSEL R42, R42, -INF , !P4 ;  /* 0xff8000002a2a7808 */ /* 0x000fc40006000000 */
[----:B------:R-:W-:Y:S02]  /*ae50*/  ISETP.GT.AND P4, PT, R14, 0x28, P2 ;  /* 0x000000280e00780c */ /* 0x000fe40001784270 */
[----:B------:R-:W-:Y:S02]  /*ae60*/  FMNMX.FTZ R22, R34, R23, !PT ;  /* 0x0000001722167209 */ /* 0x000fe40007810000 */
[----:B------:R-:W-:Y:S02]  /*ae70*/  ISETP.LT.OR P4, PT, R16, 0x29, P4 ;  /* 0x000000291000780c */ /* 0x000fe40002781670 */
[----:B------:R-:W-:Y:S02]  /*ae80*/  FMNMX.FTZ R23, R35, R22, !PT ;  /* 0x0000001623177209 */ /* 0x000fe40007810000 */
[----:B------:R-:W-:Y:S02]  /*ae90*/  FSEL R46, R46, -INF , !P4 ;  /* 0xff8000002e2e7808 */ /* 0x000fe40006000000 */
[----:B------:R-:W-:-:S02]  /*aea0*/  ISETP.GT.AND P4, PT, R14, 0x29, P2 ;  /* 0x000000290e00780c */ /* 0x000fc40001784270 */
[----:B------:R-:W-:Y:S02]  /*aeb0*/  FMNMX.FTZ R24, R38, R23, !PT ;  /* 0x0000001726187209 */ /* 0x000fe40007810000 */
[----:B------:R-:W-:Y:S02]  /*aec0*/  ISETP.GT.AND P3, PT, R14, 0x30, P2 ;  /* 0x000000300e00780c */ /* 0x000fe40001764270 */
[C---:B------:R-:W-:Y:S02]  /*aed0*/  ISETP.LT.OR P4, PT, R16.reuse, 0x2a, P4 ;  /* 0x0000002a1000780c */ /* 0x040fe40002781670 */
[----:B------:R-:W-:Y:S02]  /*aee0*/  ISETP.LT.OR P3, PT, R16, 0x31, P3 ;  /* 0x000000311000780c */ /* 0x000fe40001f61670 */
[----:B------:R-:W-:Y:S02]  /*aef0*/  FSEL R47, R47, -INF , !P4 ;  /* 0xff8000002f2f7808 */ /* 0x000fe40006000000 */
[----:B0-----:R-:W-:-:S02]  /*af00*/  FMNMX.FTZ R13, R0, R13, !PT ;  /* 0x0000000d000d7209 */ /* 0x001fc40007810000 */
[----:B------:R-:W-:Y:S02]  /*af10*/  ISETP.GT.AND P4, PT, R14, 0x31, P2 ;  /* 0x000000310e00780c */ /* 0x000fe40001784270 */
[----:B------:R-:W-:Y:S01]  /*af20*/  FSEL R50, R50, -INF , !P3 ;  /* 0xff80000032327808 */ /* 0x000fe20005800000 */
[----:B------:R-:W0:Y:S01]  /*af30*/  SHFL.BFLY PT, R2, R13, 0x1, 0x1f ;  /* 0x0c201f000d027f89 */ /* 0x000e2200000e0000 */
[----:B------:R-:W-:Y:S02]  /*af40*/  ISETP.GT.AND P3, PT, R14, 0x38, P2 ;  /* 0x000000380e00780c */ /* 0x000fe40001764270 */
[C---:B------:R-:W-:Y:S02]  /*af50*/  ISETP.LT.OR P4, PT, R16.reuse, 0x32, P4 ;  /* 0x000000321000780c */ /* 0x040fe40002781670 */
[----:B------:R-:W-:Y:S02]  /*af60*/  ISETP.LT.OR P3, PT, R16, 0x39, P3 ;  /* 0x000000391000780c */ /* 0x000fe40001f61670 */
[----:B------:R-:W-:-:S02]  /*af70*/  FSEL R51, R51, -INF , !P4 ;  /* 0xff80000033337808 */ /* 0x000fc40006000000 */
[----:B------:R-:W-:Y:S02]  /*af80*/  ISETP.GT.AND P4, PT, R14, 0x39, P2 ;  /* 0x000000390e00780c */ /* 0x000fe40001784270 */
[----:B------:R-:W-:Y:S02]  /*af90*/  FSEL R54, R54, -INF , !P3 ;  /* 0xff80000036367808 */ /* 0x000fe40005800000 */
[----:B------:R-:W-:Y:S02]  /*afa0*/  ISETP.GT.AND P3, PT, R14, 0x40, P2 ;  /* 0x000000400e00780c */ /* 0x000fe40001764270 */
[C---:B------:R-:W-:Y:S02]  /*afb0*/  ISETP.LT.OR P4, PT, R16.reuse, 0x3a, P4 ;  /* 0x0000003a1000780c */ /* 0x040fe40002781670 */
[----:B------:R-:W-:Y:S02]  /*afc0*/  ISETP.LT.OR P3, PT, R16, 0x41, P3 ;  /* 0x000000411000780c */ /* 0x000fe40001f61670 */
[----:B------:R-:W-:-:S02]  /*afd0*/  FSEL R55, R55, -INF , !P4 ;  /* 0xff80000037377808 */ /* 0x000fc40006000000 */
[----:B------:R-:W-:Y:S02]  /*afe0*/  ISETP.GT.AND P4, PT, R14, 0x41, P2 ;  /* 0x000000410e00780c */ /* 0x000fe40001784270 */
[----:B------:R-:W-:Y:S02]  /*aff0*/  FSEL R58, R58, -INF , !P3 ;  /* 0xff8000003a3a7808 */ /* 0x000fe40005800000 */
[----:B0-----:R-:W-:Y:S02]  /*b000*/  FMNMX.FTZ R2, R13, R2, !PT ;  /* 0x000000020d027209 */ /* 0x001fe40007810000 */
[----:B------:R-:W-:Y:S02]  /*b010*/  ISETP.GT.AND P3, PT, R14, 0x48, P2 ;  /* 0x000000480e00780c */ /* 0x000fe40001764270 */
[C---:B------:R-:W-:Y:S01]  /*b020*/  FSETP.NEU.FTZ.AND P6, PT, R2.reuse, -INF , PT ;  /* 0xff8000000200780b */ /* 0x040fe20003fdd000 */
[----:B------:R-:W-:-:S01]  /*b030*/  FFMA.FTZ R0, R2, R19, -8 ;  /* 0xc100000002007423 */ /* 0x000fc20000010013 */
[----:B------:R-:W-:-:S02]  /*b040*/  ISETP.LT.OR P4, PT, R16, 0x42, P4 ;  /* 0x000000421000780c */ /* 0x000fc40002781670 */
[----:B------:R-:W-:Y:S02]  /*b050*/  ISETP.LT.OR P3, PT, R16, 0x49, P3 ;  /* 0x000000491000780c */ /* 0x000fe40001f61670 */
[----:B------:R-:W-:Y:S02]  /*b060*/  FSEL R0, R0, RZ, P6 ;  /* 0x000000ff00007208 */ /* 0x000fe40003000000 */
[----:B------:R-:W-:Y:S02]  /*b070*/  FSEL R59, R59, -INF , !P4 ;  /* 0xff8000003b3b7808 */ /* 0x000fe40006000000 */
[----:B------:R-:W-:Y:S01]  /*b080*/  ISETP.GT.AND P4, PT, R14, 0x49, P2 ;  /* 0x000000490e00780c */ /* 0x000fe20001784270 */
        /* <DEDUP_REMOVED lines=8> */
[----:B------:R-:W-:Y:S01]  /*b110*/  FSEL R62, R62, -INF , !P3 ;  /* 0xff8000003e3e7808 */ /* 0x000fe20005800000 */
[--C-:B------:R-:W-:Y:S01]  /*b120*/  FFMA.FTZ R21, R36, UR40, -R0.reuse ;  /* 0x0000002824157c23 */ /* 0x100fe20008010800 */
[----:B------:R-:W-:Y:S01]  /*b130*/  FMNMX.FTZ R25, R43, R24, !PT ;  /* 0x000000182b197209 */ /* 0x000fe20007810000 */
[----:B------:R0:W-:Y:S01]  /*b140*/  MUFU.EX2 R20, R33 ;  /* 0x0000002100147308 */ /* 0x0001e20000000800 */
[----:B------:R-:W-:Y:S01]  /*b150*/  ISETP.GT.AND P3, PT, R14, 0x50, P2 ;  /* 0x000000500e00780c */ /* 0x000fe20001764270 */
[--C-:B------:R-:W-:Y:S01]  /*b160*/  FFMA.FTZ R37, R37, UR40, -R0.reuse ;  /* 0x0000002825257c23 */ /* 0x100fe20008010800 */
[----:B------:R-:W-:Y:S01]  /*b170*/  FMNMX.FTZ R28, R46, R25, !PT ;  /* 0x000000192e1c7209 */ /* 0x000fe20007810000 */
[--C-:B------:R-:W-:Y:S01]  /*b180*/  FFMA.FTZ R23, R40, UR40, -R0.reuse ;  /* 0x0000002828177c23 */ /* 0x100fe20008010800 */
[C---:B------:R-:W-:Y:S01]  /*b190*/  ISETP.LT.OR P4, PT, R16.reuse, 0x4a, P4 ;  /* 0x0000004a1000780c */ /* 0x040fe20002781670 */
[--C-:B------:R-:W-:Y:S01]  /*b1a0*/  FFMA.FTZ R41, R41, UR40, -R0.reuse ;  /* 0x0000002829297c23 */ /* 0x100fe20008010800 */
[----:B------:R-:W-:Y:S01]  /*b1b0*/  FMNMX.FTZ R29, R47, R28, !PT ;  /* 0x0000001c2f1d7209 */ /* 0x000fe20007810000 */
[----:B------:R1:W-:Y:S01]  /*b1c0*/  MUFU.EX2 R22, R37 ;  /* 0x0000002500167308 */ /* 0x0003e20000000800 */
[----:B------:R-:W-:Y:S01]  /*b1d0*/  ISETP.LT.OR P3, PT, R16, 0x51, P3 ;  /* 0x000000511000780c */ /* 0x000fe20001f61670 */
[--C-:B------:R-:W-:Y:S01]  /*b1e0*/  FFMA.FTZ R25, R44, UR40, -R0.reuse ;  /* 0x000000282c197c23 */ /* 0x100fe20008010800 */
[----:B------:R-:W-:Y:S01]  /*b1f0*/  FMNMX.FTZ R28, R50, R29, !PT ;  /* 0x0000001d321c7209 */ /* 0x000fe20007810000 */
[--C-:B------:R-:W-:Y:S01]  /*b200*/  FFMA.FTZ R45, R45, UR40, -R0.reuse ;  /* 0x000000282d2d7c23 */ /* 0x100fe20008010800 */
[----:B------:R-:W-:Y:S01]  /*b210*/  FSEL R63, R63, -INF , !P4 ;  /* 0xff8000003f3f7808 */ /* 0x000fe20006000000 */
[--C-:B------:R-:W-:Y:S01]  /*b220*/  FFMA.FTZ R57, R57, UR40, -R0.reuse ;  /* 0x0000002839397c23 */ /* 0x100fe20008010800 */
[----:B------:R-:W-:Y:S01]  /*b230*/  FMNMX.FTZ R29, R51, R28, !PT ;  /* 0x0000001c331d7209 */ /* 0x000fe20007810000 */
[----:B------:R-:W-:Y:S01]  /*b240*/  MUFU.EX2 R24, R41 ;  /* 0x0000002900187308 */ /* 0x000fe20000000800 */
[----:B------:R-:W-:Y:S01]  /*b250*/  ISETP.GT.AND P4, PT, R14, 0x51, P2 ;  /* 0x000000510e00780c */ /* 0x000fe20001784270 */
[--C-:B------:R-:W-:Y:S01]  /*b260*/  FFMA.FTZ R64, R64, UR40, -R0.reuse ;  /* 0x0000002840407c23 */ /* 0x100fe20008010800 */
[----:B------:R-:W-:Y:S01]  /*b270*/  FMNMX.FTZ R32, R54, R29, !PT ;  /* 0x0000001d36207209 */ /* 0x000fe20007810000 */
[--C-:B------:R-:W-:Y:S01]  /*b280*/  FFMA.FTZ R49, R49, UR40, -R0.reuse ;  /* 0x0000002831317c23 */ /* 0x100fe20008010800 */
[----:B------:R-:W-:Y:S01]  /*b290*/  FSEL R66, R66, -INF , !P3 ;  /* 0xff80000042427808 */ /* 0x000fe20005800000 */
[--C-:B------:R-:W-:Y:S01]  /*b2a0*/  FFMA.FTZ R53, R53, UR40, -R0.reuse ;  /* 0x0000002835357c23 */ /* 0x100fe20008010800 */
[----:B0-----:R-:W-:Y:S01]  /*b2b0*/  FMNMX.FTZ R33, R55, R32, !PT ;  /* 0x0000002037217209 */ /* 0x001fe20007810000 */
[----:B------:R-:W-:Y:S01]  /*b2c0*/  MUFU.EX2 R28, R45 ;  /* 0x0000002d001c7308 */ /* 0x000fe20000000800 */
[----:B------:R-:W-:Y:S01]  /*b2d0*/  ISETP.GT.AND P3, PT, R14, 0x58, P2 ;  /* 0x000000580e00780c */ /* 0x000fe20001764270 */
[--C-:B------:R-:W-:Y:S01]  /*b2e0*/  FFMA.FTZ R29, R48, UR40, -R0.reuse ;  /* 0x00000028301d7c23 */ /* 0x100fe20008010800 */
[----:B------:R-:W-:Y:S01]  /*b2f0*/  FMNMX.FTZ R32, R58, R33, !PT ;  /* 0x000000213a207209 */ /* 0x000fe20007810000 */
[--C-:B------:R-:W-:Y:S01]  /*b300*/  FFMA.FTZ R48, R72, UR40, -R0.reuse ;  /* 0x0000002848307c23 */ /* 0x100fe20008010800 */
[C---:B------:R-:W-:Y:S01]  /*b310*/  ISETP.LT.OR P4, PT, R16.reuse, 0x52, P4 ;  /* 0x000000521000780c */ /* 0x040fe20002781670 */
[----:B------:R-:W-:Y:S01]  /*b320*/  FFMA.FTZ R85, R85, UR40, -R0 ;  /* 0x0000002855557c23 */ /* 0x000fe20008010800 */
[----:B------:R-:W-:Y:S01]  /*b330*/  FMNMX.FTZ R33, R59, R32, !PT ;  /* 0x000000203b217209 */ /* 0x000fe20007810000 */
[----:B------:R-:W-:Y:S01]  /*b340*/  MUFU.EX2 R12, R12 ;  /* 0x0000000c000c7308 */ /* 0x000fe20000000800 */
[----:B------:R-:W-:-:S02]  /*b350*/  ISETP.LT.OR P3, PT, R16, 0x59, P3 ;  /* 0x000000591000780c */ /* 0x000fc40001f61670 */
[----:B------:R-:W-:Y:S01]  /*b360*/  FMNMX.FTZ R36, R62, R33, !PT ;  /* 0x000000213e247209 */ /* 0x000fe20007810000 */
[----:B------:R-:W-:-:S01]  /*b370*/  FFMA.FTZ R33, R52, UR40, -R0 ;  /* 0x0000002834217c23 */ /* 0x000fc20008010800 */
[----:B------:R-:W-:Y:S02]  /*b380*/  FSEL R67, R67, -INF , !P4 ;  /* 0xff80000043437808 */ /* 0x000fe40006000000 */
[----:B-1----:R-:W-:Y:S01]  /*b390*/  FMNMX.FTZ R37, R63, R36, !PT ;  /* 0x000000243f257209 */ /* 0x002fe20007810000 */
[----:B------:R0:W-:Y:S01]  /*b3a0*/  MUFU.EX2 R32, R49 ;  /* 0x0000003100207308 */ /* 0x0001e20000000800 */
[----:B------:R-:W-:Y:S02]  /*b3b0*/  ISETP.GT.AND P4, PT, R14, 0x59, P2 ;  /* 0x000000590e00780c */ /* 0x000fe40001784270 */
[----:B------:R-:W-:Y:S02]  /*b3c0*/  FSEL R70, R70, -INF , !P3 ;  /* 0xff80000046467808 */ /* 0x000fe40005800000 */
[----:B------:R-:W-:-:S02]  /*b3d0*/  FMNMX.FTZ R36, R66, R37, !PT ;  /* 0x0000002542247209 */ /* 0x000fc40007810000 */
[----:B------:R-:W-:Y:S01]  /*b3e0*/  ISETP.GT.AND P3, PT, R14, 0x60, P2 ;  /* 0x000000600e00780c */ /* 0x000fe20001764270 */
[----:B------:R-:W-:Y:S01]  /*b3f0*/  MUFU.EX2 R13, R13 ;  /* 0x0000000d000d7308 */ /* 0x000fe20000000800 */
[C---:B------:R-:W-:Y:S01]  /*b400*/  ISETP.LT.OR P4, PT, R16.reuse, 0x5a, P4 ;  /* 0x0000005a1000780c */ /* 0x040fe20002781670 */
[----:B0-----:R-:W-:Y:S01]  /*b410*/  FFMA.FTZ R49, R69, UR40, -R0 ;  /* 0x0000002845317c23 */ /* 0x001fe20008010800 */
[----:B------:R-:W-:Y:S02]  /*b420*/  FMNMX.FTZ R37, R67, R36, !PT ;  /* 0x0000002443257209 */ /* 0x000fe40007810000 */
[----:B------:R-:W-:Y:S02]  /*b430*/  ISETP.LT.OR P3, PT, R16, 0x61, P3 ;  /* 0x000000611000780c */ /* 0x000fe40001f61670 */
[----:B------:R-:W-:Y:S01]  /*b440*/  FSEL R71, R71, -INF , !P4 ;  /* 0xff80000047477808 */ /* 0x000fe20006000000 */
[----:B------:R0:W-:Y:S01]  /*b450*/  MUFU.EX2 R36, R53 ;  /* 0x0000003500247308 */ /* 0x0001e20000000800 */
[----:B------:R-:W-:-:S02]  /*b460*/  ISETP.GT.AND P4, PT, R14, 0x61, P2 ;  /* 0x000000610e00780c */ /* 0x000fc40001784270 */
[----:B------:R-:W-:Y:S01]  /*b470*/  FMNMX.FTZ R40, R70, R37, !PT ;  /* 0x0000002546287209 */ /* 0x000fe20007810000 */
[----:B------:R-:W-:-:S01]  /*b480*/  FFMA.FTZ R37, R56, UR40, -R0 ;  /* 0x0000002838257c23 */ /* 0x000fc20008010800 */
[----:B------:R-:W-:Y:S01]  /*b490*/  FSEL R74, R74, -INF , !P3 ;  /* 0xff8000004a4a7808 */ /* 0x000fe20005800000 */
[----:B------:R-:W-:-:S01]  /*b4a0*/  FFMA.FTZ R56, R80, UR40, -R0 ;  /* 0x0000002850387c23 */ /* 0x000fc20008010800 */
[----:B------:R-:W-:Y:S01]  /*b4b0*/  ISETP.GT.AND P3, PT, R14, 0x68, P2 ;  /* 0x000000680e00780c */ /* 0x000fe20001764270 */
[----:B------:R-:W-:Y:S01]  /*b4c0*/  MUFU.EX2 R15, R15 ;  /* 0x0000000f000f7308 */ /* 0x000fe20000000800 */
[C---:B------:R-:W-:Y:S01]  /*b4d0*/  ISETP.LT.OR P4, PT, R16.reuse, 0x62, P4 ;  /* 0x000000621000780c */ /* 0x040fe20002781670 */
[----:B0-----:R-:W-:Y:S01]  /*b4e0*/  FFMA.FTZ R53, R73, UR40, -R0 ;  /* 0x0000002849357c23 */ /* 0x001fe20008010800 */
[----:B------:R-:W-:Y:S01]  /*b4f0*/  FMNMX.FTZ R41, R71, R40, !PT ;  /* 0x0000002847297209 */ /* 0x000fe20007810000 */
[----:B------:R-:W-:Y:S01]  /*b500*/  IMAD.U32 R73, RZ, RZ, UR40 ;  /* 0x00000028ff497e24 */ /* 0x000fe2000f8e00ff */
[----:B------:R-:W-:-:S02]  /*b510*/  ISETP.LT.OR P3, PT, R16, 0x69, P3 ;  /* 0x000000691000780c */ /* 0x000fc40001f61670 */
[----:B------:R-:W-:Y:S01]  /*b520*/  FSEL R75, R75, -INF , !P4 ;  /* 0xff8000004b4b7808 */ /* 0x000fe20006000000 */
[----:B------:R-:W-:Y:S01]  /*b530*/  MUFU.EX2 R18, R18 ;  /* 0x0000001200127308 */ /* 0x000fe20000000800 */
[----:B------:R-:W-:Y:S02]  /*b540*/  ISETP.GT.AND P4, PT, R14, 0x69, P2 ;  /* 0x000000690e00780c */ /* 0x000fe40001784270 */
[----:B------:R-:W-:Y:S02]  /*b550*/  FMNMX.FTZ R40, R74, R41, !PT ;  /* 0x000000294a287209 */ /* 0x000fe40007810000 */
[----:B------:R-:W-:Y:S02]  /*b560*/  FSEL R78, R78, -INF , !P3 ;  /* 0xff8000004e4e7808 */ /* 0x000fe40005800000 */
[----:B------:R-:W-:Y:S01]  /*b570*/  ISETP.GT.AND P3, PT, R14, 0x70, P2 ;  /* 0x000000700e00780c */ /* 0x000fe20001764270 */
[----:B------:R-:W-:Y:S01]  /*b580*/  MUFU.EX2 R19, R19 ;  /* 0x0000001300137308 */ /* 0x000fe20000000800 */
[----:B------:R-:W-:-:S02]  /*b590*/  ISETP.LT.OR P4, PT, R16, 0x6a, P4 ;  /* 0x0000006a1000780c */ /* 0x000fc40002781670 */
[----:B------:R-:W-:Y:S02]  /*b5a0*/  FMNMX.FTZ R41, R75, R40, !PT ;  /* 0x000000284b297209 */ /* 0x000fe40007810000 */
[----:B------:R-:W-:Y:S02]  /*b5b0*/  ISETP.LT.OR P3, PT, R16, 0x71, P3 ;  /* 0x000000711000780c */ /* 0x000fe40001f61670 */
[----:B------:R-:W-:Y:S01]  /*b5c0*/  FSEL R79, R79, -INF , !P4 ;  /* 0xff8000004f4f7808 */ /* 0x000fe20006000000 */
[----:B------:R0:W-:Y:S01]  /*b5d0*/  MUFU.EX2 R40, R57 ;  /* 0x0000003900287308 */ /* 0x0001e20000000800 */
[----:B------:R-:W-:Y:S02]  /*b5e0*/  ISETP.GT.AND P4, PT, R14, 0x71, P2 ;  /* 0x000000710e00780c */ /* 0x000fe40001784270 */
[----:B------:R-:W-:Y:S02]  /*b5f0*/  FMNMX.FTZ R44, R78, R41, !PT ;  /* 0x000000294e2c7209 */ /* 0x000fe40007810000 */
[----:B------:R-:W-:-:S02]  /*b600*/  FSEL R82, R82, -INF , !P3 ;  /* 0xff80000052527808 */ /* 0x000fc40005800000 */
[----:B------:R-:W-:Y:S01]  /*b610*/  ISETP.GT.AND P3, PT, R14, 0x78, P2 ;  /* 0x000000780e00780c */ /* 0x000fe20001764270 */
[----:B------:R-:W-:Y:S01]  /*b620*/  MUFU.EX2 R21, R21 ;  /* 0x0000001500157308 */ /* 0x000fe20000000800 */
[----:B------:R-:W-:Y:S02]  /*b630*/  ISETP.LT.OR P4, PT, R16, 0x72, P4 ;  /* 0x000000721000780c */ /* 0x000fe40002781670 */
[----:B------:R-:W-:Y:S02]  /*b640*/  FMNMX.FTZ R41, R79, R44, !PT ;  /* 0x0000002c4f297209 */ /* 0x000fe40007810000 */
[----:B------:R-:W-:Y:S01]  /*b650*/  ISETP.GT.AND P2, PT, R14, 0x79, P2 ;  /* 0x000000790e00780c */ /* 0x000fe20001744270 */
[--C-:B------:R-:W-:Y:S01]  /*b660*/  FFMA.FTZ R14, R60, UR40, -R0.reuse ;  /* 0x000000283c0e7c23 */ /* 0x100fe20008010800 */
[----:B------:R-:W-:Y:S01]  /*b670*/  ISETP.LT.OR P3, PT, R16, 0x79, P3 ;  /* 0x000000791000780c */ /* 0x000fe20001f61670 */
[--C-:B------:R-:W-:Y:S01]  /*b680*/  FFMA.FTZ R60, R84, UR40, -R0.reuse ;  /* 0x00000028543c7c23 */ /* 0x100fe20008010800 */
[----:B------:R-:W-:Y:S01]  /*b690*/  FSEL R83, R83, -INF , !P4 ;  /* 0xff80000053537808 */ /* 0x000fe20006000000 */
[----:B------:R-:W-:Y:S01]  /*b6a0*/  MUFU.EX2 R23, R23 ;  /* 0x0000001700177308 */ /* 0x000fe20000000800 */
[----:B------:R-:W-:Y:S01]  /*b6b0*/  FMNMX.FTZ R44, R82, R41, !PT ;  /* 0x00000029522c7209 */ /* 0x000fe20007810000 */
[--C-:B------:R-:W-:Y:S01]  /*b6c0*/  FFMA.FTZ R41, R61, UR40, -R0.reuse ;  /* 0x000000283d297c23 */ /* 0x100fe20008010800 */
[----:B------:R-:W-:Y:S01]  /*b6d0*/  ISETP.LT.OR P2, PT, R16, 0x7a, P2 ;  /* 0x0000007a1000780c */ /* 0x000fe20001741670 */
[----:B------:R-:W-:Y:S01]  /*b6e0*/  FFMA.FTZ R61, R81, UR40, -R0 ;  /* 0x00000028513d7c23 */ /* 0x000fe20008010800 */
[----:B------:R-:W-:-:S02]  /*b6f0*/  FSEL R86, R86, -INF , !P3 ;  /* 0xff80000056567808 */ /* 0x000fc40005800000 */
[----:B------:R-:W-:Y:S01]  /*b700*/  FMNMX.FTZ R45, R83, R44, !PT ;  /* 0x0000002c532d7209 */ /* 0x000fe20007810000 */
[----:B------:R-:W-:-:S01]  /*b710*/  FFMA.FTZ R44, R68, UR40, -R0 ;  /* 0x00000028442c7c23 */ /* 0x000fc20008010800 */
[----:B------:R-:W-:Y:S01]  /*b720*/  FSEL R87, R87, -INF , !P2 ;  /* 0xff80000057577808 */ /* 0x000fe20005000000 */
[----:B------:R-:W-:Y:S01]  /*b730*/  MUFU.EX2 R25, R25 ;  /* 0x0000001900197308 */ /* 0x000fe20000000800 */
[----:B------:R-:W-:Y:S01]  /*b740*/  FMNMX.FTZ R16, R86, R45, !PT ;  /* 0x0000002d56107209 */ /* 0x000fe20007810000 */
[----:B------:R-:W-:Y:S01]  /*b750*/  FFMA.FTZ R45, R65, UR40, -R0 ;  /* 0x00000028412d7c23 */ /* 0x000fe20008010800 */
[----:B------:R-:W-:Y:S02]  /*b760*/  FSEL R69, R2, RZ, P6 ;  /* 0x000000ff02457208 */ /* 0x000fe40003000000 */
[----:B------:R-:W-:-:S03]  /*b770*/  FMNMX.FTZ R52, R87, R16, !PT ;  /* 0x0000001057347209 */ /* 0x000fc60007810000 */
[----:B------:R1:W-:Y:S01]  /*b780*/  MUFU.EX2 R16, R64 ;  /* 0x0000004000107308 */ /* 0x0003e20000000800 */
[----:B------:R-:W-:-:S01]  /*b790*/  FADD.FTZ R69, -R69, R6 ;  /* 0x0000000645457221 */ /* 0x000fc20000010100 */
[----:B0-----:R-:W1:Y:S03]  /*b7a0*/  SHFL.BFLY PT, R57, R52, 0x2, 0x1f ;  /* 0x0c401f0034397f89 */ /* 0x001e6600000e0000 */
[----:B------:R-:W-:-:S03]  /*b7b0*/  FMUL.FTZ R69, R69, UR40 ;  /* 0x0000002845457c20 */ /* 0x000fc60008410000 */
[----:B------:R-:W-:Y:S08]  /*b7c0*/  MUFU.EX2 R29, R29 ;  /* 0x0000001d001d7308 */ /* 0x000ff00000000800 */
[----:B------:R-:W0:Y:S08]  /*b7d0*/  MUFU.EX2 R69, R69 ;  /* 0x0000004500457308 */ /* 0x000e300000000800 */
[----:B------:R-:W-:Y:S01]  /*b7e0*/  MUFU.EX2 R33, R33 ;  /* 0x0000002100217308 */ /* 0x000fe20000000800 */
[----:B-1----:R-:W-:Y:S01]  /*b7f0*/  FMNMX.FTZ R64, R52, R57, !PT ;  /* 0x0000003934407209 */ /* 0x002fe20007810000 */
[--C-:B------:R-:W-:Y:S01]  /*b800*/  FFMA.FTZ R52, R76, UR40, -R0.reuse ;  /* 0x000000284c347c23 */ /* 0x100fe20008010800 */
[----:B------:R-:W-:-:S03]  /*b810*/  FFMA.FTZ R57, R77, UR40, -R0 ;  /* 0x000000284d397c23 */ /* 0x000fc60008010800 */
[----:B------:R-:W1:Y:S02]  /*b820*/  SHFL.BFLY PT, R65, R64, 0x1, 0x1f ;  /* 0x0c201f0040417f89 */ /* 0x000e6400000e0000 */
[----:B------:R-:W-:Y:S08]  /*b830*/  MUFU.EX2 R37, R37 ;  /* 0x0000002500257308 */ /* 0x000ff00000000800 */
[----:B------:R-:W-:Y:S08]  /*b840*/  MUFU.EX2 R14, R14 ;  /* 0x0000000e000e7308 */ /* 0x000ff00000000800 */
[----:B------:R-:W-:Y:S01]  /*b850*/  MUFU.EX2 R41, R41 ;  /* 0x0000002900297308 */ /* 0x000fe20000000800 */
[----:B-1----:R-:W-:-:S07]  /*b860*/  FMNMX.FTZ R0, R64, R65, !PT ;  /* 0x0000004140007209 */ /* 0x002fce0007810000 */
[----:B------:R-:W-:Y:S01]  /*b870*/  MUFU.EX2 R45, R45 ;  /* 0x0000002d002d7308 */ /* 0x000fe20000000800 */
[C---:B------:R-:W-:Y:S01]  /*b880*/  FSETP.NEU.FTZ.AND P2, PT, R0.reuse, -INF , PT ;  /* 0xff8000000000780b */ /* 0x040fe20003f5d000 */
[----:B------:R-:W-:-:S03]  /*b890*/  FFMA.FTZ R6, R0, R73, -8 ;  /* 0xc100000000067423 */ /* 0x000fc60000010049 */
[----:B------:R-:W-:-:S03]  /*b8a0*/  FSEL R64, R0, RZ, P2 ;  /* 0x000000ff00407208 */ /* 0x000fc60001000000 */
[----:B------:R-:W-:Y:S01]  /*b8b0*/  MUFU.EX2 R44, R44 ;  /* 0x0000002c002c7308 */ /* 0x000fe20000000800 */
[----:B------:R-:W-:Y:S01]  /*b8c0*/  FSEL R6, R6, RZ, P2 ;  /* 0x000000ff06067208 */ /* 0x000fe20001000000 */
[----:B------:R-:W-:-:S04]  /*b8d0*/  FADD.FTZ R64, -R64, R11 ;  /* 0x0000000b40407221 */ /* 0x000fc80000010100 */
[--C-:B------:R-:W-:Y:S01]  /*b8e0*/  FFMA.FTZ R68, R54, UR40, -R6.reuse ;  /* 0x0000002836447c23 */ /* 0x100fe20008010806 */
[----:B------:R-:W-:-:S01]  /*b8f0*/  FFMA.FTZ R73, R26, UR40, -R6 ;  /* 0x000000281a497c23 */ /* 0x000fc20008010806 */
[----:B------:R-:W-:Y:S01]  /*b900*/  FMUL.FTZ R54, R64, UR40 ;  /* 0x0000002840367c20 */ /* 0x000fe20008410000 */
        /* <DEDUP_REMOVED lines=10> */
[----:B0-----:R-:W-:Y:S01]  /*b9b0*/  FFMA.FTZ R62, R69, R5, R12 ;  /* 0x00000005453e7223 */ /* 0x001fe2000001000c */
        /* <DEDUP_REMOVED lines=10> */
[----:B------:R-:W-:-:S07]  /*ba60*/  FFMA.FTZ R86, R86, UR40, -R6 ;  /* 0x0000002856567c23 */ /* 0x000fce0008010806 */
[----:B------:R-:W2:Y:S01]  /*ba70*/  MUFU.EX2 R27, R27 ;  /* 0x0000001b001b7308 */ /* 0x000ea20000000800 */
[----:B0-----:R-:W-:-:S01]  /*ba80*/  FFMA.FTZ R5, R54, R4, R73 ;  /* 0x0000000436057223 */ /* 0x001fc20000010049 */
[----:B------:R-:W-:Y:S01]  /*ba90*/  FADD.FTZ R4, R13, R62 ;  /* 0x0000003e0d047221 */ /* 0x000fe20000010000 */
[----:B------:R-:W-:-:S05]  /*baa0*/  FFMA.FTZ R62, R63, UR40, -R6 ;  /* 0x000000283f3e7c23 */ /* 0x000fca0008010806 */
[----:B------:R-:W0:Y:S08]  /*bab0*/  MUFU.EX2 R30, R30 ;  /* 0x0000001e001e7308 */ /* 0x000e300000000800 */
[----:B------:R-:W3:Y:S08]  /*bac0*/  MUFU.EX2 R31, R31 ;  /* 0x0000001f001f7308 */ /* 0x000ef00000000800 */
[----:B------:R-:W4:Y:S08]  /*bad0*/  MUFU.EX2 R34, R34 ;  /* 0x0000002200227308 */ /* 0x000f300000000800 */
[----:B------:R1:W-:Y:S08]  /*bae0*/  MUFU.EX2 R11, R68 ;  /* 0x00000044000b7308 */ /* 0x0003f00000000800 */
[----:B------:R-:W5:Y:S01]  /*baf0*/  MUFU.EX2 R35, R35 ;  /* 0x0000002300237308 */ /* 0x000f620000000800 */
[----:B-1----:R-:W-:-:S01]  /*bb00*/  FADD.FTZ R68, R26, R5 ;  /* 0x000000051a447221 */ /* 0x002fc20000010000 */
[----:B------:R-:W-:-:S03]  /*bb10*/  FADD.FTZ R5, R15, R4 ;  /* 0x000000040f057221 */ /* 0x000fc60000010000 */
[----:B--2---:R-:W-:Y:S01]  /*bb20*/  FADD.FTZ R59, R27, R68 ;  /* 0x000000441b3b7221 */ /* 0x004fe20000010000 */
[----:B------:R-:W-:-:S02]  /*bb30*/  FADD.FTZ R4, R18, R5 ;  /* 0x0000000512047221 */ /* 0x000fc40000010000 */
[----:B------:R-:W1:Y:S01]  /*bb40*/  MUFU.EX2 R38, R38 ;  /* 0x0000002600267308 */ /* 0x000e620000000800 */
[----:B0-----:R-:W-:-:S01]  /*bb50*/  FADD.FTZ R68, R30, R59 ;  /* 0x0000003b1e447221 */ /* 0x001fc20000010000 */
[----:B------:R-:W-:Y:S01]  /*bb60*/  FADD.FTZ R5, R19, R4 ;  /* 0x0000000413057221 */ /* 0x000fe20000010000 */
[----:B------:R-:W-:-:S01]  /*bb70*/  FFMA.FTZ R59, R66, UR40, -R6 ;  /* 0x00000028423b7c23 */ /* 0x000fc20008010806 */
[----:B------:R-:W-:Y:S01]  /*bb80*/  FFMA.FTZ R66, R67, UR40, -R6 ;  /* 0x0000002843427c23 */ /* 0x000fe20008010806 */
[----:B---3--:R-:W-:-:S01]  /*bb90*/  FADD.FTZ R63, R31, R68 ;  /* 0x000000441f3f7221 */ /* 0x008fc20000010000 */
[----:B------:R-:W-:Y:S02]  /*bba0*/  FADD.FTZ R4, R20, R5 ;  /* 0x0000000514047221 */ /* 0x000fe40000010000 */
[----:B------:R-:W0:Y:S01]  /*bbb0*/  MUFU.EX2 R39, R39 ;  /* 0x0000002700277308 */ /* 0x000e220000000800 */
[----:B----4-:R-:W-:-:S01]  /*bbc0*/  FADD.FTZ R68, R34, R63 ;  /* 0x0000003f22447221 */ /* 0x010fc20000010000 */
[----:B------:R-:W-:-:S03]  /*bbd0*/  FADD.FTZ R5, R21, R4 ;  /* 0x0000000415057221 */ /* 0x000fc60000010000 */
[----:B-----5:R-:W-:Y:S01]  /*bbe0*/  FADD.FTZ R63, R35, R68 ;  /* 0x00000044233f7221 */ /* 0x020fe20000010000 */
[----:B------:R-:W-:-:S02]  /*bbf0*/  FADD.FTZ R4, R22, R5 ;  /* 0x0000000516047221 */ /* 0x000fc40000010000 */
[----:B------:R-:W2:Y:S01]  /*bc00*/  MUFU.EX2 R42, R42 ;  /* 0x0000002a002a7308 */ /* 0x000ea20000000800 */
[----:B-1----:R-:W-:-:S01]  /*bc10*/  FADD.FTZ R68, R38, R63 ;  /* 0x0000003f26447221 */ /* 0x002fc20000010000 */
[----:B------:R-:W-:Y:S01]  /*bc20*/  FADD.FTZ R5, R23, R4 ;  /* 0x0000000417057221 */ /* 0x000fe20000010000 */
[----:B------:R-:W-:-:S03]  /*bc30*/  FFMA.FTZ R63, R70, UR40, -R6 ;  /* 0x00000028463f7c23 */ /* 0x000fc60008010806 */
[----:B------:R-:W-:Y:S02]  /*bc40*/  FADD.FTZ R4, R24, R5 ;  /* 0x0000000518047221 */ /* 0x000fe40000010000 */
[----:B------:R-:W1:Y:S01]  /*bc50*/  MUFU.EX2 R43, R43 ;  /* 0x0000002b002b7308 */ /* 0x000e620000000800 */
[----:B0-----:R-:W-:-:S01]  /*bc60*/  FADD.FTZ R67, R39, R68 ;  /* 0x0000004427437221 */ /* 0x001fc20000010000 */
[----:B------:R-:W-:Y:S01]  /*bc70*/  FADD.FTZ R5, R25, R4 ;  /* 0x0000000419057221 */ /* 0x000fe20000010000 */
[----:B------:R-:W-:-:S03]  /*bc80*/  FFMA.FTZ R68, R71, UR40, -R6 ;  /* 0x0000002847447c23 */ /* 0x000fc60008010806 */
[----:B------:R-:W-:Y:S02]  /*bc90*/  FADD.FTZ R4, R28, R5 ;  /* 0x000000051c047221 */ /* 0x000fe40000010000 */
[----:B------:R-:W0:Y:S01]  /*bca0*/  MUFU.EX2 R46, R46 ;  /* 0x0000002e002e7308 */ /* 0x000e220000000800 */
[----:B--2---:R-:W-:-:S01]  /*bcb0*/  FADD.FTZ R70, R42, R67 ;  /* 0x000000432a467221 */ /* 0x004fc20000010000 */
[----:B------:R-:W-:-:S04]  /*bcc0*/  FADD.FTZ R5, R29, R4 ;  /* 0x000000041d057221 */ /* 0x000fc80000010000 */
[----:B------:R-:W-:Y:S02]  /*bcd0*/  FADD.FTZ R4, R32, R5 ;  /* 0x0000000520047221 */ /* 0x000fe40000010000 */
[----:B------:R-:W2:Y:S01]  /*bce0*/  MUFU.EX2 R47, R47 ;  /* 0x0000002f002f7308 */ /* 0x000ea20000000800 */
[----:B-1----:R-:W-:-:S01]  /*bcf0*/  FADD.FTZ R67, R43, R70 ;  /* 0x000000462b437221 */ /* 0x002fc20000010000 */
[----:B------:R-:W-:-:S04]  /*bd00*/  FADD.FTZ R5, R33, R4 ;  /* 0x0000000421057221 */ /* 0x000fc80000010000 */
        /* <DEDUP_REMOVED lines=8> */
[----:B------:R-:W-:Y:S01]  /*bd90*/  FFMA.FTZ R70, R75, UR40, -R6 ;  /* 0x000000284b467c23 */ /* 0x000fe20008010806 */
[----:B------:R-:W-:-:S05]  /*bda0*/  FADD.FTZ R74, R14, R5 ;  /* 0x000000050e4a7221 */ /* 0x000fca0000010000 */
[----:B------:R-:W2:Y:S01]  /*bdb0*/  MUFU.EX2 R51, R51 ;  /* 0x0000003300337308 */ /* 0x000ea20000000800 */
[----:B-1----:R-:W-:-:S04]  /*bdc0*/  FADD.FTZ R72, R50, R71 ;  /* 0x0000004732487221 */ /* 0x002fc80000010000 */
[----:B------:R-:W-:-:S03]  /*bdd0*/  FADD.FTZ R71, R11, R72 ;  /* 0x000000480b477221 */ /* 0x000fc60000010000 */
[----:B------:R-:W1:Y:S01]  /*bde0*/  MUFU.EX2 R58, R58 ;  /* 0x0000003a003a7308 */ /* 0x000e620000000800 */
[----:B0-----:R-:W-:-:S01]  /*bdf0*/  FADD.FTZ R72, R64, R71 ;  /* 0x0000004740487221 */ /* 0x001fc20000010000 */
[----:B------:R-:W-:-:S06]  /*be00*/  FFMA.FTZ R71, R78, UR40, -R6 ;  /* 0x000000284e477c23 */ /* 0x000fcc0008010806 */
[----:B------:R-:W0:Y:S01]  /*be10*/  MUFU.EX2 R55, R55 ;  /* 0x0000003700377308 */ /* 0x000e220000000800 */
[----:B--2---:R-:W-:-:S01]  /*be20*/  FADD.FTZ R75, R51, R72 ;  /* 0x00000048334b7221 */ /* 0x004fc20000010000 */
[----:B------:R-:W-:-:S06]  /*be30*/  FFMA.FTZ R72, R79, UR40, -R6 ;  /* 0x000000284f487c23 */ /* 0x000fcc0008010806 */
[----:B------:R-:W2:Y:S01]  /*be40*/  MUFU.EX2 R62, R62 ;  /* 0x0000003e003e7308 */ /* 0x000ea20000000800 */
[----:B-1----:R-:W-:-:S01]  /*be50*/  FADD.FTZ R4, R58, R75 ;  /* 0x0000004b3a047221 */ /* 0x002fc20000010000 */
[----:B------:R-:W-:Y:S01]  /*be60*/  FADD.FTZ R75, R41, R74 ;  /* 0x0000004a294b7221 */ /* 0x000fe20000010000 */
[----:B------:R-:W-:-:S03]  /*be70*/  FFMA.FTZ R74, R82, UR40, -R6 ;  /* 0x00000028524a7c23 */ /* 0x000fc60008010806 */
[----:B------:R-:W-:Y:S01]  /*be80*/  FADD.FTZ R76, R16, R75 ;  /* 0x0000004b104c7221 */ /* 0x000fe20000010000 */
[----:B------:R-:W-:-:S01]  /*be90*/  FFMA.FTZ R75, R83, UR40, -R6 ;  /* 0x00000028534b7c23 */ /* 0x000fc20008010806 */
[----:B------:R-:W1:Y:S01]  /*bea0*/  MUFU.EX2 R59, R59 ;  /* 0x0000003b003b7308 */ /* 0x000e620000000800 */
[----:B0-----:R-:W-:-:S01]  /*beb0*/  FADD.FTZ R5, R55, R4 ;  /* 0x0000000437057221 */ /* 0x001fc20000010000 */
[----:B------:R-:W-:Y:S01]  /*bec0*/  FADD.FTZ R77, R45, R76 ;  /* 0x0000004c2d4d7221 */ /* 0x000fe20000010000 */
[----:B------:R-:W-:-:S03]  /*bed0*/  FFMA.FTZ R6, R87, UR40, -R6 ;  /* 0x0000002857067c23 */ /* 0x000fc60008010806 */
[----:B------:R-:W-:Y:S02]  /*bee0*/  FADD.FTZ R76, R44, R77 ;  /* 0x0000004d2c4c7221 */ /* 0x000fe40000010000 */
        /* <DEDUP_REMOVED lines=40> */
[----:B0-----:R-:W-:-:S03]  /*c170*/  FADD.FTZ R5, R65, R4 ;  /* 0x0000000441057221 */ /* 0x001fc60000010000 */
[----:B--2---:R-:W-:Y:S01]  /*c180*/  FADD.FTZ R4, R6, R76 ;  /* 0x0000004c06047221 */ /* 0x004fe20000010000 */
[----:B------:R-:W-:Y:S06]  /*c190*/  @!P0 BRA `(.L_x_753) ;  /* 0x0000000000048947 */ /* 0x000fec0003800000 */
[----:B------:R-:W-:Y:S01]  /*c1a0*/  BPT.TRAP 0x1 ;  /* 0x000000040000795c */ /* 0x000fe20000300000 */
.L_x_753:
        /* <DEDUP_REMOVED lines=90> */
.L_x_736:
[----:B------:R-:W-:Y:S06]  /*c750*/  BAR.ARV 0x8, 0x200 ;  /* 0x0208000000007b1d */ /* 0x000fec0000002000 */
[----:B------:R-:W-:Y:S05]  /*c760*/  @!P0 BRA `(.L_x_755) ;  /* 0x0000000000048947 */ /* 0x000fea0003800000 */
[----:B------:R-:W-:Y:S01]  /*c770*/  BPT.TRAP 0x1 ;  /* 0x000000040000795c */ /* 0x000fe20000300000 */
.L_x_755:
[----:B------:R-:W-:Y:S01]  /*c780*/  ULEA UR16, UR4, UR42, 0x3 ;  /* 0x0000002a04107291 */ /* 0x000fe2000f8e183f */
[----:B------:R-:W-:-:S05]  /*c790*/  IMAD.U32 R3, RZ, RZ, UR5 ;  /* 0x00000005ff037e24 */ /* 0x000fca000f8e00ff */
[----:B------:R-:W-:-:S04]  /*c7a0*/  SHF.L.U32 R3, R3, 0x1f, RZ ;  /* 0x0000001f03037819 */ /* 0x000fc800000006ff */
[----:B------:R0:W1:Y:S01]  /*c7b0*/  SYNCS.PHASECHK.TRANS64.TRYWAIT P1, [UR16+0x17050], R3 ;  /* 0x01705003ff0075a7 */ /* 0x0000620008020150 */
[----:B------:R-:W-:Y:S05]  /*c7c0*/  @!P0 BRA `(.L_x_756) ;  /* 0x0000000000048947 */ /* 0x000fea0003800000 */
[----:B------:R-:W-:Y:S01]  /*c7d0*/  BPT.TRAP 0x1 ;  /* 0x000000040000795c */ /* 0x000fe20000300000 */
.L_x_756:
[----:B-1----:R-:W-:Y:S05]  /*c7e0*/  @P1 BRA `(.L_x_757) ;  /* 0x0000000000081947 */ /* 0x002fea0003800000 */
[----:B------:R-:W1:Y:S02]  /*c7f0*/  SYNCS.PHASECHK.TRANS64.TRYWAIT P1, [UR16+0x17050], R3 ;  /* 0x01705003ff0075a7 */ /* 0x000e640008020150 */
[----:B-1----:R-:W-:Y:S05]  /*c800*/  @!P1 BRA `(.L_x_758) ;  /* 0x00000064001c9947 */ /* 0x002fea0003800000 */
.L_x_757:
[----:B------:R-:W-:Y:S01]  /*c810*/  ULDC.64 UR10, c[0x0][0x9a0] ;  /* 0x00026800000a7ab9 */ /* 0x000fe20000000a00 */
[----:B------:R-:W-:Y:S01]  /*c820*/  UIADD3 UR42, UR42, 0x400, URZ ;  /* 0x000004002a2a7890 */ /* 0x000fe2000fffe03f */
[----:B------:R-:W-:Y:S01]  /*c830*/  WARPGROUP.ARRIVE ;  /* 0x00000000000079c5 */ /* 0x000fe20000000000 */
[----:B------:R-:W-:Y:S01]  /*c840*/  UISETP.NE.U32.AND UP0, UPT, UR10, URZ, UPT ;  /* 0x0000003f0a00728c */ /* 0x000fe2000bf05070 */
[----:B01----:R-:W-:Y:S01]  /*c850*/  IMAD.MOV.U32 R3, RZ, RZ, 0x3f800000 ;  /* 0x3f800000ff037424 */ /* 0x003fe200078e00ff */
[----:B------:R-:W-:Y:S02]  /*c860*/  USHF.R.U32.HI UR42, URZ, 0x4, UR42 ;  /* 0x000000043f2a7899 */ /* 0x000fe4000801162a */
[----:B------:R-:W-:Y:S02]  /*c870*/  UISETP.NE.AND.EX UP0, UPT, UR11, URZ, UPT, UP0 ;  /* 0x0000003f0b00728c */ /* 0x000fe4000bf05300 */
[----:B------:R-:W-:Y:S01]  /*c880*/  ULOP3.LUT UR42, UR42, 0x3fff, URZ, 0xc0, !UPT ;  /* 0x00003fff2a2a7892 */ /* 0x000fe2000f8ec03f */
[----:B------:R-:W-:-:S03]  /*c890*/  UMOV UR15, 0x40000040 ;  /* 0x40000040000f7882 */ /* 0x000fc60000000000 */
[----:B------:R-:W-:Y:S01]  /*c8a0*/  ULOP3.LUT UR42, UR42, 0x10000, URZ, 0xfc, !UPT ;  /* 0x000100002a2a7892 */ /* 0x000fe2000f8efc3f */
[----:B------:R-:W-:-:S04]  /*c8b0*/  PLOP3.LUT P1, PT, PT, PT, UP0, 0x80, 0x0 ;  /* 0x000000000000781c */ /* 0x000fc80003f2f008 */
[----:B------:R-:W-:Y:S01]  /*c8c0*/  @UP0 ULDC.64 UR8, c[0x0][0x9c8] ;  /* 0x0002720000080ab9 */ /* 0x000fe20000000a00 */
[----:B------:R-:W-:Y:S02]  /*c8d0*/  @UP0 USHF.R.S32.HI UR14, URZ, 0x1f, UR36 ;  /* 0x0000001f3f0e0899 */ /* 0x000fe40008011424 */
[----:B------:R-:W-:Y:S02]  /*c8e0*/  @UP0 UIMAD UR5, UR39, UR8, URZ ;  /* 0x00000008270502a4 */ /* 0x000fe4000f8e023f */
[----:B------:R-:W-:Y:S02]  /*c8f0*/  @UP0 UIMAD.WIDE.U32 UR6, UR38, UR8, URZ ;  /* 0x00000008260602a5 */ /* 0x000fe4000f8e003f */
[----:B------:R-:W-:Y:S01]  /*c900*/  UIMAD UR8, UR4, 0x300, UR42 ;  /* 0x00000300040878a4 */ /* 0x000fe2000f8e022a */
[----:B------:R-:W-:Y:S01]  /*c910*/  @UP0 ULDC.64 UR12, c[0x0][0x9d0] ;  /* 0x00027400000c0ab9 */ /* 0x000fe20000000a00 */
[----:B------:R-:W-:Y:S02]  /*c920*/  @UP0 UIMAD UR5, UR38, UR9, UR5 ;  /* 0x00000009260502a4 */ /* 0x000fe4000f8e0205 */
[----:B------:R-:W-:-:S02]  /*c930*/  @UP0 UIMAD UR4, UR14, UR12, URZ ;  /* 0x0000000c0e0402a4 */ /* 0x000fc4000f8e023f */
[----:B------:R-:W-:Y:S01]  /*c940*/  @UP0 UIADD3 UR5, UR7, UR5, URZ ;  /* 0x0000000507050290 */ /* 0x000fe2000fffe03f */
[----:B------:R-:W-:Y:S01]  /*c950*/  UMOV UR14, UR8 ;  /* 0x00000008000e7c82 */ /* 0x000fe20008000000 */
[----:B------:R-:W-:Y:S02]  /*c960*/  @UP0 UIMAD UR7, UR36, UR13, UR4 ;  /* 0x0000000d240702a4 */ /* 0x000fe4000f8e0204 */
[----:B------:R-:W-:Y:S01]  /*c970*/  QGMMA.64x96x32.F32.E4M3.E4M3 R88, R148, gdesc[UR12], R88, gsb0 ;  /* 0x0160000c94587df3 */ /* 0x000fe20008000858 */
[----:B------:R-:W-:Y:S02]  /*c980*/  @UP0 UMOV UR4, UR6 ;  /* 0x0000000600040c82 */ /* 0x000fe40008000000 */
[----:B------:R-:W-:-:S04]  /*c990*/  @UP0 UIMAD.WIDE.U32 UR4, UR36, UR12, UR4 ;  /* 0x0000000c240402a5 */ /* 0x000fc8000f8e0004 */
[----:B------:R-:W-:Y:S02]  /*c9a0*/  @UP0 UIADD3 UR5, UR5, UR7, URZ ;  /* 0x0000000705050290 */ /* 0x000fe4000fffe03f */
[----:B------:R-:W-:-:S04]  /*c9b0*/  @UP0 ULEA UR6, UP1, UR4, UR10, 0x2 ;  /* 0x0000000a04060291 */ /* 0x000fc8000f82103f */
[----:B------:R-:W-:Y:S02]  /*c9c0*/  @UP0 ULEA.HI.X UR7, UR4, UR11, UR5, 0x2, UP1 ;  /* 0x0000000b04070291 */ /* 0x000fe400088f1405 */
[----:B------:R-:W-:-:S04]  /*c9d0*/  IMAD.U32 R6, RZ, RZ, UR6 ;  /* 0x00000006ff067e24 */ /* 0x000fc8000f8e00ff */
        /* <DEDUP_REMOVED lines=21> */
[----:B0-----:R-:W0:Y:S04]  /*cb30*/  SHFL.BFLY PT, R7, R8, 0x1, 0x1f ;  /* 0x0c201f0008077f89 */ /* 0x001e2800000e0000 */
        /* <DEDUP_REMOVED lines=33> */
.L_x_759:
        /* <DEDUP_REMOVED lines=52> */
.L_x_685:
[----:B------:R-:W-:Y:S05]  /*d090*/  @P0 BRA `(.L_x_760) ;  /* 0x0000001800ec0947 */ /* 0x000fea0003800000 */
[----:B------:R-:W0:Y:S01]  /*d0a0*/  S2R R9, SR_TID.X ;  /* 0x0000000000097919 */ /* 0x000e220000002100 */
[----:B------:R-:W-:Y:S01]  /*d0b0*/  ULDC.64 UR4, c[0x4][0x38] ;  /* 0x01000e0000047ab9 */ /* 0x000fe20000000a00 */
[----:B------:R-:W1:Y:S01]  /*d0c0*/  LDC R46, c[0x0][0xbe8] ;  /* 0x0002fa00ff2e7b82 */ /* 0x000e620000000800 */
[----:B------:R-:W-:Y:S01]  /*d0d0*/  ULDC.64 UR8, c[0x0][0xbd0] ;  /* 0x0002f40000087ab9 */ /* 0x000fe20000000a00 */
[----:B------:R-:W-:Y:S01]  /*d0e0*/  USHF.R.S32.HI UR7, URZ, 0x1f, UR36 ;  /* 0x0000001f3f077899 */ /* 0x000fe20008011424 */
[----:B------:R-:W-:-:S05]  /*d0f0*/  ULDC.64 UR10, c[0x0][0xb38] ;  /* 0x0002ce00000a7ab9 */ /* 0x000fca0000000a00 */
[----:B------:R-:W2:Y:S01]  /*d100*/  LDC R72, c[0x0][0xc50] ;  /* 0x00031400ff487b82 */ /* 0x000ea20000000800 */
[----:B0-----:R-:W-:-:S05]  /*d110*/  IMAD.SHL.U32 R7, R9, 0x4, RZ ;  /* 0x0000000409077824 */ /* 0x001fca00078e00ff */
[----:B------:R-:W-:Y:S02]  /*d120*/  LOP3.LUT R7, R7, 0xc, RZ, 0xc0, !PT ;  /* 0x0000000c07077812 */ /* 0x000fe400078ec0ff */
[----:B------:R-:W-:Y:S02]  /*d130*/  BAR.SYNC.DEFER_BLOCKING 0x1, 0x180 ;  /* 0x0046000000007b1d */ /* 0x000fe40000010000 */
[----:B------:R-:W-:-:S05]  /*d140*/  IADD3 R12, P0, R7, UR4, RZ ;  /* 0x00000004070c7c10 */ /* 0x000fca000ff1e0ff */
[----:B------:R-:W-:-:S05]  /*d150*/  IMAD.X R13, RZ, RZ, UR5, P0 ;  /* 0x00000005ff0d7e24 */ /* 0x000fca00080e06ff */
[----:B------:R0:W3:Y:S01]  /*d160*/  LDG.E.CONSTANT R12, desc[UR44][R12.64] ;  /* 0x0000002c0c0c7981 */ /* 0x0000e2000c1e9900 */
[----:B------:R-:W-:Y:S01]  /*d170*/  LOP3.LUT P0, R7, R9, 0x3, RZ, 0xc0, !PT ;  /* 0x0000000309077812 */ /* 0x000fe2000780c0ff */
[----:B------:R-:W-:Y:S01]  /*d180*/  UIMAD.WIDE.U32 UR4, UR36, UR8, URZ ;  /* 0x00000008240472a5 */ /* 0x000fe2000f8e003f */
[----:B-1----:R-:W-:Y:S01]  /*d190*/  ISETP.NE.AND P2, PT, R46, 0x1, PT ;  /* 0x000000012e00780c */ /* 0x002fe20003f45270 */
[----:B------:R-:W-:Y:S01]  /*d1a0*/  UIMAD UR6, UR7, UR8, URZ ;  /* 0x00000008070672a4 */ /* 0x000fe2000f8e023f */
[----:B------:R-:W-:Y:S01]  /*d1b0*/  ISETP.EQ.OR P0, PT, R7, 0x3, !P0 ;  /* 0x000000030700780c */ /* 0x000fe20004702670 */
[----:B------:R-:W-:Y:S01]  /*d1c0*/  UIMAD UR8, UR7, UR10, URZ ;  /* 0x0000000a070872a4 */ /* 0x000fe2000f8e023f */
[----:B------:R-:W-:Y:S01]  /*d1d0*/  BSSY B0, `(.L_x_761) ;  /* 0x0000145000007945 */ /* 0x000fe20003800000 */
[----:B------:R-:W-:Y:S01]  /*d1e0*/  IMAD.U32 R26, RZ, RZ, UR4 ;  /* 0x00000004ff1a7e24 */ /* 0x000fe2000f8e00ff */
[----:B------:R-:W-:Y:S01]  /*d1f0*/  SEL R73, R3, R0, P0 ;  /* 0x0000000003497207 */ /* 0x000fe20000000000 */
[----:B------:R-:W-:Y:S01]  /*d200*/  UIMAD UR9, UR36, UR9, UR6 ;  /* 0x00000009240972a4 */ /* 0x000fe2000f8e0206 */
[----:B------:R-:W-:Y:S01]  /*d210*/  SEL R3, R0, R3, P0 ;  /* 0x0000000300037207 */ /* 0x000fe20000000000 */
[----:B------:R-:W-:Y:S01]  /*d220*/  VIADD R0, R9, 0xffffff80 ;  /* 0xffffff8009007836 */ /* 0x000fe20000000000 */
[----:B------:R-:W-:Y:S01]  /*d230*/  SEL R55, R15, R2, P0 ;  /* 0x000000020f377207 */ /* 0x000fe20000000000 */
[----:B------:R-:W2:Y:S01]  /*d240*/  S2UR UR4, SR_CTAID.Y ;  /* 0x00000000000479c3 */ /* 0x000ea20000002600 */
[----:B------:R-:W-:Y:S01]  /*d250*/  SEL R15, R2, R15, P0 ;  /* 0x0000000f020f7207 */ /* 0x000fe20000000000 */
[----:B------:R-:W-:Y:S01]  /*d260*/  UIADD3 UR9, UR5, UR9, URZ ;  /* 0x0000000905097290 */ /* 0x000fe2000fffe03f */
[----:B------:R-:W-:Y:S01]  /*d270*/  SHF.R.S32.HI R23, RZ, 0x1f, R0 ;  /* 0x0000001fff177819 */ /* 0x000fe20000011400 */
[----:B------:R-:W-:Y:S01]  /*d280*/  UIMAD.WIDE.U32 UR6, UR36, UR10, URZ ;  /* 0x0000000a240672a5 */ /* 0x000fe2000f8e003f */
[----:B------:R-:W-:Y:S01]  /*d290*/  SEL R57, R5, R8, P0 ;  /* 0x0000000805397207 */ /* 0x000fe20000000000 */
[----:B------:R-:W-:Y:S01]  /*d2a0*/  UIMAD UR8, UR36, UR11, UR8 ;  /* 0x0000000b240872a4 */ /* 0x000fe2000f8e0208 */
[----:B------:R-:W-:Y:S01]  /*d2b0*/  LEA.HI R2, R23, R0, RZ, 0x7 ;  /* 0x0000000017027211 */ /* 0x000fe200078f38ff */
[----:B------:R-:W1:Y:S01]  /*d2c0*/  @P2 LDC R70, c[0x0][0xbec] ;  /* 0x0002fb00ff462b82 */ /* 0x000e620000000800 */
[----:B------:R-:W-:Y:S01]  /*d2d0*/  SEL R5, R8, R5, P0 ;  /* 0x0000000508057207 */ /* 0x000fe20000000000 */
[----:B------:R-:W-:Y:S01]  /*d2e0*/  UIADD3 UR8, UR7, UR8, URZ ;  /* 0x0000000807087290 */ /* 0x000fe2000fffe03f */
[----:B------:R-:W-:Y:S01]  /*d2f0*/  LOP3.LUT R7, R2, 0xffffff80, RZ, 0xc0, !PT ;  /* 0xffffff8002077812 */ /* 0x000fe200078ec0ff */
[----:B------:R-:W-:Y:S01]  /*d300*/  IMAD.U32 R35, RZ, RZ, UR7 ;  /* 0x00000007ff237e24 */ /* 0x000fe2000f8e00ff */
[----:B------:R-:W-:Y:S01]  /*d310*/  SEL R69, R47, R10, P0 ;  /* 0x0000000a2f457207 */ /* 0x000fe20000000000 */
[----:B------:R-:W-:Y:S01]  /*d320*/  IMAD.U32 R34, RZ, RZ, UR6 ;  /* 0x00000006ff227e24 */ /* 0x000fe2000f8e00ff */
[----:B------:R-:W-:Y:S01]  /*d330*/  LEA.HI R23, R23, R0, RZ, 0x2 ;  /* 0x0000000017177211 */ /* 0x000fe200078f10ff */
[----:B------:R-:W-:Y:S01]  /*d340*/  IMAD.IADD R40, R0, 0x1, -R7 ;  /* 0x0000000100287824 */ /* 0x000fe200078e0a07 */
[----:B------:R-:W-:Y:S01]  /*d350*/  SHF.R.S32.HI R8, RZ, 0x7, R2 ;  /* 0x00000007ff087819 */ /* 0x000fe20000011402 */
[----:B------:R-:W4:Y:S01]  /*d360*/  @P2 LDC R74, c[0x0][0xbec] ;  /* 0x0002fb00ff4a2b82 */ /* 0x000f220000000800 */
[----:B------:R-:W-:Y:S01]  /*d370*/  SEL R47, R10, R47, P0 ;  /* 0x0000002f0a2f7207 */ /* 0x000fe20000000000 */
[----:B------:R-:W-:Y:S01]  /*d380*/  IMAD.U32 R35, RZ, RZ, UR8 ;  /* 0x00000008ff237e24 */ /* 0x000fe2000f8e00ff */
[----:B------:R-:W-:Y:S01]  /*d390*/  SHF.R.S32.HI R25, RZ, 0x1f, R40 ;  /* 0x0000001fff197819 */ /* 0x000fe20000011428 */
[----:B------:R-:W-:Y:S01]  /*d3a0*/  IMAD.HI R2, R8, 0x55555556, RZ ;  /* 0x5555555608027827 */ /* 0x000fe200078e02ff */
[----:B------:R-:W-:Y:S01]  /*d3b0*/  LOP3.LUT R23, R23, 0xfffffffc, RZ, 0xc0, !PT ;  /* 0xfffffffc17177812 */ /* 0x000fe200078ec0ff */
[----:B------:R-:W-:Y:S01]  /*d3c0*/  ULDC.64 UR6, c[0x0][0xb48] ;  /* 0x0002d20000067ab9 */ /* 0x000fe20000000a00 */
[----:B------:R-:W-:-:S02]  /*d3d0*/  LEA.HI R10, R25, R40, RZ, 0x2 ;  /* 0x00000028190a7211 */ /* 0x000fc400078f10ff */
[----:B------:R-:W-:Y:S02]  /*d3e0*/  SEL R67, R51, R20, P0 ;  /* 0x0000001433437207 */ /* 0x000fe40000000000 */
[--C-:B------:R-:W-:Y:S02]  /*d3f0*/  SHF.R.S32.HI R16, RZ, 0x2, R10.reuse ;  /* 0x00000002ff107819 */ /* 0x100fe4000001140a */
[----:B------:R-:W-:Y:S02]  /*d400*/  SHF.R.S32.HI R27, RZ, 0x1f, R10 ;  /* 0x0000001fff1b7819 */ /* 0x000fe4000001140a */
[----:B------:R-:W-:Y:S01]  /*d410*/  SEL R51, R20, R51, P0 ;  /* 0x0000003314337207 */ /* 0x000fe20000000000 */
[----:B------:R-:W-:Y:S01]  /*d420*/  IMAD.IADD R20, R0, 0x1, -R23 ;  /* 0x0000000100147824 */ /* 0x000fe200078e0a17 */
[----:B------:R-:W-:Y:S02]  /*d430*/  LEA.HI R23, R2, R2, RZ, 0x1 ;  /* 0x0000000202177211 */ /* 0x000fe400078f08ff */
[----:B------:R-:W-:Y:S01]  /*d440*/  LEA.HI R27, R27, R16, RZ, 0x3 ;  /* 0x000000101b1b7211 */ /* 0x000fe200078f18ff */
[----:B------:R-:W5:Y:S01]  /*d450*/  S2R R2, SR_CTAID.X ;  /* 0x0000000000027919 */ /* 0x000f620000002500 */
[----:B------:R-:W-:-:S02]  /*d460*/  SEL R61, R135, R134, P0 ;  /* 0x00000086873d7207 */ /* 0x000fc40000000000 */
[----:B------:R-:W-:Y:S01]  /*d470*/  LOP3.LUT R33, R27, 0xfffffff8, RZ, 0xc0, !PT ;  /* 0xfffffff81b217812 */ /* 0x000fe200078ec0ff */
[----:B------:R-:W-:Y:S01]  /*d480*/  IMAD R27, R23, -0x3, R8 ;  /* 0xfffffffd171b7824 */ /* 0x000fe200078e0208 */
[----:B------:R-:W-:Y:S02]  /*d490*/  LEA.HI R8, R20, R20, RZ, 0x1 ;  /* 0x0000001414087211 */ /* 0x000fe400078f08ff */
[----:B------:R-:W-:Y:S01]  /*d4a0*/  SEL R31, R98, R99, P0 ;  /* 0x00000063621f7207 */ /* 0x000fe20000000000 */
[----:B------:R-:W-:Y:S01]  /*d4b0*/  IMAD.IADD R0, R16, 0x1, -R33 ;  /* 0x0000000110007824 */ /* 0x000fe200078e0a21 */
[----:B------:R-:W-:Y:S02]  /*d4c0*/  LOP3.LUT R33, R8, 0x1ffffffe, RZ, 0xc0, !PT ;  /* 0x1ffffffe08217812 */ /* 0x000fe400078ec0ff */
[----:B------:R-:W-:Y:S02]  /*d4d0*/  SEL R21, R110, R111, P0 ;  /* 0x0000006f6e157207 */ /* 0x000fe40000000000 */
[----:B------:R-:W-:Y:S01]  /*d4e0*/  SEL R19, R14, R93, P0 ;  /* 0x0000005d0e137207 */ /* 0x000fe20000000000 */
[----:B------:R-:W-:Y:S01]  /*d4f0*/  IMAD.IADD R45, R20, 0x1, -R33 ;  /* 0x00000001142d7824 */ /* 0x000fe200078e0a21 */
[----:B------:R-:W-:-:S02]  /*d500*/  SEL R33, R134, R135, P0 ;  /* 0x0000008786217207 */ /* 0x000fc40000000000 */
[----:B------:R-:W-:Y:S02]  /*d510*/  SEL R14, R93, R14, P0 ;  /* 0x0000000e5d0e7207 */ /* 0x000fe40000000000 */
[----:B------:R-:W-:Y:S02]  /*d520*/  LOP3.LUT R75, R10, 0x7ffffffc, RZ, 0xc0, !PT ;  /* 0x7ffffffc0a4b7812 */ /* 0x000fe400078ec0ff */
[----:B------:R-:W-:Y:S02]  /*d530*/  LEA.HI R25, R25, R40, RZ, 0x5 ;  /* 0x0000002819197211 */ /* 0x000fe400078f28ff */
[----:B------:R-:W-:Y:S02]  /*d540*/  SEL R59, R108, R109, P0 ;  /* 0x0000006d6c3b7207 */ /* 0x000fe40000000000 */
[----:B------:R-:W-:Y:S02]  /*d550*/  SEL R18, R109, R108, P0 ;  /* 0x0000006c6d127207 */ /* 0x000fe40000000000 */
[----:B------:R-:W-:-:S02]  /*d560*/  SHF.R.S32.HI R25, RZ, 0x5, R25 ;  /* 0x00000005ff197819 */ /* 0x000fc40000011419 */
[----:B------:R-:W-:Y:S02]  /*d570*/  SEL R43, R58, R117, P0 ;  /* 0x000000753a2b7207 */ /* 0x000fe40000000000 */
[----:B------:R-:W-:Y:S01]  /*d580*/  SEL R65, R104, R105, P0 ;  /* 0x0000006968417207 */ /* 0x000fe20000000000 */
[----:B------:R-:W-:Y:S01]  /*d590*/  IMAD R0, R25, 0x10, R0 ;  /* 0x0000001019007824 */ /* 0x000fe200078e0200 */
[----:B------:R-:W-:Y:S02]  /*d5a0*/  SEL R17, R113, R112, P0 ;  /* 0x0000007071117207 */ /* 0x000fe40000000000 */
[----:B------:R-:W-:Y:S01]  /*d5b0*/  SEL R58, R117, R58, P0 ;  /* 0x0000003a753a7207 */ /* 0x000fe20000000000 */
[----:B------:R-:W-:Y:S01]  /*d5c0*/  IMAD R0, R27, 0x40, R0 ;  /* 0x000000401b007824 */ /* 0x000fe200078e0200 */
[----:B------:R-:W-:Y:S01]  /*d5d0*/  SEL R49, R124, R125, P0 ;  /* 0x0000007d7c317207 */ /* 0x000fe20000000000 */
[----:B------:R-:W-:Y:S01]  /*d5e0*/  IMAD.U32 R27, RZ, RZ, UR5 ;  /* 0x00000005ff1b7e24 */ /* 0x000fe2000f8e00ff */
[----:B------:R-:W-:Y:S01]  /*d5f0*/  SEL R53, R132, R133, P0 ;  /* 0x0000008584357207 */ /* 0x000fe20000000000 */
[--C-:B------:R-:W-:Y:S01]  /*d600*/  IMAD R45, R45, 0x8, R0.reuse ;  /* 0x000000082d2d7824 */ /* 0x100fe200078e0200 */
[----:B------:R-:W-:Y:S01]  /*d610*/  SEL R29, R90, R91, P0 ;  /* 0x0000005b5a1d7207 */ /* 0x000fe20000000000 */
[----:B-----5:R-:W-:Y:S01]  /*d620*/  IMAD R54, R2, 0xc0, R0 ;  /* 0x000000c002367824 */ /* 0x020fe200078e0200 */
[----:B------:R-:W-:Y:S01]  /*d630*/  SEL R63, R94, R95, P0 ;  /* 0x0000005f5e3f7207 */ /* 0x000fe20000000000 */
[----:B------:R-:W-:Y:S01]  /*d640*/  IMAD R45, R2, 0xc0, R45 ;  /* 0x000000c0022d7824 */ /* 0x000fe200078e022d */
[----:B------:R-:W-:Y:S01]  /*d650*/  SEL R41, R102, R103, P0 ;  /* 0x0000006766297207 */ /* 0x000fe20000000000 */
[----:B------:R-:W-:Y:S01]  /*d660*/  IMAD.U32 R27, RZ, RZ, UR9 ;  /* 0x00000009ff1b7e24 */ /* 0x000fe2000f8e00ff */
[----:B------:R-:W-:Y:S01]  /*d670*/  SEL R11, R106, R107, P0 ;  /* 0x0000006b6a0b7207 */ /* 0x000fe20000000000 */
[----:B----4-:R-:W-:Y:S01]  /*d680*/  @P2 IMAD.HI.U32 R74, R45, R74, RZ ;  /* 0x0000004a2d4a2227 */ /* 0x010fe200078e00ff */
[----:B------:R-:W-:Y:S01]  /*d690*/  SEL R9, R114, R115, P0 ;  /* 0x0000007372097207 */ /* 0x000fe20000000000 */
[----:B------:R-:W-:Y:S01]  /*d6a0*/  ULDC.64 UR8, c[0x0][0xb28] ;  /* 0x0002ca0000087ab9 */ /* 0x000fe20000000a00 */
[----:B------:R-:W-:-:S02]  /*d6b0*/  SEL R39, R118, R119, P0 ;  /* 0x0000007776277207 */ /* 0x000fc40000000000 */
[----:B------:R-:W-:Y:S02]  /*d6c0*/  SEL R7, R122, R123, P0 ;  /* 0x0000007b7a077207 */ /* 0x000fe40000000000 */
[----:B------:R-:W-:Y:S02]  /*d6d0*/  SEL R37, R126, R127, P0 ;  /* 0x0000007f7e257207 */ /* 0x000fe40000000000 */
[----:B------:R-:W-:Y:S02]  /*d6e0*/  SEL R25, R130, R131, P0 ;  /* 0x0000008382197207 */ /* 0x000fe40000000000 */
[----:B------:R-:W-:Y:S02]  /*d6f0*/  SEL R23, R131, R130, P0 ;  /* 0x0000008283177207 */ /* 0x000fe40000000000 */
[----:B0-----:R-:W-:Y:S02]  /*d700*/  SEL R13, R105, R104, P0 ;  /* 0x00000068690d7207 */ /* 0x001fe40000000000 */
        /* <DEDUP_REMOVED lines=13> */
[C---:B------:R-:W-:Y:S01]  /*d7e0*/  LOP3.LUT P1, RZ, R40.reuse, 0x3, RZ, 0xc0, !PT ;  /* 0x0000000328ff7812 */ /* 0x040fe2000782c0ff */
[----:B------:R-:W-:Y:S01]  /*d7f0*/  IMAD.IADD R40, R40, 0x1, -R75 ;  /* 0x0000000128287824 */ /* 0x000fe200078e0a4b */
[----:B---3--:R-:W-:Y:S01]  /*d800*/  LOP3.LUT R44, R12, 0x2, RZ, 0x3c, !PT ;  /* 0x000000020c2c7812 */ /* 0x008fe200078e3cff */
[----:B------:R-:W-:Y:S04]  /*d810*/  SHFL.IDX PT, R60, R33, R12, 0x1c1f ;  /* 0x001c1f0c213c7589 */ /* 0x000fe800000e0000 */
[----:B------:R-:W0:Y:S04]  /*d820*/  SHFL.IDX PT, R61, R61, R44, 0x1c1f ;  /* 0x001c1f2c3d3d7589 */ /* 0x000e2800000e0000 */
[----:B------:R3:W-:Y:S04]  /*d830*/  SHFL.IDX PT, R24, R31, R12, 0x1c1f ;  /* 0x001c1f0c1f187589 */ /* 0x0007e800000e0000 */
[----:B------:R-:W-:Y:S04]  /*d840*/  SHFL.IDX PT, R10, R21, R12, 0x1c1f ;  /* 0x001c1f0c150a7589 */ /* 0x000fe800000e0000 */
[----:B------:R-:W-:Y:S01]  /*d850*/  SHFL.IDX PT, R20, R73, R12, 0x1c1f ;  /* 0x001c1f0c49147589 */ /* 0x000fe200000e0000 */
[----:B---3--:R-:W3:Y:S03]  /*d860*/  LDC.64 R30, c[0x0][0xbd8] ;  /* 0x0002f600ff1e7b82 */ /* 0x008ee60000000a00 */
[----:B------:R0:W-:Y:S04]  /*d870*/  SHFL.IDX PT, R21, R3, R44, 0x1c1f ;  /* 0x001c1f2c03157589 */ /* 0x0001e800000e0000 */
[----:B------:R-:W-:Y:S04]  /*d880*/  SHFL.IDX PT, R19, R19, R12, 0x1c1f ;  /* 0x001c1f0c13137589 */ /* 0x000fe800000e0000 */
[----:B------:R-:W-:Y:S01]  /*d890*/  SHFL.IDX PT, R14, R14, R44, 0x1c1f ;  /* 0x001c1f2c0e0e7589 */ /* 0x000fe200000e0000 */
[----:B0-----:R-:W-:-:S03]  /*d8a0*/  SEL R3, R61, R60, P0 ;  /* 0x0000003c3d037207 */ /* 0x001fc60000000000 */
[----:B------:R-:W-:Y:S04]  /*d8b0*/  SHFL.IDX PT, R57, R57, R12, 0x1c1f ;  /* 0x001c1f0c39397589 */ /* 0x000fe800000e0000 */
[----:B------:R0:W4:Y:S04]  /*d8c0*/  SHFL.IDX PT, R62, R5, R44, 0x1c1f ;  /* 0x001c1f2c053e7589 */ /* 0x00012800000e0000 */
[----:B------:R-:W-:Y:S04]  /*d8d0*/  SHFL.IDX PT, R59, R59, R12, 0x1c1f ;  /* 0x001c1f0c3b3b7589 */ /* 0x000fe800000e0000 */
[----:B------:R4:W-:Y:S01]  /*d8e0*/  SHFL.IDX PT, R66, R18, R44, 0x1c1f ;  /* 0x001c1f2c12427589 */ /* 0x0009e200000e0000 */
[----:B0-----:R-:W-:-:S03]  /*d8f0*/  SEL R5, R60, R61, P0 ;  /* 0x0000003d3c057207 */ /* 0x001fc60000000000 */
[----:B------:R-:W-:Y:S01]  /*d900*/  SHFL.IDX PT, R55, R55, R12, 0x1c1f ;  /* 0x001c1f0c37377589 */ /* 0x000fe200000e0000 */
[----:B------:R-:W0:Y:S03]  /*d910*/  LDC.64 R60, c[0x0][0xb40] ;  /* 0x0002d000ff3c7b82 */ /* 0x000e260000000a00 */
[----:B------:R-:W5:Y:S04]  /*d920*/  SHFL.IDX PT, R64, R15, R44, 0x1c1f ;  /* 0x001c1f2c0f407589 */ /* 0x000f6800000e0000 */
[----:B------:R2:W-:Y:S04]  /*d930*/  SHFL.IDX PT, R48, R69, R12, 0x1c1f ;  /* 0x001c1f0c45307589 */ /* 0x0005e800000e0000 */
[----:B------:R-:W-:Y:S01]  /*d940*/  SHFL.IDX PT, R52, R67, R12, 0x1c1f ;  /* 0x001c1f0c43347589 */ /* 0x000fe200000e0000 */
[----:B----4-:R-:W-:-:S03]  /*d950*/  SEL R18, R57, R62, P0 ;  /* 0x0000003e39127207 */ /* 0x010fc60000000000 */
[----:B------:R-:W-:Y:S01]  /*d960*/  SHFL.IDX PT, R16, R41, R12, 0x1c1f ;  /* 0x001c1f0c29107589 */ /* 0x000fe200000e0000 */
[----:B--2---:R-:W2:Y:S03]  /*d970*/  @P2 LDC R69, c[0x0][0xbf0] ;  /* 0x0002fc00ff452b82 */ /* 0x004ea60000000800 */
[----:B------:R-:W-:Y:S04]  /*d980*/  SHFL.IDX PT, R8, R39, R12, 0x1c1f ;  /* 0x001c1f0c27087589 */ /* 0x000fe800000e0000 */
[----:B------:R-:W-:Y:S01]  /*d990*/  SHFL.IDX PT, R0, R37, R12, 0x1c1f ;  /* 0x001c1f0c25007589 */ /* 0x000fe200000e0000 */
[----:B0-----:R-:W-:-:S03]  /*d9a0*/  IMAD.WIDE.U32 R34, R60, UR38, R34 ;  /* 0x000000263c227c25 */ /* 0x001fc6000f8e0022 */
[----:B------:R-:W-:Y:S01]  /*d9b0*/  SHFL.IDX PT, R2, R25, R12, 0x1c1f ;  /* 0x001c1f0c19027589 */ /* 0x000fe200000e0000 */
[----:B-----5:R-:W-:-:S03]  /*d9c0*/  SEL R15, R64, R55, P0 ;  /* 0x00000037400f7207 */ /* 0x020fc60000000000 */
[----:B------:R-:W-:Y:S04]  /*d9d0*/  SHFL.IDX PT, R67, R17, R44, 0x1c1f ;  /* 0x001c1f2c11437589 */ /* 0x000fe800000e0000 */
        /* <DEDUP_REMOVED lines=10> */
[----:B------:R4:W-:Y:S04]  /*da80*/  SHFL.IDX PT, R7, R7, R12, 0x1c1f ;  /* 0x001c1f0c07077589 */ /* 0x0009e800000e0000 */
[----:B------:R5:W1:Y:S04]  /*da90*/  SHFL.IDX PT, R68, R13, R44, 0x1c1f ;  /* 0x001c1f2c0d447589 */ /* 0x000a6800000e0000 */
[----:B------:R-:W-:Y:S01]  /*daa0*/  SHFL.IDX PT, R58, R58, R44, 0x1c1f ;  /* 0x001c1f2c3a3a7589 */ /* 0x000fe200000e0000 */
[----:B----4-:R-:W-:-:S03]  /*dab0*/  SEL R12, R20, R21, P0 ;  /* 0x00000015140c7207 */ /* 0x010fc60000000000 */
[----:B------:R-:W-:Y:S01]  /*dac0*/  SHFL.IDX PT, R50, R125, R44, 0x1c1f ;  /* 0x001c1f2c7d327589 */ /* 0x000fe200000e0000 */
[----:B------:R-:W-:Y:S02]  /*dad0*/  SEL R20, R21, R20, P0 ;  /* 0x0000001415147207 */ /* 0x000fe40000000000 */
[----:B-----5:R-:W-:Y:S01]  /*dae0*/  SEL R13, R19, R14, P0 ;  /* 0x0000000e130d7207 */ /* 0x020fe20000000000 */
[----:B------:R-:W4:Y:S01]  /*daf0*/  SHFL.IDX PT, R47, R47, R44, 0x1c1f ;  /* 0x001c1f2c2f2f7589 */ /* 0x000f2200000e0000 */
[----:B------:R-:W-:Y:S02]  /*db00*/  SEL R21, R14, R19, P0 ;  /* 0x000000130e157207 */ /* 0x000fe40000000000 */
[----:B------:R-:W-:Y:S01]  /*db10*/  SEL R14, R62, R57, P0 ;  /* 0x000000393e0e7207 */ /* 0x000fe20000000000 */
[----:B------:R-:W-:Y:S01]  /*db20*/  SHFL.IDX PT, R56, R133, R44, 0x1c1f ;  /* 0x001c1f2c85387589 */ /* 0x000fe200000e0000 */
[----:B---3--:R-:W-:Y:S01]  /*db30*/  IMAD.WIDE.U32 R62, R30, UR38, R26 ;  /* 0x000000261e3e7c25 */ /* 0x008fe2000f8e001a */
[----:B------:R-:W-:-:S02]  /*db40*/  SEL R27, R59, R66, P0 ;  /* 0x000000423b1b7207 */ /* 0x000fc40000000000 */
[----:B------:R-:W3:Y:S01]  /*db50*/  SHFL.IDX PT, R51, R51, R44, 0x1c1f ;  /* 0x001c1f2c33337589 */ /* 0x000ee200000e0000 */
[----:B------:R-:W-:Y:S01]  /*db60*/  IMAD R57, RZ, RZ, -UR36 ;  /* 0x80000024ff397e24 */ /* 0x000fe2000f8e02ff */
[----:B------:R-:W-:Y:S01]  /*db70*/  SEL R19, R55, R64, P0 ;  /* 0x0000004037137207 */ /* 0x000fe20000000000 */
[----:B------:R-:W-:Y:S01]  /*db80*/  IMAD R64, R60, UR39, RZ ;  /* 0x000000273c407c24 */ /* 0x000fe2000f8e02ff */
[----:B------:R-:W-:Y:S01]  /*db90*/  SHFL.IDX PT, R41, R95, R44, 0x1c1f ;  /* 0x001c1f2c5f297589 */ /* 0x000fe200000e0000 */
[----:B------:R-:W-:Y:S01]  /*dba0*/  IMAD.MOV.U32 R55, RZ, RZ, R45 ;  /* 0x000000ffff377224 */ /* 0x000fe200078e002d */
[----:B-1----:R-:W-:Y:S01]  /*dbb0*/  SEL R26, R65, R68, P0 ;  /* 0x00000044411a7207 */ /* 0x002fe20000000000 */
[----:B------:R-:W-:Y:S01]  /*dbc0*/  IMAD R61, R61, UR38, R64 ;  /* 0x000000263d3d7c24 */ /* 0x000fe2000f8e0240 */
[----:B------:R-:W-:Y:S01]  /*dbd0*/  SHFL.IDX PT, R38, R91, R44, 0x1c1f ;  /* 0x001c1f2c5b267589 */ /* 0x000fe200000e0000 */
[----:B------:R-:W-:Y:S02]  /*dbe0*/  IMAD.MOV.U32 R60, RZ, RZ, R34 ;  /* 0x000000ffff3c7224 */ /* 0x000fe400078e0022 */
[----:B------:R-:W-:Y:S01]  /*dbf0*/  IMAD.IADD R61, R35, 0x1, R61 ;  /* 0x00000001233d7824 */ /* 0x000fe200078e023d */
        /* <DEDUP_REMOVED lines=8> */
[----:B------:R1:W-:Y:S02]  /*dc80*/  SHFL.IDX PT, R23, R23, R44, 0x1c1f ;  /* 0x001c1f2c17177589 */ /* 0x0003e400000e0000 */
[----:B-1----:R-:W-:Y:S01]  /*dc90*/  IMAD R44, R30, UR39, RZ ;  /* 0x000000271e2c7c24 */ /* 0x002fe2000f8e02ff */
[----:B------:R-:W-:-:S03]  /*dca0*/  SEL R30, R68, R65, P0 ;  /* 0x00000041441e7207 */ /* 0x000fc60000000000 */
[----:B------:R-:W-:Y:S02]  /*dcb0*/  IMAD R31, R31, UR38, R44 ;  /* 0x000000261f1f7c24 */ /* 0x000fe4000f8e022c */
[----:B------:R-:W-:-:S04]  /*dcc0*/  @P2 IMAD.HI.U32 R44, R45, R70, RZ ;  /* 0x000000462d2c2227 */ /* 0x000fc800078e00ff */
[----:B------:R-:W-:Y:S01]  /*dcd0*/  IMAD.IADD R63, R63, 0x1, R31 ;  /* 0x000000013f3f7824 */ /* 0x000fe200078e021f */
[----:B------:R-:W-:Y:S01]  /*dce0*/  SEL R31, R66, R59, P0 ;  /* 0x0000003b421f7207 */ /* 0x000fe20000000000 */
[----:B------:R-:W-:Y:S01]  /*dcf0*/  IMAD R59, R72, R57, UR4 ;  /* 0x00000004483b7e24 */ /* 0x000fe2000f8e0239 */
[----:B--2---:R-:W-:Y:S01]  /*dd00*/  @P2 SHF.R.U32.HI R55, RZ, R69, R44 ;  /* 0x00000045ff372219 */ /* 0x004fe2000001162c */
[----:B------:R-:W-:Y:S01]  /*dd10*/  ULDC.64 UR4, c[0x0][0xbe0] ;  /* 0x0002f80000047ab9 */ /* 0x000fe20000000a00 */
[----:B------:R-:W-:Y:S01]  /*dd20*/  IMAD.MOV.U32 R57, RZ, RZ, R45 ;  /* 0x000000ffff397224 */ /* 0x000fe200078e002d */
[----:B0-----:R-:W-:Y:S01]  /*dd30*/  @P2 SHF.R.U32.HI R57, RZ, R71, R74 ;  /* 0x00000047ff392219 */ /* 0x001fe2000001164a */
[----:B------:R-:W-:Y:S01]  /*dd40*/  IMAD.WIDE.U32 R60, R59, UR6, R60 ;  /* 0x000000063b3c7c25 */ /* 0x000fe2000f8e003c */
[----:B------:R-:W-:-:S05]  /*dd50*/  SHF.R.S32.HI R44, RZ, 0x1f, R59 ;  /* 0x0000001fff2c7819 */ /* 0x000fca000001143b */
[C---:B------:R-:W-:Y:S02]  /*dd60*/  IMAD R35, R44.reuse, UR4, RZ ;  /* 0x000000042c237c24 */ /* 0x040fe4000f8e02ff */
[----:B------:R-:W-:Y:S02]  /*dd70*/  IMAD R44, R44, UR6, RZ ;  /* 0x000000062c2c7c24 */ /* 0x000fe4000f8e02ff */
[C---:B------:R-:W-:Y:S02]  /*dd80*/  IMAD R64, R59.reuse, UR5, R35 ;  /* 0x000000053b407c24 */ /* 0x040fe4000f8e0223 */
[----:B------:R-:W-:Y:S01]  /*dd90*/  IMAD.WIDE.U32 R34, R59, UR4, R62 ;  /* 0x000000043b227c25 */ /* 0x000fe2000f8e003e */
[----:B------:R-:W-:-:S03]  /*dda0*/  ULDC.64 UR4, c[0x0][0xb30] ;  /* 0x0002cc0000047ab9 */ /* 0x000fc60000000a00 */
[----:B------:R-:W-:Y:S01]  /*ddb0*/  IMAD R63, R59, UR7, R44 ;  /* 0x000000073b3f7c24 */ /* 0x000fe2000f8e022c */
[----:B------:R-:W-:Y:S01]  /*ddc0*/  SHF.R.S32.HI R59, RZ, 0x1f, R55 ;  /* 0x0000001fff3b7819 */ /* 0x000fe20000011437 */
[----:B------:R-:W-:Y:S01]  /*ddd0*/  IMAD.MOV R62, RZ, RZ, -R57 ;  /* 0x000000ffff3e7224 */ /* 0x000fe200078e0a39 */
[----:B------:R-:W-:Y:S01]  /*dde0*/  IADD3 R34, P2, R55, R34, RZ ;  /* 0x0000002237227210 */ /* 0x000fe20007f5e0ff */
[----:B------:R-:W-:Y:S01]  /*ddf0*/  IMAD.MOV R55, RZ, RZ, -R55 ;  /* 0x000000ffff377224 */ /* 0x000fe200078e0a37 */
[----:B------:R-:W-:Y:S01]  /*de00*/  SHF.R.S32.HI R44, RZ, 0x1f, R57 ;  /* 0x0000001fff2c7819 */ /* 0x000fe20000011439 */
[----:B------:R-:W-:Y:S01]  /*de10*/  IMAD.IADD R61, R61, 0x1, R63 ;  /* 0x000000013d3d7824 */ /* 0x000fe200078e023f */
[----:B------:R-:W-:Y:S01]  /*de20*/  IADD3.X R35, R59, R35, R64, P2, !PT ;  /* 0x000000233b237210 */ /* 0x000fe200017fe440 */
[----:B------:R-:W-:Y:S01]  /*de30*/  IMAD R55, R46, R55, R45 ;  /* 0x000000372e377224 */ /* 0x000fe200078e022d */
[----:B------:R-:W-:Y:S01]  /*de40*/  ULDC.64 UR6, c[0x0][0xbc8] ;  /* 0x0002f20000067ab9 */ /* 0x000fe20000000a00 */
[----:B------:R-:W-:-:S02]  /*de50*/  IMAD R44, R44, UR4, RZ ;  /* 0x000000042c2c7c24 */ /* 0x000fc4000f8e02ff */
[----:B------:R-:W-:Y:S02]  /*de60*/  IMAD R59, R46, R62, R45 ;  /* 0x0000003e2e3b7224 */ /* 0x000fe400078e022d */
[C---:B------:R-:W-:Y:S01]  /*de70*/  IMAD R63, R57.reuse, UR5, R44 ;  /* 0x00000005393f7c24 */ /* 0x040fe2000f8e022c */
[----:B------:R-:W-:Y:S01]  /*de80*/  SHF.R.S32.HI R44, RZ, 0x1f, R55 ;  /* 0x0000001fff2c7819 */ /* 0x000fe20000011437 */
[----:B------:R-:W-:Y:S01]  /*de90*/  IMAD.WIDE.U32 R60, R57, UR4, R60 ;  /* 0x00000004393c7c25 */ /* 0x000fe2000f8e003c */
[----:B------:R-:W-:Y:S01]  /*dea0*/  SHF.R.S32.HI R45, RZ, 0x1f, R59 ;  /* 0x0000001fff2d7819 */ /* 0x000fe2000001143b */
[----:B------:R-:W0:Y:S01]  /*deb0*/  S2UR UR5, SR_CgaCtaId ;  /* 0x00000000000579c3 */ /* 0x000e220000008800 */
[----:B------:R-:W-:Y:S01]  /*dec0*/  UMOV UR4, 0x400 ;  /* 0x0000040000047882 */ /* 0x000fe20000000000 */
[----:B------:R-:W-:Y:S02]  /*ded0*/  IMAD R44, R44, UR6, RZ ;  /* 0x000000062c2c7c24 */ /* 0x000fe4000f8e02ff */
[----:B------:R-:W-:-:S02]  /*dee0*/  IMAD R62, R45, UR8, RZ ;  /* 0x000000082d3e7c24 */ /* 0x000fc4000f8e02ff */
[----:B------:R-:W-:Y:S02]  /*def0*/  IMAD R57, R55, UR7, R44 ;  /* 0x0000000737397c24 */ /* 0x000fe4000f8e022c */
[----:B------:R-:W-:Y:S02]  /*df00*/  IMAD.IADD R61, R61, 0x1, R63 ;  /* 0x000000013d3d7824 */ /* 0x000fe400078e023f */
[----:B------:R-:W-:Y:S01]  /*df10*/  IMAD.WIDE.U32 R44, R55, UR6, R34 ;  /* 0x00000006372c7c25 */ /* 0x000fe2000f8e0022 */
[----:B------:R-:W-:Y:S01]  /*df20*/  ULDC.64 UR6, c[0x0][0xba8] ;  /* 0x0002ea0000067ab9 */ /* 0x000fe20000000a00 */
[----:B------:R-:W-:Y:S02]  /*df30*/  SEL R34, R42, R67, P0 ;  /* 0x000000432a227207 */ /* 0x000fe40000000000 */
        /* <DEDUP_REMOVED lines=18> */
[----:B------:R-:W1:Y:S01]  /*e060*/  SHFL.IDX PT, R61, R57, RZ, 0x1c1f ;  /* 0x001c1fff393d7589 */ /* 0x000e6200000e0000 */
[-C--:B------:R-:W-:Y:S01]  /*e070*/  ISETP.GE.OR P1, PT, R64, R65.reuse, P1 ;  /* 0x000000414000720c */ /* 0x080fe20000f26670 */
[----:B------:R-:W-:Y:S01]  /*e080*/  UPRMT UR4, URZ, 0x654, UR4 ;  /* 0x000006543f047896 */ /* 0x000fe20008000004 */
[----:B------:R-:W-:Y:S01]  /*e090*/  ISETP.GE.AND P3, PT, R54, R65, PT ;  /* 0x000000413600720c */ /* 0x000fe20003f66270 */
[----:B------:R-:W2:Y:S01]  /*e0a0*/  SHFL.IDX PT, R63, R57, 0x1, 0x1c1f ;  /* 0x003c1f00393f7f89 */ /* 0x000ea200000e0000 */
[----:B----4-:R-:W-:Y:S01]  /*e0b0*/  SEL R46, R48, R47, P0 ;  /* 0x0000002f302e7207 */ /* 0x010fe20000000000 */
[----:B0-----:R-:W-:Y:S01]  /*e0c0*/  IMAD.SHL.U32 R55, R40, 0x2, RZ ;  /* 0x0000000228377824 */ /* 0x001fe200078e00ff */
[----:B------:R-:W-:Y:S01]  /*e0d0*/  SEL R48, R47, R48, P0 ;  /* 0x000000302f307207 */ /* 0x000fe20000000000 */
[----:B------:R0:W4:Y:S01]  /*e0e0*/  SHFL.IDX PT, R44, R66, RZ, 0x1c1f ;  /* 0x001c1fff422c7589 */ /* 0x00012200000e0000 */
[----:B------:R-:W-:Y:S02]  /*e0f0*/  SEL R47, R49, R50, P0 ;  /* 0x00000032312f7207 */ /* 0x000fe40000000000 */
[----:B------:R-:W-:Y:S01]  /*e100*/  SYNCS.ARRIVE.TRANS64.RED.A1T0 RZ, [UR4], RZ ;  /* 0x000000ffffff79a7 */ /* 0x000fe20008100404 */
[----:B------:R-:W-:Y:S01]  /*e110*/  SEL R49, R50, R49, P0 ;  /* 0x0000003132317207 */ /* 0x000fe20000000000 */
[----:B------:R0:W0:Y:S01]  /*e120*/  SHFL.IDX PT, R45, R68, RZ, 0x1c1f ;  /* 0x001c1fff442d7589 */ /* 0x00002200000e0000 */
[----:B---3--:R-:W-:-:S02]  /*e130*/  SEL R50, R52, R51, P0 ;  /* 0x0000003334327207 */ /* 0x008fc40000000000 */
[----:B------:R-:W-:Y:S02]  /*e140*/  SEL R52, R51, R52, P0 ;  /* 0x0000003433347207 */ /* 0x000fe40000000000 */
[----:B------:R-:W-:Y:S02]  /*e150*/  SEL R35, R43, R58, P0 ;  /* 0x0000003a2b237207 */ /* 0x000fe40000000000 */
[----:B------:R-:W-:Y:S02]  /*e160*/  SEL R51, R53, R56, P0 ;  /* 0x0000003835337207 */ /* 0x000fe40000000000 */
[----:B------:R-:W-:Y:S01]  /*e170*/  SEL R43, R58, R43, P0 ;  /* 0x0000002b3a2b7207 */ /* 0x000fe20000000000 */
[----:B-1----:R1:W-:Y:S01]  /*e180*/  @!P2 ST.E desc[UR44][R60.64], R6 ;  /* 0x000000063c00a985 */ /* 0x0023e2000c10192c */
[----:B------:R-:W-:-:S03]  /*e190*/  SEL R53, R56, R53, P0 ;  /* 0x0000003538357207 */ /* 0x000fc60000000000 */
[----:B--2---:R1:W-:Y:S01]  /*e1a0*/  @!P1 ST.E desc[UR44][R62.64], R4 ;  /* 0x000000043e009985 */ /* 0x0043e2000c10192c */
[----:B------:R-:W-:Y:S05]  /*e1b0*/  @P3 BRA `(.L_x_762) ;  /* 0x0000000400183947 */ /* 0x000fea0003800000 */
[C---:B-1----:R-:W-:Y:S01]  /*e1c0*/  VIADD R6, R55.reuse, 0x8 ;  /* 0x0000000837067836 */ /* 0x042fe20000000000 */
        /* <DEDUP_REMOVED lines=11> */
[--C-:B0---4-:R-:W-:Y:S02]  /*e280*/  @!P1 IMAD.WIDE R56, R55, 0x4, R44.reuse ;  /* 0x0000000437389825 */ /* 0x111fe400078e022c */
        /* <DEDUP_REMOVED lines=57> */
.L_x_762:
[----:B------:R-:W-:Y:S05]  /*e620*/  BSYNC B0 ;  /* 0x0000000000007941 */ /* 0x000fea0003800000 */
.L_x_761:
[----:B------:R-:W-:Y:S01]  /*e630*/  ISETP.GE.AND P1, PT, R64, R65, PT ;  /* 0x000000414000720c */ /* 0x000fe20003f26270 */
[----:B--2---:R2:W3:Y:S01]  /*e640*/  SHFL.IDX PT, R13, R68, 0x1, 0x1c1f ;  /* 0x003c1f00440d7f89 */ /* 0x0044e200000e0000 */
        /* <DEDUP_REMOVED lines=15> */
[----:B-1----:R-:W-:Y:S02]  /*e740*/  SEL R4, R2, R23, P0 ;  /* 0x0000001702047207 */ /* 0x002fe40000000000 */
[----:B------:R-:W-:Y:S02]  /*e750*/  SEL R36, R36, R11, P0 ;  /* 0x0000000b24247207 */ /* 0x000fe40000000000 */
[----:B------:R-:W-:-:S02]  /*e760*/  SEL R32, R32, R9, P0 ;  /* 0x0000000920207207 */ /* 0x000fc40000000000 */
[----:B------:R-:W-:Y:S02]  /*e770*/  SEL R24, R7, R22, P0 ;  /* 0x0000001607187207 */ /* 0x000fe40000000000 */
[----:B------:R-:W-:Y:S02]  /*e780*/  SEL R34, R22, R7, P0 ;  /* 0x0000000716227207 */ /* 0x000fe40000000000 */
[----:B------:R-:W-:Y:S02]  /*e790*/  SEL R25, R0, R17, P0 ;  /* 0x0000001100197207 */ /* 0x000fe40000000000 */
[----:B------:R-:W-:Y:S02]  /*e7a0*/  SEL R35, R17, R0, P0 ;  /* 0x0000000011237207 */ /* 0x000fe40000000000 */
[----:B------:R-:W-:Y:S01]  /*e7b0*/  SEL R2, R23, R2, P0 ;  /* 0x0000000217027207 */ /* 0x000fe20000000000 */
[----:B0-23--:R-:W-:Y:S06]  /*e7c0*/  @P1 BRA `(.L_x_677) ;  /* 0x0000004000641947 */ /* 0x00dfec0003800000 */
        /* <DEDUP_REMOVED lines=32> */
[C---:B-1----:R-:W-:Y:S02]  /*e9d0*/  VIADD R18, R55.reuse, 0x40 ;  /* 0x0000004037127836 */ /* 0x042fe40000000000 */
        /* <DEDUP_REMOVED lines=11> */
[----:B--2---:R-:W-:Y:S01]  /*ea90*/  @!P0 IMAD.WIDE R6, R9, 0x4, R12 ;  /* 0x0000000409068825 */ /* 0x004fe200078e020c */
        /* <DEDUP_REMOVED lines=16> */
[--C-:B-1----:R-:W-:Y:S01]  /*eba0*/  @!P5 IMAD.WIDE R8, R19, 0x4, R12.reuse ;  /* 0x000000041308d825 */ /* 0x102fe200078e020c */
        /* <DEDUP_REMOVED lines=10> */
.L_x_760:
        /* <DEDUP_REMOVED lines=58> */
.L_x_675:
        /* <DEDUP_REMOVED lines=18> */
.L_x_763:
[----:B------:R-:W-:Y:S01]  /*f110*/  ULDC UR8, c[0x0][0xc50] ;  /* 0x0003140000087ab9 */ /* 0x000fe20000000800 */
[----:B------:R-:W-:Y:S01]  /*f120*/  UMOV UR36, UR7 ;  /* 0x0000000700247c82 */ /* 0x000fe20008000000 */
[----:B------:R-:W-:-:S11]  /*f130*/  UISETP.NE.AND UP0, UPT, UR8, 0x1, UPT ;  /* 0x000000010800788c */ /* 0x000fd6000bf05270 */
[----:B------:R-:W-:Y:S01]  /*f140*/  @UP0 ULDC UR4, c[0x0][0xc54] ;  /* 0x0003150000040ab9 */ /* 0x000fe20000000800 */
[----:B------:R-:W-:Y:S01]  /*f150*/  @UP0 ULDC UR6, c[0x0][0xc58] ;  /* 0x0003160000060ab9 */ /* 0x000fe20000000800 */
[----:B------:R-:W-:-:S04]  /*f160*/  UIMAD.WIDE.U32 UR4, UR7, UR4, URZ ;  /* 0x00000004070472a5 */ /* 0x000fc8000f8e003f */
[----:B------:R-:W-:-:S12]  /*f170*/  @UP0 USHF.R.U32.HI UR36, URZ, UR6, UR5 ;  /* 0x000000063f240299 */ /* 0x000fd80008011605 */
.L_x_764:
[----:B------:R-:W-:Y:S01]  /*f180*/  ISETP.GE.AND P0, PT, R19, RZ, PT ;  /* 0x000000ff1300720c */ /* 0x000fe20003f06270 */
[----:B------:R-:W-:Y:S01]  /*f190*/  UIADD3 UR6, -UR36, URZ, URZ ;  /* 0x0000003f24067290 */ /* 0x000fe2000fffe13f */
[----:B------:R-:W-:Y:S02]  /*f1a0*/  IMAD.MOV.U32 R13, RZ, RZ, 0x1 ;  /* 0x00000001ff0d7424 */ /* 0x000fe400078e00ff */
[----:B------:R-:W-:Y:S01]  /*f1b0*/  IMAD.MOV.U32 R0, RZ, RZ, RZ ;  /* 0x000000ffff007224 */ /* 0x000fe200078e00ff */
[----:B------:R-:W-:Y:S01]  /*f1c0*/  UIMAD UR6, UR8, UR6, UR7 ;  /* 0x00000006080672a4 */ /* 0x000fe2000f8e0207 */
[----:B------:R-:W-:-:S07]  /*f1d0*/  IMAD.MOV.U32 R2, RZ, RZ, 0x1 ;  /* 0x00000001ff027424 */ /* 0x000fce00078e00ff */
[----:B------:R-:W-:Y:S05]  /*f1e0*/  @!P0 BRA `(.L_x_765) ;  /* 0x0000003400108947 */ /* 0x000fea0003800000 */
[----:B------:R-:W0:Y:S01]  /*f1f0*/  S2UR UR39, SR_CTAID.X ;  /* 0x00000000002779c3 */ /* 0x000e220000002500 */
[----:B------:R-:W-:Y:S01]  /*f200*/  ULDC.64 UR4, c[0x0][0x418] ;  /* 0x0001060000047ab9 */ /* 0x000fe20000000a00 */
[----:B------:R-:W-:Y:S01]  /*f210*/  ULDC UR7, c[0x0][0x448] ;  /* 0x0001120000077ab9 */ /* 0x000fe20000000800 */
[----:B------:R-:W-:Y:S02]  /*f220*/  UISETP.NE.U32.AND UP0, UPT, UR4, URZ, UPT ;  /* 0x0000003f0400728c */ /* 0x000fe4000bf05070 */
[----:B------:R-:W-:Y:S02]  /*f230*/  UISETP.NE.AND UP1, UPT, UR7, 0x1, UPT ;  /* 0x000000010700788c */ /* 0x000fe4000bf25270 */
[----:B------:R-:W-:Y:S01]  /*f240*/  UISETP.NE.AND.EX UP0, UPT, UR5, URZ, UPT, UP0 ;  /* 0x0000003f0500728c */ /* 0x000fe2000bf05300 */
[----:B------:R-:W-:Y:S01]  /*f250*/  ULDC UR4, c[0x0][0x424] ;  /* 0x0001090000047ab9 */ /* 0x000fe20000000800 */
[----:B------:R-:W-:Y:S02]  /*f260*/  ULDC UR12, c[0x0][0x288] ;  /* 0x0000a200000c7ab9 */ /* 0x000fe40000000800 */
[----:B------:R-:W-:-:S02]  /*f270*/  USEL UR11, UR4, 0x1, UP0 ;  /* 0x00000001040b7887 */ /* 0x000fc40008000000 */
[----:B------:R-:W-:Y:S01]  /*f280*/  UIADD3 UR10, -UR12, 0x1, URZ ;  /* 0x000000010c0a7890 */ /* 0x000fe2000fffe13f */
[----:B------:R-:W-:Y:S02]  /*f290*/  ULDC.64 UR4, c[0x0][0x9e0] ;  /* 0x0002780000047ab9 */ /* 0x000fe40000000a00 */
[----:B------:R-:W-:Y:S01]  /*f2a0*/  @UP1 ULDC UR8, c[0x0][0x44c] ;  /* 0x0001130000081ab9 */ /* 0x000fe20000000800 */
[----:B------:R-:W-:Y:S01]  /*f2b0*/  UISETP.GE.AND UP0, UPT, UR5, 0x1, UPT ;  /* 0x000000010500788c */ /* 0x000fe2000bf06270 */
[----:B------:R-:W-:Y:S01]  /*f2c0*/  ULDC UR13, c[0x0][0x2f0] ;  /* 0x0000bc00000d7ab9 */ /* 0x000fe20000000800 */
[----:B------:R-:W-:Y:S01]  /*f2d0*/  @UP1 ULDC UR14, c[0x0][0x450] ;  /* 0x00011400000e1ab9 */ /* 0x000fe20000000800 */
[----:B------:R-:W-:-:S03]  /*f2e0*/  UIMAD UR10, UR11, UR13, UR10 ;  /* 0x0000000d0b0a72a4 */ /* 0x000fc6000f8e020a */
[----:B------:R-:W-:Y:S01]  /*f2f0*/  PLOP3.LUT P1, PT, PT, PT, UP0, 0x80, 0x0 ;  /* 0x000000000000781c */ /* 0x000fe20003f2f008 */
[----:B0-----:R-:W-:-:S04]  /*f300*/  UIMAD UR39, UR39, 0xc0, URZ ;  /* 0x000000c0272778a4 */ /* 0x001fc8000f8e023f */
[----:B------:R-:W-:-:S04]  /*f310*/  UIADD3 UR7, UR39, 0xbf, URZ ;  /* 0x000000bf27077890 */ /* 0x000fc8000fffe03f */
[----:B------:R-:W-:-:S04]  /*f320*/  UIMAD.WIDE.U32 UR8, UR7, UR8, URZ ;  /* 0x00000008070872a5 */ /* 0x000fc8000f8e003f */
[----:B------:R-:W-:-:S04]  /*f330*/  @UP1 USHF.R.U32.HI UR7, URZ, UR14, UR9 ;  /* 0x0000000e3f071299 */ /* 0x000fc80008011609 */
[----:B------:R-:W-:-:S04]  /*f340*/  UIADD3 UR8, UR10, UR7, URZ ;  /* 0x000000070a087290 */ /* 0x000fc8000fffe03f */
[----:B------:R-:W-:Y:S01]  /*f350*/  UIADD3 UR4, UR8, UR4, URZ ;  /* 0x0000000408047290 */ /* 0x000fe2000fffe03f */
[----:B------:R-:W-:Y:S11]  /*f360*/  @!P1 BRA `(.L_x_766) ;  /* 0x0000000000449947 */ /* 0x000ff60003800000 */
        /* <DEDUP_REMOVED lines=10> */
.L_x_767:
[----:B------:R-:W-:-:S11]  /*f410*/  UISETP.NE.AND UP0, UPT, UR5, 0x1, UPT ;  /* 0x000000010500788c */ /* 0x000fd6000bf05270 */
[----:B------:R-:W-:Y:S02]  /*f420*/  @UP0 ULDC.64 UR14, c[0x0][0x9e8] ;  /* 0x00027a00000e0ab9 */ /* 0x000fe40000000a00 */
[----:B------:R-:W-:-:S04]  /*f430*/  UIMAD.WIDE.U32 UR8, UR7, UR14, URZ ;  /* 0x0000000e070872a5 */ /* 0x000fc8000f8e003f */
[----:B------:R-:W-:-:S12]  /*f440*/  @UP0 USHF.R.U32.HI UR7, URZ, UR15, UR9 ;  /* 0x0000000f3f070299 */ /* 0x000fd80008011609 */
.L_x_768:
[----:B------:R-:W-:-:S04]  /*f450*/  UIMAD UR7, UR7, UR5, UR5 ;  /* 0x00000005070772a4 */ /* 0x000fc8000f8e0205 */
[----:B------:R-:W-:-:S04]  /*f460*/  UISETP.LT.AND UP0, UPT, UR4, UR7, UPT ;  /* 0x000000070400728c */ /* 0x000fc8000bf01270 */
[----:B------:R-:W-:-:S12]  /*f470*/  USEL UR4, UR4, UR7, UP0 ;  /* 0x0000000704047287 */ /* 0x000fd80008000000 */
.L_x_766:
[----:B------:R-:W-:Y:S02]  /*f480*/  UIMAD UR14, UR11, UR13, 0x7f ;  /* 0x0000007f0b0e74a4 */ /* 0x000fe4000f8e020d */
[----:B------:R-:W-:Y:S02]  /*f490*/  UIADD3 UR4, UR4, 0x7f, URZ ;  /* 0x0000007f04047890 */ /* 0x000fe4000fffe03f */
[----:B------:R-:W-:Y:S02]  /*f4a0*/  USHF.R.S32.HI UR15, URZ, 0x1f, UR14 ;  /* 0x0000001f3f0f7899 */ /* 0x000fe4000801140e */
[----:B------:R-:W-:Y:S01]  /*f4b0*/  USHF.R.S32.HI UR7, URZ, 0x1f, UR4 ;  /* 0x0000001f3f077899 */ /* 0x000fe20008011404 */
[----:B------:R-:W-:Y:S01]  /*f4c0*/  @UP1 ULDC UR8, c[0x0][0x44c] ;  /* 0x0001130000081ab9 */ /* 0x000fe20000000800 */
[----:B------:R-:W-:Y:S02]  /*f4d0*/  ULEA.HI UR15, UR15, UR14, URZ, 0x7 ;  /* 0x0000000e0f0f7291 */ /* 0x000fe4000f8f383f */
[----:B------:R-:W-:-:S02]  /*f4e0*/  ULEA.HI UR7, UR7, UR4, URZ, 0x7 ;  /* 0x0000000407077291 */ /* 0x000fc4000f8f383f */
[----:B------:R-:W-:Y:S01]  /*f4f0*/  UIMAD.WIDE.U32 UR8, UR39, UR8, URZ ;  /* 0x00000008270872a5 */ /* 0x000fe2000f8e003f */
[----:B------:R-:W-:Y:S01]  /*f500*/  @UP1 ULDC UR16, c[0x0][0x450] ;  /* 0x0001140000101ab9 */ /* 0x000fe20000000800 */
[----:B------:R-:W-:Y:S01]  /*f510*/  UMOV UR10, UR39 ;  /* 0x00000027000a7c82 */ /* 0x000fe20008000000 */
[----:B------:R-:W-:Y:S02]  /*f520*/  USHF.R.S32.HI UR15, URZ, 0x7, UR15 ;  /* 0x000000073f0f7899 */ /* 0x000fe4000801140f */
[----:B------:R-:W-:Y:S02]  /*f530*/  USHF.R.S32.HI UR7, URZ, 0x7, UR7 ;  /* 0x000000073f077899 */ /* 0x000fe40008011407 */
[----:B------:R-:W-:Y:S02]  /*f540*/  UIMAD UR4, UR11, UR13, -UR12 ;  /* 0x0000000d0b0472a4 */ /* 0x000fe4000f8e0a0c */
[----:B------:R-:W-:Y:S02]  /*f550*/  @UP1 USHF.R.U32.HI UR10, URZ, UR16, UR9 ;  /* 0x000000103f0a1299 */ /* 0x000fe40008011609 */
[----:B------:R-:W-:-:S02]  /*f560*/  UISETP.LT.AND UP0, UPT, UR15, UR7, UPT ;  /* 0x000000070f00728c */ /* 0x000fc4000bf01270 */
[----:B------:R-:W-:Y:S01]  /*f570*/  UIADD3 UR4, UR4, UR10, URZ ;  /* 0x0000000a04047290 */ /* 0x000fe2000fffe03f */
[----:B------:R-:W-:Y:S01]  /*f580*/  ULDC UR8, c[0x0][0x9dc] ;  /* 0x0002770000087ab9 */ /* 0x000fe20000000800 */
[----:B------:R-:W-:Y:S02]  /*f590*/  USEL UR10, UR15, UR7, UP0 ;  /* 0x000000070f0a7287 */ /* 0x000fe40008000000 */
        /* <DEDUP_REMOVED lines=12> */
.L_x_770:
[----:B------:R-:W-:-:S11]  /*f660*/  UISETP.NE.AND UP0, UPT, UR5, 0x1, UPT ;  /* 0x000000010500788c */ /* 0x000fd6000bf05270 */
[----:B------:R-:W-:Y:S02]  /*f670*/  @UP0 ULDC.64 UR12, c[0x0][0x9e8] ;  /* 0x00027a00000c0ab9 */ /* 0x000fe40000000a00 */
[----:B------:R-:W-:-:S04]  /*f680*/  UIMAD.WIDE.U32 UR8, UR4, UR12, URZ ;  /* 0x0000000c040872a5 */ /* 0x000fc8000f8e003f */
[----:B------:R-:W-:-:S12]  /*f690*/  @UP0 USHF.R.U32.HI UR4, URZ, UR13, UR9 ;  /* 0x0000000d3f040299 */ /* 0x000fd80008011609 */
.L_x_771:
[----:B------:R-:W-:-:S04]  /*f6a0*/  UIMAD UR4, UR4, UR5, URZ ;  /* 0x00000005040472a4 */ /* 0x000fc8000f8e023f */
[----:B------:R-:W-:-:S04]  /*f6b0*/  UISETP.LT.AND UP0, UPT, UR7, UR4, UPT ;  /* 0x000000040700728c */ /* 0x000fc8000bf01270 */
[----:B------:R-:W-:-:S12]  /*f6c0*/  USEL UR7, UR7, UR4, !UP0 ;  /* 0x0000000407077287 */ /* 0x000fd8000c000000 */
.L_x_769:
[----:B------:R-:W-:Y:S02]  /*f6d0*/  USHF.R.S32.HI UR4, URZ, 0x1f, UR7 ;  /* 0x0000001f3f047899 */ /* 0x000fe40008011407 */
[----:B------:R-:W-:Y:S02]  /*f6e0*/  USHF.R.U32.HI UR11, URZ, 0x10, UR6 ;  /* 0x000000103f0b7899 */ /* 0x000fe40008011606 */
[----:B------:R-:W-:Y:S02]  /*f6f0*/  ULEA.HI UR4, UR4, UR7, URZ, 0x7 ;  /* 0x0000000704047291 */ /* 0x000fe4000f8f383f */
[----:B------:R-:W-:Y:S02]  /*f700*/  ULOP3.LUT UR40, UR6, 0xffff, URZ, 0xc0, !UPT ;  /* 0x0000ffff06287892 */ /* 0x000fe4000f8ec03f */
[----:B------:R-:W-:-:S04]  /*f710*/  USHF.R.S32.HI UR4, URZ, 0x7, UR4 ;  /* 0x000000073f047899 */ /* 0x000fc80008011404 */
[----:B------:R-:W-:-:S04]  /*f720*/  UISETP.LT.AND UP0, UPT, URZ, UR4, UPT ;  /* 0x000000043f00728c */ /* 0x000fc8000bf01270 */
[----:B------:R-:W-:Y:S02]  /*f730*/  USEL UR9, URZ, UR4, !UP0 ;  /* 0x000000043f097287 */ /* 0x000fe4000c000000 */
[----:B------:R-:W-:Y:S02]  /*f740*/  UISETP.NE.AND UP0, UPT, UR11, URZ, UPT ;  /* 0x0000003f0b00728c */ /* 0x000fe4000bf05270 */
[----:B------:R-:W-:Y:S01]  /*f750*/  UISETP.GT.AND UP1, UPT, UR10, UR9, UPT ;  /* 0x000000090a00728c */ /* 0x000fe2000bf24270 */
[----:B------:R-:W-:-:S05]  /*f760*/  UMOV UR4, URZ ;  /* 0x0000003f00047c82 */ /* 0x000fca0008000000 */
[----:B------:R-:W-:-:S03]  /*f770*/  PLOP3.LUT P0, PT, PT, PT, UP1, 0x80, 0x0 ;  /* 0x000000000000781c */ /* 0x000fc60003f0f018 */
[----:B------:R-:W-:-:S10]  /*f780*/  @!UP0 ULDC UR11, c[0x0][0x9f0] ;  /* 0x00027c00000b8ab9 */ /* 0x000fd40000000800 */
[----:B------:R-:W-:Y:S05]  /*f790*/  @!P0 BRA `(.L_x_772) ;  /* 0x0000000000848947 */ /* 0x000fea0003800000 */
[----:B------:R-:W-:Y:S01]  /*f7a0*/  IMAD.U32 R3, RZ, RZ, UR11 ;  /* 0x0000000bff037e24 */ /* 0x000fe2000f8e00ff */
[----:B------:R-:W-:-:S04]  /*f7b0*/  UIADD3 UR4, UR11, -0x1, UR10 ;  /* 0xffffffff0b047890 */ /* 0x000fc8000fffe00a */
[-C--:B------:R-:W-:Y:S01]  /*f7c0*/  IABS R0, R3.reuse ;  /* 0x0000000300007213 */ /* 0x080fe20000000000 */
[----:B------:R-:W-:Y:S01]  /*f7d0*/  UIADD3 UR6, -UR9, UR4, URZ ;  /* 0x0000000409067290 */ /* 0x000fe2000fffe13f */
[----:B------:R-:W-:Y:S02]  /*f7e0*/  IABS R5, R3 ;  /* 0x0000000300057213 */ /* 0x000fe40000000000 */
[----:B------:R-:W-:Y:S01]  /*f7f0*/  R2UR UR12, R0 ;  /* 0x00000000000c72ca */ /* 0x000fe200000e0000 */
[----:B------:R-:W-:Y:S02]  /*f800*/  UMOV UR4, URZ ;  /* 0x0000003f00047c82 */ /* 0x000fe40008000000 */
[----:B------:R-:W-:Y:S01]  /*f810*/  IABS R4, UR6 ;  /* 0x0000000600047c13 */ /* 0x000fe20008000000 */
[----:B------:R-:W-:-:S04]  /*f820*/  ULOP3.LUT UR6, UR6, UR11, URZ, 0x3c, !UPT ;  /* 0x0000000b06067292 */ /* 0x000fc8000f8e3c3f */
[----:B------:R-:W-:-:S05]  /*f830*/  IMAD.MOV.U32 R3, RZ, RZ, R4 ;  /* 0x000000ffff037224 */ /* 0x000fca00078e0004 */
[----:B------:R-:W0:Y:S01]  /*f840*/  I2F.RP R0, UR12 ;  /* 0x0000000c00007d06 */ /* 0x000e220008209400 */
[----:B------:R-:W-:-:S07]  /*f850*/  R2UR UR8, R3 ;  /* 0x00000000030872ca */ /* 0x000fce00000e0000 */
[----:B0-----:R-:W0:Y:S02]  /*f860*/  MUFU.RCP R0, R0 ;  /* 0x0000000000007308 */ /* 0x001e240000001000 */
[----:B0-----:R-:W-:Y:S02]  /*f870*/  VIADD R2, R0, 0xffffffe ;  /* 0x0ffffffe00027836 */ /* 0x001fe40000000000 */
        /* <DEDUP_REMOVED lines=19> */
.L_x_772:
[----:B------:R-:W-:Y:S01]  /*f9b0*/  UIMAD UR40, UR40, UR4, UR9 ;  /* 0x00000004282872a4 */ /* 0x000fe2000f8e0209 */
[----:B------:R-:W-:Y:S02]  /*f9c0*/  IMAD.U32 R25, RZ, RZ, UR10 ;  /* 0x0000000aff197e24 */ /* 0x000fe4000f8e00ff */
[----:B------:R-:W-:Y:S02]  /*f9d0*/  IMAD.MOV.U32 R13, RZ, RZ, 0x1 ;  /* 0x00000001ff0d7424 */ /* 0x000fe400078e00ff */
[----:B------:R-:W-:Y:S02]  /*f9e0*/  IMAD.MOV.U32 R2, RZ, RZ, 0x1 ;  /* 0x00000001ff027424 */ /* 0x000fe400078e00ff */
[----:B------:R-:W-:-:S05]  /*f9f0*/  IMAD.U32 R0, RZ, RZ, UR40 ;  /* 0x00000028ff007e24 */ /* 0x000fca000f8e00ff */
[----:B------:R-:W-:Y:S01]  /*fa00*/  VIADDMNMX R25, R0, UR4, R25, PT ;  /* 0x0000000400197c46 */ /* 0x000fe2000b800119 */
[----:B------:R-:W-:-:S03]  /*fa10*/  IMAD.MOV.U32 R0, RZ, RZ, RZ ;  /* 0x000000ffff007224 */ /* 0x000fc600078e00ff */
[----:B------:R-:W-:-:S13]  /*fa20*/  ISETP.GT.AND P0, PT, R25, UR40, PT ;  /* 0x0000002819007c0c */ /* 0x000fda000bf04270 */
        /* <DEDUP_REMOVED lines=24> */
.L_x_773:
        /* <DEDUP_REMOVED lines=20> */
.L_x_774:
        /* <DEDUP_REMOVED lines=20> */
.L_x_775:
        /* <DEDUP_REMOVED lines=18> */
.L_x_776:
        /* <DEDUP_REMOVED lines=13> */
[C---:B------:R-:W-:Y:S01]  /*10020*/  LOP3.LUT R6, R0.reuse, 0x80, RZ, 0xc0, !PT ;  /* 0x0000008000067812 */ /* 0x040fe200078ec0ff */
        /* <DEDUP_REMOVED lines=30> */
.L_x_832:
[----:B-1----:R-:W-:Y:S02]  /*10210*/  ISETP.NE.AND P0, PT, R14, RZ, PT ;  /* 0x000000ff0e00720c */ /* 0x002fe40003f05270 */
[----:B------:R-:W-:Y:S02]  /*10220*/  PLOP3.LUT P1, PT, PT, PT, PT, 0x8, 0x0 ;  /* 0x000000000000781c */ /* 0x000fe40003f2e170 */
[----:B------:R-:W-:-:S11]  /*10230*/  LOP3.LUT R16, R16, 0xfffffffd, RZ, 0xc0, !PT ;  /* 0xfffffffd10107812 */ /* 0x000fd600078ec0ff */
[----:B------:R-:W-:Y:S01]  /*10240*/  @P1 LOP3.LUT R16, R16, 0x2, RZ, 0xfc, !PT ;  /* 0x0000000210101812 */ /* 0x000fe200078efcff */
[----:B------:R-:W-:Y:S06]  /*10250*/  @P0 BRA `(.L_x_778) ;  /* 0x00000004008c0947 */ /* 0x000fec0003800000 */
[----:B------:R-:W-:Y:S01]  /*10260*/  UMOV UR4, 0xffffffff ;  /* 0xffffffff00047882 */ /* 0x000fe20000000000 */
[----:B------:R-:W-:Y:S02]  /*10270*/  VIADD R7, R25, 0xffffffff ;  /* 0xffffffff19077836 */ /* 0x000fe40000000000 */
[----:B------:R-:W-:Y:S05]  /*10280*/  BRA.DIV UR4, `(.L_x_779) ;  /* 0x0000002a04b47947 */ /* 0x000fea000b800000 */
[----:B------:R-:W-:-:S13]  /*10290*/  ELECT P6, URZ, PT ;  /* 0x00000000003f782f */ /* 0x000fda00038c0000 */
.L_x_835:
        /* <DEDUP_REMOVED lines=17> */
[----:B------:R-:W-:-:S05]  /*103b0*/  LEA.HI.X R5, R2, R5, R3, 0x2, P0 ;  /* 0x0000000502057211 */ /* 0x000fca00000f1403 */
[----:B------:R1:W5:Y:S01]  /*103c0*/  LDG.E R17, desc[UR44][R4.64] ;  /* 0x0000002c04117981 */ /* 0x000362000c1e1900 */
[----:B------:R-:W-:-:S04]  /*103d0*/  IMAD.MOV R2, RZ, RZ, -R9 ;  /* 0x000000ffff027224 */ /* 0x000fc800078e0a09 */
[----:B------:R-:W-:-:S07]  /*103e0*/  IMAD R7, R0, R2, R7 ;  /* 0x0000000200077224 */ /* 0x000fce00078e0207 */
.L_x_780:
[----:B------:R-:W-:Y:S01]  /*103f0*/  IMAD.MOV.U32 R0, RZ, RZ, 0x1 ;  /* 0x00000001ff007424 */ /* 0x000fe200078e00ff */
[----:B------:R-:W-:-:S04]  /*10400*/  ISETP.NE.AND P1, PT, R26, RZ, PT ;  /* 0x000000ff1a00720c */ /* 0x000fc80003f25270 */
[----:B------:R-:W-:-:S04]  /*10410*/  SHF.L.U32 R0, R0, 0x1f, RZ ;  /* 0x0000001f00007819 */ /* 0x000fc800000006ff */
[----:B------:R-:W2:Y:S02]  /*10420*/  SYNCS.PHASECHK.TRANS64.TRYWAIT P0, [UR38+0x17080], R0 ;  /* 0x01708000ff0075a7 */ /* 0x000ea40008000166 */
[----:B--2---:R-:W-:Y:S05]  /*10430*/  @!P0 BRA `(.L_x_781) ;  /* 0x0000002800688947 */ /* 0x004fea0003800000 */
.L_x_836:
[----:B------:R-:W-:Y:S05]  /*10440*/  @P1 BRA `(.L_x_782) ;  /* 0x0000000000141947 */ /* 0x000fea0003800000 */
[----:B------:R-:W-:Y:S01]  /*10450*/  LOP3.LUT P0, RZ, R28, 0x1f, RZ, 0xc0, !PT ;  /* 0x0000001f1cff7812 */ /* 0x000fe2000780c0ff */
[----:B------:R-:W-:-:S04]  /*10460*/  IMAD.MOV.U32 R2, RZ, RZ, 0x3000 ;  /* 0x00003000ff027424 */ /* 0x000fc800078e00ff */
[----:B------:R3:W-:Y:S08]  /*10470*/  SYNCS.ARRIVE.TRANS64 RZ, [UR38+0x17070], R2 ;  /* 0x01707002ffff79a7 */ /* 0x0007f00008000026 */
[----:B---3--:R-:W-:Y:S05]  /*10480*/  @!P0 BRA `(.L_x_782) ;  /* 0x0000000000048947 */ /* 0x008fea0003800000 */
[----:B------:R-:W-:Y:S01]  /*10490*/  BPT.TRAP 0x1 ;  /* 0x000000040000795c */ /* 0x000fe20000300000 */
.L_x_782:
        /* <DEDUP_REMOVED lines=28> */
.L_x_837:
[----:B------:R-:W-:Y:S05]  /*10660*/  @P1 BRA `(.L_x_784) ;  /* 0x0000000000141947 */ /* 0x000fea0003800000 */
[----:B------:R-:W-:Y:S01]  /*10670*/  LOP3.LUT P0, RZ, R28, 0x1f, RZ, 0xc0, !PT ;  /* 0x0000001f1cff7812 */ /* 0x000fe2000780c0ff */
[----:B--2---:R-:W-:-:S04]  /*10680*/  IMAD.MOV.U32 R0, RZ, RZ, 0x3000 ;  /* 0x00003000ff007424 */ /* 0x004fc800078e00ff */
[----:B------:R3:W-:Y:S08]  /*10690*/  SYNCS.ARRIVE.TRANS64 RZ, [UR38+0x17030], R0 ;  /* 0x01703000ffff79a7 */ /* 0x0007f00008000026 */
[----:B---3--:R-:W-:Y:S05]  /*106a0*/  @!P0 BRA `(.L_x_784) ;  /* 0x0000000000048947 */ /* 0x008fea0003800000 */
[----:B------:R-:W-:Y:S01]  /*106b0*/  BPT.TRAP 0x1 ;  /* 0x000000040000795c */ /* 0x000fe20000300000 */
.L_x_784:
        /* <DEDUP_REMOVED lines=29> */
.L_x_778:
[----:B------:R-:W-:Y:S05]  /*10890*/  WARPSYNC.ALL ;  /* 0x0000000000007948 */ /* 0x000fea0003800000 */
[----:B--2---:R-:W2:Y:S01]  /*108a0*/  S2R R0, SR_CTAID.Z ;  /* 0x0000000000007919 */ /* 0x004ea20000002700 */
        /* <DEDUP_REMOVED lines=10> */
[----:B--2---:R-:W-:-:S03]  /*10950*/  SHF.R.S32.HI R29, RZ, 0x1f, R0 ;  /* 0x0000001fff1d7819 */ /* 0x004fc60000011400 */
[----:B------:R-:W-:Y:S08]  /*10960*/  @!P0 BRA `(.L_x_785) ;  /* 0x0000000000408947 */ /* 0x000ff00003800000 */
[----:B------:R-:W-:Y:S01]  /*10970*/  MOV R2, 0x0 ;  /* 0x0000000000027802 */ /* 0x000fe20000000f00 */
[----:B------:R-:W-:Y:S01]  /*10980*/  ULDC.64 UR6, c[0x4][0x98] ;  /* 0x0100260000067ab9 */ /* 0x000fe20000000a00 */
[----:B------:R-:W-:Y:S01]  /*10990*/  ULDC.64 UR8, c[0x4][0xa0] ;  /* 0x0100280000087ab9 */ /* 0x000fe20000000a00 */
[----:B------:R-:W-:Y:S01]  /*109a0*/  ULDC.64 UR4, c[0x4][0x28] ;  /* 0x01000a0000047ab9 */ /* 0x000fe20000000a00 */
[----:B-1----:R-:W-:Y:S02]  /*109b0*/  IMAD.U32 R4, RZ, RZ, UR6 ;  /* 0x00000006ff047e24 */ /* 0x002fe4000f8e00ff */
        /* <DEDUP_REMOVED lines=11> */
.L_x_785:
[----:B------:R-:W2:Y:S01]  /*10a70*/  LDC R10, c[0x0][0x448] ;  /* 0x00011200ff0a7b82 */ /* 0x000ea20000000800 */
[----:B------:R-:W-:Y:S01]  /*10a80*/  SHF.R.U32.HI R2, RZ, 0x1, R28 ;  /* 0x00000001ff027819 */ /* 0x000fe2000001161c */
[----:B0-----:R-:W-:Y:S01]  /*10a90*/  IMAD.SHL.U32 R20, R28, 0x10, RZ ;  /* 0x000000101c147824 */ /* 0x001fe200078e00ff */
[----:B------:R-:W-:Y:S01]  /*10aa0*/  SHF.R.U32.HI R9, RZ, 0x1, R26 ;  /* 0x00000001ff097819 */ /* 0x000fe2000001161a */
[----:B------:R-:W-:Y:S01]  /*10ab0*/  UMOV UR42, UR46 ;  /* 0x0000002e002a7c82 */ /* 0x000fe20008000000 */
[----:B------:R-:W-:Y:S01]  /*10ac0*/  ULDC.64 UR4, c[0x0][0x2d0] ;  /* 0x0000b40000047ab9 */ /* 0x000fe20000000a00 */
[----:B------:R-:W-:Y:S01]  /*10ad0*/  IMAD.SHL.U32 R0, R2, 0x20, RZ ;  /* 0x0000002002007824 */ /* 0x000fe200078e00ff */
[----:B------:R-:W-:Y:S01]  /*10ae0*/  LOP3.LUT R6, R20, 0x10, RZ, 0xc0, !PT ;  /* 0x0000001014067812 */ /* 0x000fe200078ec0ff */
[----:B------:R-:W-:Y:S01]  /*10af0*/  IMAD.SHL.U32 R2, R26, 0x10, RZ ;  /* 0x000000101a027824 */ /* 0x000fe200078e00ff */
[----:B------:R-:W0:Y:S01]  /*10b00*/  S2R R20, SR_CTAID.Z ;  /* 0x0000000000147919 */ /* 0x000e220000002700 */
[----:B------:R-:W-:Y:S01]  /*10b10*/  ULDC.64 UR6, c[0x0][0x2c8] ;  /* 0x0000b20000067ab9 */ /* 0x000fe20000000a00 */
[----:B------:R-:W-:Y:S01]  /*10b20*/  LOP3.LUT R0, R0, 0x60, RZ, 0xc0, !PT ;  /* 0x0000006000007812 */ /* 0x000fe200078ec0ff */
[----:B------:R-:W-:-:S03]  /*10b30*/  ULDC.64 UR8, c[0x0][0x280] ;  /* 0x0000a00000087ab9 */ /* 0x000fc60000000a00 */
[----:B------:R-:W-:Y:S01]  /*10b40*/  LOP3.LUT R0, R0, 0x700, R2, 0xf8, !PT ;  /* 0x0000070000007812 */ /* 0x000fe200078ef802 */
[C---:B------:R-:W-:Y:S02]  /*10b50*/  IMAD.SHL.U32 R2, R27.reuse, 0x10, RZ ;  /* 0x000000101b027824 */ /* 0x040fe400078e00ff */
[----:B------:R-:W-:-:S05]  /*10b60*/  IMAD R27, R27, 0x80, R6 ;  /* 0x000000801b1b7824 */ /* 0x000fca00078e0206 */
[----:B------:R-:W-:Y:S01]  /*10b70*/  LOP3.LUT R0, R0, R27, R2, 0xf6, !PT ;  /* 0x0000001b00007212 */ /* 0x000fe200078ef602 */
[----:B------:R-:W-:Y:S01]  /*10b80*/  IMAD.SHL.U32 R2, R28, 0x40, RZ ;  /* 0x000000401c027824 */ /* 0x000fe200078e00ff */
[----:B--2---:R-:W-:-:S04]  /*10b90*/  ISETP.NE.AND P0, PT, R10, 0x1, PT ;  /* 0x000000010a00780c */ /* 0x004fc80003f05270 */
[----:B------:R-:W-:-:S05]  /*10ba0*/  LOP3.LUT R2, R9, 0x40, R2, 0xf8, !PT ;  /* 0x0000004009027812 */ /* 0x000fca00078ef802 */
[----:B------:R-:W-:Y:S02]  /*10bb0*/  VIADD R11, R2, UR39 ;  /* 0x00000027020b7c36 */ /* 0x000fe40008000000 */
[----:B------:R-:W2:Y:S02]  /*10bc0*/  LDC.64 R2, c[0x0][0x2e0] ;  /* 0x0000b800ff027b82 */ /* 0x000ea40000000a00 */
[----:B-1----:R-:W-:-:S06]  /*10bd0*/  IMAD.MOV.U32 R5, RZ, RZ, R11 ;  /* 0x000000ffff057224 */ /* 0x002fcc00078e000b */
[----:B------:R-:W1:Y:S08]  /*10be0*/  @P0 LDC R4, c[0x0][0x44c] ;  /* 0x00011300ff040b82 */ /* 0x000e700000000800 */
[----:B------:R-:W3:Y:S08]  /*10bf0*/  @P0 LDC R7, c[0x0][0x450] ;  /* 0x00011400ff070b82 */ /* 0x000ef00000000800 */
[----:B------:R-:W4:Y:S08]  /*10c00*/  @P0 LDC R8, c[0x0][0x44c] ;  /* 0x00011300ff080b82 */ /* 0x000f300000000800 */
[----:B------:R-:W5:Y:S01]  /*10c10*/  @P0 LDC R13, c[0x0][0x450] ;  /* 0x00011400ff0d0b82 */ /* 0x000f620000000800 */
[----:B-1----:R-:W-:-:S05]  /*10c20*/  @P0 IMAD.HI.U32 R4, R11, R4, RZ ;  /* 0x000000040b040227 */ /* 0x002fca00078e00ff */
[----:B---3--:R-:W-:Y:S01]  /*10c30*/  @P0 SHF.R.U32.HI R5, RZ, R7, R4 ;  /* 0x00000007ff050219 */ /* 0x008fe20000011604 */
[----:B------:R-:W-:-:S04]  /*10c40*/  VIADD R7, R11, 0x80 ;  /* 0x000000800b077836 */ /* 0x000fc80000000000 */
[----:B------:R-:W-:Y:S02]  /*10c50*/  IMAD.MOV R12, RZ, RZ, -R5 ;  /* 0x000000ffff0c7224 */ /* 0x000fe400078e0a05 */
[----:B----4-:R-:W-:-:S04]  /*10c60*/  @P0 IMAD.HI.U32 R4, R7, R8, RZ ;  /* 0x0000000807040227 */ /* 0x010fc800078e00ff */
[----:B------:R-:W-:Y:S02]  /*10c70*/  IMAD.MOV.U32 R8, RZ, RZ, R7 ;  /* 0x000000ffff087224 */ /* 0x000fe400078e0007 */
[----:B------:R-:W-:Y:S01]  /*10c80*/  IMAD R11, R10, R12, R11 ;  /* 0x0000000c0a0b7224 */ /* 0x000fe200078e020b */
[----:B-----5:R-:W-:Y:S01]  /*10c90*/  @P0 SHF.R.U32.HI R8, RZ, R13, R4 ;  /* 0x0000000dff080219 */ /* 0x020fe20000011604 */
[----:B--2---:R-:W-:-:S03]  /*10ca0*/  IMAD R4, R29, R2, RZ ;  /* 0x000000021d047224 */ /* 0x004fc600078e02ff */
[----:B------:R-:W-:Y:S01]  /*10cb0*/  SHF.R.S32.HI R12, RZ, 0x1f, R11 ;  /* 0x0000001fff0c7819 */ /* 0x000fe2000001140b */
[C---:B0-----:R-:W-:Y:S01]  /*10cc0*/  IMAD R13, R20.reuse, R3, R4 ;  /* 0x00000003140d7224 */ /* 0x041fe200078e0204 */
[----:B------:R-:W-:Y:S01]  /*10cd0*/  SHF.R.S32.HI R4, RZ, 0x1f, R5 ;  /* 0x0000001fff047819 */ /* 0x000fe20000011405 */
[----:B------:R-:W-:-:S04]  /*10ce0*/  IMAD.WIDE.U32 R2, R20, R2, UR42 ;  /* 0x0000002a14027e25 */ /* 0x000fc8000f8e0002 */
[----:B------:R-:W-:Y:S02]  /*10cf0*/  IMAD R4, R4, UR4, RZ ;  /* 0x0000000404047c24 */ /* 0x000fe4000f8e02ff */
[----:B------:R-:W-:Y:S02]  /*10d00*/  IMAD.IADD R3, R3, 0x1, R13 ;  /* 0x0000000103037824 */ /* 0x000fe400078e020d */
[C---:B------:R-:W-:Y:S02]  /*10d10*/  IMAD R13, R5.reuse, UR5, R4 ;  /* 0x00000005050d7c24 */ /* 0x040fe4000f8e0204 */
[----:B------:R-:W-:-:S04]  /*10d20*/  IMAD.WIDE.U32 R4, R5, UR4, R2 ;  /* 0x0000000405047c25 */ /* 0x000fc8000f8e0002 */
[----:B------:R-:W-:Y:S02]  /*10d30*/  IMAD.IADD R5, R5, 0x1, R13 ;  /* 0x0000000105057824 */ /* 0x000fe400078e020d */
[----:B------:R-:W-:Y:S02]  /*10d40*/  IMAD R12, R12, UR6, RZ ;  /* 0x000000060c0c7c24 */ /* 0x000fe4000f8e02ff */
[----:B------:R-:W-:-:S04]  /*10d50*/  IMAD.WIDE.U32 R4, R11, UR6, R4 ;  /* 0x000000060b047c25 */ /* 0x000fc8000f8e0004 */
[----:B------:R-:W-:Y:S01]  /*10d60*/  IMAD R11, R11, UR7, R12 ;  /* 0x000000070b0b7c24 */ /* 0x000fe2000f8e020c */
[----:B------:R-:W-:Y:S01]  /*10d70*/  IADD3 R4, P0, R4, UR8, RZ ;  /* 0x0000000804047c10 */ /* 0x000fe2000ff1e0ff */
[----:B------:R-:W-:-:S03]  /*10d80*/  IMAD.WIDE.U32 R2, R8, UR4, R2 ;  /* 0x0000000408027c25 */ /* 0x000fc6000f8e0002 */
[----:B------:R-:W-:Y:S02]  /*10d90*/  IADD3.X R5, R5, UR9, R11, P0, !PT ;  /* 0x0000000905057c10 */ /* 0x000fe400087fe40b */
[----:B------:R-:W-:-:S05]  /*10da0*/  SHF.R.S32.HI R11, RZ, 0x1f, R8 ;  /* 0x0000001fff0b7819 */ /* 0x000fca0000011408 */
[----:B------:R-:W-:Y:S01]  /*10db0*/  IMAD R11, R11, UR4, RZ ;  /* 0x000000040b0b7c24 */ /* 0x000fe2000f8e02ff */
[----:B------:R-:W-:Y:S02]  /*10dc0*/  ULDC UR4, c[0x0][0x2b8] ;  /* 0x0000ae0000047ab9 */ /* 0x000fe40000000800 */
[----:B------:R-:W-:Y:S01]  /*10dd0*/  ISETP.GE.AND P2, PT, R6, UR4, PT ;  /* 0x0000000406007c0c */ /* 0x000fe2000bf46270 */
[----:B------:R-:W-:Y:S02]  /*10de0*/  IMAD R11, R8, UR5, R11 ;  /* 0x00000005080b7c24 */ /* 0x000fe4000f8e020b */
[----:B------:R-:W-:Y:S02]  /*10df0*/  IMAD.MOV R8, RZ, RZ, -R8 ;  /* 0x000000ffff087224 */ /* 0x000fe400078e0a08 */
[----:B------:R-:W-:Y:S02]  /*10e00*/  IMAD.IADD R3, R3, 0x1, R11 ;  /* 0x0000000103037824 */ /* 0x000fe400078e020b */
[----:B------:R-:W-:-:S04]  /*10e10*/  IMAD R7, R10, R8, R7 ;  /* 0x000000080a077224 */ /* 0x000fc800078e0207 */
[----:B------:R-:W-:Y:S01]  /*10e20*/  IMAD.WIDE.U32 R2, R7, UR6, R2 ;  /* 0x0000000607027c25 */ /* 0x000fe2000f8e0002 */
[----:B------:R-:W-:-:S05]  /*10e30*/  SHF.R.S32.HI R8, RZ, 0x1f, R7 ;  /* 0x0000001fff087819 */ /* 0x000fca0000011407 */
[----:B------:R-:W-:-:S04]  /*10e40*/  IMAD R8, R8, UR6, RZ ;  /* 0x0000000608087c24 */ /* 0x000fc8000f8e02ff */
[----:B------:R-:W-:Y:S01]  /*10e50*/  IMAD R11, R7, UR7, R8 ;  /* 0x00000007070b7c24 */ /* 0x000fe2000f8e0208 */
[----:B------:R-:W-:Y:S02]  /*10e60*/  IADD3 R7, P0, R2, UR8, RZ ;  /* 0x0000000802077c10 */ /* 0x000fe4000ff1e0ff */
[----:B------:R-:W-:Y:S02]  /*10e70*/  LOP3.LUT R2, R6, 0x20, RZ, 0xfc, !PT ;  /* 0x0000002006027812 */ /* 0x000fe400078efcff */
[----:B------:R-:W-:Y:S02]  /*10e80*/  IADD3.X R8, R3, UR9, R11, P0, !PT ;  /* 0x0000000903087c10 */ /* 0x000fe400087fe40b */
[----:B------:R-:W-:Y:S02]  /*10e90*/  ISETP.GE.AND P0, PT, R2, UR4, PT ;  /* 0x0000000402007c0c */ /* 0x000fe4000bf06270 */
[----:B------:R-:W-:-:S04]  /*10ea0*/  LOP3.LUT R2, R6, 0x40, RZ, 0xfc, !PT ;  /* 0x0000004006027812 */ /* 0x000fc800078efcff */
[----:B------:R-:W-:Y:S01]  /*10eb0*/  ISETP.GE.AND P1, PT, R2, UR4, PT ;  /* 0x0000000402007c0c */ /* 0x000fe2000bf26270 */
[----:B------:R-:W-:-:S03]  /*10ec0*/  UMOV UR4, 0xffffffff ;  /* 0xffffffff00047882 */ /* 0x000fc60000000000 */
[----:B------:R-:W-:Y:S09]  /*10ed0*/  BRA.DIV UR4, `(.L_x_786) ;  /* 0x0000001e04f07947 */ /* 0x000ff2000b800000 */
[----:B------:R-:W0:Y:S01]  /*10ee0*/  SHFL.IDX PT, R14, R4, RZ, 0x1e1f ;  /* 0x001e1fff040e7589 */ /* 0x000e2200000e0000 */
[----:B------:R-:W-:Y:S01]  /*10ef0*/  ULDC UR4, c[0x0][0x288] ;  /* 0x0000a20000047ab9 */ /* 0x000fe20000000800 */
[----:B------:R-:W-:Y:S02]  /*10f00*/  VIADD R9, R9, UR39 ;  /* 0x0000002709097c36 */ /* 0x000fe40008000000 */
        /* <DEDUP_REMOVED lines=24> */
.L_x_844:
        /* <DEDUP_REMOVED lines=15> */
.L_x_788:
[----:B------:R-:W-:Y:S05]  /*11180*/  BSYNC B0 ;  /* 0x0000000000007941 */ /* 0x000fea0003800000 */
.L_x_787:
[----:B------:R-:W-:Y:S01]  /*11190*/  NOP ;  /* 0x0000000000007918 */ /* 0x000fe20000000000 */
[----:B------:R-:W-:Y:S01]  /*111a0*/  SYNCS.ARRIVE.TRANS64.RED.A0T1 RZ, [UR38+0x17000], RZ ;  /* 0x017000ffffff79a7 */ /* 0x000fe20008200426 */
[----:B------:R-:W-:Y:S01]  /*111b0*/  ARRIVES.LDGSTSBAR.64.TRANSCNT [UR38+0x17000] ;  /* 0x01700000ff0079b0 */ /* 0x000fe20008000aa6 */
[----:B------:R-:W-:Y:S01]  /*111c0*/  NOP ;  /* 0x0000000000007918 */ /* 0x000fe20000000000 */
[----:B------:R-:W-:Y:S01]  /*111d0*/  SYNCS.ARRIVE.TRANS64.A1T0 RZ, [UR38+0x17000], RZ ;  /* 0x017000ffffff79a7 */ /* 0x000fe20008100026 */
[----:B------:R-:W-:-:S05]  /*111e0*/  VIADD R0, R25, 0xfffffffe ;  /* 0xfffffffe19007836 */ /* 0x000fca0000000000 */
[----:B------:R-:W-:Y:S01]  /*111f0*/  ISETP.GE.AND P1, PT, R0, UR40, PT ;  /* 0x0000002800007c0c */ /* 0x000fe2000bf26270 */
[----:B------:R-:W2:Y:S02]  /*11200*/  SYNCS.PHASECHK.TRANS64.TRYWAIT P0, [UR38+0x17020], R4 ;  /* 0x01702004ff0075a7 */ /* 0x000ea40008000166 */
[----:B--2---:R-:W-:Y:S10]  /*11210*/  @!P0 BRA `(.L_x_789) ;  /* 0x0000002000148947 */ /* 0x004ff40003800000 */
.L_x_845:
[----:B------:R-:W-:Y:S01]  /*11220*/  IMAD.MOV.U32 R13, RZ, RZ, 0x1 ;  /* 0x00000001ff0d7424 */ /* 0x000fe200078e00ff */
[----:B------:R-:W-:Y:S06]  /*11230*/  @!P1 BRA `(.L_x_790) ;  /* 0x0000000c00b09947 */ /* 0x000fec0003800000 */
[----:B------:R-:W-:Y:S01]  /*11240*/  IMAD.U32 R20, RZ, RZ, UR41 ;  /* 0x00000029ff147e24 */ /* 0x000fe2000f8e00ff */
[----:B------:R-:W-:Y:S01]  /*11250*/  LOP3.LUT R15, R28, 0x1f, RZ, 0xc0, !PT ;  /* 0x0000001f1c0f7812 */ /* 0x000fe200078ec0ff */
[----:B------:R-:W-:Y:S02]  /*11260*/  IMAD.U32 R21, RZ, RZ, UR41 ;  /* 0x00000029ff157e24 */ /* 0x000fe4000f8e00ff */
[----:B------:R-:W-:Y:S01]  /*11270*/  IMAD.MOV.U32 R6, RZ, RZ, 0x1 ;  /* 0x00000001ff067424 */ /* 0x000fe200078e00ff */
[----:B------:R-:W-:Y:S01]  /*11280*/  LOP3.LUT R20, R20, 0x1, RZ, 0xfc, !PT ;  /* 0x0000000114147812 */ /* 0x000fe200078efcff */
[----:B0-----:R-:W-:Y:S01]  /*11290*/  IMAD.MOV.U32 R7, RZ, RZ, RZ ;  /* 0x000000ffff077224 */ /* 0x001fe200078e00ff */
[----:B------:R-:W-:-:S07]  /*112a0*/  LOP3.LUT R21, R21, 0x2, RZ, 0xfc, !PT ;  /* 0x0000000215157812 */ /* 0x000fce00078efcff */
.L_x_811:
[----:B------:R-:W-:Y:S01]  /*112b0*/  LOP3.LUT P1, RZ, R16, 0x2, RZ, 0xc0, !PT ;  /* 0x0000000210ff7812 */ /* 0x000fe2000782c0ff */
[----:B------:R-:W-:Y:S01]  /*112c0*/  VIADD R12, R7, 0x1 ;  /* 0x00000001070c7836 */ /* 0x000fe20000000000 */
[----:B------:R-:W-:Y:S04]  /*112d0*/  BSSY B0, `(.L_x_791) ;  /* 0x0000096000007945 */ /* 0x000fe80003800000 */
[----:B------:R-:W-:-:S04]  /*112e0*/  ISETP.NE.AND P0, PT, R12, 0x2, PT ;  /* 0x000000020c00780c */ /* 0x000fc80003f05270 */
[----:B------:R-:W-:Y:S02]  /*112f0*/  SEL R13, RZ, 0x1, P0 ;  /* 0x00000001ff0d7807 */ /* 0x000fe40000000000 */
[----:B------:R-:W-:Y:S02]  /*11300*/  SEL R12, R12, RZ, P0 ;  /* 0x000000ff0c0c7207 */ /* 0x000fe40000000000 */
[----:B------:R-:W-:Y:S01]  /*11310*/  LOP3.LUT R13, R6, R13, RZ, 0x3c, !PT ;  /* 0x0000000d060d7212 */ /* 0x000fe200078e3cff */
[----:B0-----:R-:W-:Y:S06]  /*11320*/  @!P1 BRA `(.L_x_792) ;  /* 0x0000000800409947 */ /* 0x001fec0003800000 */
[----:B------:R-:W-:Y:S01]  /*11330*/  LOP3.LUT P1, RZ, R16, 0x1, RZ, 0xc0, !PT ;  /* 0x0000000110ff7812 */ /* 0x000fe2000782c0ff */
[----:B------:R-:W-:-:S12]  /*11340*/  IMAD.MOV.U32 R9, RZ, RZ, R0 ;  /* 0x000000ffff097224 */ /* 0x000fd800078e0000 */
[----:B------:R-:W-:Y:S05]  /*11350*/  @!P1 BRA `(.L_x_793) ;  /* 0x00000000004c9947 */ /* 0x000fea0003800000 */
[----:B------:R-:W0:Y:S01]  /*11360*/  LDC R9, c[0x0][0x43c] ;  /* 0x00010f00ff097b82 */ /* 0x000e220000000800 */
[----:B------:R-:W-:Y:S01]  /*11370*/  IMAD.MOV.U32 R11, RZ, RZ, R0 ;  /* 0x000000ffff0b7224 */ /* 0x000fe200078e0000 */
[----:B------:R-:W-:Y:S02]  /*11380*/  ULDC.64 UR4, c[0x0][0x428] ;  /* 0x00010a0000047ab9 */ /* 0x000fe40000000a00 */
[----:B------:R-:W-:-:S04]  /*11390*/  IMAD R17, R19, UR4, RZ ;  /* 0x0000000413117c24 */ /* 0x000fc8000f8e02ff */
[----:B-1----:R-:W1:Y:S01]  /*113a0*/  LDC.64 R4, c[0x0][0x418] ;  /* 0x00010600ff047b82 */ /* 0x002e620000000a00 */
[----:B------:R-:W-:Y:S01]  /*113b0*/  IMAD R17, R18, UR5, R17 ;  /* 0x0000000512117c24 */ /* 0x000fe2000f8e0211 */
[----:B0-----:R-:W-:-:S13]  /*113c0*/  ISETP.NE.AND P0, PT, R9, 0x1, PT ;  /* 0x000000010900780c */ /* 0x001fda0003f05270 */
[----:B------:R-:W0:Y:S02]  /*113d0*/  @P0 LDC.64 R2, c[0x0][0x440] ;  /* 0x00011000ff020b82 */ /* 0x000e240000000a00 */
[----:B0-----:R-:W-:-:S05]  /*113e0*/  @P0 IMAD.HI.U32 R2, R0, R2, RZ ;  /* 0x0000000200020227 */ /* 0x001fca00078e00ff */
[----:B------:R-:W-:-:S04]  /*113f0*/  @P0 SHF.R.U32.HI R11, RZ, R3, R2 ;  /* 0x00000003ff0b0219 */ /* 0x000fc80000011602 */
[--C-:B------:R-:W-:Y:S01]  /*11400*/  SHF.R.S32.HI R3, RZ, 0x1f, R11.reuse ;  /* 0x0000001fff037819 */ /* 0x100fe2000001140b */
        /* <DEDUP_REMOVED lines=8> */
.L_x_793:
[----:B0-----:R-:W-:Y:S02]  /*11490*/  LEA R4, R12, UR38, 0x3 ;  /* 0x000000260c047c11 */ /* 0x001fe4000f8e18ff */
[----:B-1----:R-:W-:Y:S02]  /*114a0*/  SHF.L.U32 R3, R13, 0x1f, RZ ;  /* 0x0000001f0d037819 */ /* 0x002fe400000006ff */
[----:B------:R-:W-:Y:S02]  /*114b0*/  ISETP.NE.AND P1, PT, R26, RZ, PT ;  /* 0x000000ff1a00720c */ /* 0x000fe40003f25270 */
[----:B------:R-:W0:Y:S02]  /*114c0*/  SYNCS.PHASECHK.TRANS64.TRYWAIT P0, [R4+URZ+0x17080], R3 ;  /* 0x01708003040075a7 */ /* 0x000e24000800017f */
[----:B0-----:R-:W-:Y:S09]  /*114d0*/  @!P0 BRA `(.L_x_794) ;  /* 0x0000001c007c8947 */ /* 0x001ff20003800000 */
.L_x_846:
[----:B------:R-:W-:Y:S04]  /*114e0*/  BSSY B1, `(.L_x_795) ;  /* 0x0000007000017945 */ /* 0x000fe80003800000 */
[----:B------:R-:W-:Y:S05]  /*114f0*/  @P1 BRA `(.L_x_796) ;  /* 0x0000000000141947 */ /* 0x000fea0003800000 */
[----:B------:R-:W-:Y:S01]  /*11500*/  ISETP.NE.AND P0, PT, R15, RZ, PT ;  /* 0x000000ff0f00720c */ /* 0x000fe20003f05270 */
[----:B------:R-:W-:-:S04]  /*11510*/  IMAD.MOV.U32 R5, RZ, RZ, 0x3000 ;  /* 0x00003000ff057424 */ /* 0x000fc800078e00ff */
[----:B------:R1:W-:Y:S08]  /*11520*/  SYNCS.ARRIVE.TRANS64 RZ, [R4+URZ+0x17070], R5 ;  /* 0x0170700504ff79a7 */ /* 0x0003f0000800003f */
[----:B------:R-:W-:Y:S05]  /*11530*/  @!P0 BRA `(.L_x_796) ;  /* 0x0000000000048947 */ /* 0x000fea0003800000 */
[----:B------:R-:W-:Y:S01]  /*11540*/  BPT.TRAP 0x1 ;  /* 0x000000040000795c */ /* 0x000fe20000300000 */
.L_x_796:
[----:B------:R-:W-:Y:S05]  /*11550*/  BSYNC B1 ;  /* 0x0000000000017941 */ /* 0x000fea0003800000 */
.L_x_795:
[----:B-1----:R-:W-:Y:S01]  /*11560*/  IMAD.U32 R5, RZ, RZ, UR38 ;  /* 0x00000026ff057e24 */ /* 0x002fe2000f8e00ff */
[----:B------:R-:W-:Y:S01]  /*11570*/  R2UR UR33, R4 ;  /* 0x00000000042172ca */ /* 0x000fe200000e0000 */
[----:B------:R-:W-:Y:S01]  /*11580*/  IMAD.SHL.U32 R8, R9, 0x80, RZ ;  /* 0x0000008009087824 */ /* 0x000fe200078e00ff */
[----:B------:R-:W-:Y:S01]  /*11590*/  ULDC.64 UR6, c[0x0][0x198] ;  /* 0x0000660000067ab9 */ /* 0x000fe20000000a00 */
[----:B------:R-:W-:Y:S01]  /*115a0*/  IMAD R5, R12, 0x3000, R5 ;  /* 0x000030000c057824 */ /* 0x000fe200078e0205 */
[----:B------:R-:W-:Y:S01]  /*115b0*/  UIADD3 UR6, UP0, UR6, 0x470, URZ ;  /* 0x0000047006067890 */ /* 0x000fe2000ff1e03f */
[----:B------:R-:W-:Y:S01]  /*115c0*/  IMAD.MOV.U32 R10, RZ, RZ, RZ ;  /* 0x000000ffff0a7224 */ /* 0x000fe200078e00ff */
        /* <DEDUP_REMOVED lines=9> */
.L_x_797:
[----:B------:R-:W-:-:S13]  /*11660*/  @P0 ELECT P2, URZ, PT ;  /* 0x00000000003f082f */ /* 0x000fda0003840000 */
[----:B-----5:R-:W-:Y:S02]  /*11670*/  @P2 R2UR UR37, R17 ;  /* 0x00000000112522ca */ /* 0x020fe400000e0000 */
[----:B------:R-:W-:-:S11]  /*11680*/  @P2 PLOP3.LUT P0, PT, P2, PT, PT, 0x8, 0x0 ;  /* 0x000000000000281c */ /* 0x000fd6000170e170 */
[----:B------:R1:W-:Y:S01]  /*11690*/  UTMALDG.4D [UR32], [UR6], desc[UR8] ;  /* 0x00000820060075b4 */ /* 0x0003e20008019000 */
[----:B------:R-:W-:Y:S01]  /*116a0*/  PLOP3.LUT P2, PT, PT, PT, PT, 0x8, 0x0 ;  /* 0x000000000000781c */ /* 0x000fe20003f4e170 */
[----:B-1----:R-:W-:-:S12]  /*116b0*/  @P0 BRA.U.ANY `(.L_x_797) ;  /* 0xfffffffd00e80947 */ /* 0x002fd8000393ffff */
[----:B------:R-:W-:Y:S01]  /*116c0*/  IMAD.MOV.U32 R11, RZ, RZ, 0x20 ;  /* 0x00000020ff0b7424 */ /* 0x000fe200078e00ff */
[----:B------:R-:W-:Y:S01]  /*116d0*/  R2UR UR11, R8 ;  /* 0x00000000080b72ca */ /* 0x000fe200000e0000 */
[----:B------:R-:W-:Y:S01]  /*116e0*/  UIADD3 UR8, UR4, 0x7400, URZ ;  /* 0x0000740004087890 */ /* 0x000fe2000fffe03f */
[----:B------:R-:W-:Y:S01]  /*116f0*/  PLOP3.LUT P0, PT, PT, PT, PT, 0x80, 0x0 ;  /* 0x000000000000781c */ /* 0x000fe20003f0f070 */
[----:B------:R-:W-:Y:S01]  /*11700*/  UMOV UR14, 0x0 ;  /* 0x00000000000e7882 */ /* 0x000fe20000000000 */
[----:B------:R-:W-:Y:S01]  /*11710*/  R2UR UR10, R11 ;  /* 0x000000000b0a72ca */ /* 0x000fe200000e0000 */
[----:B------:R-:W-:-:S14]  /*11720*/  UMOV UR15, 0x14f00000 ;  /* 0x14f00000000f7882 */ /* 0x000fdc0000000000 */
.L_x_798:
[----:B------:R-:W-:-:S13]  /*11730*/  @P0 ELECT P2, URZ, PT ;  /* 0x00000000003f082f */ /* 0x000fda0003840000 */
[----:B------:R-:W-:Y:S01]  /*11740*/  @P2 R2UR UR13, R17 ;  /* 0x00000000110d22ca */ /* 0x000fe200000e0000 */
[----:B------:R-:W-:Y:S01]  /*11750*/  UMOV UR9, UR33 ;  /* 0x0000002100097c82 */ /* 0x000fe20008000000 */
[----:B------:R-:W-:Y:S01]  /*11760*/  UMOV UR12, UR36 ;  /* 0x00000024000c7c82 */ /* 0x000fe20008000000 */
[----:B------:R-:W-:-:S10]  /*11770*/  @P2 PLOP3.LUT P0, PT, P2, PT, PT, 0x8, 0x0 ;  /* 0x000000000000281c */ /* 0x000fd4000170e170 */
[----:B------:R1:W-:Y:S01]  /*11780*/  UTMALDG.4D [UR8], [UR6], desc[UR14] ;  /* 0x00000e08060075b4 */ /* 0x0003e20008019000 */
[----:B------:R-:W-:Y:S02]  /*11790*/  PLOP3.LUT P2, PT, PT, PT, PT, 0x8, 0x0 ;  /* 0x000000000000781c */ /* 0x000fe40003f4e170 */
[----:B-1----:R-:W-:Y:S11]  /*117a0*/  @P0 BRA.U.ANY `(.L_x_798) ;  /* 0xfffffffd00e00947 */ /* 0x002ff6000393ffff */
[----:B------:R-:W-:Y:S01]  /*117b0*/  IMAD.MOV.U32 R14, RZ, RZ, 0x40 ;  /* 0x00000040ff0e7424 */ /* 0x000fe200078e00ff */
[----:B------:R-:W-:Y:S01]  /*117c0*/  R2UR UR11, R8 ;  /* 0x00000000080b72ca */ /* 0x000fe200000e0000 */
[----:B------:R-:W-:Y:S01]  /*117d0*/  UIADD3 UR8, UR4, 0x8400, URZ ;  /* 0x0000840004087890 */ /* 0x000fe2000fffe03f */
[----:B------:R-:W-:Y:S01]  /*117e0*/  PLOP3.LUT P0, PT, PT, PT, PT, 0x80, 0x0 ;  /* 0x000000000000781c */ /* 0x000fe20003f0f070 */
[----:B------:R-:W-:Y:S01]  /*117f0*/  UMOV UR5, 0x14f00000 ;  /* 0x14f0000000057882 */ /* 0x000fe20000000000 */
[----:B------:R-:W-:Y:S01]  /*11800*/  R2UR UR10, R14 ;  /* 0x000000000e0a72ca */ /* 0x000fe200000e0000 */
[----:B------:R-:W-:-:S14]  /*11810*/  UMOV UR4, 0x0 ;  /* 0x0000000000047882 */ /* 0x000fdc0000000000 */
.L_x_799:
        /* <DEDUP_REMOVED lines=8> */
[----:B------:R-:W1:Y:S02]  /*118a0*/  SYNCS.PHASECHK.TRANS64.TRYWAIT P0, [R4+URZ+0x17040], R3 ;  /* 0x01704003040075a7 */ /* 0x000e64000800017f */
[----:B-1----:R-:W-:Y:S05]  /*118b0*/  @!P0 BRA `(.L_x_800) ;  /* 0x0000001800988947 */ /* 0x002fea0003800000 */
.L_x_847:
[----:B------:R-:W-:Y:S01]  /*118c0*/  BSSY B1, `(.L_x_801) ;  /* 0x0000009000017945 */ /* 0x000fe20003800000 */
[----:B------:R-:W-:Y:S02]  /*118d0*/  IMAD.MOV.U32 R2, RZ, RZ, 0x0 ;  /* 0x00000000ff027424 */ /* 0x000fe400078e00ff */
[----:B01----:R-:W-:Y:S01]  /*118e0*/  IMAD.MOV.U32 R3, RZ, RZ, 0x14f00000 ;  /* 0x14f00000ff037424 */ /* 0x003fe200078e00ff */
[----:B------:R-:W-:Y:S06]  /*118f0*/  @P1 BRA `(.L_x_802) ;  /* 0x0000000000141947 */ /* 0x000fec0003800000 */
[----:B------:R-:W-:Y:S01]  /*11900*/  ISETP.NE.AND P0, PT, R15, RZ, PT ;  /* 0x000000ff0f00720c */ /* 0x000fe20003f05270 */
[----:B------:R-:W-:-:S04]  /*11910*/  IMAD.MOV.U32 R9, RZ, RZ, 0x3000 ;  /* 0x00003000ff097424 */ /* 0x000fc800078e00ff */
[----:B------:R0:W-:Y:S08]  /*11920*/  SYNCS.ARRIVE.TRANS64 RZ, [R4+URZ+0x17030], R9 ;  /* 0x0170300904ff79a7 */ /* 0x0001f0000800003f */
[----:B------:R-:W-:Y:S05]  /*11930*/  @!P0 BRA `(.L_x_802) ;  /* 0x0000000000048947 */ /* 0x000fea0003800000 */
[----:B------:R-:W-:Y:S01]  /*11940*/  BPT.TRAP 0x1 ;  /* 0x000000040000795c */ /* 0x000fe20000300000 */
.L_x_802:
[----:B------:R-:W-:Y:S05]  /*11950*/  BSYNC B1 ;  /* 0x0000000000017941 */ /* 0x000fea0003800000 */
.L_x_801:
        /* <DEDUP_REMOVED lines=12> */
.L_x_803:
[----:B------:R-:W-:-:S13]  /*11a20*/  @P0 ELECT P1, URZ, PT ;  /* 0x00000000003f082f */ /* 0x000fda0003820000 */
[----:B------:R-:W-:Y:S01]  /*11a30*/  @P1 R2UR UR13, R17 ;  /* 0x00000000110d12ca */ /* 0x000fe200000e0000 */
[----:B------:R-:W-:Y:S01]  /*11a40*/  UMOV UR12, UR36 ;  /* 0x00000024000c7c82 */ /* 0x000fe20008000000 */
[----:B------:R-:W-:-:S11]  /*11a50*/  @P1 PLOP3.LUT P0, PT, P1, PT, PT, 0x8, 0x0 ;  /* 0x000000000000181c */ /* 0x000fd60000f0e170 */
[----:B------:R1:W-:Y:S01]  /*11a60*/  UTMALDG.4D [UR8], [UR6], desc[UR14] ;  /* 0x00000e08060075b4 */ /* 0x0003e20008019000 */
[----:B------:R-:W-:Y:S01]  /*11a70*/  PLOP3.LUT P1, PT, PT, PT, PT, 0x8, 0x0 ;  /* 0x000000000000781c */ /* 0x000fe20003f2e170 */
[----:B-1----:R-:W-:-:S12]  /*11a80*/  @P0 BRA.U.ANY `(.L_x_803) ;  /* 0xfffffffd00e40947 */ /* 0x002fd8000393ffff */
[----:B------:R-:W-:Y:S01]  /*11a90*/  R2UR UR10, R11 ;  /* 0x000000000b0a72ca */ /* 0x000fe200000e0000 */
[----:B------:R-:W-:Y:S01]  /*11aa0*/  UIADD3 UR8, UR4, 0x11c00, URZ ;  /* 0x00011c0004087890 */ /* 0x000fe2000fffe03f */
[----:B------:R-:W-:Y:S02]  /*11ab0*/  R2UR UR14, R2 ;  /* 0x00000000020e72ca */ /* 0x000fe400000e0000 */
[----:B------:R-:W-:Y:S02]  /*11ac0*/  R2UR UR15, R3 ;  /* 0x00000000030f72ca */ /* 0x000fe400000e0000 */
[----:B------:R-:W-:Y:S02]  /*11ad0*/  R2UR UR11, R8 ;  /* 0x00000000080b72ca */ /* 0x000fe400000e0000 */
[----:B------:R-:W-:-:S13]  /*11ae0*/  PLOP3.LUT P0, PT, PT, PT, PT, 0x80, 0x0 ;  /* 0x000000000000781c */ /* 0x000fda0003f0f070 */
.L_x_804:
        /* <DEDUP_REMOVED lines=13> */
.L_x_805:
[----:B------:R-:W-:-:S13]  /*11bc0*/  @P0 ELECT P1, URZ, PT ;  /* 0x00000000003f082f */ /* 0x000fda0003820000 */
[----:B------:R-:W-:Y:S01]  /*11bd0*/  @P1 R2UR UR13, R17 ;  /* 0x00000000110d12ca */ /* 0x000fe200000e0000 */
[----:B------:R-:W-:Y:S01]  /*11be0*/  UMOV UR12, UR36 ;  /* 0x00000024000c7c82 */ /* 0x000fe20008000000 */
[----:B------:R-:W-:-:S11]  /*11bf0*/  @P1 PLOP3.LUT P0, PT, P1, PT, PT, 0x8, 0x0 ;  /* 0x000000000000181c */ /* 0x000fd60000f0e170 */
[----:B------:R2:W-:Y:S01]  /*11c00*/  UTMALDG.4D [UR8], [UR6], desc[UR14] ;  /* 0x00000e08060075b4 */ /* 0x0005e20008019000 */
[----:B------:R-:W-:Y:S01]  /*11c10*/  PLOP3.LUT P1, PT, PT, PT, PT, 0x8, 0x0 ;  /* 0x000000000000781c */ /* 0x000fe20003f2e170 */
[----:B--2---:R-:W-:-:S12]  /*11c20*/  @P0 BRA.U.ANY `(.L_x_805) ;  /* 0xfffffffd00e40947 */ /* 0x004fd8000393ffff */
.L_x_792:
[----:B------:R-:W-:Y:S05]  /*11c30*/  BSYNC B0 ;  /* 0x0000000000007941 */ /* 0x000fea0003800000 */
.L_x_791:
[----:B------:R-:W-:-:S13]  /*11c40*/  ISETP.NE.AND P0, PT, R20, 0x3, PT ;  /* 0x000000031400780c */ /* 0x000fda0003f05270 */
[----:B------:R-:W-:Y:S05]  /*11c50*/  @!P0 BRA `(.L_x_806) ;  /* 0x0000000000048947 */ /* 0x000fea0003800000 */
[----:B------:R-:W-:Y:S01]  /*11c60*/  BPT.TRAP 0x1 ;  /* 0x000000040000795c */ /* 0x000fe20000300000 */
.L_x_806:
[----:B-1----:R-:W-:Y:S02]  /*11c70*/  LOP3.LUT R2, R6, 0x1, RZ, 0x3c, !PT ;  /* 0x0000000106027812 */ /* 0x002fe400078e3cff */
[----:B------:R-:W-:Y:S02]  /*11c80*/  LEA R3, R7, UR38, 0x3 ;  /* 0x0000002607037c11 */ /* 0x000fe4000f8e18ff */
[----:B------:R-:W-:Y:S02]  /*11c90*/  SHF.L.U32 R2, R2, 0x1f, RZ ;  /* 0x0000001f02027819 */ /* 0x000fe400000006ff */
[----:B------:R-:W-:Y:S02]  /*11ca0*/  ISETP.NE.AND P1, PT, R21, 0x3, PT ;  /* 0x000000031500780c */ /* 0x000fe40003f25270 */
[----:B------:R-:W1:Y:S02]  /*11cb0*/  SYNCS.PHASECHK.TRANS64.TRYWAIT P0, [R3+URZ+0x17070], R2 ;  /* 0x01707002030075a7 */ /* 0x000e64000800017f */
[----:B-1----:R-:W-:Y:S09]  /*11cc0*/  @!P0 BRA `(.L_x_807) ;  /* 0x0000001400a88947 */ /* 0x002ff20003800000 */
.L_x_848:
[----:B------:R-:W-:Y:S05]  /*11cd0*/  @!P1 BRA `(.L_x_808) ;  /* 0x0000000000049947 */ /* 0x000fea0003800000 */
[----:B------:R-:W-:Y:S01]  /*11ce0*/  BPT.TRAP 0x1 ;  /* 0x000000040000795c */ /* 0x000fe20000300000 */
.L_x_808:
[----:B-1----:R-:W-:Y:S01]  /*11cf0*/  SHF.L.U32 R2, R6, 0x1f, RZ ;  /* 0x0000001f06027819 */ /* 0x002fe200000006ff */
[----:B------:R-:W-:-:S03]  /*11d00*/  IMAD R11, R7, 0x3000, RZ ;  /* 0x00003000070b7824 */ /* 0x000fc600078e02ff */
[----:B------:R-:W1:Y:S02]  /*11d10*/  SYNCS.PHASECHK.TRANS64.TRYWAIT P0, [R3+URZ+0x17060], R2 ;  /* 0x01706002030075a7 */ /* 0x000e64000800017f */
[----:B-1----:R-:W-:Y:S05]  /*11d20*/  @!P0 BRA `(.L_x_809) ;  /* 0x0000001400a48947 */ /* 0x002fea0003800000 */
.L_x_849:
[C---:B-1----:R-:W-:Y:S01]  /*11d30*/  LOP3.LUT R2, R11.reuse, R24, RZ, 0xfc, !PT ;  /* 0x000000180b027212 */ /* 0x042fe200078efcff */
[----:B------:R-:W-:Y:S05]  /*11d40*/  WARPSYNC.ALL ;  /* 0x0000000000007948 */ /* 0x000fea0003800000 */
[----:B0-----:R-:W0:Y:S01]  /*11d50*/  LDSM.16.MT88.4 R4, [R2+UR38+0x6400] ;  /* 0x006400260204783b */ /* 0x001e220008004200 */
[----:B------:R-:W-:-:S05]  /*11d60*/  LOP3.LUT R14, R11, R22, RZ, 0xfc, !PT ;  /* 0x000000160b0e7212 */ /* 0x000fca00078efcff */
[----:B------:R-:W-:Y:S01]  /*11d70*/  VIADD R14, R14, UR38 ;  /* 0x000000260e0e7c36 */ /* 0x000fe20008000000 */
[C-C-:B0-----:R-:W-:Y:S02]  /*11d80*/  PRMT R8, R4.reuse, 0x6420, R5.reuse ;  /* 0x0000642004087816 */ /* 0x141fe40000000005 */
[----:B------:R-:W-:Y:S02]  /*11d90*/  PRMT R9, R4, 0x7531, R5 ;  /* 0x0000753104097816 */ /* 0x000fe40000000005 */
[C-C-:B------:R-:W-:Y:S02]  /*11da0*/  PRMT R10, R6.reuse, 0x6420, R7.reuse ;  /* 0x00006420060a7816 */ /* 0x140fe40000000007 */
[----:B------:R-:W-:-:S05]  /*11db0*/  PRMT R11, R6, 0x7531, R7 ;  /* 0x00007531060b7816 */ /* 0x000fca0000000007 */
[----:B------:R-:W-:Y:S04]  /*11dc0*/  STSM.16.M88.4 [R14+0x400], R8 ;  /* 0x000400080e007844 */ /* 0x000fe80000000200 */
[----:B------:R-:W0:Y:S02]  /*11dd0*/  LDSM.16.MT88.4 R4, [R2+UR38+0x7400] ;  /* 0x007400260204783b */ /* 0x000e240008004200 */
[C-C-:B0-----:R-:W-:Y:S02]  /*11de0*/  PRMT R8, R4.reuse, 0x6420, R5.reuse ;  /* 0x0000642004087816 */ /* 0x141fe40000000005 */
[----:B------:R-:W-:Y:S02]  /*11df0*/  PRMT R9, R4, 0x7531, R5 ;  /* 0x0000753104097816 */ /* 0x000fe40000000005 */
[----:B------:R-:W-:-:S02]  /*11e00*/  PRMT R10, R6, 0x6420, R7 ;  /* 0x00006420060a7816 */ /* 0x000fc40000000007 */
[----:B------:R-:W-:-:S05]  /*11e10*/  PRMT R11, R6, 0x7531, R7 ;  /* 0x00007531060b7816 */ /* 0x000fca0000000007 */
[----:B------:R-:W-:Y:S04]  /*11e20*/  STSM.16.M88.4 [R14+0x1400], R8 ;  /* 0x001400080e007844 */ /* 0x000fe80000000200 */
[----:B------:R-:W0:Y:S02]  /*11e30*/  LDSM.16.MT88.4 R4, [R2+UR38+0x8400] ;  /* 0x008400260204783b */ /* 0x000e240008004200 */
[C-C-:B0-----:R-:W-:Y:S02]  /*11e40*/  PRMT R8, R4.reuse, 0x6420, R5.reuse ;  /* 0x0000642004087816 */ /* 0x141fe40000000005 */
[----:B------:R-:W-:Y:S02]  /*11e50*/  PRMT R9, R4, 0x7531, R5 ;  /* 0x0000753104097816 */ /* 0x000fe40000000005 */
[----:B------:R-:W-:-:S02]  /*11e60*/  PRMT R10, R6, 0x6420, R7 ;  /* 0x00006420060a7816 */ /* 0x000fc40000000007 */
[----:B------:R-:W-:-:S05]  /*11e70*/  PRMT R11, R6, 0x7531, R7 ;  /* 0x00007531060b7816 */ /* 0x000fca0000000007 */
[----:B------:R0:W-:Y:S04]  /*11e80*/  STSM.16.M88.4 [R14+0x2400], R8 ;  /* 0x002400080e007844 */ /* 0x0001e80000000200 */
[----:B------:R-:W1:Y:S01]  /*11e90*/  LDSM.16.MT88.4 R4, [R2+UR38+0x6c00] ;  /* 0x006c00260204783b */ /* 0x000e620008004200 */
[----:B0-----:R-:W-:Y:S02]  /*11ea0*/  IADD3 R14, R23, 0x400, R14 ;  /* 0x00000400170e7810 */ /* 0x001fe40007ffe00e */
[C-C-:B-1----:R-:W-:Y:S02]  /*11eb0*/  PRMT R8, R4.reuse, 0x6420, R5.reuse ;  /* 0x0000642004087816 */ /* 0x142fe40000000005 */
[----:B------:R-:W-:Y:S02]  /*11ec0*/  PRMT R9, R4, 0x7531, R5 ;  /* 0x0000753104097816 */ /* 0x000fe40000000005 */
[----:B------:R-:W-:-:S02]  /*11ed0*/  PRMT R10, R6, 0x6420, R7 ;  /* 0x00006420060a7816 */ /* 0x000fc40000000007 */
[----:B------:R-:W-:-:S05]  /*11ee0*/  PRMT R11, R6, 0x7531, R7 ;  /* 0x00007531060b7816 */ /* 0x000fca0000000007 */
[----:B------:R-:W-:Y:S04]  /*11ef0*/  STSM.16.M88.4 [R14], R8 ;  /* 0x000000080e007844 */ /* 0x000fe80000000200 */
        /* <DEDUP_REMOVED lines=20> */
.L_x_810:
[----:B-1----:R2:W-:Y:S01]  /*12040*/  SYNCS.ARRIVE.TRANS64.A1T0 RZ, [R3+URZ+0x17050], RZ ;  /* 0x017050ff03ff79a7 */ /* 0x0025e2000810003f */
        /* <DEDUP_REMOVED lines=11> */
.L_x_790:
[----:B------:R-:W-:-:S07]  /*12100*/  IMAD.MOV.U32 R12, RZ, RZ, RZ ;  /* 0x000000ffff0c7224 */ /* 0x000fce00078e00ff */
.L_x_812:
[----:B------:R-:W-:-:S04]  /*12110*/  ULOP3.LUT UR4, UR41, 0x1, URZ, 0xfc, !UPT ;  /* 0x0000000129047892 */ /* 0x000fc8000f8efc3f */
[----:B------:R-:W-:-:S06]  /*12120*/  UISETP.NE.AND UP0, UPT, UR4, 0x3, UPT ;  /* 0x000000030400788c */ /* 0x000fcc000bf05270 */
[----:B------:R-:W-:-:S13]  /*12130*/  PLOP3.LUT P0, PT, PT, PT, UP0, 0x80, 0x0 ;  /* 0x000000000000781c */ /* 0x000fda0003f0f008 */
[----:B------:R-:W-:Y:S05]  /*12140*/  @!P0 BRA `(.L_x_813) ;  /* 0x0000000000048947 */ /* 0x000fea0003800000 */
[----:B------:R-:W-:Y:S01]  /*12150*/  BPT.TRAP 0x1 ;  /* 0x000000040000795c */ /* 0x000fe20000300000 */
.L_x_813:
[----:B01----:R-:W-:Y:S01]  /*12160*/  LOP3.LUT R3, R13, 0x1, RZ, 0x3c, !PT ;  /* 0x000000010d037812 */ /* 0x003fe200078e3cff */
[----:B------:R-:W-:Y:S01]  /*12170*/  BSSY B0, `(.L_x_814) ;  /* 0x0000005000007945 */ /* 0x000fe20003800000 */
[----:B------:R-:W-:Y:S02]  /*12180*/  LEA R0, R12, UR38, 0x3 ;  /* 0x000000260c007c11 */ /* 0x000fe4000f8e18ff */
[----:B------:R-:W-:-:S04]  /*12190*/  SHF.L.U32 R3, R3, 0x1f, RZ ;  /* 0x0000001f03037819 */ /* 0x000fc800000006ff */
[----:B------:R-:W0:Y:S02]  /*121a0*/  SYNCS.PHASECHK.TRANS64.TRYWAIT P0, [R0+URZ+0x17070], R3 ;  /* 0x01707003000075a7 */ /* 0x000e24000800017f */
[----:B0-----:R-:W-:Y:S05]  /*121b0*/  @!P0 BRA `(.L_x_815) ;  /* 0x0000001000948947 */ /* 0x001fea0003800000 */
.L_x_850:
[----:B------:R-:W-:Y:S05]  /*121c0*/  BSYNC B0 ;  /* 0x0000000000007941 */ /* 0x000fea0003800000 */
.L_x_814:
[----:B------:R-:W-:-:S06]  /*121d0*/  ULOP3.LUT UR4, UR41, 0x2, URZ, 0xfc, !UPT ;  /* 0x0000000229047892 */ /* 0x000fcc000f8efc3f */
[----:B------:R-:W-:-:S05]  /*121e0*/  IMAD.U32 R2, RZ, RZ, UR4 ;  /* 0x00000004ff027e24 */ /* 0x000fca000f8e00ff */
[----:B------:R-:W-:-:S13]  /*121f0*/  ISETP.NE.AND P1, PT, R2, 0x3, PT ;  /* 0x000000030200780c */ /* 0x000fda0003f25270 */
[----:B------:R-:W-:Y:S05]  /*12200*/  @!P1 BRA `(.L_x_816) ;  /* 0x0000000000049947 */ /* 0x000fea0003800000 */
[----:B------:R-:W-:Y:S01]  /*12210*/  BPT.TRAP 0x1 ;  /* 0x000000040000795c */ /* 0x000fe20000300000 */
.L_x_816:
[----:B------:R-:W-:Y:S01]  /*12220*/  SHF.L.U32 R5, R13, 0x1f, RZ ;  /* 0x0000001f0d057819 */ /* 0x000fe200000006ff */
[----:B0-----:R-:W-:-:S03]  /*12230*/  IMAD R3, R12, 0x3000, RZ ;  /* 0x000030000c037824 */ /* 0x001fc600078e02ff */
[----:B------:R-:W0:Y:S02]  /*12240*/  SYNCS.PHASECHK.TRANS64.TRYWAIT P0, [R0+URZ+0x17060], R5 ;  /* 0x01706005000075a7 */ /* 0x000e24000800017f */
[----:B------:R-:W-:Y:S01]  /*12250*/  LOP3.LUT R24, R3, R24, RZ, 0xfc, !PT ;  /* 0x0000001803187212 */ /* 0x000fe200078efcff */
[----:B0-----:R-:W-:Y:S06]  /*12260*/  @!P0 BRA `(.L_x_817) ;  /* 0x00000010007c8947 */ /* 0x001fec0003800000 */
.L_x_851:
        /* <DEDUP_REMOVED lines=48> */
.L_x_818:
[----:B-1----:R1:W-:Y:S01]  /*12570*/  SYNCS.ARRIVE.TRANS64.A1T0 RZ, [R0+URZ+0x17050], RZ ;  /* 0x017050ff00ff79a7 */ /* 0x0023e2000810003f */
[----:B------:R-:W-:Y:S01]  /*12580*/  BAR.SYNC.DEFER_BLOCKING 0x2, 0x80 ;  /* 0x0082000000007b1d */ /* 0x000fe20000010000 */
[----:B------:R-:W-:-:S13]  /*12590*/  ISETP.NE.AND P0, PT, R26, RZ, PT ;  /* 0x000000ff1a00720c */ /* 0x000fda0003f05270 */
[----:B0-----:R-:W-:Y:S02]  /*125a0*/  @!P0 VIADD R2, R0, 0x17080 ;  /* 0x0001708000028836 */ /* 0x001fe40000000000 */
[----:B-1----:R-:W-:-:S03]  /*125b0*/  VIADD R0, R12, 0x1 ;  /* 0x000000010c007836 */ /* 0x002fc60000000000 */
[----:B------:R-:W-:-:S04]  /*125c0*/  @!P0 PRMT R2, RZ, 0x654, R2 ;  /* 0x00000654ff028816 */ /* 0x000fc80000000002 */
[----:B------:R0:W-:Y:S01]  /*125d0*/  @!P0 SYNCS.ARRIVE.TRANS64.RED.A1T0 RZ, [R2+URZ], RZ ;  /* 0x000000ff02ff89a7 */ /* 0x0001e2000810043f */
[----:B------:R-:W-:-:S04]  /*125e0*/  ISETP.NE.AND P0, PT, R0, 0x2, PT ;  /* 0x000000020000780c */ /* 0x000fc80003f05270 */
[----:B------:R-:W-:Y:S02]  /*125f0*/  SEL R4, RZ, 0x1, P0 ;  /* 0x00000001ff047807 */ /* 0x000fe40000000000 */
[----:B------:R-:W-:Y:S01]  /*12600*/  SEL R0, R0, RZ, P0 ;  /* 0x000000ff00007207 */ /* 0x000fe20000000000 */
[----:B0-----:R-:W-:Y:S01]  /*12610*/  IMAD.MOV.U32 R2, RZ, RZ, RZ ;  /* 0x000000ffff027224 */ /* 0x001fe200078e00ff */
[----:B------:R-:W-:-:S07]  /*12620*/  LOP3.LUT R13, R13, R4, RZ, 0x3c, !PT ;  /* 0x000000040d0d7212 */ /* 0x000fce00078e3cff */
.L_x_765:
[----:B------:R-:W0:Y:S01]  /*12630*/  S2R R4, SR_CgaCtaId ;  /* 0x0000000000047919 */ /* 0x000e220000008800 */
[----:B------:R-:W-:Y:S02]  /*12640*/  MOV R3, 0x400 ;  /* 0x0000040000037802 */ /* 0x000fe40000000f00 */
[----:B------:R-:W-:Y:S02]  /*12650*/  SHF.L.U32 R2, R2, 0x1f, RZ ;  /* 0x0000001f02027819 */ /* 0x000fe400000006ff */
[----:B0-----:R-:W-:-:S04]  /*12660*/  LEA R9, R4, R3, 0x18 ;  /* 0x0000000304097211 */ /* 0x001fc800078ec0ff */
[----:B------:R-:W0:Y:S02]  /*12670*/  SYNCS.PHASECHK.TRANS64.TRYWAIT P0, [R9+URZ+0x17020], R2 ;  /* 0x01702002090075a7 */ /* 0x000e24000800017f */
[----:B0-----:R-:W-:Y:S05]  /*12680*/  @!P0 BRA `(.L_x_819) ;  /* 0x0000000c00888947 */ /* 0x001fea0003800000 */
.L_x_852:
        /* <DEDUP_REMOVED lines=13> */
.L_x_820:
        /* <DEDUP_REMOVED lines=12> */
.L_x_853:
[----:B------:R-:W1:Y:S02]  /*12820*/  SYNCS.PHASECHK.TRANS64.TRYWAIT P1, [R7+URZ], R2 ;  /* 0x00000002070075a7 */ /* 0x000e64000802017f */
[----:B-1----:R-:W-:Y:S05]  /*12830*/  @!P1 BRA `(.L_x_822) ;  /* 0x0000000c00449947 */ /* 0x002fea0003800000 */
.L_x_854:
[----:B------:R-:W-:Y:S05]  /*12840*/  @!P0 BRA `(.L_x_823) ;  /* 0x0000000000048947 */ /* 0x000fea0003800000 */
[----:B------:R-:W-:Y:S01]  /*12850*/  BPT.TRAP 0x1 ;  /* 0x000000040000795c */ /* 0x000fe20000300000 */
.L_x_823:
[----:B------:R-:W-:-:S04]  /*12860*/  IMAD R0, R0, 0x8, R9 ;  /* 0x0000000800007824 */ /* 0x000fc800078e0209 */
[----:B------:R-:W2:Y:S02]  /*12870*/  SYNCS.PHASECHK.TRANS64.TRYWAIT P1, [R0+URZ+0x17060], R3 ;  /* 0x01706003000075a7 */ /* 0x000ea4000802017f */
[----:B--2---:R-:W-:Y:S05]  /*12880*/  @!P1 BRA `(.L_x_824) ;  /* 0x0000000c00449947 */ /* 0x004fea0003800000 */
.L_x_855:
[----:B------:R-:W-:Y:S05]  /*12890*/  @!P0 BRA `(.L_x_825) ;  /* 0x0000000000048947 */ /* 0x000fea0003800000 */
[----:B------:R-:W-:Y:S01]  /*128a0*/  BPT.TRAP 0x1 ;  /* 0x000000040000795c */ /* 0x000fe20000300000 */
.L_x_825:
[----:B------:R-:W-:-:S04]  /*128b0*/  IMAD R5, R5, 0x8, R9 ;  /* 0x0000000805057824 */ /* 0x000fc800078e0209 */
[----:B------:R-:W3:Y:S02]  /*128c0*/  SYNCS.PHASECHK.TRANS64.TRYWAIT P1, [R5+URZ+0x17060], R2 ;  /* 0x01706002050075a7 */ /* 0x000ee4000802017f */
[----:B---3--:R-:W-:Y:S05]  /*128d0*/  @!P1 BRA `(.L_x_826) ;  /* 0x0000000c00449947 */ /* 0x008fea0003800000 */
.L_x_856:
[----:B------:R-:W-:Y:S05]  /*128e0*/  @!P0 BRA `(.L_x_827) ;  /* 0x0000000000048947 */ /* 0x000fea0003800000 */
[----:B------:R-:W-:Y:S01]  /*128f0*/  BPT.TRAP 0x1 ;  /* 0x000000040000795c */ /* 0x000fe20000300000 */
.L_x_827:
[----:B------:R-:W4:Y:S02]  /*12900*/  SYNCS.PHASECHK.TRANS64.TRYWAIT P0, [R0+URZ+0x17080], R3 ;  /* 0x01708003000075a7 */ /* 0x000f24000800017f */
[----:B----4-:R-:W-:Y:S05]  /*12910*/  @!P0 BRA `(.L_x_828) ;  /* 0x0000000c00488947 */ /* 0x010fea0003800000 */
.L_x_829:
[----:B------:R0:W0:Y:S02]  /*12920*/  SYNCS.PHASECHK.TRANS64.TRYWAIT P0, [R5+URZ+0x17080], R2 ;  /* 0x01708002050075a7 */ /* 0x000024000800017f */
[----:B0-----:R-:W-:Y:S05]  /*12930*/  @!P0 NANOSLEEP.SYNCS 0x989680 ;  /* 0x009896800000895d */ /* 0x001fea0003900000 */
[----:B------:R-:W0:Y:S02]  /*12940*/  @!P0 SYNCS.PHASECHK.TRANS64 P0, [R5+URZ+0x17080], R2 ;  /* 0x01708002050085a7 */ /* 0x000e24000800007f */
[----:B0-----:R-:W-:Y:S05]  /*12950*/  @!P0 BRA `(.L_x_829) ;  /* 0xfffffffc00f08947 */ /* 0x001fea000383ffff */
.L_x_677:
[----:B------:R-:W-:Y:S05]  /*12960*/  BSYNC B6 ;  /* 0x0000000000067941 */ /* 0x000fea0003800000 */
.L_x_674:
[----:B------:R-:W-:Y:S05]  /*12970*/  EXIT ;  /* 0x000000000000794d */ /* 0x000fea0003800000 */
.L_x_687:
[----:B0-----:R-:W-:-:S04]  /*12980*/  IMAD.U32 R3, RZ, RZ, UR42 ;  /* 0x0000002aff037e24 */ /* 0x001fc8000f8e00ff */
[----:B------:R0:W1:Y:S03]  /*12990*/  SYNCS.PHASECHK.TRANS64.TRYWAIT P0, [R3+URZ+0x17000], R0 ;  /* 0x01700000030075a7 */ /* 0x000066000800017f */
[----:B-1----:R-:W-:Y:S05]  /*129a0*/  @!P0 NANOSLEEP.SYNCS 0x989680 ;  /* 0x009896800000895d */ /* 0x002fea0003900000 */
[----:B------:R-:W1:Y:S02]  /*129b0*/  @!P0 SYNCS.PHASECHK.TRANS64 P0, [R3+URZ+0x17000], R0 ;  /* 0x01700000030085a7 */ /* 0x000e64000800007f */
[----:B-1----:R-:W-:Y:S05]  /*129c0*/  @!P0 BRA `(.L_x_687) ;  /* 0xfffffffc00ec8947 */ /* 0x002fea000383ffff */
[----:B------:R-:W-:Y:S05]  /*129d0*/  BRA `(.L_x_830) ;  /* 0xfffffef000107947 */ /* 0x000fea000383ffff */
.L_x_691:
[----:B0-----:R-:W-:-:S04]  /*129e0*/  IMAD.U32 R3, RZ, RZ, UR42 ;  /* 0x0000002aff037e24 */ /* 0x001fc8000f8e00ff */
[----:B------:R0:W2:Y:S03]  /*129f0*/  SYNCS.PHASECHK.TRANS64.TRYWAIT P2, [R3+URZ+0x17030], R0 ;  /* 0x01703000030075a7 */ /* 0x0000a6000804017f */
[----:B--2---:R-:W-:Y:S05]  /*12a00*/  @!P2 NANOSLEEP.SYNCS 0x989680 ;  /* 0x009896800000a95d */ /* 0x004fea0003900000 */
[----:B------:R-:W2:Y:S02]  /*12a10*/  @!P2 SYNCS.PHASECHK.TRANS64 P2, [R3+URZ+0x17030], R0 ;  /* 0x017030000300a5a7 */ /* 0x000ea4000804007f */
[----:B--2---:R-:W-:Y:S05]  /*12a20*/  @!P2 BRA `(.L_x_691) ;  /* 0xfffffffc00eca947 */ /* 0x004fea000383ffff */
[----:B------:R-:W-:Y:S05]  /*12a30*/  BRA `(.L_x_690) ;  /* 0xfffffef000307947 */ /* 0x000fea000383ffff */
.L_x_707:
[----:B-1----:R-:W-:-:S04]  /*12a40*/  IMAD.U32 R11, RZ, RZ, UR27 ;  /* 0x0000001bff0b7e24 */ /* 0x002fc8000f8e00ff */
[----:B------:R1:W2:Y:S03]  /*12a50*/  SYNCS.PHASECHK.TRANS64.TRYWAIT P2, [R11+URZ+0x17030], R6 ;  /* 0x017030060b0075a7 */ /* 0x0002a6000804017f */
[----:B--2---:R-:W-:Y:S05]  /*12a60*/  @!P2 NANOSLEEP.SYNCS 0x989680 ;  /* 0x009896800000a95d */ /* 0x004fea0003900000 */
[----:B------:R-:W2:Y:S02]  /*12a70*/  @!P2 SYNCS.PHASECHK.TRANS64 P2, [R11+URZ+0x17030], R6 ;  /* 0x017030060b00a5a7 */ /* 0x000ea4000804007f */
[----:B--2---:R-:W-:Y:S05]  /*12a80*/  @!P2 BRA `(.L_x_707) ;  /* 0xfffffffc00eca947 */ /* 0x004fea000383ffff */
[----:B------:R-:W-:Y:S05]  /*12a90*/  BRA `(.L_x_706) ;  /* 0xffffff2400787947 */ /* 0x000fea000383ffff */
.L_x_711:
[----:B-1----:R-:W-:-:S04]  /*12aa0*/  IMAD.U32 R11, RZ, RZ, UR11 ;  /* 0x0000000bff0b7e24 */ /* 0x002fc8000f8e00ff */
[----:B------:R1:W2:Y:S03]  /*12ab0*/  SYNCS.PHASECHK.TRANS64.TRYWAIT P2, [R11+URZ+0x17050], R6 ;  /* 0x017050060b0075a7 */ /* 0x0002a6000804017f */
[----:B--2---:R-:W-:Y:S05]  /*12ac0*/  @!P2 NANOSLEEP.SYNCS 0x989680 ;  /* 0x009896800000a95d */ /* 0x004fea0003900000 */
[----:B------:R-:W2:Y:S02]  /*12ad0*/  @!P2 SYNCS.PHASECHK.TRANS64 P2, [R11+URZ+0x17050], R6 ;  /* 0x017050060b00a5a7 */ /* 0x000ea4000804007f */
[----:B--2---:R-:W-:Y:S05]  /*12ae0*/  @!P2 BRA `(.L_x_711) ;  /* 0xfffffffc00eca947 */ /* 0x004fea000383ffff */
[----:B------:R-:W-:Y:S05]  /*12af0*/  BRA `(.L_x_710) ;  /* 0xffffff2400d07947 */ /* 0x000fea000383ffff */
.L_x_729:
[----:B-1----:R-:W-:-:S04]  /*12b00*/  IMAD.U32 R3, RZ, RZ, UR24 ;  /* 0x00000018ff037e24 */ /* 0x002fc8000f8e00ff */
[----:B------:R1:W2:Y:S03]  /*12b10*/  SYNCS.PHASECHK.TRANS64.TRYWAIT P2, [R3+URZ+0x17030], R0 ;  /* 0x01703000030075a7 */ /* 0x0002a6000804017f */
[----:B--2---:R-:W-:Y:S05]  /*12b20*/  @!P2 NANOSLEEP.SYNCS 0x989680 ;  /* 0x009896800000a95d */ /* 0x004fea0003900000 */
[----:B------:R-:W2:Y:S02]  /*12b30*/  @!P2 SYNCS.PHASECHK.TRANS64 P2, [R3+URZ+0x17030], R0 ;  /* 0x017030000300a5a7 */ /* 0x000ea4000804007f */
[----:B--2---:R-:W-:Y:S05]  /*12b40*/  @!P2 BRA `(.L_x_729) ;  /* 0xfffffffc00eca947 */ /* 0x004fea000383ffff */
[----:B------:R-:W-:Y:S05]  /*12b50*/  BRA `(.L_x_728) ;  /* 0xffffff5400307947 */ /* 0x000fea000383ffff */
.L_x_733:
[----:B-1----:R-:W-:-:S04]  /*12b60*/  IMAD.U32 R19, RZ, RZ, UR14 ;  /* 0x0000000eff137e24 */ /* 0x002fc8000f8e00ff */
[----:B------:R1:W2:Y:S03]  /*12b70*/  SYNCS.PHASECHK.TRANS64.TRYWAIT P2, [R19+URZ+0x17050], R0 ;  /* 0x01705000130075a7 */ /* 0x0002a6000804017f */
[----:B--2---:R-:W-:Y:S05]  /*12b80*/  @!P2 NANOSLEEP.SYNCS 0x989680 ;  /* 0x009896800000a95d */ /* 0x004fea0003900000 */
[----:B------:R-:W2:Y:S02]  /*12b90*/  @!P2 SYNCS.PHASECHK.TRANS64 P2, [R19+URZ+0x17050], R0 ;  /* 0x017050001300a5a7 */ /* 0x000ea4000804007f */
[----:B--2---:R-:W-:Y:S05]  /*12ba0*/  @!P2 BRA `(.L_x_733) ;  /* 0xfffffffc00eca947 */ /* 0x004fea000383ffff */
[----:B------:R-:W-:Y:S05]  /*12bb0*/  BRA `(.L_x_732) ;  /* 0xffffff5800847947 */ /* 0x000fea000383ffff */
.L_x_740:
[----:B-1----:R-:W-:-:S04]  /*12bc0*/  IMAD.U32 R13, RZ, RZ, UR27 ;  /* 0x0000001bff0d7e24 */ /* 0x002fc8000f8e00ff */
[----:B------:R1:W2:Y:S03]  /*12bd0*/  SYNCS.PHASECHK.TRANS64.TRYWAIT P2, [R13+URZ+0x17030], R0 ;  /* 0x017030000d0075a7 */ /* 0x0002a6000804017f */
[----:B--2---:R-:W-:Y:S05]  /*12be0*/  @!P2 NANOSLEEP.SYNCS 0x989680 ;  /* 0x009896800000a95d */ /* 0x004fea0003900000 */
[----:B------:R-:W2:Y:S02]  /*12bf0*/  @!P2 SYNCS.PHASECHK.TRANS64 P2, [R13+URZ+0x17030], R0 ;  /* 0x017030000d00a5a7 */ /* 0x000ea4000804007f */
[----:B--2---:R-:W-:Y:S05]  /*12c00*/  @!P2 BRA `(.L_x_740) ;  /* 0xfffffffc00eca947 */ /* 0x004fea000383ffff */
[----:B------:R-:W-:Y:S05]  /*12c10*/  BRA `(.L_x_739) ;  /* 0xffffff7000087947 */ /* 0x000fea000383ffff */
.L_x_744:
[----:B-1----:R-:W-:-:S04]  /*12c20*/  IMAD.U32 R13, RZ, RZ, UR14 ;  /* 0x0000000eff0d7e24 */ /* 0x002fc8000f8e00ff */
[----:B------:R1:W2:Y:S03]  /*12c30*/  SYNCS.PHASECHK.TRANS64.TRYWAIT P2, [R13+URZ+0x17050], R0 ;  /* 0x017050000d0075a7 */ /* 0x0002a6000804017f */
[----:B--2---:R-:W-:Y:S05]  /*12c40*/  @!P2 NANOSLEEP.SYNCS 0x989680 ;  /* 0x009896800000a95d */ /* 0x004fea0003900000 */
[----:B------:R-:W2:Y:S02]  /*12c50*/  @!P2 SYNCS.PHASECHK.TRANS64 P2, [R13+URZ+0x17050], R0 ;  /* 0x017050000d00a5a7 */ /* 0x000ea4000804007f */
[----:B--2---:R-:W-:Y:S05]  /*12c60*/  @!P2 BRA `(.L_x_744) ;  /* 0xfffffffc00eca947 */ /* 0x004fea000383ffff */
[----:B------:R-:W-:Y:S05]  /*12c70*/  BRA `(.L_x_743) ;  /* 0xffffff7000607947 */ /* 0x000fea000383ffff */
.L_x_758:
[----:B-1----:R-:W-:-:S04]  /*12c80*/  IMAD.U32 R6, RZ, RZ, UR16 ;  /* 0x00000010ff067e24 */ /* 0x002fc8000f8e00ff */
[----:B------:R1:W2:Y:S03]  /*12c90*/  SYNCS.PHASECHK.TRANS64.TRYWAIT P1, [R6+URZ+0x17050], R3 ;  /* 0x01705003060075a7 */ /* 0x0002a6000802017f */
[----:B--2---:R-:W-:Y:S05]  /*12ca0*/  @!P1 NANOSLEEP.SYNCS 0x989680 ;  /* 0x009896800000995d */ /* 0x004fea0003900000 */
[----:B------:R-:W2:Y:S02]  /*12cb0*/  @!P1 SYNCS.PHASECHK.TRANS64 P1, [R6+URZ+0x17050], R3 ;  /* 0x01705003060095a7 */ /* 0x000ea4000802007f */
[----:B--2---:R-:W-:Y:S05]  /*12cc0*/  @!P1 BRA `(.L_x_758) ;  /* 0xfffffffc00ec9947 */ /* 0x004fea000383ffff */
[----:B------:R-:W-:Y:S05]  /*12cd0*/  BRA `(.L_x_757) ;  /* 0xffffff9800cc7947 */ /* 0x000fea000383ffff */
.L_x_777:
[----:B------:R-:W-:Y:S02]  /*12ce0*/  IMAD.MOV.U32 R13, RZ, RZ, R20 ;  /* 0x000000ffff0d7224 */ /* 0x000fe400078e0014 */
[----:B------:R-:W-:Y:S02]  /*12cf0*/  IMAD.MOV.U32 R12, RZ, RZ, RZ ;  /* 0x000000ffff0c7224 */ /* 0x000fe400078e00ff */
[----:B------:R-:W-:Y:S02]  /*12d00*/  IMAD.MOV.U32 R11, RZ, RZ, 0x1f ;  /* 0x0000001fff0b7424 */ /* 0x000fe400078e00ff */
[----:B------:R-:W-:-:S07]  /*12d10*/  IMAD.MOV.U32 R15, RZ, RZ, -0x1 ;  /* 0xffffffffff0f7424 */ /* 0x000fce00078e00ff */
[----:B------:R-:W-:Y:S05]  /*12d20*/  WARPSYNC.COLLECTIVE R15, `(.L_x_831) ;  /* 0x000000000f087348 */ /* 0x000fea0003c00000 */
[----:B------:R0:W1:Y:S02]  /*12d30*/  SHFL.IDX P6, R14, R13, R12, R11 ;  /* 0x0000000c0d0e7389 */ /* 0x00006400000c000b */
[----:B01----:R-:W-:Y:S01]  /*12d40*/  ENDCOLLECTIVE ;  /* 0x000000000000791b */ /* 0x003fe20003800000 */
.L_x_831:
[----:B------:R-:W-:Y:S05]  /*12d50*/  BRA `(.L_x_832) ;  /* 0xffffffd4002c7947 */ /* 0x000fea000383ffff */
.L_x_779:
[----:B------:R-:W-:Y:S01]  /*12d60*/  BSSY B0, `(.L_x_833) ;  /* 0x0000006000007945 */ /* 0x000fe20003800000 */
[----:B------:R-:W-:-:S07]  /*12d70*/  IMAD.MOV.U32 R15, RZ, RZ, -0x1 ;  /* 0xffffffffff0f7424 */ /* 0x000fce00078e00ff */
[----:B0-----:R-:W-:Y:S05]  /*12d80*/  WARPSYNC.COLLECTIVE R15, `(.L_x_834) ;  /* 0x000000000f0c7348 */ /* 0x001fea0003c00000 */
[----:B------:R-:W-:Y:S02]  /*12d90*/  ELECT P6, UR62, PT ;  /* 0x00000000003e782f */ /* 0x000fe400038c0000 */
[----:B------:R-:W-:Y:S01]  /*12da0*/  MOV R14, UR62 ;  /* 0x0000003e000e7c02 */ /* 0x000fe20008000f00 */
[----:B0-----:R-:W-:Y:S10]  /*12db0*/  ENDCOLLECTIVE ;  /* 0x000000000000791b */ /* 0x001ff40003800000 */
.L_x_834:
[----:B------:R-:W-:Y:S05]  /*12dc0*/  BSYNC B0 ;  /* 0x0000000000007941 */ /* 0x000fea0003800000 */
.L_x_833:
[----:B------:R-:W-:Y:S05]  /*12dd0*/  BRA `(.L_x_835) ;  /* 0xffffffd400307947 */ /* 0x000fea000383ffff */
.L_x_781:
[----:B--2---:R-:W-:-:S04]  /*12de0*/  IMAD.U32 R3, RZ, RZ, UR38 ;  /* 0x00000026ff037e24 */ /* 0x004fc8000f8e00ff */
[----:B------:R2:W3:Y:S03]  /*12df0*/  SYNCS.PHASECHK.TRANS64.TRYWAIT P0, [R3+URZ+0x17080], R0 ;  /* 0x01708000030075a7 */ /* 0x0004e6000800017f */
[----:B---3--:R-:W-:Y:S05]  /*12e00*/  @!P0 NANOSLEEP.SYNCS 0x989680 ;  /* 0x009896800000895d */ /* 0x008fea0003900000 */
[----:B------:R-:W3:Y:S02]  /*12e10*/  @!P0 SYNCS.PHASECHK.TRANS64 P0, [R3+URZ+0x17080], R0 ;  /* 0x01708000030085a7 */ /* 0x000ee4000800007f */
[----:B---3--:R-:W-:Y:S05]  /*12e20*/  @!P0 BRA `(.L_x_781) ;  /* 0xfffffffc00ec8947 */ /* 0x008fea000383ffff */
[----:B------:R-:W-:Y:S05]  /*12e30*/  BRA `(.L_x_836) ;  /* 0xffffffd400807947 */ /* 0x000fea000383ffff */
.L_x_783:
[----:B--2---:R-:W-:-:S04]  /*12e40*/  IMAD.U32 R3, RZ, RZ, UR38 ;  /* 0x00000026ff037e24 */ /* 0x004fc8000f8e00ff */
[----:B------:R2:W3:Y:S03]  /*12e50*/  SYNCS.PHASECHK.TRANS64.TRYWAIT P0, [R3+URZ+0x17040], R0 ;  /* 0x01704000030075a7 */ /* 0x0004e6000800017f */
[----:B---3--:R-:W-:Y:S05]  /*12e60*/  @!P0 NANOSLEEP.SYNCS 0x989680 ;  /* 0x009896800000895d */ /* 0x008fea0003900000 */
[----:B------:R-:W3:Y:S02]  /*12e70*/  @!P0 SYNCS.PHASECHK.TRANS64 P0, [R3+URZ+0x17040], R0 ;  /* 0x01704000030085a7 */ /* 0x000ee4000800007f */
[----:B---3--:R-:W-:Y:S05]  /*12e80*/  @!P0 BRA `(.L_x_783) ;  /* 0xfffffffc00ec8947 */ /* 0x008fea000383ffff */
[----:B------:R-:W-:Y:S05]  /*12e90*/  BRA `(.L_x_837) ;  /* 0xffffffd400f07947 */ /* 0x000fea000383ffff */
.L_x_786:
[----:B------:R-:W-:Y:S02]  /*12ea0*/  IMAD.MOV.U32 R13, RZ, RZ, R5 ;  /* 0x000000ffff0d7224 */ /* 0x000fe400078e0005 */
[----:B------:R-:W-:Y:S02]  /*12eb0*/  IMAD.MOV.U32 R12, RZ, RZ, RZ ;  /* 0x000000ffff0c7224 */ /* 0x000fe400078e00ff */
[----:B------:R-:W-:Y:S02]  /*12ec0*/  IMAD.MOV.U32 R11, RZ, RZ, 0x1e1f ;  /* 0x00001e1fff0b7424 */ /* 0x000fe400078e00ff */
[----:B------:R-:W-:Y:S02]  /*12ed0*/  IMAD.MOV.U32 R15, RZ, RZ, -0x1 ;  /* 0xffffffffff0f7424 */ /* 0x000fe400078e00ff */
[----:B------:R-:W-:-:S07]  /*12ee0*/  VIADD R9, R9, UR39 ;  /* 0x0000002709097c36 */ /* 0x000fce0008000000 */
[----:B------:R-:W-:Y:S05]  /*12ef0*/  WARPSYNC.COLLECTIVE R15, `(.L_x_838) ;  /* 0x000000000f087348 */ /* 0x000fea0003c00000 */
[----:B------:R0:W1:Y:S02]  /*12f00*/  SHFL.IDX P6, R14, R13, R12, R11 ;  /* 0x0000000c0d0e7389 */ /* 0x00006400000c000b */
[----:B01----:R-:W-:Y:S01]  /*12f10*/  ENDCOLLECTIVE ;  /* 0x000000000000791b */ /* 0x003fe20003800000 */
.L_x_838:
[----:B------:R-:W-:Y:S02]  /*12f20*/  IMAD.MOV.U32 R13, RZ, RZ, R4 ;  /* 0x000000ffff0d7224 */ /* 0x000fe400078e0004 */
[----:B------:R-:W-:-:S07]  /*12f30*/  IMAD.MOV.U32 R2, RZ, RZ, R14 ;  /* 0x000000ffff027224 */ /* 0x000fce00078e000e */
[----:B------:R-:W-:Y:S05]  /*12f40*/  WARPSYNC.COLLECTIVE R15, `(.L_x_839) ;  /* 0x000000000f087348 */ /* 0x000fea0003c00000 */
[----:B------:R0:W1:Y:S02]  /*12f50*/  SHFL.IDX P6, R14, R13, R12, R11 ;  /* 0x0000000c0d0e7389 */ /* 0x00006400000c000b */
[----:B01----:R-:W-:Y:S01]  /*12f60*/  ENDCOLLECTIVE ;  /* 0x000000000000791b */ /* 0x003fe20003800000 */
.L_x_839:
        /* <DEDUP_REMOVED lines=12> */
.L_x_840:
        /* <DEDUP_REMOVED lines=11> */
.L_x_841:
        /* <DEDUP_REMOVED lines=9> */
.L_x_842:
        /* <DEDUP_REMOVED lines=15> */
.L_x_843:
[----:B------:R-:W-:Y:S05]  /*13260*/  BRA `(.L_x_844) ;  /* 0xffffffdc00887947 */ /* 0x000fea000383ffff */
.L_x_789:
[----:B01----:R-:W-:-:S04]  /*13270*/  IMAD.U32 R3, RZ, RZ, UR38 ;  /* 0x00000026ff037e24 */ /* 0x003fc8000f8e00ff */
[----:B------:R0:W1:Y:S03]  /*13280*/  SYNCS.PHASECHK.TRANS64.TRYWAIT P0, [R3+URZ+0x17020], R4 ;  /* 0x01702004030075a7 */ /* 0x000066000800017f */
[----:B-1----:R-:W-:Y:S05]  /*13290*/  @!P0 NANOSLEEP.SYNCS 0x989680 ;  /* 0x009896800000895d */ /* 0x002fea0003900000 */
[----:B------:R-:W1:Y:S02]  /*132a0*/  @!P0 SYNCS.PHASECHK.TRANS64 P0, [R3+URZ+0x17020], R4 ;  /* 0x01702004030085a7 */ /* 0x000e64000800007f */
[----:B-1----:R-:W-:Y:S05]  /*132b0*/  @!P0 BRA `(.L_x_789) ;  /* 0xfffffffc00ec8947 */ /* 0x002fea000383ffff */
[----:B------:R-:W-:Y:S05]  /*132c0*/  BRA `(.L_x_845) ;  /* 0xffffffdc00d47947 */ /* 0x000fea000383ffff */
.L_x_794:
[----:B0-----:R0:W1:Y:S02]  /*132d0*/  SYNCS.PHASECHK.TRANS64.TRYWAIT P0, [R4+URZ+0x17080], R3 ;  /* 0x01708003040075a7 */ /* 0x001064000800017f */
[----:B-1----:R-:W-:Y:S05]  /*132e0*/  @!P0 NANOSLEEP.SYNCS 0x989680 ;  /* 0x009896800000895d */ /* 0x002fea0003900000 */
[----:B------:R-:W1:Y:S02]  /*132f0*/  @!P0 SYNCS.PHASECHK.TRANS64 P0, [R4+URZ+0x17080], R3 ;  /* 0x01708003040085a7 */ /* 0x000e64000800007f */
[----:B-1----:R-:W-:Y:S05]  /*13300*/  @!P0 BRA `(.L_x_794) ;  /* 0xfffffffc00f08947 */ /* 0x002fea000383ffff */
[----:B------:R-:W-:Y:S05]  /*13310*/  BRA `(.L_x_846) ;  /* 0xffffffe000707947 */ /* 0x000fea000383ffff */
.L_x_800:
[----:B-1----:R1:W2:Y:S02]  /*13320*/  SYNCS.PHASECHK.TRANS64.TRYWAIT P0, [R4+URZ+0x17040], R3 ;  /* 0x01704003040075a7 */ /* 0x0022a4000800017f */
[----:B--2---:R-:W-:Y:S05]  /*13330*/  @!P0 NANOSLEEP.SYNCS 0x989680 ;  /* 0x009896800000895d */ /* 0x004fea0003900000 */
[----:B------:R-:W2:Y:S02]  /*13340*/  @!P0 SYNCS.PHASECHK.TRANS64 P0, [R4+URZ+0x17040], R3 ;  /* 0x01704003040085a7 */ /* 0x000ea4000800007f */
[----:B--2---:R-:W-:Y:S05]  /*13350*/  @!P0 BRA `(.L_x_800) ;  /* 0xfffffffc00f08947 */ /* 0x004fea000383ffff */
[----:B------:R-:W-:Y:S05]  /*13360*/  BRA `(.L_x_847) ;  /* 0xffffffe400547947 */ /* 0x000fea000383ffff */
.L_x_807:
[----:B-1----:R1:W2:Y:S02]  /*13370*/  SYNCS.PHASECHK.TRANS64.TRYWAIT P0, [R3+URZ+0x17070], R2 ;  /* 0x01707002030075a7 */ /* 0x0022a4000800017f */
[----:B--2---:R-:W-:Y:S05]  /*13380*/  @!P0 NANOSLEEP.SYNCS 0x989680 ;  /* 0x009896800000895d */ /* 0x004fea0003900000 */
[----:B------:R-:W2:Y:S02]  /*13390*/  @!P0 SYNCS.PHASECHK.TRANS64 P0, [R3+URZ+0x17070], R2 ;  /* 0x01707002030085a7 */ /* 0x000ea4000800007f */
[----:B--2---:R-:W-:Y:S05]  /*133a0*/  @!P0 BRA `(.L_x_807) ;  /* 0xfffffffc00f08947 */ /* 0x004fea000383ffff */
[----:B------:R-:W-:Y:S05]  /*133b0*/  BRA `(.L_x_848) ;  /* 0xffffffe800447947 */ /* 0x000fea000383ffff */
.L_x_809:
[----:B-1----:R1:W2:Y:S02]  /*133c0*/  SYNCS.PHASECHK.TRANS64.TRYWAIT P0, [R3+URZ+0x17060], R2 ;  /* 0x01706002030075a7 */ /* 0x0022a4000800017f */
[----:B--2---:R-:W-:Y:S05]  /*133d0*/  @!P0 NANOSLEEP.SYNCS 0x989680 ;  /* 0x009896800000895d */ /* 0x004fea0003900000 */
[----:B------:R-:W2:Y:S02]  /*133e0*/  @!P0 SYNCS.PHASECHK.TRANS64 P0, [R3+URZ+0x17060], R2 ;  /* 0x01706002030085a7 */ /* 0x000ea4000800007f */
[----:B--2---:R-:W-:Y:S05]  /*133f0*/  @!P0 BRA `(.L_x_809) ;  /* 0xfffffffc00f08947 */ /* 0x004fea000383ffff */
[----:B------:R-:W-:Y:S05]  /*13400*/  BRA `(.L_x_849) ;  /* 0xffffffe800487947 */ /* 0x000fea000383ffff */
.L_x_815:
[----:B0-----:R0:W1:Y:S02]  /*13410*/  SYNCS.PHASECHK.TRANS64.TRYWAIT P0, [R0+URZ+0x17070], R3 ;  /* 0x01707003000075a7 */ /* 0x001064000800017f */
[----:B-1----:R-:W-:Y:S05]  /*13420*/  @!P0 NANOSLEEP.SYNCS 0x989680 ;  /* 0x009896800000895d */ /* 0x002fea0003900000 */
[----:B------:R-:W1:Y:S02]  /*13430*/  @!P0 SYNCS.PHASECHK.TRANS64 P0, [R0+URZ+0x17070], R3 ;  /* 0x01707003000085a7 */ /* 0x000e64000800007f */
[----:B-1----:R-:W-:Y:S05]  /*13440*/  @!P0 BRA `(.L_x_815) ;  /* 0xfffffffc00f08947 */ /* 0x002fea000383ffff */
[----:B------:R-:W-:Y:S05]  /*13450*/  BRA `(.L_x_850) ;  /* 0xffffffec00587947 */ /* 0x000fea000383ffff */
.L_x_817:
[----:B0-----:R0:W1:Y:S02]  /*13460*/  SYNCS.PHASECHK.TRANS64.TRYWAIT P0, [R0+URZ+0x17060], R5 ;  /* 0x01706005000075a7 */ /* 0x001064000800017f */
[----:B-1----:R-:W-:Y:S05]  /*13470*/  @!P0 NANOSLEEP.SYNCS 0x989680 ;  /* 0x009896800000895d */ /* 0x002fea0003900000 */
[----:B------:R-:W1:Y:S02]  /*13480*/  @!P0 SYNCS.PHASECHK.TRANS64 P0, [R0+URZ+0x17060], R5 ;  /* 0x01706005000085a7 */ /* 0x000e64000800007f */
[----:B-1----:R-:W-:Y:S05]  /*13490*/  @!P0 BRA `(.L_x_817) ;  /* 0xfffffffc00f08947 */ /* 0x002fea000383ffff */
[----:B------:R-:W-:Y:S05]  /*134a0*/  BRA `(.L_x_851) ;  /* 0xffffffec00707947 */ /* 0x000fea000383ffff */
.L_x_819:
[----:B0-----:R0:W1:Y:S02]  /*134b0*/  SYNCS.PHASECHK.TRANS64.TRYWAIT P0, [R9+URZ+0x17020], R2 ;  /* 0x01702002090075a7 */ /* 0x001064000800017f */
[----:B-1----:R-:W-:Y:S05]  /*134c0*/  @!P0 NANOSLEEP.SYNCS 0x989680 ;  /* 0x009896800000895d */ /* 0x002fea0003900000 */
[----:B------:R-:W1:Y:S02]  /*134d0*/  @!P0 SYNCS.PHASECHK.TRANS64 P0, [R9+URZ+0x17020], R2 ;  /* 0x01702002090085a7 */ /* 0x000e64000800007f */
[----:B-1----:R-:W-:Y:S05]  /*134e0*/  @!P0 BRA `(.L_x_819) ;  /* 0xfffffffc00f08947 */ /* 0x002fea000383ffff */
[----:B------:R-:W-:Y:S05]  /*134f0*/  BRA `(.L_x_852) ;  /* 0xfffffff000647947 */ /* 0x000fea000383ffff */
.L_x_821:
[----:B0-----:R0:W1:Y:S02]  /*13500*/  SYNCS.PHASECHK.TRANS64.TRYWAIT P1, [R6+URZ], R3 ;  /* 0x00000003060075a7 */ /* 0x001064000802017f */
[----:B-1----:R-:W-:Y:S05]  /*13510*/  @!P1 NANOSLEEP.SYNCS 0x989680 ;  /* 0x009896800000995d */ /* 0x002fea0003900000 */
[----:B------:R-:W1:Y:S02]  /*13520*/  @!P1 SYNCS.PHASECHK.TRANS64 P1, [R6+URZ], R3 ;  /* 0x00000003060095a7 */ /* 0x000e64000802007f */
[----:B-1----:R-:W-:Y:S05]  /*13530*/  @!P1 BRA `(.L_x_821) ;  /* 0xfffffffc00f09947 */ /* 0x002fea000383ffff */
[----:B------:R-:W-:Y:S05]  /*13540*/  BRA `(.L_x_853) ;  /* 0xfffffff000b47947 */ /* 0x000fea000383ffff */
.L_x_822:
[----:B-1----:R1:W2:Y:S02]  /*13550*/  SYNCS.PHASECHK.TRANS64.TRYWAIT P1, [R7+URZ], R2 ;  /* 0x00000002070075a7 */ /* 0x0022a4000802017f */
[----:B--2---:R-:W-:Y:S05]  /*13560*/  @!P1 NANOSLEEP.SYNCS 0x989680 ;  /* 0x009896800000995d */ /* 0x004fea0003900000 */
[----:B------:R-:W2:Y:S02]  /*13570*/  @!P1 SYNCS.PHASECHK.TRANS64 P1, [R7+URZ], R2 ;  /* 0x00000002070095a7 */ /* 0x000ea4000802007f */
[----:B--2---:R-:W-:Y:S05]  /*13580*/  @!P1 BRA `(.L_x_822) ;  /* 0xfffffffc00f09947 */ /* 0x004fea000383ffff */
[----:B------:R-:W-:Y:S05]  /*13590*/  BRA `(.L_x_854) ;  /* 0xfffffff000a87947 */ /* 0x000fea000383ffff */
.L_x_824:
[----:B--2---:R2:W3:Y:S02]  /*135a0*/  SYNCS.PHASECHK.TRANS64.TRYWAIT P1, [R0+URZ+0x17060], R3 ;  /* 0x01706003000075a7 */ /* 0x0044e4000802017f */
[----:B---3--:R-:W-:Y:S05]  /*135b0*/  @!P1 NANOSLEEP.SYNCS 0x989680 ;  /* 0x009896800000995d */ /* 0x008fea0003900000 */
[----:B------:R-:W3:Y:S02]  /*135c0*/  @!P1 SYNCS.PHASECHK.TRANS64 P1, [R0+URZ+0x17060], R3 ;  /* 0x01706003000095a7 */ /* 0x000ee4000802007f */
[----:B---3--:R-:W-:Y:S05]  /*135d0*/  @!P1 BRA `(.L_x_824) ;  /* 0xfffffffc00f09947 */ /* 0x008fea000383ffff */
[----:B------:R-:W-:Y:S05]  /*135e0*/  BRA `(.L_x_855) ;  /* 0xfffffff000a87947 */ /* 0x000fea000383ffff */
.L_x_826:
[----:B---3--:R3:W4:Y:S02]  /*135f0*/  SYNCS.PHASECHK.TRANS64.TRYWAIT P1, [R5+URZ+0x17060], R2 ;  /* 0x01706002050075a7 */ /* 0x008724000802017f */
[----:B----4-:R-:W-:Y:S05]  /*13600*/  @!P1 NANOSLEEP.SYNCS 0x989680 ;  /* 0x009896800000995d */ /* 0x010fea0003900000 */
[----:B------:R-:W4:Y:S02]  /*13610*/  @!P1 SYNCS.PHASECHK.TRANS64 P1, [R5+URZ+0x17060], R2 ;  /* 0x01706002050095a7 */ /* 0x000f24000802007f */
[----:B----4-:R-:W-:Y:S05]  /*13620*/  @!P1 BRA `(.L_x_826) ;  /* 0xfffffffc00f09947 */ /* 0x010fea000383ffff */
[----:B------:R-:W-:Y:S05]  /*13630*/  BRA `(.L_x_856) ;  /* 0xfffffff000a87947 */ /* 0x000fea000383ffff */
.L_x_828:
[----:B----4-:R4:W0:Y:S02]  /*13640*/  SYNCS.PHASECHK.TRANS64.TRYWAIT P0, [R0+URZ+0x17080], R3 ;  /* 0x01708003000075a7 */ /* 0x010824000800017f */
[----:B0-----:R-:W-:Y:S05]  /*13650*/  @!P0 NANOSLEEP.SYNCS 0x989680 ;  /* 0x009896800000895d */ /* 0x001fea0003900000 */
[----:B------:R-:W0:Y:S02]  /*13660*/  @!P0 SYNCS.PHASECHK.TRANS64 P0, [R0+URZ+0x17080], R3 ;  /* 0x01708003000085a7 */ /* 0x000e24000800007f */
[----:B0-----:R-:W-:Y:S05]  /*13670*/  @!P0 BRA `(.L_x_828) ;  /* 0xfffffffc00f08947 */ /* 0x001fea000383ffff */
[----:B------:R-:W-:Y:S05]  /*13680*/  BRA `(.L_x_829) ;  /* 0xfffffff000a47947 */ /* 0x000fea000383ffff */
.L_x_857:
        /* <DEDUP_REMOVED lines=15> */
.L_x_2279:


//--------------------- .text._ZN7cutlass13device_kernelIN5flash11enable_sm90INS1_16FlashAttnFwdSm90INS1_25CollectiveMainloopFwdSm90ILi2EN4cute5tupleIJNS5_1CILi1EEES8_S8_EEENS6_IJNS7_ILi192EEENS7_ILi128EEENS7_ILi96EEEEEELi96ENS_12float_e4m3_tEfNS_4arch4Sm90ELb0ELb1ELb0ELb1ELb0ELb0ELb0ELb1ELb1ELb1ELb1ELb0EEENS1_21CollectiveEpilogueFwdINS6_IJSA_SC_SB_EEES9_NS_10bfloat16_tESG_Li384ELb1ELb1ELb1ELb1EEENS1_36VarlenDynamicPersistentTileSchedulerILi192ELi128ELi384ELi128ELb1ELb1ELb1ELb1ELb0ELb1EEEEEEEEEvNT_6ParamsE --------------------------
	.section	.text._ZN7cutlass13device_kernelIN5flash11enable_sm90INS1_16FlashAttnFwdSm90INS1_25CollectiveMainloopFwdSm90ILi2EN4cute5tupleIJNS5_1CILi1EEES8_S8_EEENS6_IJNS7_ILi192EEENS7_ILi128EEENS7_ILi96EEEEEELi96ENS_12float_e4m3_tEfNS_4arch4Sm90ELb0ELb1ELb0ELb1ELb0ELb0ELb0ELb1ELb1ELb1ELb1ELb0EEENS1_21CollectiveEpilogueFwdINS6_IJSA_SC_SB_EEES9_NS_10bfloat16_tESG_Li384ELb1ELb1ELb1ELb1EEENS1_36VarlenDynamicPersistentTileSchedulerILi192ELi128ELi384ELi128ELb1ELb1ELb1ELb1ELb0ELb1EEEEEEEEEvNT_6ParamsE,"ax",@progbits
	.align	128
.text._ZN7cutlass13device_kernelIN5flash11enable_sm90INS1_16FlashAttnFwdSm90INS1_25CollectiveMainloopFwdSm90ILi2EN4cute5tupleIJNS5_1CILi1EEES8_S8_EEENS6_IJNS7_ILi192EEENS7_ILi128EEENS7_ILi96EEEEEELi96ENS_12float_e4m3_tEfNS_4arch4Sm90ELb0ELb1ELb0ELb1ELb0ELb0ELb0ELb1ELb1ELb1ELb1ELb0EEENS1_21CollectiveEpilogueFwdINS6_IJSA_SC_SB_EEES9_NS_10bfloat16_tESG_Li384ELb1ELb1ELb1ELb1EEENS1_36VarlenDynamicPersistentTileSchedulerILi192ELi128ELi384ELi128ELb1ELb1ELb1ELb1ELb0ELb1EEEEEEEEEvNT_6ParamsE:
        .type           _ZN7cutlass13device_kernelIN5flash11enable_sm90INS1_16FlashAttnFwdSm90INS1_25CollectiveMainloopFwdSm90ILi2EN4cute5tupleIJNS5_1CILi1EEES8_S8_EEENS6_IJNS7_ILi192EEENS7_ILi128EEENS7_ILi96EEEEEELi96ENS_12float_e4m3_tEfNS_4arch4Sm90ELb0ELb1ELb0ELb1ELb0ELb0ELb0ELb1ELb1ELb1ELb1ELb0EEENS1_21CollectiveEpilogueFwdINS6_IJSA_SC_SB_EEES9_NS_10bfloat16_tESG_Li384ELb1ELb1ELb1ELb1EEENS1_36VarlenDynamicPersistentTileSchedulerILi192ELi128ELi384ELi128ELb1ELb1ELb1ELb1ELb0ELb1EEEEEEEEEvNT_6ParamsE,@function
        .size           _ZN7cutlass13device_kernelIN5flash11enable_sm90INS1_16FlashAttnFwdSm90INS1_25CollectiveMainloopFwdSm90ILi2EN4cute5tupleIJNS5_1CILi1EEES8_S8_EEENS6_IJNS7_ILi192EEENS7_ILi128EEENS7_ILi96EEEEEELi96ENS_12float_e4m3_tEfNS_4arch4Sm90ELb0ELb1ELb0ELb1ELb0ELb0ELb0ELb1ELb1ELb1ELb1ELb0EEENS1_21CollectiveEpilogueFwdINS6_IJSA_SC_SB_EEES9_NS_10bfloat16_tESG_Li384ELb1ELb1ELb1ELb1EEENS1_36VarlenDynamicPersistentTileSchedulerILi192ELi128ELi384ELi128ELb1ELb1ELb1ELb1ELb0ELb1EEEEEEEEEvNT_6ParamsE,(.L_x_2280 - _ZN7cutlass13device_kernelIN5flash11enable_sm90INS1_16FlashAttnFwdSm90INS1_25CollectiveMainloopFwdSm90ILi2EN4cute5tupleIJNS5_1CILi1EEES8_S8_EEENS6_IJNS7_ILi192EEENS7_ILi128EEENS7_ILi96EEEEEELi96ENS_12float_e4m3_tEfNS_4arch4Sm90ELb0ELb1ELb0ELb1ELb0ELb0ELb0ELb1ELb1ELb1ELb1ELb0EEENS1_21CollectiveEpilogueFwdINS6_IJSA_SC_SB_EEES9_NS_10bfloat16_tESG_Li384ELb1ELb1ELb1ELb1EEENS1_36VarlenDynamicPersistentTileSchedulerILi192ELi128ELi384ELi128ELb1ELb1ELb1ELb1ELb0ELb1EEEEEEEEEvNT_6ParamsE)
        .other          _ZN7cutlass13device_kernelIN5flash11enable_sm90INS1_16FlashAttnFwdSm90INS1_25CollectiveMainloopFwdSm90ILi2EN4cute5tupleIJNS5_1CILi1EEES8_S8_EEENS6_IJNS7_ILi192EEENS7_ILi128EEENS7_ILi96EEEEEELi96ENS_12float_e4m3_tEfNS_4arch4Sm90ELb0ELb1ELb0ELb1ELb0ELb0ELb0ELb1ELb1ELb1ELb1ELb0EEENS1_21CollectiveEpilogueFwdINS6_IJSA_SC_SB_EEES9_NS_10bfloat16_tESG_Li384ELb1ELb1ELb1ELb1EEENS1_36VarlenDynamicPersistentTileSchedulerILi192ELi128ELi384ELi128ELb1ELb1ELb1ELb1ELb0ELb1EEEEEEEEEvNT_6ParamsE,@"STO_CUDA_ENTRY STV_DEFAULT"
_ZN7cutlass13device_kernelIN5flash11enable_sm90INS1_16FlashAttnFwdSm90INS1_25CollectiveMainloopFwdSm90ILi2EN4cute5tupleIJNS5_1CILi1EEES8_S8_EEENS6_IJNS7_ILi192EEENS7_ILi128EEENS7_ILi96EEEEEELi96ENS_12float_e4m3_tEfNS_4arch4Sm90ELb0ELb1ELb0ELb1ELb0ELb0ELb0ELb1ELb1ELb1ELb1ELb0EEENS1_21CollectiveEpilogueFwdINS6_IJSA_SC_SB_EEES9_NS_10bfloat16_tESG_Li384ELb1ELb1ELb1ELb1EEENS1_36VarlenDynamicPersistentTileSchedulerILi192ELi128ELi384ELi128ELb1ELb1ELb1ELb1ELb0ELb1EEEEEEEEEvNT_6ParamsE:
        /* <DEDUP_REMOVED lines=18> */
.L_x_859:
[----:B------:R-:W-:Y:S05]  /*0120*/  BSYNC B0 ;  /* 0x0000000000007941 */ /* 0x000fea0003800000 */
.L_x_858:
        /* <DEDUP_REMOVED lines=41> */
.L_x_860:
        /* <DEDUP_REMOVED lines=22> */
.L_x_861:
        /* <DEDUP_REMOVED lines=18> */
.L_x_862:
        /* <DEDUP_REMOVED lines=22> */
.L_x_863:
        /* <DEDUP_REMOVED lines=22> */
.L_x_864:
[----:B------:R-:W-:Y:S01]  /*0900*/  PLOP3.LUT P0, PT, PT, PT, UP0, 0x80, 0x0 ;  /* 0x000000000000781c */ /* 0x000fe20003f0f008 */
[----:B------:R-:W-:Y:S01]  /*0910*/  UMOV UR38, 0x1 ;  /* 0x0000000100267882 */ /* 0x000fe20000000000 */
[----:B------:R-:W-:Y:S01]  /*0920*/  NOP ;  /* 0x0000000000007918 */ /* 0x000fe20000000000 */
[----:B------:R-:W-:Y:S01]  /*0930*/  USEL UR38, UR38, 0x2, !UP0 ;  /* 0x0000000226267887 */ /* 0x000fe2000c000000 */
[----:B------:R-:W-:Y:S01]  /*0940*/  ULDC.64 UR52, c[0x0][0x208] ;  /* 0x0000820000347ab9 */ /* 0x000fe20000000a00 */
[----:B012-4-:R-:W-:Y:S08]  /*0950*/  BAR.SYNC.DEFER_BLOCKING 0x0 ;  /* 0x0000000000007b1d */ /* 0x017ff00000010000 */
[----:B------:R-:W-:Y:S05]  /*0960*/  @!P0 BRA `(.L_x_865) ;  /* 0x00000100003c8947 */ /* 0x000fea0003800000 */
.L_x_866:
        /* <DEDUP_REMOVED lines=31> */
[----:B------:R-:W-:Y:S02]  /*0b60*/  LOP3.LUT R5, R5, 0xfffffe00, RZ, 0xc0, !PT ;  /* 0xfffffe0005057812 */ /* 0x000fe400078ec0ff */
[----:B------:R-:W-:Y:S02]  /*0b70*/  SHF.R.S32.HI R7, RZ, 0x1f, R12 ;  /* 0x0000001fff077819 */ /* 0x000fe4000001140c */
[----:B------:R-:W-:Y:S02]  /*0b80*/  SHF.R.S32.HI R4, RZ, 0x4, R3 ;  /* 0x00000004ff047819 */ /* 0x000fe40000011403 */
[----:B------:R-:W-:Y:S02]  /*0b90*/  LEA.HI R8, R7, R12, RZ, 0x2 ;  /* 0x0000000c07087211 */ /* 0x000fe400078f10ff */
[----:B------:R-:W-:Y:S02]  /*0ba0*/  LOP3.LUT R2, R3, 0x7fffff0, RZ, 0xc0, !PT ;  /* 0x07fffff003027812 */ /* 0x000fe400078ec0ff */
[----:B------:R-:W-:-:S02]  /*0bb0*/  SHF.R.S32.HI R9, RZ, 0x2, R8 ;  /* 0x00000002ff097819 */ /* 0x000fc40000011408 */
[----:B------:R-:W-:Y:S01]  /*0bc0*/  SHF.R.S32.HI R6, RZ, 0x1f, R8 ;  /* 0x0000001fff067819 */ /* 0x000fe20000011408 */
[----:B------:R-:W-:Y:S01]  /*0bd0*/  IMAD.IADD R2, R13, 0x1, -R2 ;  /* 0x000000010d027824 */ /* 0x000fe200078e0a02 */
[----:B------:R-:W-:Y:S02]  /*0be0*/  LEA.HI R3, R3, R4, RZ, 0x1 ;  /* 0x0000000403037211 */ /* 0x000fe400078f08ff */
[----:B------:R-:W-:Y:S01]  /*0bf0*/  LEA.HI R10, R6, R9, RZ, 0x3 ;  /* 0x00000009060a7211 */ /* 0x000fe200078f18ff */
[----:B------:R-:W-:Y:S01]  /*0c00*/  IMAD.HI R6, R14, 0x55555556, RZ ;  /* 0x555555560e067827 */ /* 0x000fe200078e02ff */
[----:B------:R-:W-:Y:S02]  /*0c10*/  LEA.HI R7, R7, R12, RZ, 0x5 ;  /* 0x0000000c07077211 */ /* 0x000fe400078f28ff */
[----:B------:R-:W-:Y:S01]  /*0c20*/  LOP3.LUT R10, R10, 0xfffffff8, RZ, 0xc0, !PT ;  /* 0xfffffff80a0a7812 */ /* 0x000fe200078ec0ff */
[----:B------:R-:W-:Y:S01]  /*0c30*/  IMAD R2, R2, 0x20, R5 ;  /* 0x0000002002027824 */ /* 0x000fe200078e0205 */
[----:B------:R-:W-:-:S02]  /*0c40*/  LOP3.LUT R3, R3, 0x1ffffffe, RZ, 0xc0, !PT ;  /* 0x1ffffffe03037812 */ /* 0x000fc400078ec0ff */
[----:B------:R-:W-:Y:S01]  /*0c50*/  LEA.HI R6, R6, R6, RZ, 0x1 ;  /* 0x0000000606067211 */ /* 0x000fe200078f08ff */
[----:B------:R-:W-:Y:S01]  /*0c60*/  IMAD.IADD R10, R9, 0x1, -R10 ;  /* 0x00000001090a7824 */ /* 0x000fe200078e0a0a */
[----:B------:R-:W-:Y:S01]  /*0c70*/  SHF.R.S32.HI R7, RZ, 0x5, R7 ;  /* 0x00000005ff077819 */ /* 0x000fe20000011407 */
[----:B------:R-:W-:Y:S01]  /*0c80*/  IMAD.IADD R3, R4, 0x1, -R3 ;  /* 0x0000000104037824 */ /* 0x000fe200078e0a03 */
[----:B------:R-:W-:Y:S01]  /*0c90*/  LEA.HI R0, R0, R13, RZ, 0x2 ;  /* 0x0000000d00007211 */ /* 0x000fe200078f10ff */
[----:B------:R-:W-:Y:S01]  /*0ca0*/  IMAD R6, R6, -0x3, R14 ;  /* 0xfffffffd06067824 */ /* 0x000fe200078e020e */
[----:B------:R-:W-:Y:S01]  /*0cb0*/  LOP3.LUT R8, R8, 0x7ffffffc, RZ, 0xc0, !PT ;  /* 0x7ffffffc08087812 */ /* 0x000fe200078ec0ff */
[----:B------:R-:W-:Y:S01]  /*0cc0*/  IMAD R7, R7, 0x10, R10 ;  /* 0x0000001007077824 */ /* 0x000fe200078e020a */
[----:B------:R-:W-:Y:S01]  /*0cd0*/  LOP3.LUT R4, R0, 0xfffffffc, RZ, 0xc0, !PT ;  /* 0xfffffffc00047812 */ /* 0x000fe200078ec0ff */
[----:B------:R-:W-:Y:S01]  /*0ce0*/  IMAD R2, R3, 0x8, R2 ;  /* 0x0000000803027824 */ /* 0x000fe200078e0202 */
[----:B------:R-:W-:Y:S01]  /*0cf0*/  SHF.R.S32.HI R0, RZ, 0x2, R0 ;  /* 0x00000002ff007819 */ /* 0x000fe20000011400 */
[----:B------:R-:W-:-:S02]  /*0d00*/  IMAD R5, R6, 0x40, R7 ;  /* 0x0000004006057824 */ /* 0x000fc400078e0207 */
[----:B------:R-:W-:Y:S01]  /*0d10*/  IMAD.IADD R4, R13, 0x1, -R4 ;  /* 0x000000010d047824 */ /* 0x000fe200078e0a04 */
[----:B------:R0:W-:Y:S01]  /*0d20*/  STL [R1+0x1c], R2 ;  /* 0x00001c0201007387 */ /* 0x0001e20000100800 */
[----:B------:R-:W-:Y:S02]  /*0d30*/  IMAD.IADD R8, R12, 0x1, -R8 ;  /* 0x000000010c087824 */ /* 0x000fe400078e0a08 */
[----:B------:R-:W-:Y:S01]  /*0d40*/  IMAD.SHL.U32 R18, R4, 0x8, RZ ;  /* 0x0000000804127824 */ /* 0x000fe200078e00ff */
[----:B------:R1:W-:Y:S01]  /*0d50*/  STL [R1+0x18], R5 ;  /* 0x0000180501007387 */ /* 0x0003e20000100800 */
[----:B------:R-:W-:Y:S02]  /*0d60*/  IMAD.SHL.U32 R16, R8, 0x2, RZ ;  /* 0x0000000208107824 */ /* 0x000fe400078e00ff */
[C---:B------:R-:W-:Y:S02]  /*0d70*/  VIADD R22, R18.reuse, 0x20 ;  /* 0x0000002012167836 */ /* 0x040fe40000000000 */
[----:B------:R-:W-:Y:S01]  /*0d80*/  VIADD R23, R18, 0x40 ;  /* 0x0000004012177836 */ /* 0x000fe20000000000 */
[----:B0-----:R-:W-:Y:S01]  /*0d90*/  LEA.HI R2, R4, R4, RZ, 0x1 ;  /* 0x0000000404027211 */ /* 0x001fe200078f08ff */
[C---:B------:R-:W-:Y:S01]  /*0da0*/  VIADD R157, R16.reuse, 0x30 ;  /* 0x00000030109d7836 */ /* 0x040fe20000000000 */
[----:B------:R-:W-:Y:S01]  /*0db0*/  SHF.R.S32.HI R3, RZ, 0x1f, R22 ;  /* 0x0000001fff037819 */ /* 0x000fe20000011416 */
[----:B------:R-:W-:Y:S01]  /*0dc0*/  VIADD R3, R16, 0x20 ;  /* 0x0000002010037836 */ /* 0x000fe20000000000 */
[----:B------:R-:W-:Y:S01]  /*0dd0*/  LOP3.LUT R2, R2, 0x1ffffffe, RZ, 0xc0, !PT ;  /* 0x1ffffffe02027812 */ /* 0x000fe200078ec0ff */
[C---:B------:R-:W-:Y:S01]  /*0de0*/  VIADD R156, R16.reuse, 0x38 ;  /* 0x00000038109c7836 */ /* 0x040fe20000000000 */
[----:B------:R-:W-:Y:S01]  /*0df0*/  SHF.R.S32.HI R0, RZ, 0x1f, R23 ;  /* 0x0000001fff007819 */ /* 0x000fe20000011417 */
[----:B------:R-:W-:Y:S01]  /*0e00*/  VIADD R0, R16, 0x28 ;  /* 0x0000002810007836 */ /* 0x000fe20000000000 */
[----:B------:R-:W-:Y:S01]  /*0e10*/  SHF.R.S32.HI R3, RZ, 0x1f, R3 ;  /* 0x0000001fff037819 */ /* 0x000fe20000011403 */
[----:B------:R-:W-:Y:S01]  /*0e20*/  IMAD.IADD R2, R4, 0x1, -R2 ;  /* 0x0000000104027824 */ /* 0x000fe200078e0a02 */
[----:B------:R-:W-:Y:S01]  /*0e30*/  SHF.R.S32.HI R3, RZ, 0x1f, R156 ;  /* 0x0000001fff037819 */ /* 0x000fe2000001149c */
[C---:B------:R-:W-:Y:S01]  /*0e40*/  VIADD R4, R16.reuse, 0x18 ;  /* 0x0000001810047836 */ /* 0x040fe20000000000 */
[----:B------:R-:W-:Y:S01]  /*0e50*/  SHF.R.S32.HI R0, RZ, 0x1f, R0 ;  /* 0x0000001fff007819 */ /* 0x000fe20000011400 */
[----:B------:R-:W-:-:S02]  /*0e60*/  VIADD R155, R16, 0x40 ;  /* 0x00000040109b7836 */ /* 0x000fc40000000000 */
[C---:B------:R-:W-:Y:S01]  /*0e70*/  VIADD R154, R16.reuse, 0x48 ;  /* 0x00000048109a7836 */ /* 0x040fe20000000000 */
[----:B------:R-:W-:Y:S01]  /*0e80*/  SHF.R.S32.HI R4, RZ, 0x1f, R4 ;  /* 0x0000001fff047819 */ /* 0x000fe20000011404 */
[C---:B------:R-:W-:Y:S01]  /*0e90*/  VIADD R153, R16.reuse, 0x50 ;  /* 0x0000005010997836 */ /* 0x040fe20000000000 */
[----:B------:R-:W-:Y:S01]  /*0ea0*/  SHF.R.S32.HI R4, RZ, 0x1f, R157 ;  /* 0x0000001fff047819 */ /* 0x000fe2000001149d */
[----:B------:R-:W-:Y:S01]  /*0eb0*/  VIADD R152, R16, 0x58 ;  /* 0x0000005810987836 */ /* 0x000fe20000000000 */
[----:B------:R-:W-:Y:S01]  /*0ec0*/  SHF.R.S32.HI R0, RZ, 0x1f, R155 ;  /* 0x0000001fff007819 */ /* 0x000fe2000001149b */
[----:B------:R-:W-:Y:S01]  /*0ed0*/  IMAD R17, R2, 0x8, R5 ;  /* 0x0000000802117824 */ /* 0x000fe200078e0205 */
[----:B------:R-:W-:Y:S02]  /*0ee0*/  SHF.R.S32.HI R4, RZ, 0x1f, R154 ;  /* 0x0000001fff047819 */ /* 0x000fe4000001149a */
[----:B------:R-:W-:Y:S02]  /*0ef0*/  SHF.R.S32.HI R3, RZ, 0x1f, R153 ;  /* 0x0000001fff037819 */ /* 0x000fe40000011499 */
[----:B-1----:R-:W-:-:S07]  /*0f00*/  SHF.R.S32.HI R0, RZ, 0x1f, R152 ;  /* 0x0000001fff007819 */ /* 0x002fce0000011498 */
.L_x_966:
[----:B------:R-:W-:Y:S01]  /*0f10*/  ULDC.64 UR8, c[0x0][0xa28] ;  /* 0x00028a0000087ab9 */ /* 0x000fe20000000a00 */
[----:B------:R-:W-:Y:S02]  /*0f20*/  ULOP3.LUT UR4, UR6, 0xff000000, URZ, 0xc0, !UPT ;  /* 0xff00000006047892 */ /* 0x000fe4000f8ec03f */
[----:B------:R-:W-:Y:S01]  /*0f30*/  UISETP.NE.U32.AND UP0, UPT, UR8, URZ, UPT ;  /* 0x0000003f0800728c */ /* 0x000fe2000bf05070 */
[----:B------:R-:W-:-:S03]  /*0f40*/  ULDC UR7, c[0x0][0x424] ;  /* 0x0001090000077ab9 */ /* 0x000fc60000000800 */
[----:B------:R-:W-:-:S03]  /*0f50*/  UISETP.NE.AND.EX UP0, UPT, UR9, URZ, UPT, UP0 ;  /* 0x0000003f0900728c */ /* 0x000fc6000bf05300 */
[----:B------:R-:W-:Y:S02]  /*0f60*/  ULDC.64 UR8, c[0x0][0xa18] ;  /* 0x0002860000087ab9 */ /* 0x000fe40000000a00 */
[----:B------:R-:W-:Y:S01]  /*0f70*/  UISETP.NE.U32.AND UP1, UPT, UR8, URZ, UPT ;  /* 0x0000003f0800728c */ /* 0x000fe2000bf25070 */
[----:B------:R-:W-:-:S03]  /*0f80*/  PLOP3.LUT P0, PT, PT, PT, UP0, 0x80, 0x0 ;  /* 0x000000000000781c */ /* 0x000fc60003f0f008 */
[----:B------:R-:W-:-:S03]  /*0f90*/  UISETP.NE.AND.EX UP1, UPT, UR9, URZ, UPT, UP1 ;  /* 0x0000003f0900728c */ /* 0x000fc6000bf25310 */
[----:B------:R-:W-:Y:S02]  /*0fa0*/  @UP0 ULDC.64 UR8, c[0x0][0xa28] ;  /* 0x00028a0000080ab9 */ /* 0x000fe40000000a00 */
[----:B------:R-:W-:Y:S01]  /*0fb0*/  @UP0 UIMAD.WIDE UR8, UR50, 0x4, UR8 ;  /* 0x00000004320808a5 */ /* 0x000fe2000f8e0208 */
[----:B------:R-:W-:-:S05]  /*0fc0*/  PLOP3.LUT P2, PT, PT, PT, UP1, 0x80, 0x0 ;  /* 0x000000000000781c */ /* 0x000fca0003f4f018 */
[----:B------:R-:W-:Y:S01]  /*0fd0*/  @UP1 ULDC.64 UR10, c[0x0][0xa18] ;  /* 0x00028600000a1ab9 */ /* 0x000fe20000000a00 */
[----:B01----:R-:W-:Y:S02]  /*0fe0*/  IMAD.U32 R2, RZ, RZ, UR8 ;  /* 0x00000008ff027e24 */ /* 0x003fe4000f8e00ff */
[----:B----4-:R-:W-:Y:S01]  /*0ff0*/  IMAD.U32 R3, RZ, RZ, UR9 ;  /* 0x00000009ff037e24 */ /* 0x010fe2000f8e00ff */
[----:B------:R-:W-:Y:S02]  /*1000*/  @UP1 UIMAD.WIDE UR8, UR50, 0x4, UR10 ;  /* 0x00000004320818a5 */ /* 0x000fe4000f8e020a */
[----:B------:R-:W-:Y:S02]  /*1010*/  ULOP3.LUT UR43, UR6, 0xff0000, URZ, 0xc0, !UPT ;  /* 0x00ff0000062b7892 */ /* 0x000fe4000f8ec03f */
[----:B--2---:R-:W2:Y:S01]  /*1020*/  @P0 LDG.E R2, desc[UR52][R2.64] ;  /* 0x0000003402020981 */ /* 0x004ea2000c1e1900 */
[----:B------:R-:W-:Y:S01]  /*1030*/  ULDC.64 UR10, c[0x0][0xa20] ;  /* 0x00028800000a7ab9 */ /* 0x000fe20000000a00 */
[----:B------:R-:W-:-:S02]  /*1040*/  IMAD.U32 R4, RZ, RZ, UR8 ;  /* 0x00000008ff047e24 */ /* 0x000fc4000f8e00ff */
[----:B------:R-:W-:Y:S01]  /*1050*/  IMAD.U32 R5, RZ, RZ, UR9 ;  /* 0x00000009ff057e24 */ /* 0x000fe2000f8e00ff */
[----:B------:R-:W-:-:S04]  /*1060*/  ULDC.64 UR8, c[0x0][0x418] ;  /* 0x0001060000087ab9 */ /* 0x000fc80000000a00 */
[----:B---3--:R-:W3:Y:S01]  /*1070*/  @P2 LDG.E R4, desc[UR52][R4.64] ;  /* 0x0000003404042981 */ /* 0x008ee2000c1e1900 */
[----:B------:R-:W-:Y:S01]  /*1080*/  UISETP.NE.U32.AND UP0, UPT, UR8, URZ, UPT ;  /* 0x0000003f0800728c */ /* 0x000fe2000bf05070 */
[----:B------:R-:W-:Y:S01]  /*1090*/  ISETP.NE.U32.AND P1, PT, RZ, UR10, PT ;  /* 0x0000000aff007c0c */ /* 0x000fe2000bf25070 */
[----:B------:R-:W-:Y:S02]  /*10a0*/  USHF.R.U32.HI UR4, URZ, 0x8, UR4 ;  /* 0x000000083f047899 */ /* 0x000fe40008011604 */
[----:B------:R-:W-:Y:S01]  /*10b0*/  UISETP.NE.AND.EX UP0, UPT, UR9, URZ, UPT, UP0 ;  /* 0x0000003f0900728c */ /* 0x000fe2000bf05300 */
[----:B------:R-:W-:Y:S01]  /*10c0*/  ISETP.NE.AND.EX P1, PT, RZ, UR11, PT, P1 ;  /* 0x0000000bff007c0c */ /* 0x000fe2000bf25310 */
[----:B------:R-:W-:Y:S01]  /*10d0*/  ULDC UR8, c[0x0][0x2f0] ;  /* 0x0000bc0000087ab9 */ /* 0x000fe20000000800 */
[----:B------:R-:W-:Y:S01]  /*10e0*/  UMOV UR40, URZ ;  /* 0x0000003f00287c82 */ /* 0x000fe20008000000 */
[----:B------:R-:W-:Y:S02]  /*10f0*/  USEL UR7, UR7, 0x1, UP0 ;  /* 0x0000000107077887 */ /* 0x000fe40008000000 */
[----:B------:R-:W-:Y:S01]  /*1100*/  ULEA.HI UR43, UR43, UR4, URZ, 0x10 ;  /* 0x000000042b2b7291 */ /* 0x000fe2000f8f803f */
[----:B------:R-:W-:Y:S01]  /*1110*/  ULDC UR47, c[0x0][0x288] ;  /* 0x0000a200002f7ab9 */ /* 0x000fe20000000800 */
[----:B------:R-:W-:-:S02]  /*1120*/  UIMAD UR4, UR7, UR8, URZ ;  /* 0x00000008070472a4 */ /* 0x000fc4000f8e023f */
[----:B------:R-:W-:Y:S01]  /*1130*/  ULOP3.LUT UR36, UR6, 0xffff, URZ, 0xc0, !UPT ;  /* 0x0000ffff06247892 */ /* 0x000fe2000f8ec03f */
[----:B--2---:R-:W-:Y:S02]  /*1140*/  @P0 R2UR UR40, R2 ;  /* 0x00000000022802ca */ /* 0x004fe400000e0000 */
[----:B---3--:R-:W-:Y:S01]  /*1150*/  @P2 R2UR UR47, R4 ;  /* 0x00000000042f22ca */ /* 0x008fe200000e0000 */
[----:B-----5:R-:W-:-:S14]  /*1160*/  @P2 BRA `(.L_x_867) ;  /* 0x0000000000342947 */ /* 0x020fdc0003800000 */
        /* <DEDUP_REMOVED lines=13> */
.L_x_867:
[----:B------:R-:W-:Y:S01]  /*1240*/  UMOV UR37, UR50 ;  /* 0x0000003200257c82 */ /* 0x000fe20008000000 */
[----:B------:R-:W-:Y:S05]  /*1250*/  @!P1 BRA `(.L_x_868) ;  /* 0x00000000001c9947 */ /* 0x000fea0003800000 */
[----:B------:R-:W-:Y:S02]  /*1260*/  ULDC.64 UR6, c[0x0][0xa20] ;  /* 0x0002880000067ab9 */ /* 0x000fe40000000a00 */
[----:B------:R-:W-:-:S06]  /*1270*/  UIMAD.WIDE UR6, UR50, 0x4, UR6 ;  /* 0x00000004320678a5 */ /* 0x000fcc000f8e0206 */
[----:B------:R-:W-:Y:S02]  /*1280*/  IMAD.U32 R2, RZ, RZ, UR6 ;  /* 0x00000006ff027e24 */ /* 0x000fe4000f8e00ff */
[----:B------:R-:W-:-:S05]  /*1290*/  IMAD.U32 R3, RZ, RZ, UR7 ;  /* 0x00000007ff037e24 */ /* 0x000fca000f8e00ff */
[----:B------:R-:W2:Y:S02]  /*12a0*/  LDG.E R2, desc[UR52][R2.64] ;  /* 0x0000003402027981 */ /* 0x000ea4000c1e1900 */
[----:B--2---:R-:W-:Y:S01]  /*12b0*/  R2UR UR4, R2 ;  /* 0x00000000020472ca */ /* 0x004fe200000e0000 */
[----:B------:R-:W-:-:S14]  /*12c0*/  BRA `(.L_x_869) ;  /* 0x0000000000347947 */ /* 0x000fdc0003800000 */
.L_x_868:
        /* <DEDUP_REMOVED lines=13> */
.L_x_869:
[----:B------:R-:W-:Y:S01]  /*13a0*/  ULDC.64 UR8, c[0x0][0x990] ;  /* 0x0002640000087ab9 */ /* 0x000fe20000000a00 */
[----:B------:R-:W-:Y:S01]  /*13b0*/  ULDC.64 UR6, c[0x0][0x998] ;  /* 0x0002660000067ab9 */ /* 0x000fe20000000a00 */
[----:B------:R-:W-:Y:S01]  /*13c0*/  UISETP.NE.U32.AND UP0, UPT, UR8, URZ, UPT ;  /* 0x0000003f0800728c */ /* 0x000fe2000bf05070 */
[----:B------:R-:W-:Y:S01]  /*13d0*/  IMAD.MOV.U32 R7, RZ, RZ, 0x3f800000 ;  /* 0x3f800000ff077424 */ /* 0x000fe200078e00ff */
[----:B------:R-:W-:Y:S01]  /*13e0*/  UISETP.NE.U32.AND UP1, UPT, UR6, URZ, UPT ;  /* 0x0000003f0600728c */ /* 0x000fe2000bf25070 */
[----:B------:R-:W-:Y:S01]  /*13f0*/  IMAD.MOV.U32 R0, RZ, RZ, 0x3f800000 ;  /* 0x3f800000ff007424 */ /* 0x000fe200078e00ff */
[----:B------:R-:W-:Y:S02]  /*1400*/  UISETP.NE.AND.EX UP0, UPT, UR9, URZ, UPT, UP0 ;  /* 0x0000003f0900728c */ /* 0x000fe4000bf05300 */
[----:B------:R-:W-:-:S04]  /*1410*/  UISETP.NE.AND.EX UP1, UPT, UR7, URZ, UPT, UP1 ;  /* 0x0000003f0700728c */ /* 0x000fc8000bf25310 */
[----:B------:R-:W-:Y:S02]  /*1420*/  PLOP3.LUT P0, PT, PT, PT, UP0, 0x80, 0x0 ;  /* 0x000000000000781c */ /* 0x000fe40003f0f008 */
[----:B------:R-:W-:-:S03]  /*1430*/  PLOP3.LUT P1, PT, PT, PT, UP1, 0x80, 0x0 ;  /* 0x000000000000781c */ /* 0x000fc60003f2f018 */
[----:B------:R-:W-:Y:S02]  /*1440*/  @UP0 USHF.R.S32.HI UR12, URZ, 0x1f, UR50 ;  /* 0x0000001f3f0c0899 */ /* 0x000fe40008011432 */
[----:B------:R-:W-:Y:S01]  /*1450*/  @UP1 USHF.R.S32.HI UR15, URZ, 0x1f, UR50 ;  /* 0x0000001f3f0f1899 */ /* 0x000fe20008011432 */
[----:B------:R-:W-:Y:S01]  /*1460*/  @UP0 ULDC.64 UR16, c[0x0][0x9a8] ;  /* 0x00026a0000100ab9 */ /* 0x000fe20000000a00 */
[----:B------:R-:W-:Y:S01]  /*1470*/  @UP1 ULDC.64 UR18, c[0x0][0x9b8] ;  /* 0x00026e0000121ab9 */ /* 0x000fe20000000a00 */
[----:B------:R-:W-:Y:S02]  /*1480*/  @UP0 UIMAD UR12, UR12, UR16, URZ ;  /* 0x000000100c0c02a4 */ /* 0x000fe4000f8e023f */
[----:B------:R-:W-:Y:S02]  /*1490*/  @UP1 UIMAD UR15, UR15, UR18, URZ ;  /* 0x000000120f0f12a4 */ /* 0x000fe4000f8e023f */
[----:B------:R-:W-:Y:S02]  /*14a0*/  @UP0 UIMAD UR14, UR50, UR17, UR12 ;  /* 0x00000011320e02a4 */ /* 0x000fe4000f8e020c */
[----:B------:R-:W-:-:S02]  /*14b0*/  @UP1 UIMAD UR15, UR50, UR19, UR15 ;  /* 0x00000013320f12a4 */ /* 0x000fc4000f8e020f */
[----:B------:R-:W-:Y:S02]  /*14c0*/  @UP0 UIMAD.WIDE.U32 UR10, UR50, UR16, URZ ;  /* 0x00000010320a02a5 */ /* 0x000fe4000f8e003f */
[----:B------:R-:W-:Y:S02]  /*14d0*/  @UP1 UIMAD.WIDE.U32 UR12, UR50, UR18, URZ ;  /* 0x00000012320c12a5 */ /* 0x000fe4000f8e003f */
[----:B------:R-:W-:Y:S02]  /*14e0*/  @UP0 UIADD3 UR11, UR11, UR14, URZ ;  /* 0x0000000e0b0b0290 */ /* 0x000fe4000fffe03f */
[----:B------:R-:W-:Y:S01]  /*14f0*/  @UP1 UIADD3 UR13, UR13, UR15, URZ ;  /* 0x0000000f0d0d1290 */ /* 0x000fe2000fffe03f */
[----:B------:R-:W-:Y:S02]  /*1500*/  @UP1 ULDC.64 UR16, c[0x0][0x9c0] ;  /* 0x0002700000101ab9 */ /* 0x000fe40000000a00 */
[----:B------:R-:W-:Y:S01]  /*1510*/  @UP0 ULDC.64 UR14, c[0x0][0x9b0] ;  /* 0x00026c00000e0ab9 */ /* 0x000fe20000000a00 */
[----:B------:R-:W-:-:S02]  /*1520*/  @UP1 UIMAD.WIDE.U32 UR12, UR36, UR16, UR12 ;  /* 0x00000010240c12a5 */ /* 0x000fc4000f8e000c */
[----:B------:R-:W-:Y:S02]  /*1530*/  @UP0 UIMAD.WIDE.U32 UR10, UR36, UR14, UR10 ;  /* 0x0000000e240a02a5 */ /* 0x000fe4000f8e000a */
[----:B------:R-:W-:Y:S02]  /*1540*/  @UP1 ULEA UR6, UP3, UR12, UR6, 0x2 ;  /* 0x000000060c061291 */ /* 0x000fe4000f86103f */
[----:B------:R-:W-:Y:S02]  /*1550*/  @UP0 UIMAD UR14, UR36, UR15, UR11 ;  /* 0x0000000f240e02a4 */ /* 0x000fe4000f8e020b */
[----:B------:R-:W-:Y:S02]  /*1560*/  @UP1 UIMAD UR11, UR36, UR17, UR13 ;  /* 0x00000011240b12a4 */ /* 0x000fe4000f8e020d */
[----:B------:R-:W-:Y:S01]  /*1570*/  @UP0 ULEA UR8, UP2, UR10, UR8, 0x2 ;  /* 0x000000080a080291 */ /* 0x000fe2000f84103f */
[----:B------:R-:W-:Y:S01]  /*1580*/  IMAD.U32 R4, RZ, RZ, UR6 ;  /* 0x00000006ff047e24 */ /* 0x000fe2000f8e00ff */
[----:B------:R-:W-:-:S02]  /*1590*/  @UP1 ULEA.HI.X UR7, UR12, UR7, UR11, 0x2, UP3 ;  /* 0x000000070c071291 */ /* 0x000fc400098f140b */
[----:B------:R-:W-:Y:S02]  /*15a0*/  @UP0 ULEA.HI.X UR9, UR10, UR9, UR14, 0x2, UP2 ;  /* 0x000000090a090291 */ /* 0x000fe400090f140e */
[----:B------:R-:W-:Y:S01]  /*15b0*/  IMAD.U32 R2, RZ, RZ, UR8 ;  /* 0x00000008ff027e24 */ /* 0x000fe2000f8e00ff */
[----:B------:R-:W-:Y:S01]  /*15c0*/  ULDC UR6, c[0x0][0x448] ;  /* 0x0001120000067ab9 */ /* 0x000fe20000000800 */
[----:B------:R-:W-:Y:S01]  /*15d0*/  IMAD.U32 R5, RZ, RZ, UR7 ;  /* 0x00000007ff057e24 */ /* 0x000fe2000f8e00ff */
[----:B------:R-:W-:Y:S01]  /*15e0*/  UIMAD UR39, UR5, 0xc0, URZ ;  /* 0x000000c0052778a4 */ /* 0x000fe2000f8e023f */
[----:B------:R-:W-:Y:S01]  /*15f0*/  IMAD.U32 R3, RZ, RZ, UR9 ;  /* 0x00000009ff037e24 */ /* 0x000fe2000f8e00ff */
[----:B------:R-:W-:Y:S02]  /*1600*/  UIADD3 UR40, -UR40, UR4, URZ ;  /* 0x0000000428287290 */ /* 0x000fe4000fffe13f */
[----:B------:R-:W2:Y:S01]  /*1610*/  @P1 LDG.E R0, desc[UR52][R4.64] ;  /* 0x0000003404001981 */ /* 0x000ea2000c1e1900 */
[----:B------:R-:W-:Y:S01]  /*1620*/  UISETP.NE.AND UP0, UPT, UR6, 0x1, UPT ;  /* 0x000000010600788c */ /* 0x000fe2000bf05270 */
[----:B------:R-:W-:-:S02]  /*1630*/  ULDC.64 UR4, c[0x0][0x9e0] ;  /* 0x0002780000047ab9 */ /* 0x000fc40000000a00 */
[----:B------:R-:W2:Y:S01]  /*1640*/  @P0 LDG.E R7, desc[UR52][R2.64] ;  /* 0x0000003402070981 */ /* 0x000ea2000c1e1900 */
[----:B------:R-:W-:Y:S02]  /*1650*/  UISETP.GE.AND UP1, UPT, UR5, 0x1, UPT ;  /* 0x000000010500788c */ /* 0x000fe4000bf26270 */
[----:B------:R-:W-:Y:S01]  /*1660*/  UIADD3 UR8, UR39, 0xbf, URZ ;  /* 0x000000bf27087890 */ /* 0x000fe2000fffe03f */
[----:B------:R-:W-:-:S04]  /*1670*/  ULDC UR10, c[0x0][0x988] ;  /* 0x00026200000a7ab9 */ /* 0x000fc80000000800 */
[----:B------:R-:W-:Y:S01]  /*1680*/  @UP0 ULDC UR6, c[0x0][0x44c] ;  /* 0x0001130000060ab9 */ /* 0x000fe20000000800 */
[----:B------:R-:W-:Y:S01]  /*1690*/  PLOP3.LUT P1, PT, PT, PT, UP1, 0x80, 0x0 ;  /* 0x000000000000781c */ /* 0x000fe20003f2f018 */
[----:B------:R-:W-:Y:S01]  /*16a0*/  UIMAD.WIDE.U32 UR6, UR8, UR6, URZ ;  /* 0x00000006080672a5 */ /* 0x000fe2000f8e003f */
[----:B------:R-:W-:Y:S01]  /*16b0*/  @UP0 ULDC UR11, c[0x0][0x450] ;  /* 0x00011400000b0ab9 */ /* 0x000fe20000000800 */
[----:B------:R-:W-:Y:S02]  /*16c0*/  UIADD3 UR9, UR40, 0x1, -UR47 ;  /* 0x0000000128097890 */ /* 0x000fe4000fffe82f */
[----:B------:R-:W-:-:S04]  /*16d0*/  @UP0 USHF.R.U32.HI UR8, URZ, UR11, UR7 ;  /* 0x0000000b3f080299 */ /* 0x000fc80008011607 */
[----:B------:R-:W-:-:S04]  /*16e0*/  UIADD3 UR9, UR9, UR8, URZ ;  /* 0x0000000809097290 */ /* 0x000fc8000fffe03f */
[----:B------:R-:W-:Y:S01]  /*16f0*/  UIADD3 UR4, UR9, UR4, URZ ;  /* 0x0000000409047290 */ /* 0x000fe2000fffe03f */
[----:B--2---:R-:W-:-:S04]  /*1700*/  FMUL.FTZ R0, R7, R0 ;  /* 0x0000000007007220 */ /* 0x004fc80000410000 */
[----:B------:R-:W-:-:S05]  /*1710*/  FMUL.FTZ R0, R0, UR10 ;  /* 0x0000000a00007c20 */ /* 0x000fca0008410000 */
[----:B------:R-:W-:Y:S01]  /*1720*/  R2UR UR41, R0 ;  /* 0x00000000002972ca */ /* 0x000fe200000e0000 */
[----:B------:R-:W-:-:S14]  /*1730*/  @!P1 BRA `(.L_x_870) ;  /* 0x0000000000449947 */ /* 0x000fdc0003800000 */
        /* <DEDUP_REMOVED lines=10> */
.L_x_871:
[----:B------:R-:W-:-:S11]  /*17e0*/  UISETP.NE.AND UP1, UPT, UR5, 0x1, UPT ;  /* 0x000000010500788c */ /* 0x000fd6000bf25270 */
[----:B------:R-:W-:Y:S02]  /*17f0*/  @UP1 ULDC.64 UR10, c[0x0][0x9e8] ;  /* 0x00027a00000a1ab9 */ /* 0x000fe40000000a00 */
[----:B------:R-:W-:-:S04]  /*1800*/  UIMAD.WIDE.U32 UR6, UR8, UR10, URZ ;  /* 0x0000000a080672a5 */ /* 0x000fc8000f8e003f */
[----:B------:R-:W-:-:S12]  /*1810*/  @UP1 USHF.R.U32.HI UR8, URZ, UR11, UR7 ;  /* 0x0000000b3f081299 */ /* 0x000fd80008011607 */
.L_x_872:
[----:B------:R-:W-:-:S04]  /*1820*/  UIMAD UR8, UR8, UR5, UR5 ;  /* 0x00000005080872a4 */ /* 0x000fc8000f8e0205 */
[----:B------:R-:W-:-:S04]  /*1830*/  UISETP.LT.AND UP1, UPT, UR4, UR8, UPT ;  /* 0x000000080400728c */ /* 0x000fc8000bf21270 */
[----:B------:R-:W-:-:S12]  /*1840*/  USEL UR4, UR4, UR8, UP1 ;  /* 0x0000000804047287 */ /* 0x000fd80008800000 */
.L_x_870:
[----:B------:R-:W-:Y:S02]  /*1850*/  UIADD3 UR8, UR40, 0x7f, URZ ;  /* 0x0000007f28087890 */ /* 0x000fe4000fffe03f */
        /* <DEDUP_REMOVED lines=11> */
[----:B------:R-:W-:Y:S02]  /*1910*/  UIADD3 UR55, UR40, -UR47, URZ ;  /* 0x8000002f28377290 */ /* 0x000fe4000fffe03f */
        /* <DEDUP_REMOVED lines=17> */
.L_x_874:
[----:B------:R-:W-:-:S11]  /*1a30*/  UISETP.NE.AND UP0, UPT, UR5, 0x1, UPT ;  /* 0x000000010500788c */ /* 0x000fd6000bf05270 */
[----:B------:R-:W-:Y:S02]  /*1a40*/  @UP0 ULDC.64 UR10, c[0x0][0x9e8] ;  /* 0x00027a00000a0ab9 */ /* 0x000fe40000000a00 */
[----:B------:R-:W-:-:S04]  /*1a50*/  UIMAD.WIDE.U32 UR8, UR7, UR10, URZ ;  /* 0x0000000a070872a5 */ /* 0x000fc8000f8e003f */
[----:B------:R-:W-:-:S12]  /*1a60*/  @UP0 USHF.R.U32.HI UR7, URZ, UR11, UR9 ;  /* 0x0000000b3f070299 */ /* 0x000fd80008011609 */
.L_x_875:
[----:B------:R-:W-:-:S04]  /*1a70*/  UIMAD UR5, UR7, UR5, URZ ;  /* 0x00000005070572a4 */ /* 0x000fc8000f8e023f */
[----:B------:R-:W-:-:S04]  /*1a80*/  UISETP.LT.AND UP0, UPT, UR4, UR5, UPT ;  /* 0x000000050400728c */ /* 0x000fc8000bf01270 */
[----:B------:R-:W-:-:S12]  /*1a90*/  USEL UR4, UR4, UR5, !UP0 ;  /* 0x0000000504047287 */ /* 0x000fd8000c000000 */
.L_x_873:
[----:B------:R-:W-:Y:S02]  /*1aa0*/  USHF.R.S32.HI UR5, URZ, 0x1f, UR4 ;  /* 0x0000001f3f057899 */ /* 0x000fe40008011404 */
[----:B------:R-:W-:Y:S02]  /*1ab0*/  ULOP3.LUT UR42, UR43, 0xff, URZ, 0xc0, !UPT ;  /* 0x000000ff2b2a7892 */ /* 0x000fe4000f8ec03f */
[----:B------:R-:W-:Y:S02]  /*1ac0*/  ULEA.HI UR5, UR5, UR4, URZ, 0x7 ;  /* 0x0000000405057291 */ /* 0x000fe4000f8f383f */
[----:B------:R-:W-:Y:S02]  /*1ad0*/  USHF.R.U32.HI UR43, URZ, 0x10, UR43 ;  /* 0x000000103f2b7899 */ /* 0x000fe4000801162b */
[----:B------:R-:W-:Y:S01]  /*1ae0*/  USHF.R.S32.HI UR5, URZ, 0x7, UR5 ;  /* 0x000000073f057899 */ /* 0x000fe20008011405 */
[----:B------:R-:W-:-:S03]  /*1af0*/  UMOV UR4, URZ ;  /* 0x0000003f00047c82 */ /* 0x000fc60008000000 */
[----:B------:R-:W-:-:S04]  /*1b00*/  UISETP.LT.AND UP0, UPT, URZ, UR5, UPT ;  /* 0x000000053f00728c */ /* 0x000fc8000bf01270 */
[----:B------:R-:W-:-:S04]  /*1b10*/  USEL UR44, URZ, UR5, !UP0 ;  /* 0x000000053f2c7287 */ /* 0x000fc8000c000000 */
[----:B------:R-:W-:-:S06]  /*1b20*/  UISETP.GT.AND UP0, UPT, UR6, UR44, UPT ;  /* 0x0000002c0600728c */ /* 0x000fcc000bf04270 */
[----:B------:R-:W-:-:S13]  /*1b30*/  PLOP3.LUT P0, PT, PT, PT, UP0, 0x80, 0x0 ;  /* 0x000000000000781c */ /* 0x000fda0003f0f008 */
[----:B------:R-:W-:Y:S05]  /*1b40*/  @!P0 BRA `(.L_x_876) ;  /* 0x0000000000948947 */ /* 0x000fea0003800000 */
[----:B------:R-:W-:Y:S01]  /*1b50*/  UISETP.NE.AND UP0, UPT, UR43, URZ, UPT ;  /* 0x0000003f2b00728c */ /* 0x000fe2000bf05270 */
[----:B------:R-:W-:-:S03]  /*1b60*/  ULDC UR4, c[0x0][0x9f0] ;  /* 0x00027c0000047ab9 */ /* 0x000fc60000000800 */
[----:B------:R-:W-:-:S04]  /*1b70*/  USEL UR10, UR43, UR4, UP0 ;  /* 0x000000042b0a7287 */ /* 0x000fc80008000000 */
[----:B------:R-:W-:Y:S02]  /*1b80*/  UIADD3 UR4, UR10, -0x1, UR6 ;  /* 0xffffffff0a047890 */ /* 0x000fe4000fffe006 */
[----:B------:R-:W-:Y:S02]  /*1b90*/  IMAD.U32 R3, RZ, RZ, UR10 ;  /* 0x0000000aff037e24 */ /* 0x000fe4000f8e00ff */
[----:B------:R-:W-:-:S03]  /*1ba0*/  UIADD3 UR7, -UR44, UR4, URZ ;  /* 0x000000042c077290 */ /* 0x000fc6000fffe13f */
[-C--:B------:R-:W-:Y:S01]  /*1bb0*/  IABS R0, R3.reuse ;  /* 0x0000000300007213 */ /* 0x080fe20000000000 */
[----:B------:R-:W-:Y:S01]  /*1bc0*/  UMOV UR4, URZ ;  /* 0x0000003f00047c82 */ /* 0x000fe20008000000 */
[----:B------:R-:W-:Y:S01]  /*1bd0*/  IABS R5, R3 ;  /* 0x0000000300057213 */ /* 0x000fe20000000000 */
[----:B------:R-:W-:Y:S01]  /*1be0*/  IMAD.U32 R4, RZ, RZ, UR7 ;  /* 0x00000007ff047e24 */ /* 0x000fe2000f8e00ff */
[----:B------:R-:W-:Y:S01]  /*1bf0*/  R2UR UR11, R0 ;  /* 0x00000000000b72ca */ /* 0x000fe200000e0000 */
[----:B------:R-:W-:-:S03]  /*1c00*/  ULOP3.LUT UR7, UR7, UR10, URZ, 0x3c, !UPT ;  /* 0x0000000a07077292 */ /* 0x000fc6000f8e3c3f */
[----:B------:R-:W-:-:S05]  /*1c10*/  IABS R4, R4 ;  /* 0x0000000400047213 */ /* 0x000fca0000000000 */
[----:B------:R-:W-:-:S04]  /*1c20*/  IMAD.MOV.U32 R3, RZ, RZ, R4 ;  /* 0x000000ffff037224 */ /* 0x000fc800078e0004 */
        /* <DEDUP_REMOVED lines=23> */
.L_x_876:
[----:B------:R-:W-:Y:S01]  /*1da0*/  UIMAD UR44, UR42, UR4, UR44 ;  /* 0x000000042a2c72a4 */ /* 0x000fe2000f8e022c */
[----:B------:R-:W-:Y:S01]  /*1db0*/  IMAD.U32 R88, RZ, RZ, UR6 ;  /* 0x00000006ff587e24 */ /* 0x000fe2000f8e00ff */
[----:B------:R-:W-:Y:S01]  /*1dc0*/  PLOP3.LUT P0, PT, PT, PT, PT, 0x80, 0x0 ;  /* 0x000000000000781c */ /* 0x000fe20003f0f070 */
[----:B------:R-:W-:Y:S01]  /*1dd0*/  IMAD.U32 R3, RZ, RZ, UR4 ;  /* 0x00000004ff037e24 */ /* 0x000fe2000f8e00ff */
[----:B------:R-:W-:Y:S01]  /*1de0*/  CS2R R24, SRZ ;  /* 0x0000000000187805 */ /* 0x000fe2000001ff00 */
[----:B------:R-:W-:Y:S01]  /*1df0*/  IMAD.MOV.U32 R20, RZ, RZ, RZ ;  /* 0x000000ffff147224 */ /* 0x000fe200078e00ff */
[----:B------:R-:W-:Y:S01]  /*1e00*/  CS2R R44, SRZ ;  /* 0x00000000002c7805 */ /* 0x000fe2000001ff00 */
[----:B------:R-:W-:Y:S01]  /*1e10*/  IMAD.MOV.U32 R15, RZ, RZ, RZ ;  /* 0x000000ffff0f7224 */ /* 0x000fe200078e00ff */
[----:B------:R-:W-:Y:S02]  /*1e20*/  VIADDMNMX R88, R3, UR44, R88, PT ;  /* 0x0000002c03587c46 */ /* 0x000fe4000b800158 */
[----:B------:R-:W-:Y:S01]  /*1e30*/  CS2R R2, SRZ ;  /* 0x0000000000027805 */ /* 0x000fe2000001ff00 */
[----:B------:R-:W-:Y:S01]  /*1e40*/  IMAD.MOV.U32 R93, RZ, RZ, RZ ;  /* 0x000000ffff5d7224 */ /* 0x000fe200078e00ff */
[----:B------:R-:W-:-:S02]  /*1e50*/  CS2R R8, SRZ ;  /* 0x0000000000087805 */ /* 0x000fc4000001ff00 */
[----:B------:R-:W-:Y:S01]  /*1e60*/  ISETP.GT.AND P1, PT, R88, UR44, PT ;  /* 0x0000002c58007c0c */ /* 0x000fe2000bf24270 */
[----:B------:R-:W-:Y:S01]  /*1e70*/  IMAD.MOV.U32 R91, RZ, RZ, RZ ;  /* 0x000000ffff5b7224 */ /* 0x000fe200078e00ff */
[----:B------:R-:W-:Y:S02]  /*1e80*/  CS2R R26, SRZ ;  /* 0x00000000001a7805 */ /* 0x000fe4000001ff00 */
[----:B------:R-:W-:Y:S02]  /*1e90*/  CS2R R38, SRZ ;  /* 0x0000000000267805 */ /* 0x000fe4000001ff00 */
[----:B------:R-:W-:Y:S01]  /*1ea0*/  CS2R R36, SRZ ;  /* 0x0000000000247805 */ /* 0x000fe2000001ff00 */
[----:B------:R-:W-:Y:S01]  /*1eb0*/  IMAD.MOV.U32 R101, RZ, RZ, RZ ;  /* 0x000000ffff657224 */ /* 0x000fe200078e00ff */
        /* <DEDUP_REMOVED lines=18> */
[----:B------:R-:W-:-:S02]  /*1fe0*/  IMAD.MOV.U32 R48, RZ, RZ, RZ ;  /* 0x000000ffff307224 */ /* 0x000fc400078e00ff */
[----:B------:R-:W-:Y:S02]  /*1ff0*/  IMAD.MOV.U32 R123, RZ, RZ, RZ ;  /* 0x000000ffff7b7224 */ /* 0x000fe400078e00ff */
        /* <DEDUP_REMOVED lines=9> */
[----:B------:R-:W-:-:S06]  /*2090*/  SHF.R.S32.HI R0, RZ, 0x7, R0 ;  /* 0x00000007ff007819 */ /* 0x000fcc0000011400 */
        /* <DEDUP_REMOVED lines=28> */
.L_x_878:
[----:B------:R-:W-:Y:S01]  /*2260*/  ULEA.HI UR4, UR48, UR48, URZ, 0x1 ;  /* 0x0000003030047291 */ /* 0x000fe2000f8f083f */
[----:B------:R-:W-:-:S03]  /*2270*/  IMAD.U32 R2, RZ, RZ, UR49 ;  /* 0x00000031ff027e24 */ /* 0x000fc6000f8e00ff */
[----:B------:R-:W-:Y:S02]  /*2280*/  ULOP3.LUT UR4, UR4, 0xfffffffe, URZ, 0xc0, !UPT ;  /* 0xfffffffe04047892 */ /* 0x000fe4000f8ec03f */
[----:B------:R-:W-:Y:S02]  /*2290*/  ISETP.NE.AND P0, PT, R2, 0x3, PT ;  /* 0x000000030200780c */ /* 0x000fe40003f05270 */
[----:B------:R-:W-:-:S06]  /*22a0*/  UIADD3 UR4, UR48, -UR4, URZ ;  /* 0x8000000430047290 */ /* 0x000fcc000fffe03f */
[----:B------:R-:W-:-:S05]  /*22b0*/  IMAD.U32 R0, RZ, RZ, UR4 ;  /* 0x00000004ff007e24 */ /* 0x000fca000f8e00ff */
[----:B------:R-:W-:-:S04]  /*22c0*/  SHF.L.U32 R0, R0, 0x1f, RZ ;  /* 0x0000001f00007819 */ /* 0x000fc800000006ff */
[----:B------:R-:W0:Y:S02]  /*22d0*/  SYNCS.PHASECHK.TRANS64.TRYWAIT P1, [UR46+0x19c00], R0 ;  /* 0x019c0000ff0075a7 */ /* 0x000e24000802016e */
[----:B0-----:R-:W-:Y:S05]  /*22e0*/  @!P1 BRA `(.L_x_879) ;  /* 0x0000014800a49947 */ /* 0x001fea0003800000 */
.L_x_1073:
[----:B------:R-:W-:Y:S05]  /*22f0*/  @!P0 BRA `(.L_x_880) ;  /* 0x0000000000048947 */ /* 0x000fea0003800000 */
[----:B------:R-:W-:Y:S01]  /*2300*/  BPT.TRAP 0x1 ;  /* 0x000000040000795c */ /* 0x000fe20000300000 */
.L_x_880:
[----:B0-----:R-:W-:Y:S02]  /*2310*/  IMAD.U32 R3, RZ, RZ, UR51 ;  /* 0x00000033ff037e24 */ /* 0x001fe4000f8e00ff */
[----:B------:R-:W-:-:S03]  /*2320*/  IMAD.U32 R0, RZ, RZ, UR54 ;  /* 0x00000036ff007e24 */ /* 0x000fc6000f8e00ff */
[----:B------:R-:W-:Y:S02]  /*2330*/  LEA R3, R3, UR46, 0x3 ;  /* 0x0000002e03037c11 */ /* 0x000fe4000f8e18ff */
[----:B------:R-:W-:-:S04]  /*2340*/  SHF.L.U32 R0, R0, 0x1f, RZ ;  /* 0x0000001f00007819 */ /* 0x000fc800000006ff */
[----:B------:R0:W1:Y:S01]  /*2350*/  SYNCS.PHASECHK.TRANS64.TRYWAIT P2, [R3+URZ+0x19c30], R0 ;  /* 0x019c3000030075a7 */ /* 0x000062000804017f */
[----:B------:R-:W-:Y:S05]  /*2360*/  @!P0 BRA `(.L_x_881) ;  /* 0x0000000000048947 */ /* 0x000fea0003800000 */
[----:B------:R-:W-:Y:S01]  /*2370*/  BPT.TRAP 0x1 ;  /* 0x000000040000795c */ /* 0x000fe20000300000 */
.L_x_881:
[----:B------:R-:W2:Y:S02]  /*2380*/  S2R R2, SR_TID.X ;  /* 0x0000000000027919 */ /* 0x000ea40000002100 */
[----:B--2---:R-:W-:Y:S01]  /*2390*/  LOP3.LUT P1, RZ, R2, 0x7f, RZ, 0xc0, !PT ;  /* 0x0000007f02ff7812 */ /* 0x004fe2000782c0ff */
[----:B-1----:R-:W-:-:S12]  /*23a0*/  @P2 BRA `(.L_x_882) ;  /* 0x0000000000082947 */ /* 0x002fd80003800000 */
[----:B------:R-:W1:Y:S02]  /*23b0*/  SYNCS.PHASECHK.TRANS64.TRYWAIT P2, [R3+URZ+0x19c30], R0 ;  /* 0x019c3000030075a7 */ /* 0x000e64000804017f */
[----:B-1----:R-:W-:Y:S05]  /*23c0*/  @!P2 BRA `(.L_x_883) ;  /* 0x000001480084a947 */ /* 0x002fea0003800000 */
.L_x_882:
[----:B------:R-:W-:Y:S05]  /*23d0*/  WARPSYNC.ALL ;  /* 0x0000000000007948 */ /* 0x000fea0003800000 */
[----:B------:R-:W-:Y:S01]  /*23e0*/  UIADD3 UR4, UR46, 0x13800, URZ ;  /* 0x000138002e047890 */ /* 0x000fe2000fffe03f */
[----:B------:R-:W-:Y:S01]  /*23f0*/  WARPGROUP.ARRIVE ;  /* 0x00000000000079c5 */ /* 0x000fe20000000000 */
[----:B------:R-:W-:Y:S01]  /*2400*/  ULOP3.LUT UR12, UR56, 0x10000, URZ, 0xfc, !UPT ;  /* 0x00010000380c7892 */ /* 0x000fe2000f8efc3f */
[----:B01----:R-:W-:Y:S01]  /*2410*/  VIADD R0, R17, UR39 ;  /* 0x0000002711007c36 */ /* 0x003fe20008000000 */
[----:B------:R-:W-:Y:S01]  /*2420*/  USHF.R.U32.HI UR4, URZ, 0x4, UR4 ;  /* 0x000000043f047899 */ /* 0x000fe20008011604 */
[----:B------:R-:W-:Y:S01]  /*2430*/  LEA R5, R88, 0xffffff80, 0x7 ;  /* 0xffffff8058057811 */ /* 0x000fe200078e38ff */
[----:B------:R-:W-:Y:S01]  /*2440*/  UMOV UR13, 0xc0000010 ;  /* 0xc0000010000d7882 */ /* 0x000fe20000000000 */
[----:B------:R-:W-:Y:S01]  /*2450*/  UMOV UR15, 0xc0000010 ;  /* 0xc0000010000f7882 */ /* 0x000fe20000000000 */
[----:B------:R-:W-:Y:S01]  /*2460*/  ULOP3.LUT UR4, UR4, 0x3fff, URZ, 0xc0, !UPT ;  /* 0x00003fff04047892 */ /* 0x000fe2000f8ec03f */
[----:B------:R-:W-:Y:S01]  /*2470*/  IMAD.MOV.U32 R2, RZ, RZ, R0 ;  /* 0x000000ffff027224 */ /* 0x000fe200078e0000 */
[----:B------:R-:W-:Y:S01]  /*2480*/  UMOV UR5, 0xc0000010 ;  /* 0xc000001000057882 */ /* 0x000fe20000000000 */
[----:B------:R-:W-:Y:S01]  /*2490*/  UMOV UR7, 0xc0000010 ;  /* 0xc000001000077882 */ /* 0x000fe20000000000 */
[----:B------:R-:W-:-:S02]  /*24a0*/  ULOP3.LUT UR16, UR4, 0x10000, URZ, 0xfc, !UPT ;  /* 0x0001000004107892 */ /* 0x000fc4000f8efc3f */
[----:B------:R-:W-:Y:S02]  /*24b0*/  UIADD3 UR4, UR12, 0x180, URZ ;  /* 0x000001800c047890 */ /* 0x000fe4000fffe03f */
[----:B------:R-:W-:Y:S02]  /*24c0*/  UIMAD UR14, UR51, 0x300, UR16 ;  /* 0x00000300330e78a4 */ /* 0x000fe4000f8e0210 */
[----:B------:R-:W-:Y:S02]  /*24d0*/  UIADD3 UR8, UR12, 0x300, URZ ;  /* 0x000003000c087890 */ /* 0x000fe4000fffe03f */
[----:B------:R-:W-:Y:S02]  /*24e0*/  UIADD3 UR6, UR14, 0x100, URZ ;  /* 0x000001000e067890 */ /* 0x000fe4000fffe03f */
[----:B------:R-:W-:Y:S01]  /*24f0*/  UIADD3 UR10, UR14, 0x200, URZ ;  /* 0x000002000e0a7890 */ /* 0x000fe2000fffe03f */
[----:B------:R-:W-:Y:S02]  /*2500*/  UMOV UR9, 0xc0000010 ;  /* 0xc000001000097882 */ /* 0x000fe40000000000 */
[----:B------:R-:W-:Y:S01]  /*2510*/  QGMMA.64x128x32.F32.E4M3.E4M3 R24, gdesc[UR12], RZ, !UPT, gsb0 ;  /* 0x01e000000c1879f3 */ /* 0x000fe2000c0008ff */
[----:B------:R-:W-:Y:S01]  /*2520*/  UMOV UR11, 0xc0000010 ;  /* 0xc0000010000b7882 */ /* 0x000fe20000000000 */
[----:B------:R-:W-:Y:S01]  /*2530*/  ULDC UR18, c[0x0][0x9dc] ;  /* 0x0002770000127ab9 */ /* 0x000fe20000000800 */
[----:B------:R-:W-:-:S02]  /*2540*/  WARPGROUP.DEPBAR.LE gsb0, 0x0 ;  /* 0x00008000000079c5 */ /* 0x000fc40000010000 */
[----:B------:R-:W-:-:S07]  /*2550*/  WARPGROUP.ARRIVE ;  /* 0x00000000000079c5 */ /* 0x000fce0000000000 */
[----:B------:R-:W-:Y:S01]  /*2560*/  QGMMA.64x128x32.F32.E4M3.E4M3 R24, gdesc[UR4], R24, gsb0 ;  /* 0x01e00000041879f3 */ /* 0x000fe20008000818 */
[----:B------:R-:W-:Y:S02]  /*2570*/  ULDC UR6, c[0x0][0x448] ;  /* 0x0001120000067ab9 */ /* 0x000fe40000000800 */
[----:B------:R-:W-:-:S06]  /*2580*/  UISETP.NE.AND UP0, UPT, UR6, 0x1, UPT ;  /* 0x000000010600788c */ /* 0x000fcc000bf05270 */
[----:B------:R-:W-:Y:S02]  /*2590*/  PLOP3.LUT P2, PT, PT, PT, UP0, 0x80, 0x0 ;  /* 0x000000000000781c */ /* 0x000fe40003f4f008 */
[----:B------:R-:W-:-:S03]  /*25a0*/  PLOP3.LUT P3, PT, PT, PT, UP0, 0x80, 0x0 ;  /* 0x000000000000781c */ /* 0x000fc60003f6f008 */
[----:B------:R-:W-:-:S08]  /*25b0*/  @UP0 ULDC UR6, c[0x0][0x44c] ;  /* 0x0001130000060ab9 */ /* 0x000fd00000000800 */
[----:B------:R-:W-:Y:S01]  /*25c0*/  @P2 IMAD.HI.U32 R4, R0, UR6, RZ ;  /* 0x0000000600042c27 */ /* 0x000fe2000f8e00ff */
[----:B------:R-:W-:-:S03]  /*25d0*/  @UP0 ULDC UR6, c[0x0][0x450] ;  /* 0x0001140000060ab9 */ /* 0x000fc60000000800 */
[----:B------:R-:W-:Y:S01]  /*25e0*/  @!P1 VIADD R0, R3, 0x19c40 ;  /* 0x00019c4003009836 */ /* 0x000fe20000000000 */
[----:B------:R-:W-:Y:S01]  /*25f0*/  @P3 SHF.R.U32.HI R2, RZ, UR6, R4 ;  /* 0x00000006ff023c19 */ /* 0x000fe20008011604 */
[----:B------:R-:W-:Y:S01]  /*2600*/  IMAD.MOV.U32 R3, RZ, RZ, -0x80 ;  /* 0xffffff80ff037424 */ /* 0x000fe200078e00ff */
[----:B------:R-:W-:Y:S02]  /*2610*/  ULDC.64 UR6, c[0x0][0x9e0] ;  /* 0x0002780000067ab9 */ /* 0x000fe40000000a00 */
[----:B------:R-:W-:Y:S01]  /*2620*/  UISETP.GE.AND UP1, UPT, UR7, 0x1, UPT ;  /* 0x000000010700788c */ /* 0x000fe2000bf26270 */
[----:B------:R-:W0:Y:S01]  /*2630*/  SHFL.IDX PT, R11, R2, RZ, 0x1c1f ;  /* 0x001c1fff020b7589 */ /* 0x000e2200000e0000 */
[----:B------:R-:W-:Y:S01]  /*2640*/  @!P1 PRMT R0, RZ, 0x654, R0 ;  /* 0x00000654ff009816 */ /* 0x000fe20000000000 */
[----:B------:R-:W-:Y:S02]  /*2650*/  IMAD R7, R88, R3, 0x80 ;  /* 0x0000008058077424 */ /* 0x000fe400078e0203 */
[----:B------:R-:W-:Y:S01]  /*2660*/  IMAD.U32 R3, RZ, RZ, UR47 ;  /* 0x0000002fff037e24 */ /* 0x000fe2000f8e00ff */
[----:B------:R-:W-:-:S02]  /*2670*/  PLOP3.LUT P2, PT, PT, PT, UP1, 0x40, 0x0 ;  /* 0x000000000000781c */ /* 0x000fc40003f4e818 */
[----:B------:R-:W-:Y:S01]  /*2680*/  IADD3 R6, -R16, UR40, R7 ;  /* 0x0000002810067c10 */ /* 0x000fe2000fffe107 */
[----:B------:R-:W-:Y:S02]  /*2690*/  WARPGROUP.DEPBAR.LE gsb0, 0x0 ;  /* 0x00008000000079c5 */ /* 0x000fe40000010000 */
[----:B------:R-:W-:-:S06]  /*26a0*/  WARPGROUP.ARRIVE ;  /* 0x00000000000079c5 */ /* 0x000fcc0000000000 */
[----:B------:R-:W-:Y:S01]  /*26b0*/  QGMMA.64x128x32.F32.E4M3.E4M3 R24, gdesc[UR8], R24, gsb0 ;  /* 0x01e00000081879f3 */ /* 0x000fe20008000818 */
[----:B------:R-:W-:Y:S02]  /*26c0*/  ULOP3.LUT UR10, URZ, UR18, URZ, 0x33, !UPT ;  /* 0x000000123f0a7292 */ /* 0x000fe4000f8e333f */
[----:B------:R-:W-:Y:S02]  /*26d0*/  WARPGROUP.DEPBAR.LE gsb0, 0x0 ;  /* 0x00008000000079c5 */ /* 0x000fe40000010000 */
[----:B------:R1:W-:Y:S02]  /*26e0*/  @!P1 SYNCS.ARRIVE.TRANS64.RED.A1T0 RZ, [R0+URZ], RZ ;  /* 0x000000ff00ff99a7 */ /* 0x0003e4000810043f */
[----:B-1----:R-:W-:-:S04]  /*26f0*/  IADD3 R0, -R16, 0x1, R7 ;  /* 0x0000000110007810 */ /* 0x002fc80007ffe107 */
[----:B------:R-:W-:-:S05]  /*2700*/  IADD3 R0, -R3, UR40, R0 ;  /* 0x0000002803007c10 */ /* 0x000fca000fffe100 */
[C---:B------:R-:W-:Y:S02]  /*2710*/  VIADD R9, R0.reuse, UR6 ;  /* 0x0000000600097c36 */ /* 0x040fe40008000000 */
[----:B------:R-:W-:-:S03]  /*2720*/  VIADD R10, R0, UR10 ;  /* 0x0000000a000a7c36 */ /* 0x000fc60008000000 */
[----:B0-----:R-:W-:Y:S01]  /*2730*/  VIADDMNMX R0, R11, R9, R6, PT ;  /* 0x000000090b007246 */ /* 0x001fe20003800106 */
[----:B------:R-:W-:Y:S01]  /*2740*/  IMAD.IADD R4, R10, 0x1, R11 ;  /* 0x000000010a047824 */ /* 0x000fe200078e020b */
[----:B------:R-:W-:Y:S06]  /*2750*/  @P2 BRA `(.L_x_884) ;  /* 0x00000000005c2947 */ /* 0x000fec0003800000 */
[----:B------:R-:W-:Y:S01]  /*2760*/  IMAD.U32 R8, RZ, RZ, UR47 ;  /* 0x0000002fff087e24 */ /* 0x000fe2000f8e00ff */
[----:B------:R-:W-:Y:S04]  /*2770*/  BSSY B0, `(.L_x_885) ;  /* 0x0000011000007945 */ /* 0x000fe80003800000 */
[----:B------:R-:W-:-:S04]  /*2780*/  IADD3 R3, -R8, UR40, R11 ;  /* 0x0000002808037c10 */ /* 0x000fc8000fffe10b */
        /* <DEDUP_REMOVED lines=10> */
.L_x_886:
[----:B------:R-:W-:-:S06]  /*2830*/  UISETP.NE.AND UP2, UPT, UR7, 0x1, UPT ;  /* 0x000000010700788c */ /* 0x000fcc000bf45270 */
[----:B------:R-:W-:-:S05]  /*2840*/  PLOP3.LUT P2, PT, PT, PT, UP2, 0x80, 0x0 ;  /* 0x000000000000781c */ /* 0x000fca0003f4f028 */
[----:B------:R-:W-:-:S08]  /*2850*/  @UP2 ULDC.64 UR10, c[0x0][0x9e8] ;  /* 0x00027a00000a2ab9 */ /* 0x000fd00000000a00 */
[----:B------:R-:W-:-:S05]  /*2860*/  @P2 IMAD.HI.U32 R8, R3, UR10, RZ ;  /* 0x0000000a03082c27 */ /* 0x000fca000f8e00ff */
[----:B------:R-:W-:-:S07]  /*2870*/  @P2 SHF.R.U32.HI R3, RZ, UR11, R8 ;  /* 0x0000000bff032c19 */ /* 0x000fce0008011608 */
.L_x_887:
[----:B------:R-:W-:Y:S05]  /*2880*/  BSYNC B0 ;  /* 0x0000000000007941 */ /* 0x000fea0003800000 */
.L_x_885:
[----:B------:R-:W-:-:S04]  /*2890*/  IMAD R3, R3, UR7, -R5 ;  /* 0x0000000703037c24 */ /* 0x000fc8000f8e0a05 */
[----:B------:R-:W-:-:S05]  /*28a0*/  IMAD.IADD R3, R3, 0x1, -R16 ;  /* 0x0000000103037824 */ /* 0x000fca00078e0a10 */
[----:B------:R-:W-:Y:S02]  /*28b0*/  VIMNMX R4, R4, R3, !PT ;  /* 0x0000000304047248 */ /* 0x000fe40007fe0100 */
[----:B------:R-:W-:-:S07]  /*28c0*/  VIADDMNMX R0, R3, UR7, R0, PT ;  /* 0x0000000703007c46 */ /* 0x000fce000b800100 */
.L_x_884:
        /* <DEDUP_REMOVED lines=12> */
[C---:B------:R-:W-:Y:S02]  /*2990*/  ISETP.GE.AND P5, PT, R7.reuse, 0x11, PT ;  /* 0x000000110700780c */ /* 0x040fe40003fa6270 */
        /* <DEDUP_REMOVED lines=166> */
[----:B------:R-:W-:Y:S02]  /*3400*/  ISETP.GE.AND P6, PT, R7, 0x7a, PT ;  /* 0x0000007a0700780c */ /* 0x000fe40003fc6270 */
[----:B------:R-:W0:Y:S11]  /*3410*/  SHFL.IDX PT, R7, R2, 0x1, 0x1c1f ;  /* 0x003c1f0002077f89 */ /* 0x000e3600000e0000 */
[----:B------:R-:W-:-:S02]  /*3420*/  @P6 LOP3.LUT R19, R19, 0x8000000, RZ, 0xfc, !PT ;  /* 0x0800000013136812 */ /* 0x000fc400078efcff */
[----:B------:R-:W-:-:S04]  /*3430*/  ISETP.GT.AND P6, PT, R4, 0x79, !P6 ;  /* 0x000000790400780c */ /* 0x000fc800077c4270 */
[----:B------:R-:W-:-:S04]  /*3440*/  ISETP.LT.OR P6, PT, R0, 0x7a, P6 ;  /* 0x0000007a0000780c */ /* 0x000fc800037c1670 */
[----:B------:R-:W-:Y:S02]  /*3450*/  FSEL R85, R85, -INF , !P6 ;  /* 0xff80000055557808 */ /* 0x000fe40007000000 */
[----:B------:R-:W-:Y:S01]  /*3460*/  PLOP3.LUT P6, PT, PT, PT, UP1, 0x40, 0x0 ;  /* 0x000000000000781c */ /* 0x000fe20003fce818 */
[----:B0-----:R-:W-:Y:S01]  /*3470*/  IMAD.IADD R10, R10, 0x1, R7 ;  /* 0x000000010a0a7824 */ /* 0x001fe200078e0207 */
[----:B------:R-:W-:-:S11]  /*3480*/  VIADDMNMX R0, R7, R9, R6, PT ;  /* 0x0000000907007246 */ /* 0x000fd60003800106 */
[----:B------:R-:W-:Y:S05]  /*3490*/  @P6 BRA `(.L_x_888) ;  /* 0x0000000000646947 */ /* 0x000fea0003800000 */
        /* <DEDUP_REMOVED lines=14> */
.L_x_890:
[----:B------:R-:W-:-:S06]  /*3580*/  UISETP.NE.AND UP2, UPT, UR7, 0x1, UPT ;  /* 0x000000010700788c */ /* 0x000fcc000bf45270 */
[----:B------:R-:W-:-:S05]  /*3590*/  PLOP3.LUT P6, PT, PT, PT, UP2, 0x80, 0x0 ;  /* 0x000000000000781c */ /* 0x000fca0003fcf028 */
[----:B------:R-:W-:-:S08]  /*35a0*/  @UP2 ULDC.64 UR10, c[0x0][0x9e8] ;  /* 0x00027a00000a2ab9 */ /* 0x000fd00000000a00 */
[----:B------:R-:W-:Y:S01]  /*35b0*/  @P6 IMAD.HI.U32 R4, R2, UR10, RZ ;  /* 0x0000000a02046c27 */ /* 0x000fe2000f8e00ff */
[----:B------:R-:W-:-:S13]  /*35c0*/  PLOP3.LUT P6, PT, PT, PT, UP2, 0x80, 0x0 ;  /* 0x000000000000781c */ /* 0x000fda0003fcf028 */
[----:B------:R-:W-:-:S07]  /*35d0*/  @P6 SHF.R.U32.HI R2, RZ, UR11, R4 ;  /* 0x0000000bff026c19 */ /* 0x000fce0008011604 */
.L_x_891:
[----:B------:R-:W-:Y:S05]  /*35e0*/  BSYNC B0 ;  /* 0x0000000000007941 */ /* 0x000fea0003800000 */
.L_x_889:
[----:B------:R-:W-:-:S04]  /*35f0*/  IMAD R5, R2, UR7, -R5 ;  /* 0x0000000702057c24 */ /* 0x000fc8000f8e0a05 */
[----:B------:R-:W-:-:S05]  /*3600*/  IMAD.IADD R5, R5, 0x1, -R16 ;  /* 0x0000000105057824 */ /* 0x000fca00078e0a10 */
[----:B------:R-:W-:Y:S02]  /*3610*/  VIMNMX R10, R10, R5, !PT ;  /* 0x000000050a0a7248 */ /* 0x000fe40007fe0100 */
[----:B------:R-:W-:-:S07]  /*3620*/  VIADDMNMX R0, R5, UR7, R0, PT ;  /* 0x0000000705007c46 */ /* 0x000fce000b800100 */
.L_x_888:
        /* <DEDUP_REMOVED lines=9> */
[----:B------:R-:W-:Y:S01]  /*36c0*/  UMOV UR14, UR39 ;  /* 0x00000027000e7c82 */ /* 0x000fe20008000000 */
[----:B------:R-:W-:Y:S01]  /*36d0*/  LOP3.LUT P2, RZ, R19, 0x2, RZ, 0xc0, !PT ;  /* 0x0000000213ff7812 */ /* 0x000fe2000784c0ff */
[----:B------:R-:W-:Y:S01]  /*36e0*/  @UP0 USHF.R.U32.HI UR14, URZ, UR15, UR11 ;  /* 0x0000000f3f0e0299 */ /* 0x000fe2000801160b */
[----:B------:R-:W-:-:S02]  /*36f0*/  FMNMX.FTZ R2, R28, R5, !PT ;  /* 0x000000051c027209 */ /* 0x000fc40007810000 */
[----:B------:R-:W-:Y:S01]  /*3700*/  ISETP.GT.AND P2, PT, R10, 0x8, !P2 ;  /* 0x000000080a00780c */ /* 0x000fe20005744270 */
[----:B------:R-:W-:Y:S01]  /*3710*/  UIADD3 UR55, UR55, UR14, URZ ;  /* 0x0000000e37377290 */ /* 0x000fe2000fffe03f */
[----:B------:R-:W-:Y:S02]  /*3720*/  FMNMX.FTZ R5, R29, R2, !PT ;  /* 0x000000021d057209 */ /* 0x000fe40007810000 */
[----:B------:R-:W-:Y:S01]  /*3730*/  ISETP.LT.OR P2, PT, R0, 0x9, P2 ;  /* 0x000000090000780c */ /* 0x000fe20001741670 */
[----:B------:R-:W-:Y:S01]  /*3740*/  UIADD3 UR6, UR55, UR6, URZ ;  /* 0x0000000637067290 */ /* 0x000fe2000fffe03f */
        /* <DEDUP_REMOVED lines=9> */
[----:B------:R-:W-:Y:S02]  /*37e0*/  ISETP.GT.AND P2, PT, R10, 0x10, !P6 ;  /* 0x000000100a00780c */ /* 0x000fe40007744270 */
[----:B------:R-:W-:Y:S02]  /*37f0*/  FMNMX.FTZ R2, R40, R5, !PT ;  /* 0x0000000528027209 */ /* 0x000fe40007810000 */
[----:B------:R-:W-:Y:S02]  /*3800*/  ISETP.LT.OR P2, PT, R0, 0x11, P2 ;  /* 0x000000110000780c */ /* 0x000fe40001741670 */
[C---:B------:R-:W-:Y:S02]  /*3810*/  LOP3.LUT P6, RZ, R19.reuse, 0x8000, RZ, 0xc0, !PT ;  /* 0x0000800013ff7812 */ /* 0x040fe400078cc0ff */
        /* <DEDUP_REMOVED lines=55> */
[----:B------:R-:W-:Y:S01]  /*3b90*/  ISETP.GT.AND P3, PT, R10, 0x70, !P3 ;  /* 0x000000700a00780c */ /* 0x000fe20005f64270 */
[----:B------:R-:W0:Y:S01]  /*3ba0*/  SHFL.BFLY PT, R5, R4, 0x2, 0x1f ;  /* 0x0c401f0004057f89 */ /* 0x000e2200000e0000 */
[----:B------:R-:W-:-:S02]  /*3bb0*/  FSEL R50, R50, -INF , !P2 ;  /* 0xff80000032327808 */ /* 0x000fc40005000000 */
[----:B------:R-:W-:Y:S02]  /*3bc0*/  LOP3.LUT P2, RZ, R19, 0x20000, RZ, 0xc0, !PT ;  /* 0x0002000013ff7812 */ /* 0x000fe4000784c0ff */
[C---:B------:R-:W-:Y:S02]  /*3bd0*/  ISETP.GT.AND P4, PT, R10.reuse, 0x71, !P4 ;  /* 0x000000710a00780c */ /* 0x040fe40006784270 */
[----:B------:R-:W-:Y:S02]  /*3be0*/  ISETP.GT.AND P2, PT, R10, 0x31, !P2 ;  /* 0x000000310a00780c */ /* 0x000fe40005744270 */
[C---:B------:R-:W-:Y:S02]  /*3bf0*/  ISETP.LT.OR P3, PT, R0.reuse, 0x71, P3 ;  /* 0x000000710000780c */ /* 0x040fe40001f61670 */
[----:B------:R-:W-:Y:S02]  /*3c00*/  ISETP.LT.OR P2, PT, R0, 0x32, P2 ;  /* 0x000000320000780c */ /* 0x000fe40001741670 */
[----:B------:R-:W-:-:S02]  /*3c10*/  ISETP.GT.AND P5, PT, R10, 0x78, !P5 ;  /* 0x000000780a00780c */ /* 0x000fc40006fa4270 */
[----:B------:R-:W-:Y:S02]  /*3c20*/  FSEL R51, R51, -INF , !P2 ;  /* 0xff80000033337808 */ /* 0x000fe40005000000 */
[----:B------:R-:W-:Y:S02]  /*3c30*/  LOP3.LUT P2, RZ, R19, 0x10000, RZ, 0xc0, !PT ;  /* 0x0001000013ff7812 */ /* 0x000fe4000784c0ff */
[----:B------:R-:W-:Y:S02]  /*3c40*/  ISETP.LT.OR P4, PT, R0, 0x72, P4 ;  /* 0x000000720000780c */ /* 0x000fe40002781670 */
[----:B------:R-:W-:Y:S02]  /*3c50*/  ISETP.GT.AND P2, PT, R10, 0x38, !P2 ;  /* 0x000000380a00780c */ /* 0x000fe40005744270 */
[----:B------:R-:W-:Y:S02]  /*3c60*/  FSEL R82, R82, -INF , !P3 ;  /* 0xff80000052527808 */ /* 0x000fe40005800000 */
[----:B------:R-:W-:-:S02]  /*3c70*/  ISETP.LT.OR P2, PT, R0, 0x39, P2 ;  /* 0x000000390000780c */ /* 0x000fc40001741670 */
[----:B0-----:R-:W-:Y:S02]  /*3c80*/  FMNMX.FTZ R5, R4, R5, !PT ;  /* 0x0000000504057209 */ /* 0x001fe40007810000 */
[----:B------:R-:W-:Y:S02]  /*3c90*/  FSEL R54, R54, -INF , !P2 ;  /* 0xff80000036367808 */ /* 0x000fe40005000000 */
[----:B------:R-:W-:Y:S01]  /*3ca0*/  ISETP.GT.AND P2, PT, R10, 0x39, !P6 ;  /* 0x000000390a00780c */ /* 0x000fe20007744270 */
[----:B------:R-:W0:Y:S01]  /*3cb0*/  SHFL.BFLY PT, R2, R5, 0x1, 0x1f ;  /* 0x0c201f0005027f89 */ /* 0x000e2200000e0000 */
[----:B------:R-:W-:Y:S02]  /*3cc0*/  LOP3.LUT P6, RZ, R19, 0x10, RZ, 0xc0, !PT ;  /* 0x0000001013ff7812 */ /* 0x000fe400078cc0ff */
[C---:B------:R-:W-:Y:S02]  /*3cd0*/  ISETP.LT.OR P2, PT, R0.reuse, 0x3a, P2 ;  /* 0x0000003a0000780c */ /* 0x040fe40001741670 */
[----:B------:R-:W-:-:S02]  /*3ce0*/  ISETP.LT.OR P5, PT, R0, 0x79, P5 ;  /* 0x000000790000780c */ /* 0x000fc40002fa1670 */
[----:B------:R-:W-:Y:S02]  /*3cf0*/  FSEL R55, R55, -INF , !P2 ;  /* 0xff80000037377808 */ /* 0x000fe40005000000 */
[----:B------:R-:W-:Y:S02]  /*3d00*/  LOP3.LUT P2, RZ, R19, 0x4000, RZ, 0xc0, !PT ;  /* 0x0000400013ff7812 */ /* 0x000fe4000784c0ff */
[----:B------:R-:W-:Y:S02]  /*3d10*/  FSEL R83, R83, -INF , !P4 ;  /* 0xff80000053537808 */ /* 0x000fe40006000000 */
[----:B------:R-:W-:Y:S02]  /*3d20*/  ISETP.GT.AND P2, PT, R10, 0x40, !P2 ;  /* 0x000000400a00780c */ /* 0x000fe40005744270 */
[----:B------:R-:W-:Y:S02]  /*3d30*/  FSEL R86, R86, -INF , !P5 ;  /* 0xff80000056567808 */ /* 0x000fe40006800000 */
[----:B------:R-:W-:-:S04]  /*3d40*/  ISETP.LT.OR P2, PT, R0, 0x41, P2 ;  /* 0x000000410000780c */ /* 0x000fc80001741670 */
[----:B------:R-:W-:Y:S02]  /*3d50*/  FSEL R58, R58, -INF , !P2 ;  /* 0xff8000003a3a7808 */ /* 0x000fe40005000000 */
[----:B------:R-:W-:Y:S02]  /*3d60*/  LOP3.LUT P2, RZ, R19, 0x2000, RZ, 0xc0, !PT ;  /* 0x0000200013ff7812 */ /* 0x000fe4000784c0ff */
[----:B0-----:R-:W-:Y:S02]  /*3d70*/  FMNMX.FTZ R2, R5, R2, !PT ;  /* 0x0000000205027209 */ /* 0x001fe40007810000 */
[----:B------:R-:W-:-:S03]  /*3d80*/  ISETP.GT.AND P2, PT, R10, 0x41, !P2 ;  /* 0x000000410a00780c */ /* 0x000fc60005744270 */
[----:B------:R-:W-:Y:S01]  /*3d90*/  FFMA.FTZ R20, R2, R7, -8 ;  /* 0xc100000002147423 */ /* 0x000fe20000010007 */
        /* <DEDUP_REMOVED lines=42> */
[----:B------:R-:W-:-:S01]  /*4040*/  FFMA.FTZ R5, R28, UR41, -R20 ;  /* 0x000000291c057c23 */ /* 0x000fc20008010814 */
[----:B------:R-:W-:Y:S01]  /*4050*/  ISETP.LT.OR P2, PT, R0, 0x1, P2 ;  /* 0x000000010000780c */ /* 0x000fe20001741670 */
[----:B------:R-:W-:-:S01]  /*4060*/  FFMA.FTZ R32, R32, UR41, -R20 ;  /* 0x0000002920207c23 */ /* 0x000fc20008010814 */
[--C-:B------:R-:W-:Y:S01]  /*4070*/  FFMA.FTZ R4, R25, UR41, -R20.reuse ;  /* 0x0000002919047c23 */ /* 0x100fe20008010814 */
[----:B------:R-:W-:-:S01]  /*4080*/  FFMA.FTZ R6, R29, UR41, -R20 ;  /* 0x000000291d067c23 */ /* 0x000fc20008010814 */
[----:B------:R-:W-:Y:S01]  /*4090*/  FSEL R26, R26, -INF , !P2 ;  /* 0xff8000001a1a7808 */ /* 0x000fe20005000000 */
[----:B------:R-:W-:-:S01]  /*40a0*/  FFMA.FTZ R11, R36, UR41, -R20 ;  /* 0x00000029240b7c23 */ /* 0x000fc20008010814 */
[----:B------:R-:W-:Y:S01]  /*40b0*/  LOP3.LUT P2, RZ, R19, 0x4000000, RZ, 0xc0, !PT ;  /* 0x0400000013ff7812 */ /* 0x000fe2000784c0ff */
[----:B------:R-:W-:-:S01]  /*40c0*/  FFMA.FTZ R53, R53, UR41, -R20 ;  /* 0x0000002935357c23 */ /* 0x000fc20008010814 */
[----:B------:R-:W-:Y:S01]  /*40d0*/  FMNMX.FTZ R7, R26, R27, !PT ;  /* 0x0000001b1a077209 */ /* 0x000fe20007810000 */
[----:B------:R-:W-:-:S01]  /*40e0*/  FFMA.FTZ R3, R3, UR41, -R20 ;  /* 0x0000002903037c23 */ /* 0x000fc20008010814 */
[----:B------:R-:W-:Y:S01]  /*40f0*/  ISETP.GT.AND P2, PT, R10, 0x69, !P2 ;  /* 0x000000690a00780c */ /* 0x000fe20005744270 */
[----:B------:R-:W-:-:S01]  /*4100*/  FFMA.FTZ R40, R40, UR41, -R20 ;  /* 0x0000002928287c23 */ /* 0x000fc20008010814 */
[----:B------:R-:W-:Y:S01]  /*4110*/  FMNMX.FTZ R8, R30, R7, !PT ;  /* 0x000000071e087209 */ /* 0x000fe20007810000 */
[----:B------:R-:W-:-:S01]  /*4120*/  FFMA.FTZ R44, R44, UR41, -R20 ;  /* 0x000000292c2c7c23 */ /* 0x000fc20008010814 */
[----:B------:R-:W-:Y:S01]  /*4130*/  MUFU.EX2 R7, R32 ;  /* 0x0000002000077308 */ /* 0x000fe20000000800 */
[----:B------:R-:W-:Y:S01]  /*4140*/  ISETP.LT.OR P2, PT, R0, 0x6a, P2 ;  /* 0x0000006a0000780c */ /* 0x000fe20001741670 */
[--C-:B------:R-:W-:Y:S01]  /*4150*/  FFMA.FTZ R48, R48, UR41, -R20.reuse ;  /* 0x0000002930307c23 */ /* 0x100fe20008010814 */
[----:B------:R-:W-:Y:S01]  /*4160*/  FMNMX.FTZ R9, R31, R8, !PT ;  /* 0x000000081f097209 */ /* 0x000fe20007810000 */
[--C-:B------:R-:W-:Y:S01]  /*4170*/  FFMA.FTZ R52, R52, UR41, -R20.reuse ;  /* 0x0000002934347c23 */ /* 0x100fe20008010814 */
[----:B------:R-:W-:Y:S01]  /*4180*/  FSEL R79, R79, -INF , !P2 ;  /* 0xff8000004f4f7808 */ /* 0x000fe20005000000 */
[--C-:B------:R-:W-:Y:S01]  /*4190*/  FFMA.FTZ R56, R56, UR41, -R20.reuse ;  /* 0x0000002938387c23 */ /* 0x100fe20008010814 */
[----:B------:R-:W-:Y:S01]  /*41a0*/  FMNMX.FTZ R12, R34, R9, !PT ;  /* 0x00000009220c7209 */ /* 0x000fe20007810000 */
[--C-:B------:R-:W-:Y:S01]  /*41b0*/  FFMA.FTZ R60, R60, UR41, -R20.reuse ;  /* 0x000000293c3c7c23 */ /* 0x100fe20008010814 */
[----:B------:R-:W-:Y:S01]  /*41c0*/  ISETP.GT.AND P6, PT, R10, 0x79, !P6 ;  /* 0x000000790a00780c */ /* 0x000fe200077c4270 */
[----:B------:R-:W-:Y:S01]  /*41d0*/  MUFU.EX2 R3, R3 ;  /* 0x0000000300037308 */ /* 0x000fe20000000800 */
[----:B------:R-:W-:Y:S01]  /*41e0*/  FMNMX.FTZ R9, R35, R12, !PT ;  /* 0x0000000c23097209 */ /* 0x000fe20007810000 */
[--C-:B------:R-:W-:Y:S01]  /*41f0*/  FFMA.FTZ R8, R33, UR41, -R20.reuse ;  /* 0x0000002921087c23 */ /* 0x100fe20008010814 */
[----:B------:R-:W-:Y:S01]  /*4200*/  ISETP.LT.OR P6, PT, R0, 0x7a, P6 ;  /* 0x0000007a0000780c */ /* 0x000fe200037c1670 */
[--C-:B------:R-:W-:Y:S01]  /*4210*/  FFMA.FTZ R33, R64, UR41, -R20.reuse ;  /* 0x0000002940217c23 */ /* 0x100fe20008010814 */
[----:B------:R-:W-:Y:S01]  /*4220*/  FMNMX.FTZ R12, R38, R9, !PT ;  /* 0x00000009260c7209 */ /* 0x000fe20007810000 */
[--C-:B------:R-:W-:Y:S01]  /*4230*/  FFMA.FTZ R72, R72, UR41, -R20.reuse ;  /* 0x0000002948487c23 */ /* 0x100fe20008010814 */
[----:B------:R-:W-:Y:S01]  /*4240*/  FSEL R87, R87, -INF , !P6 ;  /* 0xff80000057577808 */ /* 0x000fe20007000000 */
[----:B------:R-:W-:Y:S01]  /*4250*/  MUFU.EX2 R10, R53 ;  /* 0x00000035000a7308 */ /* 0x000fe20000000800 */
[----:B------:R-:W-:Y:S01]  /*4260*/  FMNMX.FTZ R9, R39, R12, !PT ;  /* 0x0000000c27097209 */ /* 0x000fe20007810000 */
[--C-:B------:R-:W-:Y:S01]  /*4270*/  FFMA.FTZ R12, R37, UR41, -R20.reuse ;  /* 0x00000029250c7c23 */ /* 0x100fe20008010814 */
[----:B------:R-:W-:-:S02]  /*4280*/  FFMA.FTZ R37, R68, UR41, -R20 ;  /* 0x0000002944257c23 */ /* 0x000fc40008010814 */
[----:B------:R-:W-:-:S03]  /*4290*/  FMNMX.FTZ R14, R42, R9, !PT ;  /* 0x000000092a0e7209 */ /* 0x000fc60007810000 */
[----:B------:R-:W-:Y:S01]  /*42a0*/  MUFU.EX2 R4, R4 ;  /* 0x0000000400047308 */ /* 0x000fe20000000800 */
[----:B------:R-:W-:-:S04]  /*42b0*/  FMNMX.FTZ R9, R43, R14, !PT ;  /* 0x0000000e2b097209 */ /* 0x000fc80007810000 */
[----:B------:R-:W-:-:S03]  /*42c0*/  FMNMX.FTZ R14, R46, R9, !PT ;  /* 0x000000092e0e7209 */ /* 0x000fc60007810000 */
[----:B------:R0:W-:Y:S01]  /*42d0*/  MUFU.EX2 R9, R40 ;  /* 0x0000002800097308 */ /* 0x0001e20000000800 */
[----:B------:R-:W-:Y:S01]  /*42e0*/  FMNMX.FTZ R13, R47, R14, !PT ;  /* 0x0000000e2f0d7209 */ /* 0x000fe20007810000 */
[----:B------:R-:W-:-:S03]  /*42f0*/  FFMA.FTZ R14, R41, UR41, -R20 ;  /* 0x00000029290e7c23 */ /* 0x000fc60008010814 */
[----:B------:R-:W-:-:S03]  /*4300*/  FMNMX.FTZ R24, R50, R13, !PT ;  /* 0x0000000d32187209 */ /* 0x000fc60007810000 */
[----:B------:R-:W-:Y:S01]  /*4310*/  MUFU.EX2 R5, R5 ;  /* 0x0000000500057308 */ /* 0x000fe20000000800 */
[----:B------:R-:W-:Y:S01]  /*4320*/  FMNMX.FTZ R13, R51, R24, !PT ;  /* 0x00000018330d7209 */ /* 0x000fe20007810000 */
[----:B0-----:R-:W-:-:S03]  /*4330*/  FFMA.FTZ R40, R65, UR41, -R20 ;  /* 0x0000002941287c23 */ /* 0x001fc60008010814 */
[----:B------:R-:W-:-:S03]  /*4340*/  FMNMX.FTZ R24, R54, R13, !PT ;  /* 0x0000000d36187209 */ /* 0x000fc60007810000 */
[----:B------:R0:W-:Y:S01]  /*4350*/  MUFU.EX2 R13, R44 ;  /* 0x0000002c000d7308 */ /* 0x0001e20000000800 */
[----:B------:R-:W-:Y:S01]  /*4360*/  FMNMX.FTZ R15, R55, R24, !PT ;  /* 0x00000018370f7209 */ /* 0x000fe20007810000 */
[--C-:B------:R-:W-:Y:S01]  /*4370*/  FFMA.FTZ R24, R45, UR41, -R20.reuse ;  /* 0x000000292d187c23 */ /* 0x100fe20008010814 */
[----:B------:R-:W-:-:S02]  /*4380*/  FFMA.FTZ R45, R76, UR41, -R20 ;  /* 0x000000294c2d7c23 */ /* 0x000fc40008010814 */
[----:B------:R-:W-:-:S03]  /*4390*/  FMNMX.FTZ R28, R58, R15, !PT ;  /* 0x0000000f3a1c7209 */ /* 0x000fc60007810000 */
[----:B------:R-:W1:Y:S01]  /*43a0*/  MUFU.EX2 R6, R6 ;  /* 0x0000000600067308 */ /* 0x000e620000000800 */
        /* <DEDUP_REMOVED lines=8> */
[----:B------:R-:W-:Y:S01]  /*4430*/  MUFU.EX2 R8, R8 ;  /* 0x0000000800087308 */ /* 0x000fe20000000800 */
[----:B------:R-:W-:Y:S01]  /*4440*/  FMNMX.FTZ R21, R67, R32, !PT ;  /* 0x0000002043157209 */ /* 0x000fe20007810000 */
[----:B0-----:R-:W-:Y:S01]  /*4450*/  FFMA.FTZ R48, R73, UR41, -R20 ;  /* 0x0000002949307c23 */ /* 0x001fe20008010814 */
[----:B-1----:R-:W-:Y:S02]  /*4460*/  F2FP.SATFINITE.E4M3.F32.PACK_AB_MERGE_C R148, R6, R5, RZ ;  /* 0x000000050694723e */ /* 0x002fe400048070ff */
[----:B------:R-:W-:Y:S02]  /*4470*/  FMNMX.FTZ R32, R70, R21, !PT ;  /* 0x0000001546207209 */ /* 0x000fe40007810000 */
[----:B------:R-:W-:Y:S01]  /*4480*/  F2FP.SATFINITE.E4M3.F32.PACK_AB_MERGE_C R148, R4, R3, R148 ;  /* 0x000000030494723e */ /* 0x000fe20004807094 */
[----:B------:R0:W1:Y:S01]  /*4490*/  MUFU.EX2 R21, R52 ;  /* 0x0000003400157308 */ /* 0x0000620000000800 */
[----:B------:R-:W-:-:S04]  /*44a0*/  FMNMX.FTZ R25, R71, R32, !PT ;  /* 0x0000002047197209 */ /* 0x000fc80007810000 */
        /* <DEDUP_REMOVED lines=8> */
[----:B------:R-:W-:Y:S01]  /*4530*/  IMAD.U32 R57, RZ, RZ, UR41 ;  /* 0x00000029ff397e24 */ /* 0x000fe2000f8e00ff */
[----:B-1----:R-:W-:Y:S02]  /*4540*/  F2FP.SATFINITE.E4M3.F32.PACK_AB_MERGE_C R146, R10, R21, RZ ;  /* 0x000000150a92723e */ /* 0x002fe400048070ff */
[----:B------:R-:W-:Y:S02]  /*4550*/  FMNMX.FTZ R36, R82, R29, !PT ;  /* 0x0000001d52247209 */ /* 0x000fe40007810000 */
[----:B------:R-:W1:Y:S01]  /*4560*/  MUFU.EX2 R12, R12 ;  /* 0x0000000c000c7308 */ /* 0x000e620000000800 */
[----:B0-----:R-:W-:-:S01]  /*4570*/  FFMA.FTZ R56, R81, UR41, -R20 ;  /* 0x0000002951387c23 */ /* 0x001fc20008010814 */
[----:B------:R-:W-:Y:S01]  /*4580*/  FMNMX.FTZ R29, R83, R36, !PT ;  /* 0x00000024531d7209 */ /* 0x000fe20007810000 */
[----:B------:R-:W-:-:S03]  /*4590*/  FFMA.FTZ R36, R61, UR41, -R20 ;  /* 0x000000293d247c23 */ /* 0x000fc60008010814 */
[----:B------:R-:W-:Y:S02]  /*45a0*/  FMNMX.FTZ R0, R86, R29, !PT ;  /* 0x0000001d56007209 */ /* 0x000fe40007810000 */
[----:B------:R0:W-:Y:S02]  /*45b0*/  MUFU.EX2 R29, R60 ;  /* 0x0000003c001d7308 */ /* 0x0001e40000000800 */
[----:B------:R-:W-:-:S05]  /*45c0*/  FMNMX.FTZ R0, R87, R0, !PT ;  /* 0x0000000057007209 */ /* 0x000fca0007810000 */
[----:B------:R-:W2:Y:S01]  /*45d0*/  SHFL.BFLY PT, R41, R0, 0x2, 0x1f ;  /* 0x0c401f0000297f89 */ /* 0x000ea200000e0000 */
[----:B------:R-:W-:Y:S01]  /*45e0*/  MUFU.EX2 R14, R14 ;  /* 0x0000000e000e7308 */ /* 0x000fe20000000800 */
[----:B0-----:R-:W-:-:S01]  /*45f0*/  FFMA.FTZ R60, R85, UR41, -R20 ;  /* 0x00000029553c7c23 */ /* 0x001fc20008010814 */
[----:B-1----:R-:W-:-:S04]  /*4600*/  F2FP.SATFINITE.E4M3.F32.PACK_AB_MERGE_C R150, R12, R11, RZ ;  /* 0x0000000b0c96723e */ /* 0x002fc800048070ff */
[----:B------:R-:W-:Y:S02]  /*4610*/  F2FP.SATFINITE.E4M3.F32.PACK_AB_MERGE_C R150, R8, R7, R150 ;  /* 0x000000070896723e */ /* 0x000fe40004807096 */
[----:B------:R-:W0:Y:S08]  /*4620*/  MUFU.EX2 R24, R24 ;  /* 0x0000001800187308 */ /* 0x000e300000000800 */
[----:B------:R-:W1:Y:S01]  /*4630*/  MUFU.EX2 R28, R28 ;  /* 0x0000001c001c7308 */ /* 0x000e620000000800 */
[----:B--2---:R-:W-:-:S07]  /*4640*/  FMNMX.FTZ R53, R0, R41, !PT ;  /* 0x0000002900357209 */ /* 0x004fce0007810000 */
[----:B------:R-:W2:Y:S01]  /*4650*/  MUFU.EX2 R36, R36 ;  /* 0x0000002400247308 */ /* 0x000ea20000000800 */
[----:B0-----:R-:W-:Y:S01]  /*4660*/  F2FP.SATFINITE.E4M3.F32.PACK_AB_MERGE_C R144, R24, R13, RZ ;  /* 0x0000000d1890723e */ /* 0x001fe200048070ff */
[----:B------:R-:W0:Y:S03]  /*4670*/  SHFL.BFLY PT, R0, R53, 0x1, 0x1f ;  /* 0x0c201f0035007f89 */ /* 0x000e2600000e0000 */
[----:B------:R-:W-:-:S03]  /*4680*/  F2FP.SATFINITE.E4M3.F32.PACK_AB_MERGE_C R144, R14, R9, R144 ;  /* 0x000000090e90723e */ /* 0x000fc60004807090 */
[----:B------:R-:W3:Y:S01]  /*4690*/  MUFU.EX2 R32, R32 ;  /* 0x0000002000207308 */ /* 0x000ee20000000800 */
[----:B-1----:R-:W-:-:S07]  /*46a0*/  F2FP.SATFINITE.E4M3.F32.PACK_AB_MERGE_C R146, R28, R15, R146 ;  /* 0x0000000f1c92723e */ /* 0x002fce0004807092 */
[----:B------:R-:W-:Y:S01]  /*46b0*/  MUFU.EX2 R37, R37 ;  /* 0x0000002500257308 */ /* 0x000fe20000000800 */
[----:B--2---:R-:W-:-:S07]  /*46c0*/  F2FP.SATFINITE.E4M3.F32.PACK_AB_MERGE_C R140, R36, R29, RZ ;  /* 0x0000001d248c723e */ /* 0x004fce00048070ff */
[----:B------:R-:W-:Y:S01]  /*46d0*/  MUFU.EX2 R44, R44 ;  /* 0x0000002c002c7308 */ /* 0x000fe20000000800 */
[----:B---3--:R-:W-:Y:S02]  /*46e0*/  F2FP.SATFINITE.E4M3.F32.PACK_AB_MERGE_C R140, R32, R25, R140 ;  /* 0x00000019208c723e */ /* 0x008fe4000480708c */
[----:B0-----:R-:W-:Y:S01]  /*46f0*/  FMNMX.FTZ R0, R53, R0, !PT ;  /* 0x0000000035007209 */ /* 0x001fe20007810000 */
[----:B------:R-:W-:-:S03]  /*4700*/  FFMA.FTZ R53, R84, UR41, -R20 ;  /* 0x0000002954357c23 */ /* 0x000fc60008010814 */
[C---:B------:R-:W-:Y:S01]  /*4710*/  FSETP.NEU.FTZ.AND P2, PT, R0.reuse, -INF , PT ;  /* 0xff8000000000780b */ /* 0x040fe20003f5d000 */
[----:B------:R-:W-:-:S01]  /*4720*/  FFMA.FTZ R57, R0, R57, -8 ;  /* 0xc100000000397423 */ /* 0x000fc20000010039 */
[----:B------:R-:W-:Y:S04]  /*4730*/  MUFU.EX2 R33, R33 ;  /* 0x0000002100217308 */ /* 0x000fe80000000800 */
[----:B------:R-:W-:Y:S02]  /*4740*/  FSEL R20, R57, RZ, P2 ;  /* 0x000000ff39147208 */ /* 0x000fe40001000000 */
[----:B------:R-:W-:Y:S02]  /*4750*/  PLOP3.LUT P2, PT, PT, PT, UP1, 0x40, 0x0 ;  /* 0x000000000000781c */ /* 0x000fe40003f4e818 */
        /* <DEDUP_REMOVED lines=15> */
[----:B------:R-:W-:Y:S01]  /*4850*/  FADD.FTZ R58, R3, R4 ;  /* 0x00000004033a7221 */ /* 0x000fe20000010000 */
[----:B------:R-:W-:-:S01]  /*4860*/  FFMA.FTZ R43, R50, UR41, -R20 ;  /* 0x00000029322b7c23 */ /* 0x000fc20008010814 */
[--C-:B------:R-:W-:Y:S01]  /*4870*/  FFMA.FTZ R50, R54, UR41, -R20.reuse ;  /* 0x0000002936327c23 */ /* 0x100fe20008010814 */
[----:B------:R-:W-:-:S01]  /*4880*/  FFMA.FTZ R54, R59, UR41, -R20 ;  /* 0x000000293b367c23 */ /* 0x000fc20008010814 */
[----:B------:R-:W-:Y:S01]  /*4890*/  FADD.FTZ R59, R5, R58 ;  /* 0x0000003a053b7221 */ /* 0x000fe20000010000 */
[----:B------:R-:W-:-:S01]  /*48a0*/  FFMA.FTZ R58, R62, UR41, -R20 ;  /* 0x000000293e3a7c23 */ /* 0x000fc20008010814 */
[----:B------:R-:W0:Y:S01]  /*48b0*/  MUFU.EX2 R27, R27 ;  /* 0x0000001b001b7308 */ /* 0x000e220000000800 */
[----:B------:R-:W-:-:S01]  /*48c0*/  FFMA.FTZ R47, R47, UR41, -R20 ;  /* 0x000000292f2f7c23 */ /* 0x000fc20008010814 */
[----:B------:R-:W-:Y:S01]  /*48d0*/  FADD.FTZ R62, R6, R59 ;  /* 0x0000003b063e7221 */ /* 0x000fe20000010000 */
[----:B------:R-:W-:-:S01]  /*48e0*/  FFMA.FTZ R59, R63, UR41, -R20 ;  /* 0x000000293f3b7c23 */ /* 0x000fc20008010814 */
[--C-:B------:R-:W-:Y:S01]  /*48f0*/  FFMA.FTZ R55, R55, UR41, -R20.reuse ;  /* 0x0000002937377c23 */ /* 0x100fe20008010814 */
[----:B------:R-:W-:-:S01]  /*4900*/  FFMA.FTZ R6, R67, UR41, -R20 ;  /* 0x0000002943067c23 */ /* 0x000fc20008010814 */
[----:B------:R-:W-:Y:S01]  /*4910*/  FADD.FTZ R61, R7, R62 ;  /* 0x0000003e073d7221 */ /* 0x000fe20000010000 */
[----:B------:R-:W-:-:S01]  /*4920*/  FFMA.FTZ R3, R70, UR41, -R20 ;  /* 0x0000002946037c23 */ /* 0x000fc20008010814 */
[----:B------:R-:W1:Y:S01]  /*4930*/  MUFU.EX2 R30, R30 ;  /* 0x0000001e001e7308 */ /* 0x000e620000000800 */
[----:B------:R-:W-:-:S01]  /*4940*/  FFMA.FTZ R71, R71, UR41, -R20 ;  /* 0x0000002947477c23 */ /* 0x000fc20008010814 */
[----:B------:R-:W-:Y:S01]  /*4950*/  FADD.FTZ R62, R8, R61 ;  /* 0x0000003d083e7221 */ /* 0x000fe20000010000 */
[----:B------:R-:W-:-:S01]  /*4960*/  FFMA.FTZ R61, R66, UR41, -R20 ;  /* 0x00000029423d7c23 */ /* 0x000fc20008010814 */
[--C-:B------:R-:W-:Y:S01]  /*4970*/  FFMA.FTZ R75, R75, UR41, -R20.reuse ;  /* 0x000000294b4b7c23 */ /* 0x100fe20008010814 */
[----:B------:R-:W-:-:S01]  /*4980*/  FFMA.FTZ R78, R78, UR41, -R20 ;  /* 0x000000294e4e7c23 */ /* 0x000fc20008010814 */
[----:B------:R-:W-:Y:S01]  /*4990*/  FADD.FTZ R65, R11, R62 ;  /* 0x0000003e0b417221 */ /* 0x000fe20000010000 */
[----:B------:R-:W-:-:S01]  /*49a0*/  FFMA.FTZ R79, R79, UR41, -R20 ;  /* 0x000000294f4f7c23 */ /* 0x000fc20008010814 */
[----:B------:R-:W2:Y:S01]  /*49b0*/  MUFU.EX2 R57, R57 ;  /* 0x0000003900397308 */ /* 0x000ea20000000800 */
[----:B0-----:R-:W-:-:S01]  /*49c0*/  FADD.FTZ R63, R26, R27 ;  /* 0x0000001b1a3f7221 */ /* 0x001fc20000010000 */
[----:B------:R-:W-:Y:S01]  /*49d0*/  FADD.FTZ R66, R12, R65 ;  /* 0x000000410c427221 */ /* 0x000fe20000010000 */
[----:B------:R-:W-:-:S01]  /*49e0*/  FFMA.FTZ R82, R82, UR41, -R20 ;  /* 0x0000002952527c23 */ /* 0x000fc20008010814 */
[--C-:B------:R-:W-:Y:S01]  /*49f0*/  FFMA.FTZ R83, R83, UR41, -R20.reuse ;  /* 0x0000002953537c23 */ /* 0x100fe20008010814 */
[----:B------:R-:W-:-:S03]  /*4a00*/  FFMA.FTZ R86, R86, UR41, -R20 ;  /* 0x0000002956567c23 */ /* 0x000fc60008010814 */
[----:B------:R-:W0:Y:S01]  /*4a10*/  MUFU.EX2 R31, R31 ;  /* 0x0000001f001f7308 */ /* 0x000e220000000800 */
[----:B-1----:R-:W-:-:S01]  /*4a20*/  FADD.FTZ R62, R30, R63 ;  /* 0x0000003f1e3e7221 */ /* 0x002fc20000010000 */
[----:B------:R-:W-:-:S04]  /*4a30*/  FADD.FTZ R63, R9, R66 ;  /* 0x00000042093f7221 */ /* 0x000fc80000010000 */
[----:B------:R-:W-:Y:S02]  /*4a40*/  FADD.FTZ R12, R14, R63 ;  /* 0x0000003f0e0c7221 */ /* 0x000fe40000010000 */
[----:B------:R-:W1:Y:S01]  /*4a50*/  MUFU.EX2 R34, R34 ;  /* 0x0000002200227308 */ /* 0x000e620000000800 */
[----:B--2---:R-:W-:-:S01]  /*4a60*/  FADD.FTZ R62, R57, R62 ;  /* 0x0000003e393e7221 */ /* 0x004fc20000010000 */
[----:B------:R-:W-:Y:S01]  /*4a70*/  FADD.FTZ R11, R13, R12 ;  /* 0x0000000c0d0b7221 */ /* 0x000fe20000010000 */
[----:B------:R-:W-:-:S03]  /*4a80*/  F2FP.SATFINITE.E4M3.F32.PACK_AB_MERGE_C R30, R57, R30, RZ ;  /* 0x0000001e391e723e */ /* 0x000fc600048070ff */
[----:B------:R-:W-:Y:S01]  /*4a90*/  FADD.FTZ R24, R24, R11 ;  /* 0x0000000b18187221 */ /* 0x000fe20000010000 */
[----:B------:R-:W-:Y:S01]  /*4aa0*/  F2FP.SATFINITE.E4M3.F32.PACK_AB_MERGE_C R149, R27, R26, R30 ;  /* 0x0000001a1b95723e */ /* 0x000fe2000480701e */
        /* <DEDUP_REMOVED lines=10> */
[----:B------:R-:W-:-:S04]  /*4b50*/  FADD.FTZ R7, R25, R10 ;  /* 0x0000000a19077221 */ /* 0x000fc80000010000 */
[----:B------:R-:W-:Y:S01]  /*4b60*/  FADD.FTZ R32, R32, R7 ;  /* 0x0000000720207221 */ /* 0x000fe20000010000 */
[----:B------:R-:W-:Y:S01]  /*4b70*/  F2FP.SATFINITE.E4M3.F32.PACK_AB_MERGE_C R7, R44, R37, RZ ;  /* 0x000000252c07723e */ /* 0x000fe200048070ff */
[----:B------:R-:W2:Y:S01]  /*4b80*/  MUFU.EX2 R39, R39 ;  /* 0x0000002700277308 */ /* 0x000ea20000000800 */
[----:B0-----:R-:W-:-:S01]  /*4b90*/  FADD.FTZ R5, R64, R5 ;  /* 0x0000000540057221 */ /* 0x001fc20000010000 */
[----:B------:R-:W-:Y:S01]  /*4ba0*/  FADD.FTZ R29, R29, R32 ;  /* 0x000000201d1d7221 */ /* 0x000fe20000010000 */
[----:B------:R-:W-:Y:S02]  /*4bb0*/  F2FP.SATFINITE.E4M3.F32.PACK_AB_MERGE_C R142, R40, R33, R7 ;  /* 0x00000021288e723e */ /* 0x000fe40004807007 */
[----:B------:R-:W-:Y:S01]  /*4bc0*/  F2FP.SATFINITE.E4M3.F32.PACK_AB_MERGE_C R35, R64, R35, RZ ;  /* 0x000000234023723e */ /* 0x000fe200048070ff */
[----:B------:R-:W-:-:S02]  /*4bd0*/  FADD.FTZ R36, R36, R29 ;  /* 0x0000001d24247221 */ /* 0x000fc40000010000 */
[----:B------:R-:W0:Y:S01]  /*4be0*/  MUFU.EX2 R42, R42 ;  /* 0x0000002a002a7308 */ /* 0x000e220000000800 */
[----:B-1----:R-:W-:-:S01]  /*4bf0*/  FADD.FTZ R4, R38, R5 ;  /* 0x0000000526047221 */ /* 0x002fc20000010000 */
[----:B------:R-:W-:Y:S01]  /*4c00*/  FADD.FTZ R33, R33, R36 ;  /* 0x0000002421217221 */ /* 0x000fe20000010000 */
[----:B------:R-:W-:-:S03]  /*4c10*/  F2FP.SATFINITE.E4M3.F32.PACK_AB_MERGE_C R151, R34, R31, R35 ;  /* 0x0000001f2297723e */ /* 0x000fc60004807023 */
[----:B------:R-:W-:Y:S02]  /*4c20*/  FADD.FTZ R40, R40, R33 ;  /* 0x0000002128287221 */ /* 0x000fe40000010000 */
[----:B------:R-:W1:Y:S01]  /*4c30*/  MUFU.EX2 R47, R47 ;  /* 0x0000002f002f7308 */ /* 0x000e620000000800 */
[----:B--2---:R-:W-:-:S01]  /*4c40*/  FADD.FTZ R5, R39, R4 ;  /* 0x0000000427057221 */ /* 0x004fc20000010000 */
[----:B------:R-:W-:Y:S01]  /*4c50*/  FFMA.FTZ R4, R74, UR41, -R20 ;  /* 0x000000294a047c23 */ /* 0x000fe20008010814 */
[----:B------:R-:W-:-:S01]  /*4c60*/  FADD.FTZ R37, R37, R40 ;  /* 0x0000002825257221 */ /* 0x000fc20000010000 */
[----:B------:R-:W-:-:S03]  /*4c70*/  FFMA.FTZ R20, R87, UR41, -R20 ;  /* 0x0000002957147c23 */ /* 0x000fc60008010814 */
[----:B------:R-:W-:Y:S01]  /*4c80*/  FADD.FTZ R44, R44, R37 ;  /* 0x000000252c2c7221 */ /* 0x000fe20000010000 */
[----:B------:R-:W2:Y:S01]  /*4c90*/  MUFU.EX2 R43, R43 ;  /* 0x0000002b002b7308 */ /* 0x000ea20000000800 */
[----:B0-----:R-:W-:-:S07]  /*4ca0*/  FADD.FTZ R12, R42, R5 ;  /* 0x000000052a0c7221 */ /* 0x001fce0000010000 */
[----:B------:R-:W0:Y:S01]  /*4cb0*/  MUFU.EX2 R46, R46 ;  /* 0x0000002e002e7308 */ /* 0x000e220000000800 */
[----:B-1----:R-:W-:-:S01]  /*4cc0*/  FADD.FTZ R12, R47, R12 ;  /* 0x0000000c2f0c7221 */ /* 0x002fc20000010000 */
[----:B------:R-:W-:-:S04]  /*4cd0*/  F2FP.SATFINITE.E4M3.F32.PACK_AB_MERGE_C R42, R47, R42, RZ ;  /* 0x0000002a2f2a723e */ /* 0x000fc800048070ff */
[----:B------:R-:W-:Y:S02]  /*4ce0*/  F2FP.SATFINITE.E4M3.F32.PACK_AB_MERGE_C R145, R39, R38, R42 ;  /* 0x000000262791723e */ /* 0x000fe4000480702a */
        /* <DEDUP_REMOVED lines=8> */
[----:B------:R-:W-:-:S04]  /*4d70*/  F2FP.SATFINITE.E4M3.F32.PACK_AB_MERGE_C R50, R55, R50, RZ ;  /* 0x000000323732723e */ /* 0x000fc800048070ff */
[----:B------:R-:W-:Y:S02]  /*4d80*/  F2FP.SATFINITE.E4M3.F32.PACK_AB_MERGE_C R147, R46, R43, R50 ;  /* 0x0000002b2e93723e */ /* 0x000fe40004807032 */
        /* <DEDUP_REMOVED lines=8> */
[----:B------:R-:W-:-:S04]  /*4e10*/  F2FP.SATFINITE.E4M3.F32.PACK_AB_MERGE_C R58, R59, R58, RZ ;  /* 0x0000003a3b3a723e */ /* 0x000fc800048070ff */
[----:B------:R-:W-:Y:S02]  /*4e20*/  F2FP.SATFINITE.E4M3.F32.PACK_AB_MERGE_C R141, R54, R51, R58 ;  /* 0x00000033368d723e */ /* 0x000fe4000480703a */
[----:B------:R-:W0:Y:S01]  /*4e30*/  MUFU.EX2 R3, R3 ;  /* 0x0000000300037308 */ /* 0x000e220000000800 */
[----:B-1----:R-:W-:-:S07]  /*4e40*/  FADD.FTZ R5, R61, R10 ;  /* 0x0000000a3d057221 */ /* 0x002fce0000010000 */
[----:B------:R-:W-:Y:S01]  /*4e50*/  MUFU.EX2 R45, R45 ;  /* 0x0000002d002d7308 */ /* 0x000fe20000000800 */
[----:B--2---:R-:W-:-:S07]  /*4e60*/  FADD.FTZ R10, R6, R5 ;  /* 0x00000005060a7221 */ /* 0x004fce0000010000 */
[----:B------:R-:W1:Y:S01]  /*4e70*/  MUFU.EX2 R52, R52 ;  /* 0x0000003400347308 */ /* 0x000e620000000800 */
[----:B0-----:R-:W-:-:S07]  /*4e80*/  FADD.FTZ R5, R3, R10 ;  /* 0x0000000a03057221 */ /* 0x001fce0000010000 */
[----:B------:R-:W0:Y:S08]  /*4e90*/  MUFU.EX2 R8, R71 ;  /* 0x0000004700087308 */ /* 0x000e300000000800 */
[----:B------:R-:W-:Y:S01]  /*4ea0*/  MUFU.EX2 R41, R72 ;  /* 0x0000004800297308 */ /* 0x000fe20000000800 */
[----:B-1----:R-:W-:-:S07]  /*4eb0*/  F2FP.SATFINITE.E4M3.F32.PACK_AB_MERGE_C R7, R52, R45, RZ ;  /* 0x0000002d3407723e */ /* 0x002fce00048070ff */
[----:B------:R-:W1:Y:S01]  /*4ec0*/  MUFU.EX2 R48, R48 ;  /* 0x0000003000307308 */ /* 0x000e620000000800 */
[----:B0-----:R-:W-:-:S07]  /*4ed0*/  FADD.FTZ R5, R8, R5 ;  /* 0x0000000508057221 */ /* 0x001fce0000010000 */
[----:B------:R-:W0:Y:S08]  /*4ee0*/  MUFU.EX2 R4, R4 ;  /* 0x0000000400047308 */ /* 0x000e300000000800 */
[----:B------:R-:W2:Y:S01]  /*4ef0*/  MUFU.EX2 R75, R75 ;  /* 0x0000004b004b7308 */ /* 0x000ea20000000800 */
[----:B-1----:R-:W-:Y:S01]  /*4f00*/  F2FP.SATFINITE.E4M3.F32.PACK_AB_MERGE_C R136, R48, R41, R7 ;  /* 0x000000293088723e */ /* 0x002fe20004807007 */
[----:B------:R-:W-:Y:S01]  /*4f10*/  FADD.FTZ R41, R41, R44 ;  /* 0x0000002c29297221 */ /* 0x000fe20000010000 */
[----:B------:R-:W-:-:S03]  /*4f20*/  F2FP.SATFINITE.E4M3.F32.PACK_AB_MERGE_C R7, R8, R3, RZ ;  /* 0x000000030807723e */ /* 0x000fc600048070ff */
[----:B------:R-:W-:Y:S01]  /*4f30*/  FADD.FTZ R48, R48, R41 ;  /* 0x0000002930307221 */ /* 0x000fe20000010000 */
[----:B------:R-:W-:Y:S01]  /*4f40*/  F2FP.SATFINITE.E4M3.F32.PACK_AB_MERGE_C R143, R6, R61, R7 ;  /* 0x0000003d068f723e */ /* 0x000fe20004807007 */
[----:B------:R-:W1:Y:S01]  /*4f50*/  MUFU.EX2 R78, R78 ;  /* 0x0000004e004e7308 */ /* 0x000e620000000800 */
[----:B0-----:R-:W-:-:S01]  /*4f60*/  FADD.FTZ R8, R4, R5 ;  /* 0x0000000504087221 */ /* 0x001fc20000010000 */
[----:B------:R-:W-:-:S04]  /*4f70*/  FADD.FTZ R45, R45, R48 ;  /* 0x000000302d2d7221 */ /* 0x000fc80000010000 */
[----:B------:R-:W-:Y:S02]  /*4f80*/  FADD.FTZ R52, R52, R45 ;  /* 0x0000002d34347221 */ /* 0x000fe40000010000 */
[----:B------:R-:W0:Y:S01]  /*4f90*/  MUFU.EX2 R79, R79 ;  /* 0x0000004f004f7308 */ /* 0x000e220000000800 */
[----:B--2---:R-:W-:-:S07]  /*4fa0*/  FADD.FTZ R5, R75, R8 ;  /* 0x000000084b057221 */ /* 0x004fce0000010000 */
[----:B------:R-:W-:Y:S01]  /*4fb0*/  MUFU.EX2 R53, R53 ;  /* 0x0000003500357308 */ /* 0x000fe20000000800 */
[----:B-1----:R-:W-:-:S07]  /*4fc0*/  FADD.FTZ R8, R78, R5 ;  /* 0x000000054e087221 */ /* 0x002fce0000010000 */
[----:B------:R-:W1:Y:S01]  /*4fd0*/  MUFU.EX2 R60, R60 ;  /* 0x0000003c003c7308 */ /* 0x000e620000000800 */
[C---:B0-----:R-:W-:Y:S01]  /*4fe0*/  F2FP.SATFINITE.E4M3.F32.PACK_AB_MERGE_C R78, R79.reuse, R78, RZ ;  /* 0x0000004e4f4e723e */ /* 0x041fe200048070ff */
[----:B------:R-:W-:-:S03]  /*4ff0*/  FADD.FTZ R79, R79, R8 ;  /* 0x000000084f4f7221 */ /* 0x000fc60000010000 */
[----:B------:R-:W-:-:S03]  /*5000*/  F2FP.SATFINITE.E4M3.F32.PACK_AB_MERGE_C R137, R75, R4, R78 ;  /* 0x000000044b89723e */ /* 0x000fc6000480704e */
[----:B------:R-:W-:Y:S08]  /*5010*/  MUFU.EX2 R49, R49 ;  /* 0x0000003100317308 */ /* 0x000ff00000000800 */
[----:B------:R-:W0:Y:S01]  /*5020*/  MUFU.EX2 R56, R56 ;  /* 0x0000003800387308 */ /* 0x000e220000000800 */
[----:B-1----:R-:W-:-:S07]  /*5030*/  F2FP.SATFINITE.E4M3.F32.PACK_AB_MERGE_C R9, R60, R53, RZ ;  /* 0x000000353c09723e */ /* 0x002fce00048070ff */
[----:B------:R-:W1:Y:S08]  /*5040*/  MUFU.EX2 R82, R82 ;  /* 0x0000005200527308 */ /* 0x000e700000000800 */
[----:B------:R-:W2:Y:S01]  /*5050*/  MUFU.EX2 R83, R83 ;  /* 0x0000005300537308 */ /* 0x000ea20000000800 */
[----:B0-----:R-:W-:Y:S01]  /*5060*/  F2FP.SATFINITE.E4M3.F32.PACK_AB_MERGE_C R138, R56, R49, R9 ;  /* 0x00000031388a723e */ /* 0x001fe20004807009 */
[----:B------:R-:W-:-:S04]  /*5070*/  FADD.FTZ R49, R49, R52 ;  /* 0x0000003431317221 */ /* 0x000fc80000010000 */
[----:B------:R-:W-:Y:S02]  /*5080*/  FADD.FTZ R56, R56, R49 ;  /* 0x0000003138387221 */ /* 0x000fe40000010000 */
[----:B------:R-:W0:Y:S01]  /*5090*/  MUFU.EX2 R86, R86 ;  /* 0x0000005600567308 */ /* 0x000e220000000800 */
[----:B-1----:R-:W-:-:S01]  /*50a0*/  FADD.FTZ R4, R82, R79 ;  /* 0x0000004f52047221 */ /* 0x002fc20000010000 */
[----:B------:R-:W-:-:S06]  /*50b0*/  FADD.FTZ R53, R53, R56 ;  /* 0x0000003835357221 */ /* 0x000fcc0000010000 */
[----:B------:R-:W1:Y:S01]  /*50c0*/  MUFU.EX2 R3, R20 ;  /* 0x0000001400037308 */ /* 0x000e620000000800 */
[----:B--2---:R-:W-:-:S04]  /*50d0*/  FADD.FTZ R5, R83, R4 ;  /* 0x0000000453057221 */ /* 0x004fc80000010000 */
[----:B0-----:R-:W-:Y:S01]  /*50e0*/  FADD.FTZ R4, R86, R5 ;  /* 0x0000000556047221 */ /* 0x001fe20000010000 */
[----:B------:R-:W-:-:S01]  /*50f0*/  FADD.FTZ R5, R60, R53 ;  /* 0x000000353c057221 */ /* 0x000fc20000010000 */
[C---:B-1----:R-:W-:Y:S02]  /*5100*/  F2FP.SATFINITE.E4M3.F32.PACK_AB_MERGE_C R6, R3.reuse, R86, RZ ;  /* 0x000000560306723e */ /* 0x042fe400048070ff */
[----:B------:R-:W-:-:S01]  /*5110*/  FADD.FTZ R4, R3, R4 ;  /* 0x0000000403047221 */ /* 0x000fc20000010000 */
[----:B------:R-:W-:Y:S01]  /*5120*/  VIADD R3, R88, 0xfffffffe ;  /* 0xfffffffe58037836 */ /* 0x000fe20000000000 */
        /* <DEDUP_REMOVED lines=12> */
.L_x_893:
[----:B------:R-:W-:-:S11]  /*51f0*/  UISETP.NE.AND UP2, UPT, UR7, 0x1, UPT ;  /* 0x000000010700788c */ /* 0x000fd6000bf45270 */
[----:B------:R-:W-:Y:S02]  /*5200*/  @UP2 ULDC.64 UR20, c[0x0][0x9e8] ;  /* 0x00027a0000142ab9 */ /* 0x000fe40000000a00 */
[----:B------:R-:W-:-:S04]  /*5210*/  UIMAD.WIDE.U32 UR10, UR14, UR20, URZ ;  /* 0x000000140e0a72a5 */ /* 0x000fc8000f8e003f */
[----:B------:R-:W-:-:S12]  /*5220*/  @UP2 USHF.R.U32.HI UR14, URZ, UR21, UR11 ;  /* 0x000000153f0e2299 */ /* 0x000fd8000801160b */
.L_x_894:
[----:B------:R-:W-:-:S04]  /*5230*/  UIMAD UR7, UR14, UR7, UR7 ;  /* 0x000000070e0772a4 */ /* 0x000fc8000f8e0207 */
[----:B------:R-:W-:-:S04]  /*5240*/  UISETP.LT.AND UP2, UPT, UR6, UR7, UPT ;  /* 0x000000070600728c */ /* 0x000fc8000bf41270 */
[----:B------:R-:W-:-:S12]  /*5250*/  USEL UR6, UR6, UR7, UP2 ;  /* 0x0000000706067287 */ /* 0x000fd80009000000 */
.L_x_892:
[----:B------:R-:W-:Y:S01]  /*5260*/  USHF.R.S32.HI UR7, URZ, 0x1f, UR6 ;  /* 0x0000001f3f077899 */ /* 0x000fe20008011406 */
[----:B------:R-:W-:Y:S02]  /*5270*/  CS2R R88, SRZ ;  /* 0x0000000000587805 */ /* 0x000fe4000001ff00 */
[----:B------:R-:W-:Y:S02]  /*5280*/  CS2R R90, SRZ ;  /* 0x00000000005a7805 */ /* 0x000fe4000001ff00 */
[----:B------:R-:W-:Y:S01]  /*5290*/  CS2R R92, SRZ ;  /* 0x00000000005c7805 */ /* 0x000fe2000001ff00 */
[----:B------:R-:W-:Y:S01]  /*52a0*/  ULEA.HI UR7, UR7, UR6, URZ, 0x7 ;  /* 0x0000000607077291 */ /* 0x000fe2000f8f383f */
[----:B------:R-:W-:Y:S02]  /*52b0*/  CS2R R94, SRZ ;  /* 0x00000000005e7805 */ /* 0x000fe4000001ff00 */
[----:B------:R-:W-:Y:S02]  /*52c0*/  CS2R R96, SRZ ;  /* 0x0000000000607805 */ /* 0x000fe4000001ff00 */
[----:B------:R-:W-:Y:S01]  /*52d0*/  CS2R R98, SRZ ;  /* 0x0000000000627805 */ /* 0x000fe2000001ff00 */
        /* <DEDUP_REMOVED lines=10> */
[----:B------:R-:W-:Y:S02]  /*5380*/  CS2R R114, SRZ ;  /* 0x0000000000727805 */ /* 0x000fe4000001ff00 */
[----:B------:R-:W-:Y:S02]  /*5390*/  CS2R R116, SRZ ;  /* 0x0000000000747805 */ /* 0x000fe4000001ff00 */
[----:B------:R-:W-:Y:S02]  /*53a0*/  CS2R R118, SRZ ;  /* 0x0000000000767805 */ /* 0x000fe4000001ff00 */
[----:B------:R-:W-:Y:S02]  /*53b0*/  CS2R R120, SRZ ;  /* 0x0000000000787805 */ /* 0x000fe4000001ff00 */
[----:B------:R-:W-:Y:S02]  /*53c0*/  ISETP.GE.AND P2, PT, R3, UR17, PT ;  /* 0x0000001103007c0c */ /* 0x000fe4000bf46270 */
[----:B------:R-:W-:-:S02]  /*53d0*/  CS2R R122, SRZ ;  /* 0x00000000007a7805 */ /* 0x000fc4000001ff00 */
[----:B------:R-:W-:Y:S02]  /*53e0*/  CS2R R124, SRZ ;  /* 0x00000000007c7805 */ /* 0x000fe4000001ff00 */
[----:B------:R-:W-:Y:S02]  /*53f0*/  CS2R R126, SRZ ;  /* 0x00000000007e7805 */ /* 0x000fe4000001ff00 */
[----:B------:R-:W-:Y:S02]  /*5400*/  CS2R R128, SRZ ;  /* 0x0000000000807805 */ /* 0x000fe4000001ff00 */
[----:B------:R-:W-:Y:S02]  /*5410*/  CS2R R130, SRZ ;  /* 0x0000000000827805 */ /* 0x000fe4000001ff00 */
[----:B------:R-:W-:Y:S02]  /*5420*/  CS2R R132, SRZ ;  /* 0x0000000000847805 */ /* 0x000fe4000001ff00 */
[----:B------:R-:W-:Y:S01]  /*5430*/  CS2R R134, SRZ ;  /* 0x0000000000867805 */ /* 0x000fe2000001ff00 */
[----:B------:R-:W-:Y:S06]  /*5440*/  @!P2 BRA `(.L_x_895) ;  /* 0x0000002c0084a947 */ /* 0x000fec0003800000 */
        /* <DEDUP_REMOVED lines=24> */
[----:B------:R-:W-:Y:S01]  /*55d0*/  ULDC UR21, c[0x0][0x9e4] ;  /* 0x0002790000157ab9 */ /* 0x000fe20000000800 */
[----:B------:R-:W-:Y:S01]  /*55e0*/  ULDC UR18, c[0x0][0x9dc] ;  /* 0x0002770000127ab9 */ /* 0x000fe20000000800 */
[----:B------:R-:W-:-:S05]  /*55f0*/  ULDC UR22, c[0x0][0x9e0] ;  /* 0x0002780000167ab9 */ /* 0x000fca0000000800 */
.L_x_913:
[----:B------:R-:W-:-:S04]  /*5600*/  UIADD3 UR19, UR51, 0x1, URZ ;  /* 0x0000000133137890 */ /* 0x000fc8000fffe03f */
[----:B------:R-:W-:-:S04]  /*5610*/  UISETP.NE.AND UP2, UPT, UR19, 0x2, UPT ;  /* 0x000000021300788c */ /* 0x000fc8000bf45270 */
[----:B------:R-:W-:Y:S02]  /*5620*/  USEL UR20, URZ, 0x1, UP2 ;  /* 0x000000013f147887 */ /* 0x000fe40009000000 */
[----:B------:R-:W-:Y:S02]  /*5630*/  USEL UR19, UR19, URZ, UP2 ;  /* 0x0000003f13137287 */ /* 0x000fe40009000000 */
[----:B------:R-:W-:Y:S01]  /*5640*/  ULOP3.LUT UR20, UR54, UR20, URZ, 0x3c, !UPT ;  /* 0x0000001436147292 */ /* 0x000fe2000f8e3c3f */
[----:B------:R-:W-:Y:S11]  /*5650*/  @!P0 BRA `(.L_x_896) ;  /* 0x0000000000048947 */ /* 0x000ff60003800000 */
[----:B------:R-:W-:Y:S01]  /*5660*/  BPT.TRAP 0x1 ;  /* 0x000000040000795c */ /* 0x000fe20000300000 */
.L_x_896:
[----:B------:R-:W-:Y:S01]  /*5670*/  ULEA UR23, UR19, UR46, 0x3 ;  /* 0x0000002e13177291 */ /* 0x000fe2000f8e183f */
[----:B------:R-:W-:-:S05]  /*5680*/  IMAD.U32 R6, RZ, RZ, UR20 ;  /* 0x00000014ff067e24 */ /* 0x000fca000f8e00ff */
[----:B------:R-:W-:-:S04]  /*5690*/  SHF.L.U32 R6, R6, 0x1f, RZ ;  /* 0x0000001f06067819 */ /* 0x000fc800000006ff */
[----:B------:R0:W1:Y:S01]  /*56a0*/  SYNCS.PHASECHK.TRANS64.TRYWAIT P2, [UR23+0x19c30], R6 ;  /* 0x019c3006ff0075a7 */ /* 0x0000620008040157 */
[----:B------:R-:W-:Y:S05]  /*56b0*/  @!P0 BRA `(.L_x_897) ;  /* 0x0000000000048947 */ /* 0x000fea0003800000 */
[----:B------:R-:W-:Y:S01]  /*56c0*/  BPT.TRAP 0x1 ;  /* 0x000000040000795c */ /* 0x000fe20000300000 */
.L_x_897:
[----:B-1----:R-:W-:Y:S05]  /*56d0*/  @P2 BRA `(.L_x_898) ;  /* 0x0000000000082947 */ /* 0x002fea0003800000 */
[----:B------:R-:W1:Y:S02]  /*56e0*/  SYNCS.PHASECHK.TRANS64.TRYWAIT P2, [UR23+0x19c30], R6 ;  /* 0x019c3006ff0075a7 */ /* 0x000e640008040157 */
[----:B-1----:R-:W-:Y:S05]  /*56f0*/  @!P2 BRA `(.L_x_899) ;  /* 0x0000011400cca947 */ /* 0x002fea0003800000 */
.L_x_898:
        /* <DEDUP_REMOVED lines=17> */
.L_x_900:
[----:B------:R-:W-:Y:S01]  /*5810*/  ULEA UR11, UR51, UR46, 0x3 ;  /* 0x0000002e330b7291 */ /* 0x000fe2000f8e183f */
[----:B01----:R-:W-:-:S05]  /*5820*/  IMAD.U32 R6, RZ, RZ, UR54 ;  /* 0x00000036ff067e24 */ /* 0x003fca000f8e00ff */
[----:B------:R-:W-:-:S04]  /*5830*/  SHF.L.U32 R6, R6, 0x1f, RZ ;  /* 0x0000001f06067819 */ /* 0x000fc800000006ff */
[----:B------:R0:W1:Y:S01]  /*5840*/  SYNCS.PHASECHK.TRANS64.TRYWAIT P2, [UR11+0x19c50], R6 ;  /* 0x019c5006ff0075a7 */ /* 0x000062000804014b */
[----:B------:R-:W-:Y:S05]  /*5850*/  @!P0 BRA `(.L_x_901) ;  /* 0x0000000000048947 */ /* 0x000fea0003800000 */
[----:B------:R-:W-:Y:S01]  /*5860*/  BPT.TRAP 0x1 ;  /* 0x000000040000795c */ /* 0x000fe20000300000 */
.L_x_901:
[----:B-1----:R-:W-:Y:S05]  /*5870*/  @P2 BRA `(.L_x_902) ;  /* 0x0000000000082947 */ /* 0x002fea0003800000 */
[----:B------:R-:W1:Y:S02]  /*5880*/  SYNCS.PHASECHK.TRANS64.TRYWAIT P2, [UR11+0x19c50], R6 ;  /* 0x019c5006ff0075a7 */ /* 0x000e64000804014b */
[----:B-1----:R-:W-:Y:S05]  /*5890*/  @!P2 BRA `(.L_x_903) ;  /* 0x00000114007ca947 */ /* 0x002fea0003800000 */
.L_x_902:
[----:B------:R-:W-:Y:S01]  /*58a0*/  UIADD3 UR6, UR46, 0x3000, URZ ;  /* 0x000030002e067890 */ /* 0x000fe2000fffe03f */
[----:B------:R-:W-:Y:S01]  /*58b0*/  WARPGROUP.ARRIVE ;  /* 0x00000000000079c5 */ /* 0x000fe20000000000 */
[----:B------:R-:W-:Y:S01]  /*58c0*/  UMOV UR7, 0x40000040 ;  /* 0x4000004000077882 */ /* 0x000fe20000000000 */
[----:B------:R-:W-:Y:S01]  /*58d0*/  PLOP3.LUT P2, PT, PT, PT, UP0, 0x80, 0x0 ;  /* 0x000000000000781c */ /* 0x000fe20003f4f008 */
[----:B------:R-:W-:Y:S01]  /*58e0*/  USHF.R.U32.HI UR6, URZ, 0x4, UR6 ;  /* 0x000000043f067899 */ /* 0x000fe20008011606 */
[----:B------:R-:W-:Y:S01]  /*58f0*/  PLOP3.LUT P3, PT, PT, PT, UP0, 0x80, 0x0 ;  /* 0x000000000000781c */ /* 0x000fe20003f6f008 */
[----:B------:R-:W-:Y:S02]  /*5900*/  VIADD R8, R17, UR39 ;  /* 0x0000002711087c36 */ /* 0x000fe40008000000 */
[----:B------:R-:W-:Y:S01]  /*5910*/  ULOP3.LUT UR6, UR6, 0x3fff, URZ, 0xc0, !UPT ;  /* 0x00003fff06067892 */ /* 0x000fe2000f8ec03f */
[----:B01----:R-:W-:Y:S02]  /*5920*/  IMAD.U32 R6, RZ, RZ, UR23 ;  /* 0x00000017ff067e24 */ /* 0x003fe4000f8e00ff */
[----:B------:R-:W-:Y:S01]  /*5930*/  IMAD.SHL.U32 R9, R3, 0x80, RZ ;  /* 0x0000008003097824 */ /* 0x000fe200078e00ff */
[----:B------:R-:W-:Y:S01]  /*5940*/  ULOP3.LUT UR6, UR6, 0x10000, URZ, 0xfc, !UPT ;  /* 0x0001000006067892 */ /* 0x000fe2000f8efc3f */
[----:B------:R-:W-:-:S03]  /*5950*/  @!P1 VIADD R6, R6, 0x19c40 ;  /* 0x00019c4006069836 */ /* 0x000fc60000000000 */
[----:B------:R-:W-:Y:S02]  /*5960*/  UIMAD UR10, UR51, 0x300, UR6 ;  /* 0x00000300330a78a4 */ /* 0x000fe4000f8e0206 */
[----:B------:R-:W-:-:S05]  /*5970*/  @!P1 PRMT R6, RZ, 0x654, R6 ;  /* 0x00000654ff069816 */ /* 0x000fca0000000006 */
        /* <DEDUP_REMOVED lines=22> */
[----:B------:R-:W-:Y:S01]  /*5ae0*/  IMAD.U32 R7, RZ, RZ, UR47 ;  /* 0x0000002fff077e24 */ /* 0x000fe2000f8e00ff */
[----:B------:R-:W-:-:S03]  /*5af0*/  ULOP3.LUT UR6, URZ, UR18, URZ, 0x33, !UPT ;  /* 0x000000123f067292 */ /* 0x000fc6000f8e333f */
[----:B------:R-:W0:Y:S01]  /*5b00*/  SHFL.IDX PT, R14, R8, RZ, 0x1c1f ;  /* 0x001c1fff080e7589 */ /* 0x000e2200000e0000 */
[----:B------:R-:W-:Y:S02]  /*5b10*/  WARPGROUP.DEPBAR.LE gsb0, 0x0 ;  /* 0x00008000000079c5 */ /* 0x000fe40000010000 */
[----:B------:R1:W-:Y:S02]  /*5b20*/  @!P1 SYNCS.ARRIVE.TRANS64.RED.A1T0 RZ, [R6+URZ], RZ ;  /* 0x000000ff06ff99a7 */ /* 0x0003e4000810043f */
[----:B-1----:R-:W-:-:S04]  /*5b30*/  IADD3 R6, -R16, 0x1, -R9 ;  /* 0x0000000110067810 */ /* 0x002fc80007ffe909 */
[----:B------:R-:W-:-:S05]  /*5b40*/  IADD3 R6, -R7, UR40, R6 ;  /* 0x0000002807067c10 */ /* 0x000fca000fffe106 */
[C---:B------:R-:W-:Y:S02]  /*5b50*/  VIADD R10, R6.reuse, UR22 ;  /* 0x00000016060a7c36 */ /* 0x040fe40008000000 */
[----:B------:R-:W-:Y:S02]  /*5b60*/  VIADD R11, R6, UR6 ;  /* 0x00000006060b7c36 */ /* 0x000fe40008000000 */
[--C-:B0-----:R-:W-:Y:S02]  /*5b70*/  IMAD.IADD R12, R10, 0x1, R14.reuse ;  /* 0x000000010a0c7824 */ /* 0x101fe400078e020e */
[----:B------:R-:W-:Y:S01]  /*5b80*/  IMAD.IADD R13, R11, 0x1, R14 ;  /* 0x000000010b0d7824 */ /* 0x000fe200078e020e */
[----:B------:R-:W-:Y:S06]  /*5b90*/  @P2 BRA `(.L_x_904) ;  /* 0x00000000005c2947 */ /* 0x000fec0003800000 */
[----:B------:R-:W-:Y:S01]  /*5ba0*/  IMAD.U32 R6, RZ, RZ, UR47 ;  /* 0x0000002fff067e24 */ /* 0x000fe2000f8e00ff */
[----:B------:R-:W-:Y:S04]  /*5bb0*/  BSSY B0, `(.L_x_905) ;  /* 0x0000011000007945 */ /* 0x000fe80003800000 */
[----:B------:R-:W-:-:S04]  /*5bc0*/  IADD3 R14, -R6, UR40, R14 ;  /* 0x00000028060e7c10 */ /* 0x000fc8000fffe10e */
        /* <DEDUP_REMOVED lines=10> */
.L_x_906:
[----:B------:R-:W-:-:S05]  /*5c70*/  IMAD.U32 R15, RZ, RZ, UR21 ;  /* 0x00000015ff0f7e24 */ /* 0x000fca000f8e00ff */
[----:B------:R-:W-:-:S13]  /*5c80*/  ISETP.NE.AND P2, PT, R15, 0x1, PT ;  /* 0x000000010f00780c */ /* 0x000fda0003f45270 */
[----:B------:R-:W0:Y:S02]  /*5c90*/  @P2 LDC.64 R6, c[0x0][0x9e8] ;  /* 0x00027a00ff062b82 */ /* 0x000e240000000a00 */
[----:B0-----:R-:W-:-:S05]  /*5ca0*/  @P2 IMAD.HI.U32 R6, R14, R6, RZ ;  /* 0x000000060e062227 */ /* 0x001fca00078e00ff */
[----:B------:R-:W-:-:S07]  /*5cb0*/  @P2 SHF.R.U32.HI R14, RZ, R7, R6 ;  /* 0x00000007ff0e2219 */ /* 0x000fce0000011606 */
.L_x_907:
[----:B------:R-:W-:Y:S05]  /*5cc0*/  BSYNC B0 ;  /* 0x0000000000007941 */ /* 0x000fea0003800000 */
.L_x_905:
[----:B------:R-:W-:-:S04]  /*5cd0*/  IMAD R14, R14, R15, -R9 ;  /* 0x0000000f0e0e7224 */ /* 0x000fc800078e0a09 */
[----:B------:R-:W-:-:S05]  /*5ce0*/  IMAD.IADD R14, R14, 0x1, -R16 ;  /* 0x000000010e0e7824 */ /* 0x000fca00078e0a10 */
[----:B------:R-:W-:Y:S02]  /*5cf0*/  VIMNMX R13, R13, R14, !PT ;  /* 0x0000000e0d0d7248 */ /* 0x000fe40007fe0100 */
[----:B------:R-:W-:-:S07]  /*5d00*/  VIADDMNMX R12, R14, R15, R12, PT ;  /* 0x0000000f0e0c7246 */ /* 0x000fce000380010c */
.L_x_904:
[----:B------:R-:W-:Y:S01]  /*5d10*/  ISETP.GT.AND P2, PT, R3, -0x1, PT ;  /* 0xffffffff0300780c */ /* 0x000fe20003f44270 */
[----:B------:R-:W0:Y:S03]  /*5d20*/  SHFL.IDX PT, R8, R8, 0x1, 0x1c1f ;  /* 0x003c1f0008087f89 */ /* 0x000e2600000e0000 */
[C---:B------:R-:W-:Y:S02]  /*5d30*/  ISETP.GT.AND P5, PT, R13.reuse, RZ, P2 ;  /* 0x000000ff0d00720c */ /* 0x040fe400017a4270 */
[C---:B------:R-:W-:Y:S02]  /*5d40*/  ISETP.GT.AND P4, PT, R13.reuse, 0x1, P2 ;  /* 0x000000010d00780c */ /* 0x040fe40001784270 */
        /* <DEDUP_REMOVED lines=9> */
[--C-:B0-----:R-:W-:Y:S01]  /*5de0*/  IMAD.IADD R10, R10, 0x1, R8.reuse ;  /* 0x000000010a0a7824 */ /* 0x101fe200078e0208 */
[C---:B------:R-:W-:Y:S01]  /*5df0*/  ISETP.LT.OR P6, PT, R12.reuse, 0x9, P6 ;  /* 0x000000090c00780c */ /* 0x040fe200037c1670 */
[----:B------:R-:W-:Y:S01]  /*5e00*/  IMAD.IADD R11, R11, 0x1, R8 ;  /* 0x000000010b0b7824 */ /* 0x000fe200078e0208 */
[C---:B------:R-:W-:Y:S02]  /*5e10*/  ISETP.LT.OR P3, PT, R12.reuse, 0xa, P3 ;  /* 0x0000000a0c00780c */ /* 0x040fe40001f61670 */
[----:B------:R-:W-:Y:S02]  /*5e20*/  ISETP.LT.OR P5, PT, R12, 0x21, P5 ;  /* 0x000000210c00780c */ /* 0x000fe40002fa1670 */
[----:B------:R-:W-:Y:S02]  /*5e30*/  FSEL R25, R25, -INF , !P4 ;  /* 0xff80000019197808 */ /* 0x000fe40006000000 */
[----:B------:R-:W-:-:S02]  /*5e40*/  FSEL R28, R28, -INF , !P6 ;  /* 0xff8000001c1c7808 */ /* 0x000fc40007000000 */
[----:B------:R-:W-:Y:S02]  /*5e50*/  FSEL R29, R29, -INF , !P3 ;  /* 0xff8000001d1d7808 */ /* 0x000fe40005800000 */
[C---:B------:R-:W-:Y:S02]  /*5e60*/  ISETP.GT.AND P4, PT, R13.reuse, 0x11, P2 ;  /* 0x000000110d00780c */ /* 0x040fe40001784270 */
[C---:B------:R-:W-:Y:S02]  /*5e70*/  ISETP.GT.AND P6, PT, R13.reuse, 0x18, P2 ;  /* 0x000000180d00780c */ /* 0x040fe400017c4270 */
[C---:B------:R-:W-:Y:S02]  /*5e80*/  ISETP.GT.AND P3, PT, R13.reuse, 0x19, P2 ;  /* 0x000000190d00780c */ /* 0x040fe40001764270 */
        /* <DEDUP_REMOVED lines=73> */
[----:B------:R-:W-:-:S02]  /*6320*/  ISETP.LT.OR P3, PT, R12, 0x7a, P3 ;  /* 0x0000007a0c00780c */ /* 0x000fc40001f61670 */
[----:B------:R-:W-:Y:S02]  /*6330*/  FSEL R81, R81, -INF , !P4 ;  /* 0xff80000051517808 */ /* 0x000fe40006000000 */
[----:B------:R-:W-:Y:S02]  /*6340*/  FSEL R84, R84, -INF , !P6 ;  /* 0xff80000054547808 */ /* 0x000fe40007000000 */
[----:B------:R-:W-:Y:S01]  /*6350*/  FSEL R85, R85, -INF , !P3 ;  /* 0xff80000055557808 */ /* 0x000fe20005800000 */
        /* <DEDUP_REMOVED lines=14> */
.L_x_910:
[----:B------:R-:W-:-:S05]  /*6440*/  IMAD.U32 R12, RZ, RZ, UR21 ;  /* 0x00000015ff0c7e24 */ /* 0x000fca000f8e00ff */
[----:B------:R-:W-:-:S13]  /*6450*/  ISETP.NE.AND P3, PT, R12, 0x1, PT ;  /* 0x000000010c00780c */ /* 0x000fda0003f65270 */
[----:B------:R-:W0:Y:S02]  /*6460*/  @P3 LDC.64 R6, c[0x0][0x9e8] ;  /* 0x00027a00ff063b82 */ /* 0x000e240000000a00 */
[----:B0-----:R-:W-:-:S05]  /*6470*/  @P3 IMAD.HI.U32 R6, R8, R6, RZ ;  /* 0x0000000608063227 */ /* 0x001fca00078e00ff */
[----:B------:R-:W-:-:S07]  /*6480*/  @P3 SHF.R.U32.HI R8, RZ, R7, R6 ;  /* 0x00000007ff083219 */ /* 0x000fce0000011606 */
.L_x_911:
[----:B------:R-:W-:Y:S05]  /*6490*/  BSYNC B0 ;  /* 0x0000000000007941 */ /* 0x000fea0003800000 */
.L_x_909:
[----:B------:R-:W-:-:S04]  /*64a0*/  IMAD R9, R8, R12, -R9 ;  /* 0x0000000c08097224 */ /* 0x000fc800078e0a09 */
[----:B------:R-:W-:-:S05]  /*64b0*/  IMAD.IADD R9, R9, 0x1, -R16 ;  /* 0x0000000109097824 */ /* 0x000fca00078e0a10 */
[----:B------:R-:W-:Y:S02]  /*64c0*/  VIADDMNMX R10, R9, R12, R10, PT ;  /* 0x0000000c090a7246 */ /* 0x000fe4000380010a */
[----:B------:R-:W-:-:S07]  /*64d0*/  VIMNMX R11, R11, R9, !PT ;  /* 0x000000090b0b7248 */ /* 0x000fce0007fe0100 */
.L_x_908:
[----:B------:R-:W-:Y:S02]  /*64e0*/  FMNMX.FTZ R6, R24, R2, !PT ;  /* 0x0000000218067209 */ /* 0x000fe40007810000 */
[----:B------:R-:W-:Y:S02]  /*64f0*/  ISETP.GT.AND P3, PT, R11, 0x1, P2 ;  /* 0x000000010b00780c */ /* 0x000fe40001764270 */
        /* <DEDUP_REMOVED lines=9> */
[----:B------:R-:W-:-:S02]  /*6590*/  FSEL R30, R30, -INF , !P5 ;  /* 0xff8000001e1e7808 */ /* 0x000fc40006800000 */
[----:B------:R-:W-:Y:S02]  /*65a0*/  FMNMX.FTZ R6, R36, R7, !PT ;  /* 0x0000000724067209 */ /* 0x000fe40007810000 */
[----:B------:R-:W-:Y:S02]  /*65b0*/  ISETP.GT.AND P4, PT, R11, 0x9, P2 ;  /* 0x000000090b00780c */ /* 0x000fe40001784270 */
[----:B------:R-:W-:Y:S02]  /*65c0*/  FMNMX.FTZ R7, R37, R6, !PT ;  /* 0x0000000625077209 */ /* 0x000fe40007810000 */
[C---:B------:R-:W-:Y:S02]  /*65d0*/  ISETP.GT.AND P3, PT, R11.reuse, 0x11, P2 ;  /* 0x000000110b00780c */ /* 0x040fe40001764270 */
[----:B------:R-:W-:Y:S02]  /*65e0*/  FMNMX.FTZ R6, R40, R7, !PT ;  /* 0x0000000728067209 */ /* 0x000fe40007810000 */
[----:B------:R-:W-:-:S02]  /*65f0*/  ISETP.GT.AND P5, PT, R11, 0x18, P2 ;  /* 0x000000180b00780c */ /* 0x000fc400017a4270 */
[----:B------:R-:W-:Y:S02]  /*6600*/  FMNMX.FTZ R7, R41, R6, !PT ;  /* 0x0000000629077209 */ /* 0x000fe40007810000 */
[----:B------:R-:W-:Y:S02]  /*6610*/  ISETP.LT.OR P4, PT, R10, 0xa, P4 ;  /* 0x0000000a0a00780c */ /* 0x000fe40002781670 */
[----:B------:R-:W-:Y:S02]  /*6620*/  FMNMX.FTZ R6, R44, R7, !PT ;  /* 0x000000072c067209 */ /* 0x000fe40007810000 */
[C---:B------:R-:W-:Y:S02]  /*6630*/  ISETP.LT.OR P3, PT, R10.reuse, 0x12, P3 ;  /* 0x000000120a00780c */ /* 0x040fe40001f61670 */
[----:B------:R-:W-:Y:S02]  /*6640*/  FMNMX.FTZ R7, R45, R6, !PT ;  /* 0x000000062d077209 */ /* 0x000fe40007810000 */
[----:B------:R-:W-:-:S02]  /*6650*/  ISETP.LT.OR P5, PT, R10, 0x19, P5 ;  /* 0x000000190a00780c */ /* 0x000fc40002fa1670 */
[----:B------:R-:W-:Y:S02]  /*6660*/  FMNMX.FTZ R6, R48, R7, !PT ;  /* 0x0000000730067209 */ /* 0x000fe40007810000 */
[----:B------:R-:W-:Y:S02]  /*6670*/  FSEL R31, R31, -INF , !P4 ;  /* 0xff8000001f1f7808 */ /* 0x000fe40006000000 */
[----:B------:R-:W-:Y:S02]  /*6680*/  FMNMX.FTZ R7, R49, R6, !PT ;  /* 0x0000000631077209 */ /* 0x000fe40007810000 */
[----:B------:R-:W-:Y:S02]  /*6690*/  FSEL R35, R35, -INF , !P3 ;  /* 0xff80000023237808 */ /* 0x000fe40005800000 */
[----:B------:R-:W-:Y:S02]  /*66a0*/  FMNMX.FTZ R6, R52, R7, !PT ;  /* 0x0000000734067209 */ /* 0x000fe40007810000 */
[----:B------:R-:W-:-:S02]  /*66b0*/  FSEL R38, R38, -INF , !P5 ;  /* 0xff80000026267808 */ /* 0x000fc40006800000 */
[----:B------:R-:W-:Y:S02]  /*66c0*/  FMNMX.FTZ R7, R53, R6, !PT ;  /* 0x0000000635077209 */ /* 0x000fe40007810000 */
[C---:B------:R-:W-:Y:S02]  /*66d0*/  ISETP.GT.AND P4, PT, R11.reuse, 0x19, P2 ;  /* 0x000000190b00780c */ /* 0x040fe40001784270 */
[----:B------:R-:W-:Y:S02]  /*66e0*/  FMNMX.FTZ R6, R56, R7, !PT ;  /* 0x0000000738067209 */ /* 0x000fe40007810000 */
[----:B------:R-:W-:Y:S02]  /*66f0*/  ISETP.GT.AND P3, PT, R11, 0x21, P2 ;  /* 0x000000210b00780c */ /* 0x000fe40001764270 */
[----:B------:R-:W-:Y:S02]  /*6700*/  FMNMX.FTZ R7, R57, R6, !PT ;  /* 0x0000000639077209 */ /* 0x000fe40007810000 */
[----:B------:R-:W-:-:S02]  /*6710*/  ISETP.GT.AND P5, PT, R11, 0x28, P2 ;  /* 0x000000280b00780c */ /* 0x000fc400017a4270 */
[----:B------:R-:W-:Y:S02]  /*6720*/  FMNMX.FTZ R6, R60, R7, !PT ;  /* 0x000000073c067209 */ /* 0x000fe40007810000 */
[C---:B------:R-:W-:Y:S02]  /*6730*/  ISETP.LT.OR P4, PT, R10.reuse, 0x1a, P4 ;  /* 0x0000001a0a00780c */ /* 0x040fe40002781670 */
[----:B------:R-:W-:Y:S02]  /*6740*/  FMNMX.FTZ R7, R61, R6, !PT ;  /* 0x000000063d077209 */ /* 0x000fe40007810000 */
[----:B------:R-:W-:Y:S02]  /*6750*/  ISETP.LT.OR P3, PT, R10, 0x22, P3 ;  /* 0x000000220a00780c */ /* 0x000fe40001f61670 */
        /* <DEDUP_REMOVED lines=24> */
[----:B------:R-:W-:Y:S01]  /*68e0*/  FSEL R54, R54, -INF , !P5 ;  /* 0xff80000036367808 */ /* 0x000fe20006800000 */
[----:B------:R-:W0:Y:S01]  /*68f0*/  SHFL.BFLY PT, R6, R7, 0x2, 0x1f ;  /* 0x0c401f0007067f89 */ /* 0x000e2200000e0000 */
        /* <DEDUP_REMOVED lines=12> */
[----:B0-----:R-:W-:-:S02]  /*69c0*/  FMNMX.FTZ R8, R7, R6, !PT ;  /* 0x0000000607087209 */ /* 0x001fc40007810000 */
[C---:B------:R-:W-:Y:S02]  /*69d0*/  ISETP.LT.OR P4, PT, R10.reuse, 0x4a, P4 ;  /* 0x0000004a0a00780c */ /* 0x040fe40002781670 */
[C---:B------:R-:W-:Y:S01]  /*69e0*/  ISETP.LT.OR P3, PT, R10.reuse, 0x52, P3 ;  /* 0x000000520a00780c */ /* 0x040fe20001f61670 */
[----:B------:R-:W0:Y:S01]  /*69f0*/  SHFL.BFLY PT, R9, R8, 0x1, 0x1f ;  /* 0x0c201f0008097f89 */ /* 0x000e2200000e0000 */
        /* <DEDUP_REMOVED lines=12> */
[----:B0-----:R-:W-:Y:S02]  /*6ac0*/  FMNMX.FTZ R6, R8, R9, !PT ;  /* 0x0000000908067209 */ /* 0x001fe40007810000 */
[----:B------:R-:W-:Y:S02]  /*6ad0*/  FSEL R78, R78, -INF , !P5 ;  /* 0xff8000004e4e7808 */ /* 0x000fe40006800000 */
[----:B------:R-:W-:Y:S02]  /*6ae0*/  FSETP.NEU.FTZ.AND P6, PT, R6, -INF , PT ;  /* 0xff8000000600780b */ /* 0x000fe40003fdd000 */
[----:B------:R-:W-:-:S02]  /*6af0*/  ISETP.GT.AND P4, PT, R11, 0x69, P2 ;  /* 0x000000690b00780c */ /* 0x000fc40001784270 */
[----:B------:R-:W-:Y:S02]  /*6b00*/  FSEL R9, R6, RZ, P6 ;  /* 0x000000ff06097208 */ /* 0x000fe40003000000 */
[C---:B------:R-:W-:Y:S02]  /*6b10*/  ISETP.GT.AND P3, PT, R11.reuse, 0x70, P2 ;  /* 0x000000700b00780c */ /* 0x040fe40001764270 */
[----:B------:R-:W-:Y:S01]  /*6b20*/  ISETP.GT.AND P5, PT, R11, 0x71, P2 ;  /* 0x000000710b00780c */ /* 0x000fe200017a4270 */
[----:B------:R-:W-:-:S01]  /*6b30*/  FADD.FTZ R2, -R9, R2 ;  /* 0x0000000209027221 */ /* 0x000fc20000010100 */
[----:B------:R-:W-:Y:S01]  /*6b40*/  IMAD.U32 R9, RZ, RZ, UR41 ;  /* 0x00000029ff097e24 */ /* 0x000fe2000f8e00ff */
[C---:B------:R-:W-:Y:S02]  /*6b50*/  ISETP.LT.OR P4, PT, R10.reuse, 0x6a, P4 ;  /* 0x0000006a0a00780c */ /* 0x040fe40002781670 */
[----:B------:R-:W-:Y:S01]  /*6b60*/  ISETP.LT.OR P3, PT, R10, 0x71, P3 ;  /* 0x000000710a00780c */ /* 0x000fe20001f61670 */
[----:B------:R-:W-:-:S01]  /*6b70*/  FFMA.FTZ R9, R6, R9, -8 ;  /* 0xc100000006097423 */ /* 0x000fc20000010009 */
[----:B------:R-:W-:-:S02]  /*6b80*/  ISETP.LT.OR P5, PT, R10, 0x72, P5 ;  /* 0x000000720a00780c */ /* 0x000fc40002fa1670 */
[----:B------:R-:W-:Y:S02]  /*6b90*/  FSEL R79, R79, -INF , !P4 ;  /* 0xff8000004f4f7808 */ /* 0x000fe40006000000 */
[----:B------:R-:W-:Y:S02]  /*6ba0*/  FSEL R7, R9, RZ, P6 ;  /* 0x000000ff09077208 */ /* 0x000fe40003000000 */
[----:B------:R-:W-:Y:S02]  /*6bb0*/  ISETP.GT.AND P6, PT, R11, 0x10, P2 ;  /* 0x000000100b00780c */ /* 0x000fe400017c4270 */
[----:B------:R-:W-:Y:S01]  /*6bc0*/  FSEL R82, R82, -INF , !P3 ;  /* 0xff80000052527808 */ /* 0x000fe20005800000 */
[----:B------:R-:W-:-:S01]  /*6bd0*/  FFMA.FTZ R9, R25, UR41, -R7 ;  /* 0x0000002919097c23 */ /* 0x000fc20008010807 */
[----:B------:R-:W-:Y:S01]  /*6be0*/  ISETP.LT.OR P6, PT, R10, 0x11, P6 ;  /* 0x000000110a00780c */ /* 0x000fe200037c1670 */
[----:B------:R-:W-:-:S01]  /*6bf0*/  FFMA.FTZ R8, R24, UR41, -R7 ;  /* 0x0000002918087c23 */ /* 0x000fc20008010807 */
[--C-:B------:R-:W-:Y:S01]  /*6c00*/  FFMA.FTZ R13, R29, UR41, -R7.reuse ;  /* 0x000000291d0d7c23 */ /* 0x100fe20008010807 */
[----:B------:R-:W-:-:S01]  /*6c10*/  FFMA.FTZ R12, R28, UR41, -R7 ;  /* 0x000000291c0c7c23 */ /* 0x000fc20008010807 */
[----:B------:R-:W-:Y:S01]  /*6c20*/  FSEL R34, R34, -INF , !P6 ;  /* 0xff80000022227808 */ /* 0x000fe20007000000 */
[----:B------:R-:W-:-:S01]  /*6c30*/  FFMA.FTZ R37, R37, UR41, -R7 ;  /* 0x0000002925257c23 */ /* 0x000fc20008010807 */
[----:B------:R-:W-:Y:S01]  /*6c40*/  ISETP.GT.AND P6, PT, R11, 0x20, P2 ;  /* 0x000000200b00780c */ /* 0x000fe200017c4270 */
[----:B------:R-:W-:-:S01]  /*6c50*/  FFMA.FTZ R41, R41, UR41, -R7 ;  /* 0x0000002929297c23 */ /* 0x000fc20008010807 */
[--C-:B------:R-:W-:Y:S01]  /*6c60*/  FFMA.FTZ R45, R45, UR41, -R7.reuse ;  /* 0x000000292d2d7c23 */ /* 0x100fe20008010807 */
[----:B------:R-:W-:-:S01]  /*6c70*/  FFMA.FTZ R49, R49, UR41, -R7 ;  /* 0x0000002931317c23 */ /* 0x000fc20008010807 */
[----:B------:R-:W-:Y:S01]  /*6c80*/  ISETP.LT.OR P6, PT, R10, 0x21, P6 ;  /* 0x000000210a00780c */ /* 0x000fe200037c1670 */
[----:B------:R-:W-:-:S01]  /*6c90*/  FFMA.FTZ R53, R53, UR41, -R7 ;  /* 0x0000002935357c23 */ /* 0x000fc20008010807 */
[----:B------:R-:W-:Y:S01]  /*6ca0*/  FSEL R83, R83, -INF , !P5 ;  /* 0xff80000053537808 */ /* 0x000fe20006800000 */
[----:B------:R-:W-:-:S01]  /*6cb0*/  FFMA.FTZ R57, R57, UR41, -R7 ;  /* 0x0000002939397c23 */ /* 0x000fc20008010807 */
[----:B------:R-:W-:Y:S01]  /*6cc0*/  FSEL R42, R42, -INF , !P6 ;  /* 0xff8000002a2a7808 */ /* 0x000fe20007000000 */
[----:B------:R-:W-:-:S01]  /*6cd0*/  FFMA.FTZ R61, R61, UR41, -R7 ;  /* 0x000000293d3d7c23 */ /* 0x000fc20008010807 */
[----:B------:R-:W-:Y:S01]  /*6ce0*/  ISETP.GT.AND P6, PT, R11, 0x30, P2 ;  /* 0x000000300b00780c */ /* 0x000fe200017c4270 */
[----:B------:R-:W-:-:S01]  /*6cf0*/  FFMA.FTZ R76, R76, UR41, -R7 ;  /* 0x000000294c4c7c23 */ /* 0x000fc20008010807 */
[----:B------:R-:W-:Y:S01]  /*6d00*/  FFMA.FTZ R85, R85, UR41, -R7 ;  /* 0x0000002955557c23 */ /* 0x000fe20008010807 */
[----:B------:R-:W-:Y:S01]  /*6d10*/  MUFU.EX2 R8, R8 ;  /* 0x0000000800087308 */ /* 0x000fe20000000800 */
[----:B------:R-:W-:-:S04]  /*6d20*/  ISETP.LT.OR P6, PT, R10, 0x31, P6 ;  /* 0x000000310a00780c */ /* 0x000fc800037c1670 */
[----:B------:R-:W-:Y:S02]  /*6d30*/  FSEL R50, R50, -INF , !P6 ;  /* 0xff80000032327808 */ /* 0x000fe40007000000 */
[----:B------:R-:W-:Y:S01]  /*6d40*/  ISETP.GT.AND P6, PT, R11, 0x40, P2 ;  /* 0x000000400b00780c */ /* 0x000fe200017c4270 */
[----:B------:R-:W-:Y:S03]  /*6d50*/  MUFU.EX2 R9, R9 ;  /* 0x0000000900097308 */ /* 0x000fe60000000800 */
[----:B------:R-:W-:-:S04]  /*6d60*/  ISETP.LT.OR P6, PT, R10, 0x41, P6 ;  /* 0x000000410a00780c */ /* 0x000fc800037c1670 */
[----:B------:R-:W-:Y:S01]  /*6d70*/  FSEL R58, R58, -INF , !P6 ;  /* 0xff8000003a3a7808 */ /* 0x000fe20007000000 */
[----:B------:R-:W-:Y:S01]  /*6d80*/  MUFU.EX2 R12, R12 ;  /* 0x0000000c000c7308 */ /* 0x000fe20000000800 */
[----:B------:R-:W-:-:S04]  /*6d90*/  ISETP.GT.AND P6, PT, R11, 0x50, P2 ;  /* 0x000000500b00780c */ /* 0x000fc800017c4270 */
[----:B------:R-:W-:-:S03]  /*6da0*/  ISETP.LT.OR P6, PT, R10, 0x51, P6 ;  /* 0x000000510a00780c */ /* 0x000fc600037c1670 */
[----:B------:R-:W-:Y:S01]  /*6db0*/  MUFU.EX2 R13, R13 ;  /* 0x0000000d000d7308 */ /* 0x000fe20000000800 */
[----:B------:R-:W-:Y:S02]  /*6dc0*/  FSEL R66, R66, -INF , !P6 ;  /* 0xff80000042427808 */ /* 0x000fe40007000000 */
[----:B------:R-:W-:-:S04]  /*6dd0*/  ISETP.GT.AND P6, PT, R11, 0x60, P2 ;  /* 0x000000600b00780c */ /* 0x000fc800017c4270 */
[----:B------:R-:W-:-:S04]  /*6de0*/  ISETP.LT.OR P6, PT, R10, 0x61, P6 ;  /* 0x000000610a00780c */ /* 0x000fc800037c1670 */
[----:B------:R-:W-:Y:S02]  /*6df0*/  FSEL R74, R74, -INF , !P6 ;  /* 0xff8000004a4a7808 */ /* 0x000fe40007000000 */
[----:B------:R-:W-:-:S04]  /*6e00*/  ISETP.GT.AND P6, PT, R11, RZ, P2 ;  /* 0x000000ff0b00720c */ /* 0x000fc800017c4270 */
[----:B------:R-:W-:-:S04]  /*6e10*/  ISETP.LT.OR P6, PT, R10, 0x1, P6 ;  /* 0x000000010a00780c */ /* 0x000fc800037c1670 */
[----:B------:R-:W-:Y:S02]  /*6e20*/  FSEL R15, R26, -INF , !P6 ;  /* 0xff8000001a0f7808 */ /* 0x000fe40007000000 */
[----:B------:R-:W-:Y:S02]  /*6e30*/  ISETP.GT.AND P6, PT, R11, 0x78, P2 ;  /* 0x000000780b00780c */ /* 0x000fe400017c4270 */
[----:B------:R-:W-:Y:S02]  /*6e40*/  FMNMX.FTZ R14, R15, R0, !PT ;  /* 0x000000000f0e7209 */ /* 0x000fe40007810000 */
[----:B------:R-:W-:Y:S01]  /*6e50*/  ISETP.GT.AND P2, PT, R11, 0x79, P2 ;  /* 0x000000790b00780c */ /* 0x000fe20001744270 */
[--C-:B------:R-:W-:Y:S01]  /*6e60*/  FFMA.FTZ R11, R32, UR41, -R7.reuse ;  /* 0x00000029200b7c23 */ /* 0x100fe20008010807 */
[----:B------:R-:W-:Y:S01]  /*6e70*/  FMNMX.FTZ R21, R27, R14, !PT ;  /* 0x0000000e1b157209 */ /* 0x000fe20007810000 */
[----:B------:R-:W-:Y:S01]  /*6e80*/  FFMA.FTZ R14, R36, UR41, -R7 ;  /* 0x00000029240e7c23 */ /* 0x000fe20008010807 */
[----:B------:R-:W-:-:S02]  /*6e90*/  ISETP.LT.OR P6, PT, R10, 0x79, P6 ;  /* 0x000000790a00780c */ /* 0x000fc400037c1670 */
[----:B------:R-:W-:Y:S01]  /*6ea0*/  FMNMX.FTZ R20, R30, R21, !PT ;  /* 0x000000151e147209 */ /* 0x000fe20007810000 */
[----:B------:R-:W-:Y:S01]  /*6eb0*/  MUFU.EX2 R11, R11 ;  /* 0x0000000b000b7308 */ /* 0x000fe20000000800 */
[----:B------:R-:W-:Y:S01]  /*6ec0*/  ISETP.LT.OR P2, PT, R10, 0x7a, P2 ;  /* 0x0000007a0a00780c */ /* 0x000fe20001741670 */
[----:B------:R-:W-:Y:S01]  /*6ed0*/  FFMA.FTZ R10, R33, UR41, -R7 ;  /* 0x00000029210a7c23 */ /* 0x000fe20008010807 */
[----:B------:R-:W-:Y:S02]  /*6ee0*/  FMNMX.FTZ R21, R31, R20, !PT ;  /* 0x000000141f157209 */ /* 0x000fe40007810000 */
[----:B------:R-:W-:Y:S02]  /*6ef0*/  FSEL R86, R86, -INF , !P6 ;  /* 0xff80000056567808 */ /* 0x000fe40007000000 */
[----:B------:R-:W-:Y:S01]  /*6f00*/  FMNMX.FTZ R20, R34, R21, !PT ;  /* 0x0000001522147209 */ /* 0x000fe20007810000 */
[----:B------:R-:W-:Y:S01]  /*6f10*/  MUFU.EX2 R10, R10 ;  /* 0x0000000a000a7308 */ /* 0x000fe20000000800 */
[----:B------:R-:W-:-:S02]  /*6f20*/  FSEL R87, R87, -INF , !P2 ;  /* 0xff80000057577808 */ /* 0x000fc40005000000 */
[----:B------:R-:W-:Y:S01]  /*6f30*/  FMNMX.FTZ R25, R35, R20, !PT ;  /* 0x0000001423197209 */ /* 0x000fe20007810000 */
[----:B------:R-:W-:-:S03]  /*6f40*/  FFMA.FTZ R20, R40, UR41, -R7 ;  /* 0x0000002928147c23 */ /* 0x000fc60008010807 */
[----:B------:R-:W-:Y:S01]  /*6f50*/  FMNMX.FTZ R24, R38, R25, !PT ;  /* 0x0000001926187209 */ /* 0x000fe20007810000 */
[----:B------:R0:W-:Y:S03]  /*6f60*/  MUFU.EX2 R21, R37 ;  /* 0x0000002500157308 */ /* 0x0001e60000000800 */
[----:B------:R-:W-:-:S04]  /*6f70*/  FMNMX.FTZ R25, R39, R24, !PT ;  /* 0x0000001827197209 */ /* 0x000fc80007810000 */
[----:B------:R-:W-:Y:S01]  /*6f80*/  FMNMX.FTZ R24, R42, R25, !PT ;  /* 0x000000192a187209 */ /* 0x000fe20007810000 */
[----:B------:R-:W-:Y:S03]  /*6f90*/  MUFU.EX2 R14, R14 ;  /* 0x0000000e000e7308 */ /* 0x000fe60000000800 */
        /* <DEDUP_REMOVED lines=8> */
[--C-:B------:R-:W-:Y:S01]  /*7020*/  FFMA.FTZ R26, R48, UR41, -R7.reuse ;  /* 0x00000029301a7c23 */ /* 0x100fe20008010807 */
[----:B------:R-:W-:-:S02]  /*7030*/  FFMA.FTZ R48, R68, UR41, -R7 ;  /* 0x0000002944307c23 */ /* 0x000fc40008010807 */
[----:B------:R-:W-:Y:S01]  /*7040*/  FMNMX.FTZ R28, R54, R33, !PT ;  /* 0x00000021361c7209 */ /* 0x000fe20007810000 */
[----:B------:R2:W-:Y:S03]  /*7050*/  MUFU.EX2 R29, R45 ;  /* 0x0000002d001d7308 */ /* 0x0005e60000000800 */
[----:B------:R-:W-:-:S04]  /*7060*/  FMNMX.FTZ R33, R55, R28, !PT ;  /* 0x0000001c37217209 */ /* 0x000fc80007810000 */
[----:B------:R-:W-:Y:S01]  /*7070*/  FMNMX.FTZ R28, R58, R33, !PT ;  /* 0x000000213a1c7209 */ /* 0x000fe20007810000 */
[----:B------:R-:W-:Y:S03]  /*7080*/  MUFU.EX2 R24, R24 ;  /* 0x0000001800187308 */ /* 0x000fe60000000800 */
[----:B0-----:R-:W-:Y:S01]  /*7090*/  FMNMX.FTZ R37, R59, R28, !PT ;  /* 0x0000001c3b257209 */ /* 0x001fe20007810000 */
[--C-:B------:R-:W-:Y:S01]  /*70a0*/  FFMA.FTZ R28, R52, UR41, -R7.reuse ;  /* 0x00000029341c7c23 */ /* 0x100fe20008010807 */
[----:B------:R-:W-:-:S02]  /*70b0*/  FFMA.FTZ R52, R72, UR41, -R7 ;  /* 0x0000002948347c23 */ /* 0x000fc40008010807 */
[----:B------:R-:W-:Y:S01]  /*70c0*/  FMNMX.FTZ R32, R62, R37, !PT ;  /* 0x000000253e207209 */ /* 0x000fe20007810000 */
[----:B------:R-:W-:Y:S03]  /*70d0*/  MUFU.EX2 R33, R49 ;  /* 0x0000003100217308 */ /* 0x000fe60000000800 */
[----:B------:R-:W-:-:S04]  /*70e0*/  FMNMX.FTZ R37, R63, R32, !PT ;  /* 0x000000203f257209 */ /* 0x000fc80007810000 */
[----:B------:R-:W-:Y:S01]  /*70f0*/  FMNMX.FTZ R32, R66, R37, !PT ;  /* 0x0000002542207209 */ /* 0x000fe20007810000 */
[----:B------:R-:W-:Y:S03]  /*7100*/  MUFU.EX2 R26, R26 ;  /* 0x0000001a001a7308 */ /* 0x000fe60000000800 */
[----:B-1----:R-:W-:Y:S01]  /*7110*/  FMNMX.FTZ R41, R67, R32, !PT ;  /* 0x0000002043297209 */ /* 0x002fe20007810000 */
[----:B------:R-:W-:-:S03]  /*7120*/  FFMA.FTZ R32, R56, UR41, -R7 ;  /* 0x0000002938207c23 */ /* 0x000fc60008010807 */
[----:B------:R-:W-:Y:S01]  /*7130*/  FMNMX.FTZ R36, R70, R41, !PT ;  /* 0x0000002946247209 */ /* 0x000fe20007810000 */
[----:B------:R-:W-:Y:S03]  /*7140*/  MUFU.EX2 R37, R53 ;  /* 0x0000003500257308 */ /* 0x000fe60000000800 */
[----:B------:R-:W-:-:S04]  /*7150*/  FMNMX.FTZ R41, R71, R36, !PT ;  /* 0x0000002447297209 */ /* 0x000fc80007810000 */
[----:B------:R-:W-:Y:S01]  /*7160*/  FMNMX.FTZ R36, R74, R41, !PT ;  /* 0x000000294a247209 */ /* 0x000fe20007810000 */
[----:B------:R-:W-:Y:S03]  /*7170*/  MUFU.EX2 R28, R28 ;  /* 0x0000001c001c7308 */ /* 0x000fe60000000800 */
[----:B--2---:R-:W-:Y:S01]  /*7180*/  FMNMX.FTZ R45, R75, R36, !PT ;  /* 0x000000244b2d7209 */ /* 0x004fe20007810000 */
[--C-:B------:R-:W-:Y:S01]  /*7190*/  FFMA.FTZ R36, R60, UR41, -R7.reuse ;  /* 0x000000293c247c23 */ /* 0x100fe20008010807 */
[----:B------:R-:W-:-:S02]  /*71a0*/  FFMA.FTZ R60, R80, UR41, -R7 ;  /* 0x00000029503c7c23 */ /* 0x000fc40008010807 */
[----:B------:R-:W-:Y:S01]  /*71b0*/  FMNMX.FTZ R40, R78, R45, !PT ;  /* 0x0000002d4e287209 */ /* 0x000fe20007810000 */
[----:B------:R0:W-:Y:S03]  /*71c0*/  MUFU.EX2 R41, R57 ;  /* 0x0000003900297308 */ /* 0x0001e60000000800 */
[----:B------:R-:W-:-:S04]  /*71d0*/  FMNMX.FTZ R45, R79, R40, !PT ;  /* 0x000000284f2d7209 */ /* 0x000fc80007810000 */
[----:B------:R-:W-:Y:S01]  /*71e0*/  FMNMX.FTZ R40, R82, R45, !PT ;  /* 0x0000002d52287209 */ /* 0x000fe20007810000 */
[----:B------:R-:W-:Y:S01]  /*71f0*/  MUFU.EX2 R32, R32 ;  /* 0x0000002000207308 */ /* 0x000fe20000000800 */
[----:B0-----:R-:W-:-:S01]  /*7200*/  FFMA.FTZ R57, R69, UR41, -R7 ;  /* 0x0000002945397c23 */ /* 0x001fc20008010807 */
[--C-:B------:R-:W-:Y:S01]  /*7210*/  FFMA.FTZ R69, R81, UR41, -R7.reuse ;  /* 0x0000002951457c23 */ /* 0x100fe20008010807 */
[----:B------:R-:W-:Y:S01]  /*7220*/  FMNMX.FTZ R49, R83, R40, !PT ;  /* 0x0000002853317209 */ /* 0x000fe20007810000 */
[--C-:B------:R-:W-:Y:S01]  /*7230*/  FFMA.FTZ R40, R64, UR41, -R7.reuse ;  /* 0x0000002940287c23 */ /* 0x100fe20008010807 */
[----:B------:R-:W-:-:S02]  /*7240*/  FFMA.FTZ R64, R84, UR41, -R7 ;  /* 0x0000002954407c23 */ /* 0x000fc40008010807 */
[----:B------:R-:W-:Y:S01]  /*7250*/  FMNMX.FTZ R44, R86, R49, !PT ;  /* 0x00000031562c7209 */ /* 0x000fe20007810000 */
[----:B------:R0:W-:Y:S01]  /*7260*/  MUFU.EX2 R45, R61 ;  /* 0x0000003d002d7308 */ /* 0x0001e20000000800 */
[----:B------:R-:W-:-:S01]  /*7270*/  FFMA.FTZ R49, R65, UR41, -R7 ;  /* 0x0000002941317c23 */ /* 0x000fc20008010807 */
[----:B------:R-:W-:Y:S01]  /*7280*/  FFMA.FTZ R65, R77, UR41, -R7 ;  /* 0x000000294d417c23 */ /* 0x000fe20008010807 */
[----:B------:R-:W-:-:S05]  /*7290*/  FMNMX.FTZ R44, R87, R44, !PT ;  /* 0x0000002c572c7209 */ /* 0x000fca0007810000 */
[----:B------:R-:W1:Y:S01]  /*72a0*/  SHFL.BFLY PT, R53, R44, 0x2, 0x1f ;  /* 0x0c401f002c357f89 */ /* 0x000e6200000e0000 */
[----:B0-----:R-:W-:-:S01]  /*72b0*/  FFMA.FTZ R61, R73, UR41, -R7 ;  /* 0x00000029493d7c23 */ /* 0x001fc20008010807 */
[----:B------:R-:W-:Y:S01]  /*72c0*/  FMUL.FTZ R73, R2, UR41 ;  /* 0x0000002902497c20 */ /* 0x000fe20008410000 */
[----:B------:R-:W-:Y:S08]  /*72d0*/  MUFU.EX2 R36, R36 ;  /* 0x0000002400247308 */ /* 0x000ff00000000800 */
[----:B------:R-:W0:Y:S08]  /*72e0*/  MUFU.EX2 R73, R73 ;  /* 0x0000004900497308 */ /* 0x000e300000000800 */
[----:B------:R-:W-:Y:S01]  /*72f0*/  MUFU.EX2 R40, R40 ;  /* 0x0000002800287308 */ /* 0x000fe20000000800 */
[----:B-1----:R-:W-:-:S07]  /*7300*/  FMNMX.FTZ R53, R44, R53, !PT ;  /* 0x000000352c357209 */ /* 0x002fce0007810000 */
[----:B------:R-:W-:Y:S01]  /*7310*/  MUFU.EX2 R49, R49 ;  /* 0x0000003100317308 */ /* 0x000fe20000000800 */
[----:B0-----:R-:W-:-:S01]  /*7320*/  FFMA.FTZ R68, R73, R5, R8 ;  /* 0x0000000549447223 */ /* 0x001fc20000010008 */
[----:B------:R-:W0:Y:S06]  /*7330*/  SHFL.BFLY PT, R56, R53, 0x1, 0x1f ;  /* 0x0c201f0035387f89 */ /* 0x000e2c00000e0000 */
[----:B------:R-:W-:Y:S08]  /*7340*/  MUFU.EX2 R48, R48 ;  /* 0x0000003000307308 */ /* 0x000ff00000000800 */
[----:B------:R-:W-:Y:S08]  /*7350*/  MUFU.EX2 R57, R57 ;  /* 0x0000003900397308 */ /* 0x000ff00000000800 */
[----:B------:R-:W-:Y:S01]  /*7360*/  MUFU.EX2 R52, R52 ;  /* 0x0000003400347308 */ /* 0x000fe20000000800 */
[----:B0-----:R-:W-:Y:S01]  /*7370*/  FMNMX.FTZ R7, R53, R56, !PT ;  /* 0x0000003835077209 */ /* 0x001fe20007810000 */
[----:B------:R-:W-:-:S03]  /*7380*/  IMAD.U32 R56, RZ, RZ, UR41 ;  /* 0x00000029ff387e24 */ /* 0x000fc6000f8e00ff */
[C---:B------:R-:W-:Y:S01]  /*7390*/  FSETP.NEU.FTZ.AND P2, PT, R7.reuse, -INF , PT ;  /* 0xff8000000700780b */ /* 0x040fe20003f5d000 */
[----:B------:R-:W-:-:S02]  /*73a0*/  FFMA.FTZ R56, R7, R56, -8 ;  /* 0xc100000007387423 */ /* 0x000fc40000010038 */
[----:B------:R-:W-:Y:S01]  /*73b0*/  MUFU.EX2 R61, R61 ;  /* 0x0000003d003d7308 */ /* 0x000fe20000000800 */
[----:B------:R-:W-:Y:S02]  /*73c0*/  FSEL R77, R7, RZ, P2 ;  /* 0x000000ff074d7208 */ /* 0x000fe40001000000 */
[----:B------:R-:W-:-:S03]  /*73d0*/  FSEL R2, R56, RZ, P2 ;  /* 0x000000ff38027208 */ /* 0x000fc60001000000 */
[----:B------:R-:W-:Y:S02]  /*73e0*/  FADD.FTZ R77, -R77, R0 ;  /* 0x000000004d4d7221 */ /* 0x000fe40000010100 */
        /* <DEDUP_REMOVED lines=16> */
[----:B------:R-:W-:Y:S01]  /*74f0*/  FMUL.FTZ R54, R77, UR41 ;  /* 0x000000294d367c20 */ /* 0x000fe20008410000 */
        /* <DEDUP_REMOVED lines=8> */
[----:B------:R-:W-:Y:S01]  /*7580*/  MUFU.EX2 R15, R15 ;  /* 0x0000000f000f7308 */ /* 0x000fe20000000800 */
[----:B------:R-:W-:-:S01]  /*7590*/  FFMA.FTZ R66, R66, UR41, -R2 ;  /* 0x0000002942427c23 */ /* 0x000fc20008010802 */
[----:B------:R-:W-:Y:S01]  /*75a0*/  FADD.FTZ R68, R13, R68 ;  /* 0x000000440d447221 */ /* 0x000fe20000010000 */
        /* <DEDUP_REMOVED lines=11> */
[----:B------:R-:W-:-:S02]  /*7660*/  FFMA.FTZ R2, R87, UR41, -R2 ;  /* 0x0000002957027c23 */ /* 0x000fc40008010802 */
[----:B------:R-:W1:Y:S08]  /*7670*/  MUFU.EX2 R27, R27 ;  /* 0x0000001b001b7308 */ /* 0x000e700000000800 */
[----:B------:R-:W2:Y:S01]  /*7680*/  MUFU.EX2 R30, R30 ;  /* 0x0000001e001e7308 */ /* 0x000ea20000000800 */
[----:B0-----:R-:W-:-:S04]  /*7690*/  FFMA.FTZ R5, R54, R4, R15 ;  /* 0x0000000436057223 */ /* 0x001fc8000001000f */
[----:B------:R-:W-:-:S03]  /*76a0*/  FADD.FTZ R4, R56, R5 ;  /* 0x0000000538047221 */ /* 0x000fc60000010000 */
[----:B------:R-:W0:Y:S01]  /*76b0*/  MUFU.EX2 R31, R31 ;  /* 0x0000001f001f7308 */ /* 0x000e220000000800 */
[----:B-1----:R-:W-:-:S07]  /*76c0*/  FADD.FTZ R5, R27, R4 ;  /* 0x000000041b057221 */ /* 0x002fce0000010000 */
[----:B------:R-:W1:Y:S01]  /*76d0*/  MUFU.EX2 R34, R34 ;  /* 0x0000002200227308 */ /* 0x000e620000000800 */
[----:B--2---:R-:W-:-:S01]  /*76e0*/  FADD.FTZ R4, R30, R5 ;  /* 0x000000051e047221 */ /* 0x004fc20000010000 */
[----:B------:R-:W-:-:S04]  /*76f0*/  FADD.FTZ R5, R11, R68 ;  /* 0x000000440b057221 */ /* 0x000fc80000010000 */
[----:B------:R-:W-:Y:S02]  /*7700*/  FADD.FTZ R5, R10, R5 ;  /* 0x000000050a057221 */ /* 0x000fe40000010000 */
[----:B------:R-:W2:Y:S01]  /*7710*/  MUFU.EX2 R35, R35 ;  /* 0x0000002300237308 */ /* 0x000ea20000000800 */
[----:B0-----:R-:W-:-:S01]  /*7720*/  FADD.FTZ R55, R31, R4 ;  /* 0x000000041f377221 */ /* 0x001fc20000010000 */
[----:B------:R-:W-:-:S06]  /*7730*/  FADD.FTZ R68, R14, R5 ;  /* 0x000000050e447221 */ /* 0x000fcc0000010000 */
[----:B------:R-:W0:Y:S01]  /*7740*/  MUFU.EX2 R38, R38 ;  /* 0x0000002600267308 */ /* 0x000e220000000800 */
[----:B-1----:R-:W-:-:S01]  /*7750*/  FADD.FTZ R4, R34, R55 ;  /* 0x0000003722047221 */ /* 0x002fc20000010000 */
[----:B------:R-:W-:-:S04]  /*7760*/  FADD.FTZ R55, R21, R68 ;  /* 0x0000004415377221 */ /* 0x000fc80000010000 */
[----:B------:R-:W-:Y:S02]  /*7770*/  FADD.FTZ R68, R20, R55 ;  /* 0x0000003714447221 */ /* 0x000fe40000010000 */
[----:B------:R-:W1:Y:S01]  /*7780*/  MUFU.EX2 R39, R39 ;  /* 0x0000002700277308 */ /* 0x000e620000000800 */
[----:B--2---:R-:W-:-:S01]  /*7790*/  FADD.FTZ R5, R35, R4 ;  /* 0x0000000423057221 */ /* 0x004fc20000010000 */
[----:B------:R-:W-:-:S04]  /*77a0*/  FADD.FTZ R55, R25, R68 ;  /* 0x0000004419377221 */ /* 0x000fc80000010000 */
[----:B------:R-:W-:Y:S02]  /*77b0*/  FADD.FTZ R68, R24, R55 ;  /* 0x0000003718447221 */ /* 0x000fe40000010000 */
        /* <DEDUP_REMOVED lines=10> */
[----:B------:R-:W-:-:S06]  /*7860*/  FADD.FTZ R55, R37, R68 ;  /* 0x0000004425377221 */ /* 0x000fcc0000010000 */
        /* <DEDUP_REMOVED lines=10> */
[----:B------:R-:W-:-:S06]  /*7910*/  FADD.FTZ R4, R32, R55 ;  /* 0x0000003720047221 */ /* 0x000fcc0000010000 */
[----:B------:R-:W1:Y:S01]  /*7920*/  MUFU.EX2 R59, R59 ;  /* 0x0000003b003b7308 */ /* 0x000e620000000800 */
[----:B--2---:R-:W-:-:S07]  /*7930*/  FADD.FTZ R5, R0, R5 ;  /* 0x0000000500057221 */ /* 0x004fce0000010000 */
        /* <DEDUP_REMOVED lines=48> */
[----:B-1----:R-:W-:-:S03]  /*7c40*/  FADD.FTZ R5, R53, R4 ;  /* 0x0000000435057221 */ /* 0x002fc60000010000 */
[----:B--2---:R-:W-:Y:S01]  /*7c50*/  FADD.FTZ R4, R55, R68 ;  /* 0x0000004437047221 */ /* 0x004fe20000010000 */
[----:B------:R-:W-:Y:S06]  /*7c60*/  @!P0 BRA `(.L_x_912) ;  /* 0x0000000000048947 */ /* 0x000fec0003800000 */
[----:B------:R-:W-:Y:S01]  /*7c70*/  BPT.TRAP 0x1 ;  /* 0x000000040000795c */ /* 0x000fe20000300000 */
.L_x_912:
[----:B------:R-:W-:Y:S01]  /*7c80*/  UIADD3 UR6, UR11, 0x19c60, URZ ;  /* 0x00019c600b067890 */ /* 0x000fe2000fffe03f */
[----:B------:R-:W-:Y:S01]  /*7c90*/  ISETP.GT.AND P2, PT, R3, UR17, PT ;  /* 0x0000001103007c0c */ /* 0x000fe2000bf44270 */
[----:B------:R-:W-:Y:S01]  /*7ca0*/  UMOV UR54, UR20 ;  /* 0x0000001400367c82 */ /* 0x000fe20008000000 */
[----:B------:R-:W-:Y:S01]  /*7cb0*/  F2FP.SATFINITE.E4M3.F32.PACK_AB_MERGE_C R0, R0, R51, RZ ;  /* 0x000000330000723e */ /* 0x000fe200048070ff */
[----:B------:R-:W-:Y:S01]  /*7cc0*/  UPRMT UR6, UR45, 0x654, UR6 ;  /* 0x000006542d067896 */ /* 0x000fe20008000006 */
        /* <DEDUP_REMOVED lines=9> */
[----:B------:R-:W-:Y:S01]  /*7d60*/  SYNCS.ARRIVE.TRANS64.RED.A1T0 RZ, [UR6], RZ ;  /* 0x000000ffffff79a7 */ /* 0x000fe20008100406 */
        /* <DEDUP_REMOVED lines=75> */
[----:B------:R-:W-:Y:S01]  /*8220*/  IMAD.MOV.U32 R0, RZ, RZ, R7 ;  /* 0x000000ffff007224 */ /* 0x000fe200078e0007 */
[----:B------:R-:W-:Y:S01]  /*8230*/  UMOV UR51, UR19 ;  /* 0x0000001300337c82 */ /* 0x000fe20008000000 */
[----:B------:R-:W-:Y:S01]  /*8240*/  IMAD.MOV.U32 R2, RZ, RZ, R6 ;  /* 0x000000ffff027224 */ /* 0x000fe200078e0006 */
[----:B------:R-:W-:-:S06]  /*8250*/  UMOV UR54, UR20 ;  /* 0x0000001400367c82 */ /* 0x000fcc0008000000 */
.L_x_895:
[----:B------:R-:W-:Y:S01]  /*8260*/  ULDC UR6, c[0x0][0x448] ;  /* 0x0001120000067ab9 */ /* 0x000fe20000000800 */
[----:B------:R-:W-:Y:S01]  /*8270*/  ULDC UR14, c[0x0][0x9e4] ;  /* 0x00027900000e7ab9 */ /* 0x000fe20000000800 */
[----:B------:R-:W-:Y:S02]  /*8280*/  UISETP.NE.AND UP0, UPT, UR6, 0x1, UPT ;  /* 0x000000010600788c */ /* 0x000fe4000bf05270 */
[----:B------:R-:W-:Y:S02]  /*8290*/  UISETP.GE.AND UP1, UPT, UR14, 0x1, UPT ;  /* 0x000000010e00788c */ /* 0x000fe4000bf26270 */
[----:B------:R-:W-:Y:S02]  /*82a0*/  UIADD3 UR10, UR39, 0xbf, URZ ;  /* 0x000000bf270a7890 */ /* 0x000fe4000fffe03f */
[----:B------:R-:W-:Y:S02]  /*82b0*/  UIADD3 UR11, UR40, 0x1, -UR47 ;  /* 0x00000001280b7890 */ /* 0x000fe4000fffe82f */
[----:B------:R-:W-:-:S03]  /*82c0*/  PLOP3.LUT P5, PT, PT, PT, UP1, 0x80, 0x0 ;  /* 0x000000000000781c */ /* 0x000fc60003faf018 */
[----:B------:R-:W-:Y:S01]  /*82d0*/  @UP0 ULDC UR6, c[0x0][0x44c] ;  /* 0x0001130000060ab9 */ /* 0x000fe20000000800 */
[----:B------:R-:W-:Y:S01]  /*82e0*/  @UP0 ULDC UR15, c[0x0][0x450] ;  /* 0x00011400000f0ab9 */ /* 0x000fe20000000800 */
[----:B------:R-:W-:-:S04]  /*82f0*/  UIMAD.WIDE.U32 UR6, UR10, UR6, URZ ;  /* 0x000000060a0672a5 */ /* 0x000fc8000f8e003f */
[----:B------:R-:W-:-:S04]  /*8300*/  @UP0 USHF.R.U32.HI UR10, URZ, UR15, UR7 ;  /* 0x0000000f3f0a0299 */ /* 0x000fc80008011607 */
[----:B------:R-:W-:-:S04]  /*8310*/  UIADD3 UR10, UR11, UR10, URZ ;  /* 0x0000000a0b0a7290 */ /* 0x000fc8000fffe03f */
        /* <DEDUP_REMOVED lines=12> */
.L_x_915:
[----:B------:R-:W-:-:S11]  /*83e0*/  UISETP.NE.AND UP1, UPT, UR14, 0x1, UPT ;  /* 0x000000010e00788c */ /* 0x000fd6000bf25270 */
[----:B------:R-:W-:Y:S02]  /*83f0*/  @UP1 ULDC.64 UR20, c[0x0][0x9e8] ;  /* 0x00027a0000141ab9 */ /* 0x000fe40000000a00 */
[----:B------:R-:W-:-:S04]  /*8400*/  UIMAD.WIDE.U32 UR6, UR10, UR20, URZ ;  /* 0x000000140a0672a5 */ /* 0x000fc8000f8e003f */
[----:B------:R-:W-:-:S12]  /*8410*/  @UP1 USHF.R.U32.HI UR10, URZ, UR21, UR7 ;  /* 0x000000153f0a1299 */ /* 0x000fd80008011607 */
.L_x_916:
[----:B------:R-:W-:-:S04]  /*8420*/  UIMAD UR10, UR10, UR14, URZ ;  /* 0x0000000e0a0a72a4 */ /* 0x000fc8000f8e023f */
[----:B------:R-:W-:-:S04]  /*8430*/  UISETP.LT.AND UP1, UPT, UR18, UR10, UPT ;  /* 0x0000000a1200728c */ /* 0x000fc8000bf21270 */
[----:B------:R-:W-:-:S12]  /*8440*/  USEL UR18, UR18, UR10, !UP1 ;  /* 0x0000000a12127287 */ /* 0x000fd8000c800000 */
.L_x_914:
        /* <DEDUP_REMOVED lines=11> */
[----:B------:R-:W-:-:S06]  /*8500*/  UMOV UR19, UR51 ;  /* 0x0000003300137c82 */ /* 0x000fcc0008000000 */
.L_x_927:
[----:B------:R-:W-:-:S04]  /*8510*/  UISETP.NE.AND UP1, UPT, UR19, 0x1, UPT ;  /* 0x000000011300788c */ /* 0x000fc8000bf25270 */
[----:B------:R-:W-:-:S04]  /*8520*/  USEL UR54, URZ, 0x1, UP1 ;  /* 0x000000013f367887 */ /* 0x000fc80008800000 */
[----:B------:R-:W-:Y:S01]  /*8530*/  ULOP3.LUT UR54, UR18, UR54, URZ, 0x3c, !UPT ;  /* 0x0000003612367292 */ /* 0x000fe2000f8e3c3f */
[----:B------:R-:W-:Y:S11]  /*8540*/  @!P0 BRA `(.L_x_918) ;  /* 0x0000000000048947 */ /* 0x000ff60003800000 */
[----:B------:R-:W-:Y:S01]  /*8550*/  BPT.TRAP 0x1 ;  /* 0x000000040000795c */ /* 0x000fe20000300000 */
.L_x_918:
        /* <DEDUP_REMOVED lines=9> */
.L_x_919:
[----:B-1----:R-:W-:Y:S05]  /*85f0*/  @P2 BRA `(.L_x_920) ;  /* 0x0000000000082947 */ /* 0x002fea0003800000 */
[----:B------:R-:W1:Y:S02]  /*8600*/  SYNCS.PHASECHK.TRANS64.TRYWAIT P2, [UR20+0x19c30], R0 ;  /* 0x019c3000ff0075a7 */ /* 0x000e640008040154 */
[----:B-1----:R-:W-:Y:S05]  /*8610*/  @!P2 BRA `(.L_x_921) ;  /* 0x000000e80034a947 */ /* 0x002fea0003800000 */
.L_x_920:
        /* <DEDUP_REMOVED lines=17> */
.L_x_922:
[----:B------:R-:W-:Y:S01]  /*8730*/  ULEA UR11, UR19, UR46, 0x3 ;  /* 0x0000002e130b7291 */ /* 0x000fe2000f8e183f */
[----:B01----:R-:W-:-:S05]  /*8740*/  IMAD.U32 R0, RZ, RZ, UR18 ;  /* 0x00000012ff007e24 */ /* 0x003fca000f8e00ff */
[----:B------:R-:W-:-:S04]  /*8750*/  SHF.L.U32 R0, R0, 0x1f, RZ ;  /* 0x0000001f00007819 */ /* 0x000fc800000006ff */
[----:B------:R0:W1:Y:S01]  /*8760*/  SYNCS.PHASECHK.TRANS64.TRYWAIT P2, [UR11+0x19c50], R0 ;  /* 0x019c5000ff0075a7 */ /* 0x000062000804014b */
[----:B------:R-:W-:Y:S05]  /*8770*/  @!P0 BRA `(.L_x_923) ;  /* 0x0000000000048947 */ /* 0x000fea0003800000 */
[----:B------:R-:W-:Y:S01]  /*8780*/  BPT.TRAP 0x1 ;  /* 0x000000040000795c */ /* 0x000fe20000300000 */
.L_x_923:
[----:B-1----:R-:W-:Y:S05]  /*8790*/  @P2 BRA `(.L_x_924) ;  /* 0x0000000000082947 */ /* 0x002fea0003800000 */
[----:B------:R-:W1:Y:S02]  /*87a0*/  SYNCS.PHASECHK.TRANS64.TRYWAIT P2, [UR11+0x19c50], R0 ;  /* 0x019c5000ff0075a7 */ /* 0x000e64000804014b */
[----:B-1----:R-:W-:Y:S05]  /*87b0*/  @!P2 BRA `(.L_x_925) ;  /* 0x000000e400e4a947 */ /* 0x002fea0003800000 */
.L_x_924:
[----:B------:R-:W-:Y:S01]  /*87c0*/  UIADD3 UR6, UR46, 0x3000, URZ ;  /* 0x000030002e067890 */ /* 0x000fe2000fffe03f */
[----:B------:R-:W-:Y:S01]  /*87d0*/  WARPGROUP.ARRIVE ;  /* 0x00000000000079c5 */ /* 0x000fe20000000000 */
[----:B------:R-:W-:Y:S01]  /*87e0*/  UMOV UR7, 0x40000040 ;  /* 0x4000004000077882 */ /* 0x000fe20000000000 */
[----:B01----:R-:W-:Y:S01]  /*87f0*/  FMNMX.FTZ R0, R24, R6, !PT ;  /* 0x0000000618007209 */ /* 0x003fe20007810000 */
[----:B------:R-:W-:-:S03]  /*8800*/  USHF.R.U32.HI UR6, URZ, 0x4, UR6 ;  /* 0x000000043f067899 */ /* 0x000fc60008011606 */
[----:B------:R-:W-:Y:S01]  /*8810*/  FMNMX.FTZ R11, R25, R0, !PT ;  /* 0x00000000190b7209 */ /* 0x000fe20007810000 */
[----:B------:R-:W-:Y:S01]  /*8820*/  ULOP3.LUT UR6, UR6, 0x3fff, URZ, 0xc0, !UPT ;  /* 0x00003fff06067892 */ /* 0x000fe2000f8ec03f */
[----:B------:R-:W-:Y:S02]  /*8830*/  FMNMX.FTZ R0, R26, R7, !PT ;  /* 0x000000071a007209 */ /* 0x000fe40007810000 */
[----:B------:R-:W-:Y:S01]  /*8840*/  FMNMX.FTZ R2, R28, R11, !PT ;  /* 0x0000000b1c027209 */ /* 0x000fe20007810000 */
[----:B------:R-:W-:Y:S01]  /*8850*/  ULOP3.LUT UR6, UR6, 0x10000, URZ, 0xfc, !UPT ;  /* 0x0001000006067892 */ /* 0x000fe2000f8efc3f */
[----:B------:R-:W-:Y:S02]  /*8860*/  FMNMX.FTZ R9, R27, R0, !PT ;  /* 0x000000001b097209 */ /* 0x000fe40007810000 */
[----:B------:R-:W-:Y:S01]  /*8870*/  FMNMX.FTZ R11, R29, R2, !PT ;  /* 0x000000021d0b7209 */ /* 0x000fe20007810000 */
[----:B------:R-:W-:Y:S01]  /*8880*/  UIMAD UR10, UR19, 0x300, UR6 ;  /* 0x00000300130a78a4 */ /* 0x000fe2000f8e0206 */
[----:B------:R-:W-:-:S02]  /*8890*/  FMNMX.FTZ R0, R30, R9, !PT ;  /* 0x000000091e007209 */ /* 0x000fc40007810000 */
        /* <DEDUP_REMOVED lines=60> */
[----:B------:R-:W0:Y:S01]  /*8c60*/  SHFL.BFLY PT, R9, R2, 0x2, 0x1f ;  /* 0x0c401f0002097f89 */ /* 0x000e2200000e0000 */
[----:B------:R-:W-:Y:S01]  /*8c70*/  FMNMX.FTZ R0, R87, R0, !PT ;  /* 0x0000000057007209 */ /* 0x000fe20007810000 */
[----:B------:R-:W-:Y:S02]  /*8c80*/  WARPGROUP.DEPBAR.LE gsb0, 0x0 ;  /* 0x00008000000079c5 */ /* 0x000fe40000010000 */
[----:B------:R-:W-:Y:S02]  /*8c90*/  WARPGROUP.ARRIVE ;  /* 0x00000000000079c5 */ /* 0x000fe40000000000 */
[----:B------:R-:W1:Y:S04]  /*8ca0*/  SHFL.BFLY PT, R8, R0, 0x2, 0x1f ;  /* 0x0c401f0000087f89 */ /* 0x000e6800000e0000 */
[----:B------:R-:W-:Y:S01]  /*8cb0*/  QGMMA.64x96x32.F32.E4M3.E4M3 R88, R144, gdesc[UR4], R88, gsb0 ;  /* 0x0160000490587df3 */ /* 0x000fe20008000858 */
[----:B------:R-:W-:Y:S01]  /*8cc0*/  UIADD3 UR6, UR10, 0x4, URZ ;  /* 0x000000040a067890 */ /* 0x000fe2000fffe03f */
[----:B------:R-:W-:Y:S01]  /*8cd0*/  UMOV UR7, 0x40000040 ;  /* 0x4000004000077882 */ /* 0x000fe20000000000 */
[----:B0-----:R-:W-:-:S05]  /*8ce0*/  FMNMX.FTZ R2, R2, R9, !PT ;  /* 0x0000000902027209 */ /* 0x001fca0007810000 */
[----:B------:R-:W0:Y:S01]  /*8cf0*/  SHFL.BFLY PT, R9, R2, 0x1, 0x1f ;  /* 0x0c201f0002097f89 */ /* 0x000e2200000e0000 */
[----:B-1----:R-:W-:-:S05]  /*8d00*/  FMNMX.FTZ R0, R0, R8, !PT ;  /* 0x0000000800007209 */ /* 0x002fca0007810000 */
[----:B------:R-:W1:Y:S01]  /*8d10*/  SHFL.BFLY PT, R8, R0, 0x1, 0x1f ;  /* 0x0c201f0000087f89 */ /* 0x000e6200000e0000 */
[----:B0-----:R-:W-:Y:S01]  /*8d20*/  FMNMX.FTZ R2, R2, R9, !PT ;  /* 0x0000000902027209 */ /* 0x001fe20007810000 */
[----:B------:R-:W-:-:S04]  /*8d30*/  IMAD.U32 R9, RZ, RZ, UR41 ;  /* 0x00000029ff097e24 */ /* 0x000fc8000f8e00ff */
[----:B------:R-:W-:Y:S01]  /*8d40*/  FADD.FTZ R6, -R2, R6 ;  /* 0x0000000602067221 */ /* 0x000fe20000010100 */
[----:B-1----:R-:W-:Y:S01]  /*8d50*/  FMNMX.FTZ R0, R0, R8, !PT ;  /* 0x0000000800007209 */ /* 0x002fe20007810000 */
[----:B------:R-:W-:Y:S02]  /*8d60*/  FFMA.FTZ R8, R2, R9, -8 ;  /* 0xc100000002087423 */ /* 0x000fe40000010009 */
[----:B------:R-:W-:Y:S02]  /*8d70*/  FMUL.FTZ R6, R6, UR41 ;  /* 0x0000002906067c20 */ /* 0x000fe40008410000 */
[--C-:B------:R-:W-:Y:S01]  /*8d80*/  FFMA.FTZ R14, R33, UR41, -R8.reuse ;  /* 0x00000029210e7c23 */ /* 0x100fe20008010808 */
[----:B------:R-:W-:-:S01]  /*8d90*/  FFMA.FTZ R33, R52, UR41, -R8 ;  /* 0x0000002934217c23 */ /* 0x000fc20008010808 */
[--C-:B------:R-:W-:Y:S01]  /*8da0*/  FFMA.FTZ R52, R69, UR41, -R8.reuse ;  /* 0x0000002945347c23 */ /* 0x100fe20008010808 */
[----:B------:R-:W-:Y:S02]  /*8db0*/  IMAD.U32 R69, RZ, RZ, UR41 ;  /* 0x00000029ff457e24 */ /* 0x000fe4000f8e00ff */
[--C-:B------:R-:W-:Y:S01]  /*8dc0*/  FFMA.FTZ R13, R32, UR41, -R8.reuse ;  /* 0x00000029200d7c23 */ /* 0x100fe20008010808 */
[----:B------:R-:W-:-:S01]  /*8dd0*/  FFMA.FTZ R32, R49, UR41, -R8 ;  /* 0x0000002931207c23 */ /* 0x000fc20008010808 */
        /* <DEDUP_REMOVED lines=10> */
[----:B------:R-:W-:Y:S01]  /*8e80*/  FFMA.FTZ R30, R30, UR41, -R68 ;  /* 0x000000291e1e7c23 */ /* 0x000fe20008010844 */
[----:B------:R-:W-:-:S01]  /*8e90*/  FFMA.FTZ R12, R29, UR41, -R8 ;  /* 0x000000291d0c7c23 */ /* 0x000fc20008010808 */
[--C-:B------:R-:W-:Y:S01]  /*8ea0*/  FFMA.FTZ R31, R31, UR41, -R68.reuse ;  /* 0x000000291f1f7c23 */ /* 0x100fe20008010844 */
[----:B------:R-:W-:-:S01]  /*8eb0*/  FFMA.FTZ R34, R34, UR41, -R68 ;  /* 0x0000002922227c23 */ /* 0x000fc20008010844 */
[----:B------:R-:W-:Y:S01]  /*8ec0*/  FFMA.FTZ R35, R35, UR41, -R68 ;  /* 0x0000002923237c23 */ /* 0x000fe20008010844 */
        /* <DEDUP_REMOVED lines=9> */
[----:B------:R-:W-:Y:S01]  /*8f60*/  MUFU.EX2 R7, R7 ;  /* 0x0000000700077308 */ /* 0x000fe20000000800 */
        /* <DEDUP_REMOVED lines=8> */
[----:B0-----:R-:W-:-:S01]  /*8ff0*/  FFMA.FTZ R5, R6, R5, R9 ;  /* 0x0000000506057223 */ /* 0x001fc20000010009 */
        /* <DEDUP_REMOVED lines=15> */
[----:B-1----:R-:W-:-:S01]  /*90f0*/  FFMA.FTZ R4, R7, R4, R26 ;  /* 0x0000000407047223 */ /* 0x002fc2000001001a */
[----:B------:R-:W-:-:S02]  /*9100*/  WARPGROUP.DEPBAR.LE gsb0, 0x0 ;  /* 0x00008000000079c5 */ /* 0x000fc40000010000 */
[----:B------:R-:W-:Y:S01]  /*9110*/  WARPGROUP.ARRIVE ;  /* 0x00000000000079c5 */ /* 0x000fe20000000000 */
[----:B------:R-:W-:Y:S01]  /*9120*/  FFMA.FTZ R45, R64, UR41, -R8 ;  /* 0x00000029402d7c23 */ /* 0x000fe20008010808 */
[----:B------:R-:W-:-:S01]  /*9130*/  FFMA.FTZ R66, R66, UR41, -R68 ;  /* 0x0000002942427c23 */ /* 0x000fc20008010844 */
[----:B------:R-:W-:Y:S01]  /*9140*/  FFMA.FTZ R48, R65, UR41, -R8 ;  /* 0x0000002941307c23 */ /* 0x000fe20008010808 */
[----:B------:R-:W1:Y:S01]  /*9150*/  MUFU.EX2 R11, R11 ;  /* 0x0000000b000b7308 */ /* 0x000e620000000800 */
[----:B0-----:R-:W-:-:S01]  /*9160*/  FADD.FTZ R72, R10, R5 ;  /* 0x000000050a487221 */ /* 0x001fc20000010000 */
[----:B------:R-:W-:Y:S01]  /*9170*/  QGMMA.64x96x32.F32.E4M3.E4M3 R88, R140, gdesc[UR4], R88, gsb0 ;  /* 0x016000048c587df3 */ /* 0x000fe20008000858 */
[----:B------:R-:W-:Y:S01]  /*9180*/  UIADD3 UR6, UR10, 0x6, URZ ;  /* 0x000000060a067890 */ /* 0x000fe2000fffe03f */
[----:B------:R-:W-:Y:S01]  /*9190*/  FFMA.FTZ R67, R67, UR41, -R68 ;  /* 0x0000002943437c23 */ /* 0x000fe20008010844 */
[----:B------:R-:W-:Y:S01]  /*91a0*/  UMOV UR7, 0x40000040 ;  /* 0x4000004000077882 */ /* 0x000fe20000000000 */
[--C-:B------:R-:W-:Y:S01]  /*91b0*/  FFMA.FTZ R57, R76, UR41, -R8.reuse ;  /* 0x000000294c397c23 */ /* 0x100fe20008010808 */
[----:B------:R-:W-:-:S01]  /*91c0*/  FFMA.FTZ R60, R77, UR41, -R8 ;  /* 0x000000294d3c7c23 */ /* 0x000fc20008010808 */
[----:B------:R-:W0:Y:S01]  /*91d0*/  MUFU.EX2 R30, R30 ;  /* 0x0000001e001e7308 */ /* 0x000e220000000800 */
[----:B--2---:R-:W-:-:S01]  /*91e0*/  FADD.FTZ R5, R27, R4 ;  /* 0x000000041b057221 */ /* 0x004fc20000010000 */
[--C-:B------:R-:W-:Y:S01]  /*91f0*/  FFMA.FTZ R61, R80, UR41, -R8.reuse ;  /* 0x00000029503d7c23 */ /* 0x100fe20008010808 */
[----:B------:R-:W-:-:S01]  /*9200*/  FFMA.FTZ R64, R81, UR41, -R8 ;  /* 0x0000002951407c23 */ /* 0x000fc20008010808 */
[----:B------:R-:W-:-:S02]  /*9210*/  IMAD.U32 R80, RZ, RZ, UR20 ;  /* 0x00000014ff507e24 */ /* 0x000fc4000f8e00ff */
[----:B------:R-:W-:-:S01]  /*9220*/  FFMA.FTZ R83, R83, UR41, -R68 ;  /* 0x0000002953537c23 */ /* 0x000fc20008010844 */
[--C-:B------:R-:W-:Y:S01]  /*9230*/  FFMA.FTZ R65, R84, UR41, -R8.reuse ;  /* 0x0000002954417c23 */ /* 0x100fe20008010808 */
[----:B------:R-:W-:-:S01]  /*9240*/  FFMA.FTZ R8, R85, UR41, -R8 ;  /* 0x0000002955087c23 */ /* 0x000fc20008010808 */
        /* <DEDUP_REMOVED lines=22> */
[--C-:B------:R-:W-:Y:S01]  /*93b0*/  FFMA.FTZ R69, R70, UR41, -R68.reuse ;  /* 0x0000002946457c23 */ /* 0x100fe20008010844 */
[----:B------:R-:W-:-:S05]  /*93c0*/  FFMA.FTZ R70, R71, UR41, -R68 ;  /* 0x0000002947467c23 */ /* 0x000fca0008010844 */
[----:B------:R-:W0:Y:S01]  /*93d0*/  MUFU.EX2 R42, R42 ;  /* 0x0000002a002a7308 */ /* 0x000e220000000800 */
[----:B--2---:R-:W-:-:S01]  /*93e0*/  FADD.FTZ R5, R39, R4 ;  /* 0x0000000427057221 */ /* 0x004fc20000010000 */
[----:B------:R-:W-:Y:S02]  /*93f0*/  WARPGROUP.DEPBAR.LE gsb0, 0x0 ;  /* 0x00008000000079c5 */ /* 0x000fe40000010000 */
[----:B------:R-:W-:-:S04]  /*9400*/  WARPGROUP.ARRIVE ;  /* 0x00000000000079c5 */ /* 0x000fc80000000000 */
[----:B------:R-:W2:Y:S01]  /*9410*/  MUFU.EX2 R24, R24 ;  /* 0x0000001800187308 */ /* 0x000ea20000000800 */
[----:B-1----:R-:W-:-:S01]  /*9420*/  FADD.FTZ R73, R21, R72 ;  /* 0x0000004815497221 */ /* 0x002fc20000010000 */
[----:B------:R-:W-:Y:S01]  /*9430*/  QGMMA.64x96x32.F32.E4M3.E4M3 R88, R136, gdesc[UR4], R88, gsb0 ;  /* 0x0160000488587df3 */ /* 0x000fe20008000858 */
[----:B0-----:R-:W-:-:S05]  /*9440*/  FADD.FTZ R4, R42, R5 ;  /* 0x000000052a047221 */ /* 0x001fca0000010000 */
[----:B------:R-:W0:Y:S08]  /*9450*/  MUFU.EX2 R43, R43 ;  /* 0x0000002b002b7308 */ /* 0x000e300000000800 */
        /* <DEDUP_REMOVED lines=14> */
[----:B--2---:R-:W-:-:S01]  /*9540*/  FADD.FTZ R73, R29, R72 ;  /* 0x000000481d497221 */ /* 0x004fc20000010000 */
[----:B------:R-:W-:-:S06]  /*9550*/  FFMA.FTZ R72, R75, UR41, -R68 ;  /* 0x000000294b487c23 */ /* 0x000fcc0008010844 */
        /* <DEDUP_REMOVED lines=12> */
[----:B------:R-:W-:Y:S01]  /*9620*/  FFMA.FTZ R73, R78, UR41, -R68 ;  /* 0x000000294e497c23 */ /* 0x000fe20008010844 */
[----:B------:R-:W-:-:S05]  /*9630*/  WARPGROUP.DEPBAR.LE gsb0, 0x0 ;  /* 0x00008000000079c5 */ /* 0x000fca0000010000 */
        /* <DEDUP_REMOVED lines=40> */
[----:B------:R-:W-:-:S05]  /*98c0*/  @!P1 VIADD R4, R80, 0x19c40 ;  /* 0x00019c4050049836 */ /* 0x000fca0000000000 */
[----:B------:R-:W-:Y:S01]  /*98d0*/  @!P1 PRMT R4, RZ, 0x654, R4 ;  /* 0x00000654ff049816 */ /* 0x000fe20000000004 */
[----:B------:R-:W2:Y:S01]  /*98e0*/  MUFU.EX2 R72, R72 ;  /* 0x0000004800487308 */ /* 0x000ea20000000800 */
[----:B0-----:R-:W-:-:S02]  /*98f0*/  FADD.FTZ R79, R71, R78 ;  /* 0x0000004e474f7221 */ /* 0x001fc40000010000 */
[----:B------:R0:W-:Y:S05]  /*9900*/  @!P1 SYNCS.ARRIVE.TRANS64.RED.A1T0 RZ, [R4+URZ], RZ ;  /* 0x000000ff04ff99a7 */ /* 0x0001ea000810043f */
[----:B------:R-:W3:Y:S01]  /*9910*/  MUFU.EX2 R57, R57 ;  /* 0x0000003900397308 */ /* 0x000ee20000000800 */
[----:B-1----:R-:W-:-:S07]  /*9920*/  FADD.FTZ R78, R56, R5 ;  /* 0x00000005384e7221 */ /* 0x002fce0000010000 */
[----:B------:R-:W1:Y:S01]  /*9930*/  MUFU.EX2 R73, R73 ;  /* 0x0000004900497308 */ /* 0x000e620000000800 */
[----:B--2---:R-:W-:-:S07]  /*9940*/  FADD.FTZ R80, R72, R79 ;  /* 0x0000004f48507221 */ /* 0x004fce0000010000 */
[----:B------:R-:W0:Y:S01]  /*9950*/  MUFU.EX2 R60, R60 ;  /* 0x0000003c003c7308 */ /* 0x000e220000000800 */
[----:B---3--:R-:W-:-:S07]  /*9960*/  FADD.FTZ R5, R57, R78 ;  /* 0x0000004e39057221 */ /* 0x008fce0000010000 */
        /* <DEDUP_REMOVED lines=22> */
.L_x_926:
        /* <DEDUP_REMOVED lines=14> */
[----:B------:R-:W-:Y:S01]  /*9bb0*/  SYNCS.ARRIVE.TRANS64.RED.A1T0 RZ, [UR6], RZ ;  /* 0x000000ffffff79a7 */ /* 0x000fe20008100406 */
        /* <DEDUP_REMOVED lines=56> */
[----:B------:R-:W-:Y:S01]  /*9f40*/  VIADD R3, R3, 0xffffffff ;  /* 0xffffffff03037836 */ /* 0x000fe20000000000 */
        /* <DEDUP_REMOVED lines=16> */
[----:B------:R-:W-:Y:S01]  /*a050*/  F2FP.SATFINITE.E4M3.F32.PACK_AB_MERGE_C R139, R68, R75, R76 ;  /* 0x0000004b448b723e */ /* 0x000fe2000480704c */
[----:B------:R-:W-:Y:S06]  /*a060*/  @P2 BRA `(.L_x_927) ;  /* 0xffffffe400282947 */ /* 0x000fec000383ffff */
.L_x_917:
        /* <DEDUP_REMOVED lines=8> */
[----:B------:R-:W-:-:S05]  /*a0f0*/  ULDC UR20, c[0x0][0x9e0] ;  /* 0x0002780000147ab9 */ /* 0x000fca0000000800 */
.L_x_946:
[----:B------:R-:W-:-:S04]  /*a100*/  UISETP.NE.AND UP1, UPT, UR18, 0x1, UPT ;  /* 0x000000011200788c */ /* 0x000fc8000bf25270 */
[----:B------:R-:W-:-:S04]  /*a110*/  USEL UR54, URZ, 0x1, UP1 ;  /* 0x000000013f367887 */ /* 0x000fc80008800000 */
[----:B------:R-:W-:Y:S01]  /*a120*/  ULOP3.LUT UR54, UR17, UR54, URZ, 0x3c, !UPT ;  /* 0x0000003611367292 */ /* 0x000fe2000f8e3c3f */
[----:B------:R-:W-:Y:S11]  /*a130*/  @!P0 BRA `(.L_x_929) ;  /* 0x0000000000048947 */ /* 0x000ff60003800000 */
[----:B------:R-:W-:Y:S01]  /*a140*/  BPT.TRAP 0x1 ;  /* 0x000000040000795c */ /* 0x000fe20000300000 */
.L_x_929:
        /* <DEDUP_REMOVED lines=9> */
.L_x_930:
[----:B-1----:R-:W-:Y:S05]  /*a1e0*/  @P2 BRA `(.L_x_931) ;  /* 0x0000000000082947 */ /* 0x002fea0003800000 */
[----:B------:R-:W1:Y:S02]  /*a1f0*/  SYNCS.PHASECHK.TRANS64.TRYWAIT P2, [UR22+0x19c30], R0 ;  /* 0x019c3000ff0075a7 */ /* 0x000e640008040156 */
[----:B-1----:R-:W-:Y:S05]  /*a200*/  @!P2 BRA `(.L_x_932) ;  /* 0x000000cc0068a947 */ /* 0x002fea0003800000 */
.L_x_931:
        /* <DEDUP_REMOVED lines=17> */
.L_x_933:
[----:B------:R-:W-:Y:S01]  /*a320*/  ULEA UR11, UR18, UR46, 0x3 ;  /* 0x0000002e120b7291 */ /* 0x000fe2000f8e183f */
[----:B01----:R-:W-:-:S05]  /*a330*/  IMAD.U32 R0, RZ, RZ, UR17 ;  /* 0x00000011ff007e24 */ /* 0x003fca000f8e00ff */
[----:B------:R-:W-:-:S04]  /*a340*/  SHF.L.U32 R0, R0, 0x1f, RZ ;  /* 0x0000001f00007819 */ /* 0x000fc800000006ff */
[----:B------:R0:W1:Y:S01]  /*a350*/  SYNCS.PHASECHK.TRANS64.TRYWAIT P2, [UR11+0x19c50], R0 ;  /* 0x019c5000ff0075a7 */ /* 0x000062000804014b */
[----:B------:R-:W-:Y:S05]  /*a360*/  @!P0 BRA `(.L_x_934) ;  /* 0x0000000000048947 */ /* 0x000fea0003800000 */
[----:B------:R-:W-:Y:S01]  /*a370*/  BPT.TRAP 0x1 ;  /* 0x000000040000795c */ /* 0x000fe20000300000 */
.L_x_934:
[----:B-1----:R-:W-:Y:S05]  /*a380*/  @P2 BRA `(.L_x_935) ;  /* 0x0000000000082947 */ /* 0x002fea0003800000 */
[----:B------:R-:W1:Y:S02]  /*a390*/  SYNCS.PHASECHK.TRANS64.TRYWAIT P2, [UR11+0x19c50], R0 ;  /* 0x019c5000ff0075a7 */ /* 0x000e64000804014b */
[----:B-1----:R-:W-:Y:S05]  /*a3a0*/  @!P2 BRA `(.L_x_936) ;  /* 0x000000cc0018a947 */ /* 0x002fea0003800000 */
.L_x_935:
[----:B------:R-:W-:Y:S01]  /*a3b0*/  UIADD3 UR6, UR46, 0x3000, URZ ;  /* 0x000030002e067890 */ /* 0x000fe2000fffe03f */
[----:B------:R-:W-:Y:S01]  /*a3c0*/  WARPGROUP.ARRIVE ;  /* 0x00000000000079c5 */ /* 0x000fe20000000000 */
[----:B------:R-:W-:Y:S01]  /*a3d0*/  UMOV UR7, 0x40000040 ;  /* 0x4000004000077882 */ /* 0x000fe20000000000 */
[----:B------:R-:W-:Y:S01]  /*a3e0*/  PLOP3.LUT P2, PT, PT, PT, UP0, 0x80, 0x0 ;  /* 0x000000000000781c */ /* 0x000fe20003f4f008 */
[----:B------:R-:W-:Y:S01]  /*a3f0*/  USHF.R.U32.HI UR6, URZ, 0x4, UR6 ;  /* 0x000000043f067899 */ /* 0x000fe20008011606 */
[----:B01----:R-:W-:Y:S02]  /*a400*/  VIADD R0, R17, UR39 ;  /* 0x0000002711007c36 */ /* 0x003fe40008000000 */
[----:B------:R-:W-:Y:S01]  /*a410*/  IMAD.U32 R2, RZ, RZ, UR22 ;  /* 0x00000016ff027e24 */ /* 0x000fe2000f8e00ff */
[----:B------:R-:W-:Y:S01]  /*a420*/  ULOP3.LUT UR6, UR6, 0x3fff, URZ, 0xc0, !UPT ;  /* 0x00003fff06067892 */ /* 0x000fe2000f8ec03f */
[----:B------:R-:W-:Y:S02]  /*a430*/  IMAD.U32 R7, RZ, RZ, UR47 ;  /* 0x0000002fff077e24 */ /* 0x000fe4000f8e00ff */
[----:B------:R-:W-:Y:S01]  /*a440*/  @!P1 VIADD R2, R2, 0x19c40 ;  /* 0x00019c4002029836 */ /* 0x000fe20000000000 */
[----:B------:R-:W-:-:S04]  /*a450*/  ULOP3.LUT UR6, UR6, 0x10000, URZ, 0xfc, !UPT ;  /* 0x0001000006067892 */ /* 0x000fc8000f8efc3f */
[----:B------:R-:W-:-:S07]  /*a460*/  UIMAD UR10, UR18, 0x300, UR6 ;  /* 0x00000300120a78a4 */ /* 0x000fce000f8e0206 */
        /* <DEDUP_REMOVED lines=19> */
[----:B------:R-:W-:-:S04]  /*a5a0*/  @UP0 ULDC UR6, c[0x0][0x450] ;  /* 0x0001140000060ab9 */ /* 0x000fc80000000800 */
[----:B------:R-:W-:Y:S01]  /*a5b0*/  @P2 SHF.R.U32.HI R0, RZ, UR6, R6 ;  /* 0x00000006ff002c19 */ /* 0x000fe20008011606 */
[----:B------:R-:W-:Y:S01]  /*a5c0*/  ULOP3.LUT UR6, URZ, UR19, URZ, 0x33, !UPT ;  /* 0x000000133f067292 */ /* 0x000fe2000f8e333f */
[----:B------:R-:W-:Y:S01]  /*a5d0*/  @!P1 PRMT R6, RZ, 0x654, R2 ;  /* 0x00000654ff069816 */ /* 0x000fe20000000002 */
[----:B------:R-:W-:Y:S02]  /*a5e0*/  IMAD.SHL.U32 R2, R3, 0x80, RZ ;  /* 0x0000008003027824 */ /* 0x000fe400078e00ff */
        /* <DEDUP_REMOVED lines=9> */
[----:B------:R-:W-:Y:S06]  /*a680*/  @!P5 BRA `(.L_x_937) ;  /* 0x00000000005cd947 */ /* 0x000fec0003800000 */
        /* <DEDUP_REMOVED lines=13> */
.L_x_939:
[----:B------:R-:W-:-:S05]  /*a760*/  IMAD.U32 R15, RZ, RZ, UR21 ;  /* 0x00000015ff0f7e24 */ /* 0x000fca000f8e00ff */
[----:B------:R-:W-:-:S13]  /*a770*/  ISETP.NE.AND P2, PT, R15, 0x1, PT ;  /* 0x000000010f00780c */ /* 0x000fda0003f45270 */
[----:B------:R-:W0:Y:S02]  /*a780*/  @P2 LDC.64 R6, c[0x0][0x9e8] ;  /* 0x00027a00ff062b82 */ /* 0x000e240000000a00 */
[----:B0-----:R-:W-:-:S05]  /*a790*/  @P2 IMAD.HI.U32 R6, R14, R6, RZ ;  /* 0x000000060e062227 */ /* 0x001fca00078e00ff */
[----:B------:R-:W-:-:S07]  /*a7a0*/  @P2 SHF.R.U32.HI R14, RZ, R7, R6 ;  /* 0x00000007ff0e2219 */ /* 0x000fce0000011606 */
.L_x_940:
[----:B------:R-:W-:Y:S05]  /*a7b0*/  BSYNC B0 ;  /* 0x0000000000007941 */ /* 0x000fea0003800000 */
.L_x_938:
[----:B------:R-:W-:-:S04]  /*a7c0*/  IMAD R14, R14, R15, -R2 ;  /* 0x0000000f0e0e7224 */ /* 0x000fc800078e0a02 */
[----:B------:R-:W-:-:S05]  /*a7d0*/  IMAD.IADD R14, R14, 0x1, -R16 ;  /* 0x000000010e0e7824 */ /* 0x000fca00078e0a10 */
[----:B------:R-:W-:Y:S02]  /*a7e0*/  VIMNMX R13, R13, R14, !PT ;  /* 0x0000000e0d0d7248 */ /* 0x000fe40007fe0100 */
[----:B------:R-:W-:-:S07]  /*a7f0*/  VIADDMNMX R12, R14, R15, R12, PT ;  /* 0x0000000f0e0c7246 */ /* 0x000fce000380010c */
.L_x_937:
        /* <DEDUP_REMOVED lines=114> */
.L_x_943:
[----:B------:R-:W-:-:S05]  /*af20*/  IMAD.U32 R12, RZ, RZ, UR21 ;  /* 0x00000015ff0c7e24 */ /* 0x000fca000f8e00ff */
[----:B------:R-:W-:-:S13]  /*af30*/  ISETP.NE.AND P3, PT, R12, 0x1, PT ;  /* 0x000000010c00780c */ /* 0x000fda0003f65270 */
[----:B------:R-:W0:Y:S02]  /*af40*/  @P3 LDC.64 R6, c[0x0][0x9e8] ;  /* 0x00027a00ff063b82 */ /* 0x000e240000000a00 */
[----:B0-----:R-:W-:-:S05]  /*af50*/  @P3 IMAD.HI.U32 R6, R0, R6, RZ ;  /* 0x0000000600063227 */ /* 0x001fca00078e00ff */
[----:B------:R-:W-:-:S07]  /*af60*/  @P3 SHF.R.U32.HI R0, RZ, R7, R6 ;  /* 0x00000007ff003219 */ /* 0x000fce0000011606 */
.L_x_944:
[----:B------:R-:W-:Y:S05]  /*af70*/  BSYNC B0 ;  /* 0x0000000000007941 */ /* 0x000fea0003800000 */
.L_x_942:
[----:B------:R-:W-:-:S04]  /*af80*/  IMAD R7, R0, R12, -R2 ;  /* 0x0000000c00077224 */ /* 0x000fc800078e0a02 */
[----:B------:R-:W-:-:S05]  /*af90*/  IMAD.IADD R7, R7, 0x1, -R16 ;  /* 0x0000000107077824 */ /* 0x000fca00078e0a10 */
[----:B------:R-:W-:Y:S02]  /*afa0*/  VIADDMNMX R10, R7, R12, R10, PT ;  /* 0x0000000c070a7246 */ /* 0x000fe4000380010a */
[----:B------:R-:W-:-:S07]  /*afb0*/  VIMNMX R11, R11, R7, !PT ;  /* 0x000000070b0b7248 */ /* 0x000fce0007fe0100 */
.L_x_941:
        /* <DEDUP_REMOVED lines=43> */
[C---:B------:R-:W-:Y:S02]  /*b270*/  ISETP.GT.AND P3, PT, R11.reuse, 0x58, P2 ;  /* 0x000000580b00780c */ /* 0x040fe40001764270 */
        /* <DEDUP_REMOVED lines=20> */
[----:B------:R-:W-:Y:S01]  /*b3c0*/  ISETP.GT.AND P3, PT, R11, RZ, P2 ;  /* 0x000000ff0b00720c */ /* 0x000fe20001764270 */
[----:B------:R-:W0:Y:S01]  /*b3d0*/  SHFL.BFLY PT, R7, R0, 0x2, 0x1f ;  /* 0x0c401f0000077f89 */ /* 0x000e2200000e0000 */
[----:B------:R-:W-:-:S02]  /*b3e0*/  FSEL R35, R35, -INF , !P4 ;  /* 0xff80000023237808 */ /* 0x000fc40006000000 */
[C---:B------:R-:W-:Y:S02]  /*b3f0*/  ISETP.GT.AND P4, PT, R11.reuse, 0x20, P2 ;  /* 0x000000200b00780c */ /* 0x040fe40001784270 */
[C---:B------:R-:W-:Y:S02]  /*b400*/  ISETP.LT.OR P3, PT, R10.reuse, 0x1, P3 ;  /* 0x000000010a00780c */ /* 0x040fe40001f61670 */
[----:B------:R-:W-:Y:S02]  /*b410*/  ISETP.LT.OR P4, PT, R10, 0x21, P4 ;  /* 0x000000210a00780c */ /* 0x000fe40002781670 */
[----:B------:R-:W-:Y:S02]  /*b420*/  FSEL R13, R26, -INF , !P3 ;  /* 0xff8000001a0d7808 */ /* 0x000fe40005800000 */
[----:B------:R-:W-:Y:S02]  /*b430*/  FSEL R42, R42, -INF , !P4 ;  /* 0xff8000002a2a7808 */ /* 0x000fe40006000000 */
[----:B------:R-:W-:-:S02]  /*b440*/  ISETP.GT.AND P4, PT, R11, 0x29, P2 ;  /* 0x000000290b00780c */ /* 0x000fc40001784270 */
[----:B------:R-:W-:Y:S02]  /*b450*/  FMNMX.FTZ R20, R13, R8, !PT ;  /* 0x000000080d147209 */ /* 0x000fe40007810000 */
[----:B------:R-:W-:Y:S02]  /*b460*/  ISETP.LT.OR P4, PT, R10, 0x2a, P4 ;  /* 0x0000002a0a00780c */ /* 0x000fe40002781670 */
[----:B------:R-:W-:Y:S02]  /*b470*/  FMNMX.FTZ R15, R27, R20, !PT ;  /* 0x000000141b0f7209 */ /* 0x000fe40007810000 */
[----:B------:R-:W-:Y:S02]  /*b480*/  FSEL R47, R47, -INF , !P4 ;  /* 0xff8000002f2f7808 */ /* 0x000fe40006000000 */
[----:B------:R-:W-:Y:S02]  /*b490*/  ISETP.GT.AND P4, PT, R11, 0x38, P2 ;  /* 0x000000380b00780c */ /* 0x000fe40001784270 */
[----:B0-----:R-:W-:-:S02]  /*b4a0*/  FMNMX.FTZ R7, R0, R7, !PT ;  /* 0x0000000700077209 */ /* 0x001fc40007810000 */
[----:B------:R-:W-:Y:S02]  /*b4b0*/  FMNMX.FTZ R20, R30, R15, !PT ;  /* 0x0000000f1e147209 */ /* 0x000fe40007810000 */
[----:B------:R-:W-:Y:S01]  /*b4c0*/  ISETP.LT.OR P4, PT, R10, 0x39, P4 ;  /* 0x000000390a00780c */ /* 0x000fe20002781670 */
[----:B------:R-:W0:Y:S01]  /*b4d0*/  SHFL.BFLY PT, R2, R7, 0x1, 0x1f ;  /* 0x0c201f0007027f89 */ /* 0x000e2200000e0000 */
[C---:B------:R-:W-:Y:S02]  /*b4e0*/  ISETP.GT.AND P3, PT, R11.reuse, 0x78, P2 ;  /* 0x000000780b00780c */ /* 0x040fe40001764270 */
[----:B------:R-:W-:Y:S02]  /*b4f0*/  FSEL R54, R54, -INF , !P4 ;  /* 0xff80000036367808 */ /* 0x000fe40006000000 */
[----:B------:R-:W-:Y:S02]  /*b500*/  ISETP.GT.AND P4, PT, R11, 0x41, P2 ;  /* 0x000000410b00780c */ /* 0x000fe40001784270 */
[----:B------:R-:W-:-:S02]  /*b510*/  ISETP.LT.OR P3, PT, R10, 0x79, P3 ;  /* 0x000000790a00780c */ /* 0x000fc40001f61670 */
[----:B------:R-:W-:Y:S02]  /*b520*/  ISETP.LT.OR P4, PT, R10, 0x42, P4 ;  /* 0x000000420a00780c */ /* 0x000fe40002781670 */
[----:B------:R-:W-:Y:S02]  /*b530*/  FSEL R86, R86, -INF , !P3 ;  /* 0xff80000056567808 */ /* 0x000fe40005800000 */
[----:B------:R-:W-:Y:S02]  /*b540*/  FSEL R59, R59, -INF , !P4 ;  /* 0xff8000003b3b7808 */ /* 0x000fe40006000000 */
[----:B------:R-:W-:-:S04]  /*b550*/  ISETP.GT.AND P4, PT, R11, 0x50, P2 ;  /* 0x000000500b00780c */ /* 0x000fc80001784270 */
[----:B------:R-:W-:-:S04]  /*b560*/  ISETP.LT.OR P4, PT, R10, 0x51, P4 ;  /* 0x000000510a00780c */ /* 0x000fc80002781670 */
[----:B------:R-:W-:Y:S02]  /*b570*/  FSEL R66, R66, -INF , !P4 ;  /* 0xff80000042427808 */ /* 0x000fe40006000000 */
[----:B0-----:R-:W-:Y:S02]  /*b580*/  FMNMX.FTZ R2, R7, R2, !PT ;  /* 0x0000000207027209 */ /* 0x001fe40007810000 */
[----:B------:R-:W-:Y:S02]  /*b590*/  ISETP.GT.AND P4, PT, R11, 0x59, P2 ;  /* 0x000000590b00780c */ /* 0x000fe40001784270 */
[----:B------:R-:W-:Y:S02]  /*b5a0*/  FSETP.NEU.FTZ.AND P6, PT, R2, -INF , PT ;  /* 0xff8000000200780b */ /* 0x000fe40003fdd000 */
[----:B------:R-:W-:Y:S02]  /*b5b0*/  ISETP.LT.OR P4, PT, R10, 0x5a, P4 ;  /* 0x0000005a0a00780c */ /* 0x000fe40002781670 */
[----:B------:R-:W-:-:S02]  /*b5c0*/  FSEL R6, R2, RZ, P6 ;  /* 0x000000ff02067208 */ /* 0x000fc40003000000 */
[----:B------:R-:W-:Y:S02]  /*b5d0*/  FSEL R71, R71, -INF , !P4 ;  /* 0xff80000047477808 */ /* 0x000fe40006000000 */
[----:B------:R-:W-:Y:S01]  /*b5e0*/  ISETP.GT.AND P4, PT, R11, 0x68, P2 ;  /* 0x000000680b00780c */ /* 0x000fe20001784270 */
[----:B------:R-:W-:-:S01]  /*b5f0*/  FADD.FTZ R6, -R6, R9 ;  /* 0x0000000906067221 */ /* 0x000fc20000010100 */
[----:B------:R-:W-:Y:S02]  /*b600*/  IMAD.U32 R9, RZ, RZ, UR41 ;  /* 0x00000029ff097e24 */ /* 0x000fe4000f8e00ff */
[----:B------:R-:W-:Y:S02]  /*b610*/  ISETP.LT.OR P4, PT, R10, 0x69, P4 ;  /* 0x000000690a00780c */ /* 0x000fe40002781670 */
[----:B------:R-:W-:Y:S02]  /*b620*/  FFMA.FTZ R9, R2, R9, -8 ;  /* 0xc100000002097423 */ /* 0x000fe40000010009 */
[----:B------:R-:W-:-:S02]  /*b630*/  FSEL R78, R78, -INF , !P4 ;  /* 0xff8000004e4e7808 */ /* 0x000fc40006000000 */
[----:B------:R-:W-:Y:S02]  /*b640*/  ISETP.GT.AND P4, PT, R11, 0x70, P2 ;  /* 0x000000700b00780c */ /* 0x000fe40001784270 */
[----:B------:R-:W-:Y:S02]  /*b650*/  FSEL R0, R9, RZ, P6 ;  /* 0x000000ff09007208 */ /* 0x000fe40003000000 */
[----:B------:R-:W-:Y:S02]  /*b660*/  ISETP.GT.AND P6, PT, R11, 0x9, P2 ;  /* 0x000000090b00780c */ /* 0x000fe400017c4270 */
[----:B------:R-:W-:Y:S01]  /*b670*/  ISETP.LT.OR P4, PT, R10, 0x71, P4 ;  /* 0x000000710a00780c */ /* 0x000fe20002781670 */
[--C-:B------:R-:W-:Y:S01]  /*b680*/  FFMA.FTZ R12, R24, UR41, -R0.reuse ;  /* 0x00000029180c7c23 */ /* 0x100fe20008010800 */
[----:B------:R-:W-:Y:S01]  /*b690*/  ISETP.LT.OR P6, PT, R10, 0xa, P6 ;  /* 0x0000000a0a00780c */ /* 0x000fe200037c1670 */
[--C-:B------:R-:W-:Y:S01]  /*b6a0*/  FFMA.FTZ R7, R25, UR41, -R0.reuse ;  /* 0x0000002919077c23 */ /* 0x100fe20008010800 */
[----:B------:R-:W-:-:S01]  /*b6b0*/  FFMA.FTZ R14, R29, UR41, -R0 ;  /* 0x000000291d0e7c23 */ /* 0x000fc20008010800 */
[--C-:B------:R-:W-:Y:S01]  /*b6c0*/  FFMA.FTZ R9, R28, UR41, -R0.reuse ;  /* 0x000000291c097c23 */ /* 0x100fe20008010800 */
[----:B------:R-:W-:Y:S01]  /*b6d0*/  FSEL R31, R31, -INF , !P6 ;  /* 0xff8000001f1f7808 */ /* 0x000fe20007000000 */
[--C-:B------:R-:W-:Y:S01]  /*b6e0*/  FFMA.FTZ R36, R36, UR41, -R0.reuse ;  /* 0x0000002924247c23 */ /* 0x100fe20008010800 */
[----:B------:R-:W-:Y:S01]  /*b6f0*/  ISETP.GT.AND P6, PT, R11, 0x18, P2 ;  /* 0x000000180b00780c */ /* 0x000fe200017c4270 */
        /* <DEDUP_REMOVED lines=9> */
[----:B------:R-:W-:Y:S01]  /*b790*/  ISETP.GT.AND P6, PT, R11, 0x21, P2 ;  /* 0x000000210b00780c */ /* 0x000fe200017c4270 */
[--C-:B------:R-:W-:Y:S01]  /*b7a0*/  FFMA.FTZ R49, R49, UR41, -R0.reuse ;  /* 0x0000002931317c23 */ /* 0x100fe20008010800 */
        /* <DEDUP_REMOVED lines=8> */
[----:B------:R-:W-:Y:S01]  /*b830*/  ISETP.GT.AND P6, PT, R11, 0x30, P2 ;  /* 0x000000300b00780c */ /* 0x000fe200017c4270 */
[--C-:B------:R-:W-:Y:S01]  /*b840*/  FFMA.FTZ R85, R85, UR41, -R0.reuse ;  /* 0x0000002955557c23 */ /* 0x100fe20008010800 */
[----:B------:R-:W-:Y:S01]  /*b850*/  FMNMX.FTZ R25, R39, R24, !PT ;  /* 0x0000001827197209 */ /* 0x000fe20007810000 */
[----:B------:R-:W-:Y:S01]  /*b860*/  FFMA.FTZ R24, R41, UR41, -R0 ;  /* 0x0000002929187c23 */ /* 0x000fe20008010800 */
[----:B------:R-:W-:-:S02]  /*b870*/  ISETP.LT.OR P6, PT, R10, 0x31, P6 ;  /* 0x000000310a00780c */ /* 0x000fc400037c1670 */
[----:B------:R-:W-:Y:S01]  /*b880*/  FMNMX.FTZ R26, R42, R25, !PT ;  /* 0x000000192a1a7209 */ /* 0x000fe20007810000 */
[----:B------:R-:W-:Y:S01]  /*b890*/  MUFU.EX2 R12, R12 ;  /* 0x0000000c000c7308 */ /* 0x000fe20000000800 */
[----:B------:R-:W-:Y:S02]  /*b8a0*/  FSEL R50, R50, -INF , !P6 ;  /* 0xff80000032327808 */ /* 0x000fe40007000000 */
[----:B------:R-:W-:Y:S02]  /*b8b0*/  ISETP.GT.AND P6, PT, R11, 0x39, P2 ;  /* 0x000000390b00780c */ /* 0x000fe400017c4270 */
[----:B------:R-:W-:Y:S02]  /*b8c0*/  FMNMX.FTZ R25, R43, R26, !PT ;  /* 0x0000001a2b197209 */ /* 0x000fe40007810000 */
[----:B------:R-:W-:Y:S01]  /*b8d0*/  ISETP.LT.OR P6, PT, R10, 0x3a, P6 ;  /* 0x0000003a0a00780c */ /* 0x000fe200037c1670 */
[----:B------:R-:W-:Y:S01]  /*b8e0*/  MUFU.EX2 R7, R7 ;  /* 0x0000000700077308 */ /* 0x000fe20000000800 */
[----:B------:R-:W-:-:S02]  /*b8f0*/  FMNMX.FTZ R26, R46, R25, !PT ;  /* 0x000000192e1a7209 */ /* 0x000fc40007810000 */
[----:B------:R-:W-:Y:S02]  /*b900*/  FSEL R55, R55, -INF , !P6 ;  /* 0xff80000037377808 */ /* 0x000fe40007000000 */
[----:B------:R-:W-:Y:S02]  /*b910*/  ISETP.GT.AND P6, PT, R11, 0x48, P2 ;  /* 0x000000480b00780c */ /* 0x000fe400017c4270 */
[----:B------:R-:W-:Y:S01]  /*b920*/  FMNMX.FTZ R29, R47, R26, !PT ;  /* 0x0000001a2f1d7209 */ /* 0x000fe20007810000 */
[----:B------:R-:W-:Y:S01]  /*b930*/  MUFU.EX2 R25, R44 ;  /* 0x0000002c00197308 */ /* 0x000fe20000000800 */
[----:B------:R-:W-:Y:S01]  /*b940*/  ISETP.LT.OR P6, PT, R10, 0x49, P6 ;  /* 0x000000490a00780c */ /* 0x000fe200037c1670 */
[----:B------:R-:W-:Y:S01]  /*b950*/  FFMA.FTZ R26, R45, UR41, -R0 ;  /* 0x000000292d1a7c23 */ /* 0x000fe20008010800 */
[----:B------:R-:W-:Y:S02]  /*b960*/  FMNMX.FTZ R28, R50, R29, !PT ;  /* 0x0000001d321c7209 */ /* 0x000fe40007810000 */
[----:B------:R-:W-:-:S02]  /*b970*/  FSEL R62, R62, -INF , !P6 ;  /* 0xff8000003e3e7808 */ /* 0x000fc40007000000 */
[----:B------:R-:W-:Y:S01]  /*b980*/  ISETP.GT.AND P6, PT, R11, 0x51, P2 ;  /* 0x000000510b00780c */ /* 0x000fe200017c4270 */
[----:B------:R-:W-:Y:S01]  /*b990*/  MUFU.EX2 R9, R9 ;  /* 0x0000000900097308 */ /* 0x000fe20000000800 */
[----:B------:R-:W-:Y:S01]  /*b9a0*/  FMNMX.FTZ R29, R51, R28, !PT ;  /* 0x0000001c331d7209 */ /* 0x000fe20007810000 */
[----:B------:R-:W-:Y:S01]  /*b9b0*/  FFMA.FTZ R28, R48, UR41, -R0 ;  /* 0x00000029301c7c23 */ /* 0x000fe20008010800 */
[----:B------:R-:W-:Y:S02]  /*b9c0*/  ISETP.LT.OR P6, PT, R10, 0x52, P6 ;  /* 0x000000520a00780c */ /* 0x000fe400037c1670 */
[----:B------:R-:W-:Y:S02]  /*b9d0*/  FSEL R82, R82, -INF , !P4 ;  /* 0xff80000052527808 */ /* 0x000fe40006000000 */
[----:B------:R-:W-:Y:S01]  /*b9e0*/  FSEL R67, R67, -INF , !P6 ;  /* 0xff80000043437808 */ /* 0x000fe20007000000 */
[----:B------:R-:W-:Y:S01]  /*b9f0*/  MUFU.EX2 R14, R14 ;  /* 0x0000000e000e7308 */ /* 0x000fe20000000800 */
[----:B------:R-:W-:-:S04]  /*ba00*/  ISETP.GT.AND P6, PT, R11, 0x60, P2 ;  /* 0x000000600b00780c */ /* 0x000fc800017c4270 */
[----:B------:R-:W-:-:S03]  /*ba10*/  ISETP.LT.OR P6, PT, R10, 0x61, P6 ;  /* 0x000000610a00780c */ /* 0x000fc600037c1670 */
[----:B------:R-:W-:Y:S01]  /*ba20*/  MUFU.EX2 R20, R20 ;  /* 0x0000001400147308 */ /* 0x000fe20000000800 */
[----:B------:R-:W-:Y:S02]  /*ba30*/  FSEL R74, R74, -INF , !P6 ;  /* 0xff8000004a4a7808 */ /* 0x000fe40007000000 */
[----:B------:R-:W-:-:S04]  /*ba40*/  ISETP.GT.AND P6, PT, R11, 0x69, P2 ;  /* 0x000000690b00780c */ /* 0x000fc800017c4270 */
[----:B------:R-:W-:Y:S01]  /*ba50*/  ISETP.LT.OR P6, PT, R10, 0x6a, P6 ;  /* 0x0000006a0a00780c */ /* 0x000fe200037c1670 */
[----:B------:R-:W-:Y:S03]  /*ba60*/  MUFU.EX2 R24, R24 ;  /* 0x0000001800187308 */ /* 0x000fe60000000800 */
[----:B------:R-:W-:Y:S02]  /*ba70*/  FSEL R79, R79, -INF , !P6 ;  /* 0xff8000004f4f7808 */ /* 0x000fe40007000000 */
[C---:B------:R-:W-:Y:S02]  /*ba80*/  ISETP.GT.AND P6, PT, R11.reuse, 0x71, P2 ;  /* 0x000000710b00780c */ /* 0x040fe400017c4270 */
[----:B------:R-:W-:Y:S01]  /*ba90*/  ISETP.GT.AND P2, PT, R11, 0x79, P2 ;  /* 0x000000790b00780c */ /* 0x000fe20001744270 */
[----:B------:R-:W-:Y:S01]  /*baa0*/  FFMA.FTZ R11, R32, UR41, -R0 ;  /* 0x00000029200b7c23 */ /* 0x000fe20008010800 */
[----:B------:R-:W-:Y:S01]  /*bab0*/  FMNMX.FTZ R32, R54, R29, !PT ;  /* 0x0000001d36207209 */ /* 0x000fe20007810000 */
[----:B------:R-:W-:Y:S01]  /*bac0*/  MUFU.EX2 R26, R26 ;  /* 0x0000001a001a7308 */ /* 0x000fe20000000800 */
[----:B------:R-:W-:-:S02]  /*bad0*/  ISETP.LT.OR P6, PT, R10, 0x72, P6 ;  /* 0x000000720a00780c */ /* 0x000fc400037c1670 */
[----:B------:R-:W-:Y:S02]  /*bae0*/  FMNMX.FTZ R29, R55, R32, !PT ;  /* 0x00000020371d7209 */ /* 0x000fe40007810000 */
[----:B------:R-:W-:Y:S01]  /*baf0*/  ISETP.LT.OR P2, PT, R10, 0x7a, P2 ;  /* 0x0000007a0a00780c */ /* 0x000fe20001741670 */
[--C-:B------:R-:W-:Y:S01]  /*bb00*/  FFMA.FTZ R10, R33, UR41, -R0.reuse ;  /* 0x00000029210a7c23 */ /* 0x100fe20008010800 */
[----:B------:R-:W-:Y:S01]  /*bb10*/  FMNMX.FTZ R32, R58, R29, !PT ;  /* 0x0000001d3a207209 */ /* 0x000fe20007810000 */
[----:B------:R-:W-:Y:S01]  /*bb20*/  MUFU.EX2 R11, R11 ;  /* 0x0000000b000b7308 */ /* 0x000fe20000000800 */
[----:B------:R-:W-:Y:S02]  /*bb30*/  FSEL R83, R83, -INF , !P6 ;  /* 0xff80000053537808 */ /* 0x000fe40007000000 */
[----:B------:R-:W-:Y:S01]  /*bb40*/  FMNMX.FTZ R33, R59, R32, !PT ;  /* 0x000000203b217209 */ /* 0x000fe20007810000 */
[----:B------:R-:W-:-:S01]  /*bb50*/  FFMA.FTZ R32, R52, UR41, -R0 ;  /* 0x0000002934207c23 */ /* 0x000fc20008010800 */
[----:B------:R-:W-:Y:S01]  /*bb60*/  FSEL R87, R87, -INF , !P2 ;  /* 0xff80000057577808 */ /* 0x000fe20005000000 */
[----:B------:R-:W-:-:S01]  /*bb70*/  FFMA.FTZ R52, R69, UR41, -R0 ;  /* 0x0000002945347c23 */ /* 0x000fc20008010800 */
[----:B0-----:R-:W-:Y:S01]  /*bb80*/  FMNMX.FTZ R36, R62, R33, !PT ;  /* 0x000000213e247209 */ /* 0x001fe20007810000 */
[----:B------:R0:W-:Y:S01]  /*bb90*/  MUFU.EX2 R29, R49 ;  /* 0x00000031001d7308 */ /* 0x0001e20000000800 */
[----:B------:R-:W-:-:S02]  /*bba0*/  IMAD.U32 R69, RZ, RZ, UR41 ;  /* 0x00000029ff457e24 */ /* 0x000fc4000f8e00ff */
        /* <DEDUP_REMOVED lines=9> */
[----:B------:R-:W-:Y:S03]  /*bc40*/  MUFU.EX2 R33, R53 ;  /* 0x0000003500217308 */ /* 0x000fe60000000800 */
        /* <DEDUP_REMOVED lines=9> */
[----:B------:R-:W-:Y:S01]  /*bce0*/  MUFU.EX2 R32, R32 ;  /* 0x0000002000207308 */ /* 0x000fe20000000800 */
[----:B0-----:R-:W-:-:S02]  /*bcf0*/  FFMA.FTZ R57, R73, UR41, -R0 ;  /* 0x0000002949397c23 */ /* 0x001fc40008010800 */
[----:B------:R-:W-:Y:S01]  /*bd00*/  FMNMX.FTZ R45, R83, R44, !PT ;  /* 0x0000002c532d7209 */ /* 0x000fe20007810000 */
[----:B------:R-:W-:-:S01]  /*bd10*/  FFMA.FTZ R44, R64, UR41, -R0 ;  /* 0x00000029402c7c23 */ /* 0x000fc20008010800 */
[--C-:B------:R-:W-:Y:S02]  /*bd20*/  FFMA.FTZ R64, R80, UR41, -R0.reuse ;  /* 0x0000002950407c23 */ /* 0x100fe40008010800 */
[----:B------:R-:W-:Y:S01]  /*bd30*/  FMNMX.FTZ R48, R86, R45, !PT ;  /* 0x0000002d56307209 */ /* 0x000fe20007810000 */
[----:B------:R0:W-:Y:S01]  /*bd40*/  MUFU.EX2 R41, R61 ;  /* 0x0000003d00297308 */ /* 0x0001e20000000800 */
[----:B------:R-:W-:-:S01]  /*bd50*/  FFMA.FTZ R45, R65, UR41, -R0 ;  /* 0x00000029412d7c23 */ /* 0x000fc20008010800 */
[----:B------:R-:W-:Y:S01]  /*bd60*/  FFMA.FTZ R65, R81, UR41, -R0 ;  /* 0x0000002951417c23 */ /* 0x000fe20008010800 */
[----:B------:R-:W-:-:S05]  /*bd70*/  FMNMX.FTZ R48, R87, R48, !PT ;  /* 0x0000003057307209 */ /* 0x000fca0007810000 */
[----:B------:R-:W1:Y:S01]  /*bd80*/  SHFL.BFLY PT, R53, R48, 0x2, 0x1f ;  /* 0x0c401f0030357f89 */ /* 0x000e6200000e0000 */
[----:B0-----:R-:W-:-:S01]  /*bd90*/  FFMA.FTZ R61, R77, UR41, -R0 ;  /* 0x000000294d3d7c23 */ /* 0x001fc20008010800 */
[----:B------:R-:W-:Y:S08]  /*bda0*/  MUFU.EX2 R36, R36 ;  /* 0x0000002400247308 */ /* 0x000ff00000000800 */
[----:B------:R-:W-:Y:S08]  /*bdb0*/  MUFU.EX2 R40, R40 ;  /* 0x0000002800287308 */ /* 0x000ff00000000800 */
[----:B------:R-:W-:Y:S01]  /*bdc0*/  MUFU.EX2 R44, R44 ;  /* 0x0000002c002c7308 */ /* 0x000fe20000000800 */
[----:B-1----:R-:W-:-:S07]  /*bdd0*/  FMNMX.FTZ R53, R48, R53, !PT ;  /* 0x0000003530357209 */ /* 0x002fce0007810000 */
[----:B------:R-:W-:Y:S01]  /*bde0*/  MUFU.EX2 R45, R45 ;  /* 0x0000002d002d7308 */ /* 0x000fe20000000800 */
[----:B------:R-:W0:Y:S07]  /*bdf0*/  SHFL.BFLY PT, R60, R53, 0x1, 0x1f ;  /* 0x0c201f00353c7f89 */ /* 0x000e2e00000e0000 */
[----:B------:R-:W-:Y:S08]  /*be00*/  MUFU.EX2 R49, R49 ;  /* 0x0000003100317308 */ /* 0x000ff00000000800 */
[----:B------:R-:W-:Y:S08]  /*be10*/  MUFU.EX2 R52, R52 ;  /* 0x0000003400347308 */ /* 0x000ff00000000800 */
[----:B------:R-:W-:Y:S01]  /*be20*/  MUFU.EX2 R56, R56 ;  /* 0x0000003800387308 */ /* 0x000fe20000000800 */
[----:B0-----:R-:W-:-:S04]  /*be30*/  FMNMX.FTZ R0, R53, R60, !PT ;  /* 0x0000003c35007209 */ /* 0x001fc80007810000 */
[C---:B------:R-:W-:Y:S01]  /*be40*/  FSETP.NEU.FTZ.AND P2, PT, R0.reuse, -INF , PT ;  /* 0xff8000000000780b */ /* 0x040fe20003f5d000 */
[----:B------:R-:W-:-:S01]  /*be50*/  FFMA.FTZ R60, R0, R69, -8 ;  /* 0xc1000000003c7423 */ /* 0x000fc20000010045 */
[----:B------:R-:W-:Y:S01]  /*be60*/  FMUL.FTZ R69, R6, UR41 ;  /* 0x0000002906457c20 */ /* 0x000fe20008410000 */
[----:B------:R-:W-:Y:S01]  /*be70*/  MUFU.EX2 R57, R57 ;  /* 0x0000003900397308 */ /* 0x000fe20000000800 */
[----:B------:R-:W-:Y:S02]  /*be80*/  FSEL R73, R0, RZ, P2 ;  /* 0x000000ff00497208 */ /* 0x000fe40001000000 */
[----:B------:R-:W-:-:S03]  /*be90*/  FSEL R6, R60, RZ, P2 ;  /* 0x000000ff3c067208 */ /* 0x000fc60001000000 */
[----:B------:R-:W-:Y:S02]  /*bea0*/  FADD.FTZ R73, -R73, R8 ;  /* 0x0000000849497221 */ /* 0x000fe40000010100 */
        /* <DEDUP_REMOVED lines=36> */
[----:B------:R-:W-:Y:S01]  /*c0f0*/  FFMA.FTZ R6, R87, UR41, -R6 ;  /* 0x0000002957067c23 */ /* 0x000fe20008010806 */
[----:B------:R-:W-:-:S03]  /*c100*/  FADD.FTZ R72, R7, R72 ;  /* 0x0000004807487221 */ /* 0x000fc60000010000 */
[----:B------:R-:W0:Y:S08]  /*c110*/  MUFU.EX2 R60, R60 ;  /* 0x0000003c003c7308 */ /* 0x000e300000000800 */
[----:B------:R-:W2:Y:S01]  /*c120*/  MUFU.EX2 R27, R27 ;  /* 0x0000001b001b7308 */ /* 0x000ea20000000800 */
[----:B-1----:R-:W-:-:S07]  /*c130*/  FFMA.FTZ R5, R54, R4, R13 ;  /* 0x0000000436057223 */ /* 0x002fce000001000d */
        /* <DEDUP_REMOVED lines=13> */
[----:B------:R-:W-:-:S04]  /*c210*/  FADD.FTZ R4, R20, R5 ;  /* 0x0000000514047221 */ /* 0x000fc80000010000 */
[----:B------:R-:W-:Y:S02]  /*c220*/  FADD.FTZ R5, R21, R4 ;  /* 0x0000000415057221 */ /* 0x000fe40000010000 */
[----:B------:R-:W0:Y:S01]  /*c230*/  MUFU.EX2 R38, R38 ;  /* 0x0000002600267308 */ /* 0x000e220000000800 */
[----:B--2---:R-:W-:-:S01]  /*c240*/  FADD.FTZ R72, R34, R55 ;  /* 0x0000003722487221 */ /* 0x004fc20000010000 */
[----:B------:R-:W-:-:S04]  /*c250*/  FADD.FTZ R4, R24, R5 ;  /* 0x0000000518047221 */ /* 0x000fc80000010000 */
[----:B------:R-:W-:Y:S02]  /*c260*/  FADD.FTZ R5, R25, R4 ;  /* 0x0000000419057221 */ /* 0x000fe40000010000 */
[----:B------:R-:W2:Y:S01]  /*c270*/  MUFU.EX2 R39, R39 ;  /* 0x0000002700277308 */ /* 0x000ea20000000800 */
[----:B-1----:R-:W-:-:S01]  /*c280*/  FADD.FTZ R55, R35, R72 ;  /* 0x0000004823377221 */ /* 0x002fc20000010000 */
[----:B------:R-:W-:-:S06]  /*c290*/  FADD.FTZ R5, R26, R5 ;  /* 0x000000051a057221 */ /* 0x000fcc0000010000 */
        /* <DEDUP_REMOVED lines=19> */
[----:B--2---:R-:W-:-:S01]  /*c3d0*/  FADD.FTZ R5, R51, R4 ;  /* 0x0000000433057221 */ /* 0x004fc20000010000 */
[----:B------:R-:W-:-:S06]  /*c3e0*/  FADD.FTZ R4, R36, R55 ;  /* 0x0000003724047221 */ /* 0x000fcc0000010000 */
[----:B------:R-:W2:Y:S01]  /*c3f0*/  MUFU.EX2 R59, R59 ;  /* 0x0000003b003b7308 */ /* 0x000ea20000000800 */
[----:B-1----:R-:W-:-:S07]  /*c400*/  FADD.FTZ R5, R8, R5 ;  /* 0x0000000508057221 */ /* 0x002fce0000010000 */
        /* <DEDUP_REMOVED lines=15> */
[----:B------:R-:W-:-:S04]  /*c500*/  FADD.FTZ R55, R49, R4 ;  /* 0x0000000431377221 */ /* 0x000fc80000010000 */
[----:B------:R-:W-:Y:S02]  /*c510*/  FADD.FTZ R55, R52, R55 ;  /* 0x0000003734377221 */ /* 0x000fe40000010000 */
[----:B------:R-:W2:Y:S01]  /*c520*/  MUFU.EX2 R71, R71 ;  /* 0x0000004700477308 */ /* 0x000ea20000000800 */
[----:B-1----:R-:W-:-:S07]  /*c530*/  FADD.FTZ R5, R67, R72 ;  /* 0x0000004843057221 */ /* 0x002fce0000010000 */
[----:B------:R-:W1:Y:S01]  /*c540*/  MUFU.EX2 R74, R74 ;  /* 0x0000004a004a7308 */ /* 0x000e620000000800 */
[----:B0-----:R-:W-:-:S07]  /*c550*/  FADD.FTZ R4, R70, R5 ;  /* 0x0000000546047221 */ /* 0x001fce0000010000 */
[----:B------:R-:W0:Y:S01]  /*c560*/  MUFU.EX2 R75, R75 ;  /* 0x0000004b004b7308 */ /* 0x000e220000000800 */
[----:B--2---:R-:W-:-:S01]  /*c570*/  FADD.FTZ R5, R71, R4 ;  /* 0x0000000447057221 */ /* 0x004fc20000010000 */
[----:B------:R-:W-:-:S06]  /*c580*/  FADD.FTZ R4, R56, R55 ;  /* 0x0000003738047221 */ /* 0x000fcc0000010000 */
        /* <DEDUP_REMOVED lines=29> */
.L_x_945:
        /* <DEDUP_REMOVED lines=90> */
.L_x_928:
[----:B------:R-:W-:Y:S06]  /*cd00*/  BAR.ARV 0x8, 0x200 ;  /* 0x0208000000007b1d */ /* 0x000fec0000002000 */
[----:B------:R-:W-:Y:S05]  /*cd10*/  @!P0 BRA `(.L_x_947) ;  /* 0x0000000000048947 */ /* 0x000fea0003800000 */
[----:B------:R-:W-:Y:S01]  /*cd20*/  BPT.TRAP 0x1 ;  /* 0x000000040000795c */ /* 0x000fe20000300000 */
.L_x_947:
[----:B------:R-:W-:Y:S01]  /*cd30*/  ULEA UR14, UR51, UR46, 0x3 ;  /* 0x0000002e330e7291 */ /* 0x000fe2000f8e183f */
[----:B------:R-:W-:-:S05]  /*cd40*/  IMAD.U32 R3, RZ, RZ, UR54 ;  /* 0x00000036ff037e24 */ /* 0x000fca000f8e00ff */
[----:B------:R-:W-:-:S04]  /*cd50*/  SHF.L.U32 R3, R3, 0x1f, RZ ;  /* 0x0000001f03037819 */ /* 0x000fc800000006ff */
[----:B------:R0:W1:Y:S01]  /*cd60*/  SYNCS.PHASECHK.TRANS64.TRYWAIT P1, [UR14+0x19c50], R3 ;  /* 0x019c5003ff0075a7 */ /* 0x000062000802014e */
[----:B------:R-:W-:Y:S05]  /*cd70*/  @!P0 BRA `(.L_x_948) ;  /* 0x0000000000048947 */ /* 0x000fea0003800000 */
[----:B------:R-:W-:Y:S01]  /*cd80*/  BPT.TRAP 0x1 ;  /* 0x000000040000795c */ /* 0x000fe20000300000 */
.L_x_948:
[----:B-1----:R-:W-:Y:S05]  /*cd90*/  @P1 BRA `(.L_x_949) ;  /* 0x0000000000081947 */ /* 0x002fea0003800000 */
[----:B------:R-:W1:Y:S02]  /*cda0*/  SYNCS.PHASECHK.TRANS64.TRYWAIT P1, [UR14+0x19c50], R3 ;  /* 0x019c5003ff0075a7 */ /* 0x000e64000802014e */
[----:B-1----:R-:W-:Y:S05]  /*cdb0*/  @!P1 BRA `(.L_x_950) ;  /* 0x000000a000ac9947 */ /* 0x002fea0003800000 */
.L_x_949:
[----:B------:R-:W-:Y:S01]  /*cdc0*/  ULDC.64 UR4, c[0x0][0x9a0] ;  /* 0x0002680000047ab9 */ /* 0x000fe20000000a00 */
[----:B------:R-:W-:Y:S01]  /*cdd0*/  UIADD3 UR46, UR46, 0x3000, URZ ;  /* 0x000030002e2e7890 */ /* 0x000fe2000fffe03f */
[----:B------:R-:W-:Y:S01]  /*cde0*/  WARPGROUP.ARRIVE ;  /* 0x00000000000079c5 */ /* 0x000fe20000000000 */
[----:B------:R-:W-:Y:S01]  /*cdf0*/  UISETP.NE.U32.AND UP0, UPT, UR4, URZ, UPT ;  /* 0x0000003f0400728c */ /* 0x000fe2000bf05070 */
[----:B------:R-:W-:Y:S01]  /*ce00*/  IMAD.MOV.U32 R8, RZ, RZ, 0x3f800000 ;  /* 0x3f800000ff087424 */ /* 0x000fe200078e00ff */
[----:B------:R-:W-:Y:S02]  /*ce10*/  USHF.R.U32.HI UR46, URZ, 0x4, UR46 ;  /* 0x000000043f2e7899 */ /* 0x000fe4000801162e */
[----:B------:R-:W-:Y:S02]  /*ce20*/  UISETP.NE.AND.EX UP0, UPT, UR5, URZ, UPT, UP0 ;  /* 0x0000003f0500728c */ /* 0x000fe4000bf05300 */
[----:B------:R-:W-:Y:S01]  /*ce30*/  ULOP3.LUT UR46, UR46, 0x3fff, URZ, 0xc0, !UPT ;  /* 0x00003fff2e2e7892 */ /* 0x000fe2000f8ec03f */
[----:B------:R-:W-:-:S03]  /*ce40*/  UMOV UR7, 0x40000040 ;  /* 0x4000004000077882 */ /* 0x000fc60000000000 */
[----:B------:R-:W-:Y:S01]  /*ce50*/  ULOP3.LUT UR46, UR46, 0x10000, URZ, 0xfc, !UPT ;  /* 0x000100002e2e7892 */ /* 0x000fe2000f8efc3f */
[----:B------:R-:W-:-:S04]  /*ce60*/  PLOP3.LUT P1, PT, PT, PT, UP0, 0x80, 0x0 ;  /* 0x000000000000781c */ /* 0x000fc80003f2f008 */
[----:B------:R-:W-:Y:S01]  /*ce70*/  @UP0 USHF.R.S32.HI UR6, URZ, 0x1f, UR50 ;  /* 0x0000001f3f060899 */ /* 0x000fe20008011432 */
[----:B------:R-:W-:Y:S01]  /*ce80*/  @UP0 ULDC.64 UR10, c[0x0][0x9c8] ;  /* 0x00027200000a0ab9 */ /* 0x000fe20000000a00 */
[----:B------:R-:W-:Y:S02]  /*ce90*/  @UP0 ULDC.64 UR12, c[0x0][0x9d0] ;  /* 0x00027400000c0ab9 */ /* 0x000fe40000000a00 */
[----:B------:R-:W-:Y:S02]  /*cea0*/  @UP0 UIMAD UR6, UR6, UR10, URZ ;  /* 0x0000000a060602a4 */ /* 0x000fe4000f8e023f */
[----:B------:R-:W-:Y:S02]  /*ceb0*/  @UP0 UIMAD.WIDE.U32 UR8, UR50, UR10, URZ ;  /* 0x0000000a320802a5 */ /* 0x000fe4000f8e003f */
[----:B------:R-:W-:Y:S02]  /*cec0*/  @UP0 UIMAD UR6, UR50, UR11, UR6 ;  /* 0x0000000b320602a4 */ /* 0x000fe4000f8e0206 */
[----:B------:R-:W-:-:S02]  /*ced0*/  UIMAD UR10, UR51, 0x300, UR46 ;  /* 0x00000300330a78a4 */ /* 0x000fc4000f8e022e */
[----:B------:R-:W-:-:S04]  /*cee0*/  @UP0 UIADD3 UR9, UR9, UR6, URZ ;  /* 0x0000000609090290 */ /* 0x000fc8000fffe03f */
[----:B------:R-:W-:Y:S01]  /*cef0*/  @UP0 UIMAD.WIDE.U32 UR8, UR36, UR12, UR8 ;  /* 0x0000000c240802a5 */ /* 0x000fe2000f8e0008 */
[----:B------:R-:W-:Y:S02]  /*cf00*/  UMOV UR6, UR10 ;  /* 0x0000000a00067c82 */ /* 0x000fe40008000000 */
[----:B------:R-:W-:Y:S01]  /*cf10*/  QGMMA.64x96x32.F32.E4M3.E4M3 R88, R148, gdesc[UR4], R88, gsb0 ;  /* 0x0160000494587df3 */ /* 0x000fe20008000858 */
[----:B------:R-:W-:Y:S02]  /*cf20*/  @UP0 UIMAD UR6, UR36, UR13, UR9 ;  /* 0x0000000d240602a4 */ /* 0x000fe4000f8e0209 */
[----:B------:R-:W-:-:S04]  /*cf30*/  @UP0 ULEA UR4, UP1, UR8, UR4, 0x2 ;  /* 0x0000000408040291 */ /* 0x000fc8000f82103f */
[----:B------:R-:W-:Y:S02]  /*cf40*/  @UP0 ULEA.HI.X UR5, UR8, UR5, UR6, 0x2, UP1 ;  /* 0x0000000508050291 */ /* 0x000fe400088f1406 */
[----:B-1----:R-:W-:-:S04]  /*cf50*/  IMAD.U32 R6, RZ, RZ, UR4 ;  /* 0x00000004ff067e24 */ /* 0x002fc8000f8e00ff */
[----:B------:R-:W-:-:S05]  /*cf60*/  IMAD.U32 R7, RZ, RZ, UR5 ;  /* 0x00000005ff077e24 */ /* 0x000fca000f8e00ff */
[----:B------:R1:W2:Y:S01]  /*cf70*/  @P1 LDG.E R8, desc[UR52][R6.64] ;  /* 0x0000003406081981 */ /* 0x0002a2000c1e1900 */
[----:B------:R-:W-:Y:S01]  /*cf80*/  UIADD3 UR6, UR10, 0x2, URZ ;  /* 0x000000020a067890 */ /* 0x000fe2000fffe03f */
[----:B------:R-:W-:Y:S01]  /*cf90*/  UMOV UR7, 0x40000040 ;  /* 0x4000004000077882 */ /* 0x000fe20000000000 */
[----:B------:R-:W-:Y:S02]  /*cfa0*/  WARPGROUP.DEPBAR.LE gsb0, 0x0 ;  /* 0x00008000000079c5 */ /* 0x000fe40000010000 */
[----:B------:R-:W-:-:S06]  /*cfb0*/  WARPGROUP.ARRIVE ;  /* 0x00000000000079c5 */ /* 0x000fcc0000000000 */
[----:B------:R-:W-:Y:S01]  /*cfc0*/  QGMMA.64x96x32.F32.E4M3.E4M3 R88, R144, gdesc[UR4], R88, gsb0 ;  /* 0x0160000490587df3 */ /* 0x000fe20008000858 */
[----:B------:R-:W-:Y:S01]  /*cfd0*/  UIADD3 UR6, UR10, 0x4, URZ ;  /* 0x000000040a067890 */ /* 0x000fe2000fffe03f */
[----:B------:R-:W-:Y:S01]  /*cfe0*/  UMOV UR7, 0x40000040 ;  /* 0x4000004000077882 */ /* 0x000fe20000000000 */
[----:B------:R-:W3:Y:S01]  /*cff0*/  SHFL.BFLY PT, R10, R5, 0x2, 0x1f ;  /* 0x0c401f00050a7f89 */ /* 0x000ee200000e0000 */
[----:B------:R-:W-:-:S03]  /*d000*/  UIADD3 UR10, UR10, 0x6, URZ ;  /* 0x000000060a0a7890 */ /* 0x000fc6000fffe03f */
[----:B------:R-:W4:Y:S01]  /*d010*/  SHFL.BFLY PT, R9, R4, 0x2, 0x1f ;  /* 0x0c401f0004097f89 */ /* 0x000f2200000e0000 */
[----:B------:R-:W-:Y:S01]  /*d020*/  UMOV UR11, 0x40000040 ;  /* 0x40000040000b7882 */ /* 0x000fe20000000000 */
[----:B------:R-:W-:Y:S02]  /*d030*/  WARPGROUP.DEPBAR.LE gsb0, 0x0 ;  /* 0x00008000000079c5 */ /* 0x000fe40000010000 */
[----:B------:R-:W-:-:S06]  /*d040*/  WARPGROUP.ARRIVE ;  /* 0x00000000000079c5 */ /* 0x000fcc0000000000 */
[----:B------:R-:W-:Y:S01]  /*d050*/  QGMMA.64x96x32.F32.E4M3.E4M3 R88, R140, gdesc[UR4], R88, gsb0 ;  /* 0x016000048c587df3 */ /* 0x000fe20008000858 */
[----:B---3--:R-:W-:-:S01]  /*d060*/  FADD.FTZ R10, R10, R5 ;  /* 0x000000050a0a7221 */ /* 0x008fc20000010000 */
[----:B----4-:R-:W-:-:S04]  /*d070*/  FADD.FTZ R9, R9, R4 ;  /* 0x0000000409097221 */ /* 0x010fc80000010000 */
[----:B0-----:R-:W0:Y:S04]  /*d080*/  SHFL.BFLY PT, R3, R10, 0x1, 0x1f ;  /* 0x0c201f000a037f89 */ /* 0x001e2800000e0000 */
[----:B-1----:R-:W1:Y:S01]  /*d090*/  SHFL.BFLY PT, R6, R9, 0x1, 0x1f ;  /* 0x0c201f0009067f89 */ /* 0x002e6200000e0000 */
[----:B------:R-:W-:Y:S02]  /*d0a0*/  IMAD.MOV.U32 R5, RZ, RZ, RZ ;  /* 0x000000ffff057224 */ /* 0x000fe400078e00ff */
[----:B0-----:R-:W-:Y:S01]  /*d0b0*/  FADD.FTZ R7, R10, R3 ;  /* 0x000000030a077221 */ /* 0x001fe20000010000 */
[----:B-1----:R-:W-:-:S04]  /*d0c0*/  FADD.FTZ R12, R9, R6 ;  /* 0x00000006090c7221 */ /* 0x002fc80000010000 */
[C---:B------:R-:W-:Y:S01]  /*d0d0*/  FSETP.NE.FTZ.AND P1, PT, R7.reuse, RZ, PT ;  /* 0x000000ff0700720b */ /* 0x040fe20003f35000 */
[----:B------:R-:W-:Y:S01]  /*d0e0*/  FMUL.FTZ R11, R7, 0.00390625 ;  /* 0x3b800000070b7820 */ /* 0x000fe20000410000 */
[----:B------:R-:W-:-:S04]  /*d0f0*/  FMUL.FTZ R6, R12, 0.00390625 ;  /* 0x3b8000000c067820 */ /* 0x000fc80000410000 */
[----:B------:R-:W-:Y:S02]  /*d100*/  FSETP.NE.FTZ.AND P2, PT, R11, RZ, PT ;  /* 0x000000ff0b00720b */ /* 0x000fe40003f55000 */
[----:B------:R-:W-:-:S05]  /*d110*/  FSETP.NE.FTZ.AND P3, PT, R6, RZ, PT ;  /* 0x000000ff0600720b */ /* 0x000fca0003f75000 */
[----:B------:R0:W-:Y:S01]  /*d120*/  @P1 MUFU.RCP R5, R7 ;  /* 0x0000000700051308 */ /* 0x0001e20000001000 */
[----:B------:R-:W-:Y:S02]  /*d130*/  WARPGROUP.DEPBAR.LE gsb0, 0x0 ;  /* 0x00008000000079c5 */ /* 0x000fe40000010000 */
[----:B------:R-:W-:-:S06]  /*d140*/  WARPGROUP.ARRIVE ;  /* 0x00000000000079c5 */ /* 0x000fcc0000000000 */
[----:B------:R-:W-:Y:S01]  /*d150*/  QGMMA.64x96x32.F32.E4M3.E4M3 R88, R136, gdesc[UR8], R88, gsb0 ;  /* 0x0160000888587df3 */ /* 0x000fe20008000858 */
[----:B------:R-:W-:Y:S01]  /*d160*/  FSETP.NE.FTZ.AND P1, PT, R12, RZ, PT ;  /* 0x000000ff0c00720b */ /* 0x000fe20003f35000 */
[----:B------:R-:W-:Y:S01]  /*d170*/  IMAD.MOV.U32 R9, RZ, RZ, RZ ;  /* 0x000000ffff097224 */ /* 0x000fe200078e00ff */
[----:B------:R-:W1:Y:S08]  /*d180*/  @P3 MUFU.LG2 R6, R6 ;  /* 0x0000000600063308 */ /* 0x000e700000000c00 */
[----:B------:R1:W3:Y:S01]  /*d190*/  @P2 MUFU.LG2 R4, R11 ;  /* 0x0000000b00042308 */ /* 0x0002e20000000c00 */
[----:B------:R-:W-:-:S07]  /*d1a0*/  IMAD.U32 R10, RZ, RZ, UR41 ;  /* 0x00000029ff0a7e24 */ /* 0x000fce000f8e00ff */
[----:B------:R-:W4:Y:S01]  /*d1b0*/  @P1 MUFU.RCP R9, R12 ;  /* 0x0000000c00091308 */ /* 0x000f220000001000 */
[----:B------:R-:W-:Y:S02]  /*d1c0*/  IMAD.U32 R13, RZ, RZ, UR41 ;  /* 0x00000029ff0d7e24 */ /* 0x000fe4000f8e00ff */
[----:B0-----:R-:W-:Y:S01]  /*d1d0*/  @P2 FMUL.FTZ R7, R10, 0.69314718246459960938 ;  /* 0x3f3172180a072820 */ /* 0x001fe20000410000 */
[----:B-1----:R-:W-:Y:S01]  /*d1e0*/  @P3 FMUL.FTZ R11, R6, 0.69314718246459960938 ;  /* 0x3f317218060b3820 */ /* 0x002fe20000410000 */
[----:B------:R-:W-:Y:S01]  /*d1f0*/  @P3 FMUL.FTZ R10, R13, 0.69314718246459960938 ;  /* 0x3f3172180d0a3820 */ /* 0x000fe20000410000 */
[----:B------:R-:W-:Y:S02]  /*d200*/  IMAD.MOV.U32 R20, RZ, RZ, -0x800000 ;  /* 0xff800000ff147424 */ /* 0x000fe400078e00ff */
[----:B---3--:R-:W-:Y:S01]  /*d210*/  @P2 FMUL.FTZ R4, R4, 0.69314718246459960938 ;  /* 0x3f31721804042820 */ /* 0x008fe20000410000 */
[----:B------:R-:W-:Y:S02]  /*d220*/  IMAD.MOV.U32 R3, RZ, RZ, -0x800000 ;  /* 0xff800000ff037424 */ /* 0x000fe400078e00ff */
[----:B------:R-:W-:Y:S01]  /*d230*/  @P3 FFMA.FTZ R20, R10, R0, R11 ;  /* 0x000000000a143223 */ /* 0x000fe2000001000b */
[----:B--2---:R-:W-:Y:S01]  /*d240*/  FMUL.FTZ R5, R5, R8 ;  /* 0x0000000805057220 */ /* 0x004fe20000410000 */
[----:B------:R-:W-:Y:S01]  /*d250*/  @P2 FFMA.FTZ R3, R7, R2, R4 ;  /* 0x0000000207032223 */ /* 0x000fe20000010004 */
[----:B----4-:R-:W-:Y:S01]  /*d260*/  FMUL.FTZ R0, R9, R8 ;  /* 0x0000000809007220 */ /* 0x010fe20000410000 */
[----:B------:R-:W-:-:S02]  /*d270*/  WARPGROUP.DEPBAR.LE gsb0, 0x0 ;  /* 0x00008000000079c5 */ /* 0x000fc40000010000 */
[----:B------:R-:W-:Y:S05]  /*d280*/  @!P0 BRA `(.L_x_951) ;  /* 0x0000000000048947 */ /* 0x000fea0003800000 */
[----:B------:R-:W-:Y:S01]  /*d290*/  BPT.TRAP 0x1 ;  /* 0x000000040000795c */ /* 0x000fe20000300000 */
.L_x_951:
[----:B------:R-:W-:Y:S01]  /*d2a0*/  UIADD3 UR4, UR14, 0x19c60, URZ ;  /* 0x00019c600e047890 */ /* 0x000fe2000fffe03f */
[-C--:B------:R-:W-:Y:S01]  /*d2b0*/  FMUL.FTZ R15, R88, R5.reuse ;  /* 0x00000005580f7220 */ /* 0x080fe20000410000 */
[----:B------:R-:W-:Y:S01]  /*d2c0*/  UIADD3 UR51, UR51, 0x1, URZ ;  /* 0x0000000133337890 */ /* 0x000fe2000fffe03f */
[-C--:B------:R-:W-:Y:S01]  /*d2d0*/  FMUL.FTZ R93, R93, R5.reuse ;  /* 0x000000055d5d7220 */ /* 0x080fe20000410000 */
[----:B------:R-:W-:Y:S01]  /*d2e0*/  UPRMT UR4, UR45, 0x654, UR4 ;  /* 0x000006542d047896 */ /* 0x000fe20008000004 */
[-C--:B------:R-:W-:Y:S01]  /*d2f0*/  FMUL.FTZ R25, R96, R5.reuse ;  /* 0x0000000560197220 */ /* 0x080fe20000410000 */
[----:B------:R-:W-:Y:S01]  /*d300*/  UISETP.NE.AND UP0, UPT, UR51, 0x2, UPT ;  /* 0x000000023300788c */ /* 0x000fe2000bf05270 */
[-C--:B------:R-:W-:Y:S01]  /*d310*/  FMUL.FTZ R101, R101, R5.reuse ;  /* 0x0000000565657220 */ /* 0x080fe20000410000 */
[-C--:B------:R-:W-:Y:S01]  /*d320*/  FMUL.FTZ R27, R104, R5.reuse ;  /* 0x00000005681b7220 */ /* 0x080fe20000410000 */
[-C--:B------:R-:W-:Y:S01]  /*d330*/  FMUL.FTZ R109, R109, R5.reuse ;  /* 0x000000056d6d7220 */ /* 0x080fe20000410000 */
[-C--:B------:R-:W-:Y:S01]  /*d340*/  FMUL.FTZ R31, R112, R5.reuse ;  /* 0x00000005701f7220 */ /* 0x080fe20000410000 */
[-C--:B------:R-:W-:Y:S01]  /*d350*/  FMUL.FTZ R42, R117, R5.reuse ;  /* 0x00000005752a7220 */ /* 0x080fe20000410000 */
[-C--:B------:R-:W-:Y:S01]  /*d360*/  FMUL.FTZ R120, R120, R5.reuse ;  /* 0x0000000578787220 */ /* 0x080fe20000410000 */
[----:B------:R-:W-:Y:S01]  /*d370*/  SYNCS.ARRIVE.TRANS64.RED.A1T0 RZ, [UR4], RZ ;  /* 0x000000ffffff79a7 */ /* 0x000fe20008100404 */
        /* <DEDUP_REMOVED lines=43> */
[----:B------:R-:W-:-:S12]  /*d630*/  ULOP3.LUT UR54, UR54, UR4, URZ, 0x3c, !UPT ;  /* 0x0000000436367292 */ /* 0x000fd8000f8e3c3f */
.L_x_877:
[----:B------:R-:W0:Y:S01]  /*d640*/  S2R R5, SR_CgaCtaId ;  /* 0x0000000000057919 */ /* 0x000e220000008800 */
[----:B------:R-:W-:Y:S01]  /*d650*/  MOV R0, 0x400 ;  /* 0x0000040000007802 */ /* 0x000fe20000000f00 */
[----:B------:R-:W-:Y:S01]  /*d660*/  UISETP.NE.AND UP0, UPT, UR43, URZ, UPT ;  /* 0x0000003f2b00728c */ /* 0x000fe2000bf05270 */
[----:B------:R-:W-:Y:S01]  /*d670*/  BSSY B0, `(.L_x_952) ;  /* 0x0000339000007945 */ /* 0x000fe20003800000 */
[----:B------:R-:W-:Y:S09]  /*d680*/  BAR.SYNC.DEFER_BLOCKING 0x5, 0x200 ;  /* 0x0148000000007b1d */ /* 0x000ff20000010000 */
[----:B------:R-:W-:Y:S01]  /*d690*/  @!UP0 ULDC UR43, c[0x0][0xad4] ;  /* 0x0002b500002b8ab9 */ /* 0x000fe20000000800 */
[----:B0-----:R-:W-:-:S05]  /*d6a0*/  LEA R0, R5, R0, 0x18 ;  /* 0x0000000005007211 */ /* 0x001fca00078ec0ff */
[----:B------:R-:W0:Y:S02]  /*d6b0*/  LDS.128 R4, [R0+0x19cd0] ;  /* 0x019cd00000047984 */ /* 0x000e240000000c00 */
[----:B0-----:R-:W-:Y:S02]  /*d6c0*/  R2UR UR5, R5 ;  /* 0x00000000050572ca */ /* 0x001fe400000e0000 */
[----:B------:R-:W-:Y:S02]  /*d6d0*/  R2UR UR6, R6 ;  /* 0x00000000060672ca */ /* 0x000fe400000e0000 */
[----:B------:R-:W-:Y:S01]  /*d6e0*/  R2UR UR50, R7 ;  /* 0x00000000073272ca */ /* 0x000fe200000e0000 */
[----:B------:R-:W-:Y:S06]  /*d6f0*/  BAR.ARV 0x4, 0x200 ;  /* 0x0108000000007b1d */ /* 0x000fec0000002000 */
[----:B------:R-:W-:Y:S08]  /*d700*/  @P0 BRA `(.L_x_953) ;  /* 0x0000002400ec0947 */ /* 0x000ff00003800000 */
[----:B------:R-:W0:Y:S01]  /*d710*/  S2R R13, SR_TID.X ;  /* 0x00000000000d7919 */ /* 0x000e220000002100 */
[----:B------:R-:W-:Y:S01]  /*d720*/  ULDC.64 UR8, c[0x4][0x38] ;  /* 0x01000e0000087ab9 */ /* 0x000fe20000000a00 */
[----:B------:R-:W-:Y:S01]  /*d730*/  ULDC.64 UR10, c[0x0][0xc00] ;  /* 0x00030000000a7ab9 */ /* 0x000fe20000000a00 */
[----:B0-----:R-:W-:-:S05]  /*d740*/  IMAD.SHL.U32 R4, R13, 0x4, RZ ;  /* 0x000000040d047824 */ /* 0x001fca00078e00ff */
[----:B------:R-:W-:Y:S01]  /*d750*/  LOP3.LUT R4, R4, 0xc, RZ, 0xc0, !PT ;  /* 0x0000000c04047812 */ /* 0x000fe200078ec0ff */
[----:B------:R-:W-:Y:S03]  /*d760*/  BAR.SYNC.DEFER_BLOCKING 0x1, 0x180 ;  /* 0x0046000000007b1d */ /* 0x000fe60000010000 */
[----:B------:R-:W-:-:S05]  /*d770*/  IADD3 R4, P0, R4, UR8, RZ ;  /* 0x0000000804047c10 */ /* 0x000fca000ff1e0ff */
[----:B------:R-:W-:Y:S01]  /*d780*/  IMAD.X R5, RZ, RZ, UR9, P0 ;  /* 0x00000009ff057e24 */ /* 0x000fe200080e06ff */
[----:B------:R-:W-:-:S04]  /*d790*/  ULDC.64 UR8, c[0x0][0xc00] ;  /* 0x0003000000087ab9 */ /* 0x000fc80000000a00 */
[----:B------:R0:W2:Y:S01]  /*d7a0*/  LDG.E.CONSTANT R14, desc[UR52][R4.64] ;  /* 0x00000034040e7981 */ /* 0x0000a2000c1e9900 */
[----:B------:R-:W-:-:S03]  /*d7b0*/  LOP3.LUT P0, R6, R13, 0x3, RZ, 0xc0, !PT ;  /* 0x000000030d067812 */ /* 0x000fc6000780c0ff */
[----:B------:R-:W3:Y:S01]  /*d7c0*/  LDL R4, [R1+0x1c] ;  /* 0x00001c0001047983 */ /* 0x000ee20000100800 */
[----:B------:R-:W-:Y:S01]  /*d7d0*/  ISETP.EQ.OR P0, PT, R6, 0x3, !P0 ;  /* 0x000000030600780c */ /* 0x000fe20004702670 */
[----:B------:R-:W-:Y:S01]  /*d7e0*/  UIMAD.WIDE UR8, UR37, 0x4, UR8 ;  /* 0x00000004250878a5 */ /* 0x000fe2000f8e0208 */
[----:B0-----:R-:W0:Y:S02]  /*d7f0*/  S2R R5, SR_SWINHI ;  /* 0x0000000000057919 */ /* 0x001e240000002f00 */
        /* <DEDUP_REMOVED lines=16> */
[----:B------:R-:W-:Y:S02]  /*d900*/  MOV R28, R0 ;  /* 0x00000000001c7202 */ /* 0x000fe40000000f00 */
[----:B0-----:R-:W-:Y:S02]  /*d910*/  MOV R29, R5 ;  /* 0x00000005001d7202 */ /* 0x001fe40000000f00 */
        /* <DEDUP_REMOVED lines=32> */
[----:B--2---:R-:W-:Y:S01]  /*db20*/  LOP3.LUT R52, R14, 0x2, RZ, 0x3c, !PT ;  /* 0x000000020e347812 */ /* 0x004fe200078e3cff */
[----:B------:R-:W-:Y:S04]  /*db30*/  SHFL.IDX PT, R49, R49, R14, 0x1c1f ;  /* 0x001c1f0e31317589 */ /* 0x000fe800000e0000 */
[----:B------:R-:W-:Y:S04]  /*db40*/  SHFL.IDX PT, R58, R57, R14, 0x1c1f ;  /* 0x001c1f0e393a7589 */ /* 0x000fe800000e0000 */
[----:B------:R-:W-:Y:S01]  /*db50*/  SHFL.IDX PT, R73, R73, R14, 0x1c1f ;  /* 0x001c1f0e49497589 */ /* 0x000fe200000e0000 */
[----:B---3--:R-:W-:-:S03]  /*db60*/  IMAD.WIDE R10, R4, 0x2, R28 ;  /* 0x00000002040a7825 */ /* 0x008fc600078e021c */
[----:B------:R-:W-:Y:S01]  /*db70*/  SHFL.IDX PT, R60, R135, R52, 0x1c1f ;  /* 0x001c1f34873c7589 */ /* 0x000fe200000e0000 */
[C---:B------:R-:W-:Y:S02]  /*db80*/  IADD3 R21, P5, R10.reuse, 0x20, RZ ;  /* 0x000000200a157810 */ /* 0x040fe40007fbe0ff */
[C---:B------:R-:W-:Y:S01]  /*db90*/  IADD3 R101, P3, R10.reuse, 0x3020, RZ ;  /* 0x000030200a657810 */ /* 0x040fe20007f7e0ff */
[----:B------:R-:W0:Y:S01]  /*dba0*/  SHFL.IDX PT, R74, R15, R52, 0x1c1f ;  /* 0x001c1f340f4a7589 */ /* 0x000e2200000e0000 */
[----:B------:R-:W-:Y:S01]  /*dbb0*/  LOP3.LUT R2, R21, 0x180, RZ, 0xc0, !PT ;  /* 0x0000018015027812 */ /* 0x000fe200078ec0ff */
[--C-:B------:R-:W-:Y:S01]  /*dbc0*/  IMAD.X R13, RZ, RZ, R11.reuse, P5 ;  /* 0x000000ffff0d7224 */ /* 0x100fe200028e060b */
[----:B------:R-:W-:Y:S01]  /*dbd0*/  IADD3 R85, P4, R10, 0x3000, RZ ;  /* 0x000030000a557810 */ /* 0x000fe20007f9e0ff */
[--C-:B------:R-:W-:Y:S01]  /*dbe0*/  IMAD.X R7, RZ, RZ, R11.reuse, P3 ;  /* 0x000000ffff077224 */ /* 0x100fe200018e060b */
[----:B------:R-:W-:Y:S01]  /*dbf0*/  SHF.R.U64 R2, R2, 0x3, RZ ;  /* 0x0000000302027819 */ /* 0x000fe200000012ff */
[----:B------:R-:W1:Y:S01]  /*dc00*/  SHFL.IDX PT, R44, R44, R52, 0x1c1f ;  /* 0x001c1f342c2c7589 */ /* 0x000e6200000e0000 */
[C---:B------:R-:W-:Y:S01]  /*dc10*/  IADD3 R38, P2, R10.reuse, 0x6000, RZ ;  /* 0x000060000a267810 */ /* 0x040fe20007f5e0ff */
[--C-:B------:R-:W-:Y:S01]  /*dc20*/  IMAD.X R9, RZ, RZ, R11.reuse, P4 ;  /* 0x000000ffff097224 */ /* 0x100fe200020e060b */
[C---:B------:R-:W-:Y:S01]  /*dc30*/  IADD3 R103, P1, R10.reuse, 0x6020, RZ ;  /* 0x000060200a677810 */ /* 0x040fe20007f3e0ff */
[----:B------:R-:W-:Y:S01]  /*dc40*/  SHFL.IDX PT, R51, R51, R14, 0x1c1f ;  /* 0x001c1f0e33337589 */ /* 0x000fe200000e0000 */
[----:B------:R-:W-:Y:S01]  /*dc50*/  LOP3.LUT R5, R10, 0x180, RZ, 0xc0, !PT ;  /* 0x000001800a057812 */ /* 0x000fe200078ec0ff */
[----:B------:R-:W-:Y:S01]  /*dc60*/  IMAD.X R79, RZ, RZ, R11, P2 ;  /* 0x000000ffff4f7224 */ /* 0x000fe200010e060b */
[----:B------:R-:W-:Y:S01]  /*dc70*/  LOP3.LUT R12, R2, R21, RZ, 0x3c, !PT ;  /* 0x00000015020c7212 */ /* 0x000fe200078e3cff */
[----:B------:R-:W-:Y:S01]  /*dc80*/  SHFL.IDX PT, R55, R55, R14, 0x1c1f ;  /* 0x001c1f0e37377589 */ /* 0x000fe200000e0000 */
[----:B------:R-:W-:-:S02]  /*dc90*/  LOP3.LUT R4, R101, 0x180, RZ, 0xc0, !PT ;  /* 0x0000018065047812 */ /* 0x000fc400078ec0ff */
[----:B------:R-:W-:Y:S01]  /*dca0*/  LOP3.LUT R2, R85, 0x180, RZ, 0xc0, !PT ;  /* 0x0000018055027812 */ /* 0x000fe200078ec0ff */
[----:B------:R-:W-:Y:S01]  /*dcb0*/  SHFL.IDX PT, R54, R75, R14, 0x1c1f ;  /* 0x001c1f0e4b367589 */ /* 0x000fe200000e0000 */
[----:B------:R-:W-:Y:S02]  /*dcc0*/  LOP3.LUT R21, R38, 0x180, RZ, 0xc0, !PT ;  /* 0x0000018026157812 */ /* 0x000fe400078ec0ff */
[----:B------:R-:W-:Y:S01]  /*dcd0*/  LOP3.LUT R42, R103, 0x180, RZ, 0xc0, !PT ;  /* 0x00000180672a7812 */ /* 0x000fe200078ec0ff */
[----:B------:R-:W2:Y:S01]  /*dce0*/  SHFL.IDX PT, R24, R24, R52, 0x1c1f ;  /* 0x001c1f3418187589 */ /* 0x000ea200000e0000 */
[----:B------:R-:W-:Y:S02]  /*dcf0*/  SHF.R.U64 R5, R5, 0x3, RZ ;  /* 0x0000000305057819 */ /* 0x000fe400000012ff */
[----:B------:R-:W-:Y:S01]  /*dd00*/  SHF.R.U64 R4, R4, 0x3, RZ ;  /* 0x0000000304047819 */ /* 0x000fe200000012ff */
[----:B------:R-:W-:Y:S01]  /*dd10*/  SHFL.IDX PT, R26, R26, R52, 0x1c1f ;  /* 0x001c1f341a1a7589 */ /* 0x000fe200000e0000 */
[----:B------:R-:W-:-:S02]  /*dd20*/  SHF.R.U64 R2, R2, 0x3, RZ ;  /* 0x0000000302027819 */ /* 0x000fc400000012ff */
[----:B------:R-:W-:Y:S01]  /*dd30*/  SHF.R.U64 R21, R21, 0x3, RZ ;  /* 0x0000000315157819 */ /* 0x000fe200000012ff */
[----:B------:R-:W-:Y:S01]  /*dd40*/  SHFL.IDX PT, R57, R30, R52, 0x1c1f ;  /* 0x001c1f341e397589 */ /* 0x000fe200000e0000 */
[----:B------:R-:W-:Y:S02]  /*dd50*/  SHF.R.U64 R42, R42, 0x3, RZ ;  /* 0x000000032a2a7819 */ /* 0x000fe400000012ff */
[----:B------:R-:W-:Y:S01]  /*dd60*/  LOP3.LUT R10, R5, R10, RZ, 0x3c, !PT ;  /* 0x0000000a050a7212 */ /* 0x000fe200078e3cff */
[----:B------:R-:W-:Y:S01]  /*dd70*/  IMAD.X R5, RZ, RZ, R11, P1 ;  /* 0x000000ffff057224 */ /* 0x000fe200008e060b */
[----:B------:R-:W-:Y:S01]  /*dd80*/  LOP3.LUT R6, R4, R101, RZ, 0x3c, !PT ;  /* 0x0000006504067212 */ /* 0x000fe200078e3cff */
[----:B------:R-:W3:Y:S01]  /*dd90*/  SHFL.IDX PT, R45, R45, R52, 0x1c1f ;  /* 0x001c1f342d2d7589 */ /* 0x000ee200000e0000 */
[----:B------:R-:W-:Y:S02]  /*dda0*/  LOP3.LUT R8, R2, R85, RZ, 0x3c, !PT ;  /* 0x0000005502087212 */ /* 0x000fe400078e3cff */
[----:B------:R-:W-:Y:S01]  /*ddb0*/  LOP3.LUT R78, R21, R38, RZ, 0x3c, !PT ;  /* 0x00000026154e7212 */ /* 0x000fe200078e3cff */
[----:B------:R-:W-:Y:S01]  /*ddc0*/  SHFL.IDX PT, R53, R53, R14, 0x1c1f ;  /* 0x001c1f0e35357589 */ /* 0x000fe200000e0000 */
[----:B------:R-:W-:-:S02]  /*ddd0*/  LOP3.LUT R4, R42, R103, RZ, 0x3c, !PT ;  /* 0x000000672a047212 */ /* 0x000fc400078e3cff */
[----:B------:R-:W-:Y:S01]  /*dde0*/  MOV R80, R12 ;  /* 0x0000000c00507202 */ /* 0x000fe20000000f00 */
[----:B------:R2:W-:Y:S01]  /*ddf0*/  SHFL.IDX PT, R62, R77, R14, 0x1c1f ;  /* 0x001c1f0e4d3e7589 */ /* 0x0005e200000e0000 */
[----:B------:R-:W-:Y:S02]  /*de00*/  MOV R78, R78 ;  /* 0x0000004e004e7202 */ /* 0x000fe40000000f00 */
[----:B------:R-:W-:Y:S01]  /*de10*/  MOV R10, R10 ;  /* 0x0000000a000a7202 */ /* 0x000fe20000000f00 */
[----:B------:R-:W4:Y:S01]  /*de20*/  SHFL.IDX PT, R12, R59, R14, 0x1c1f ;  /* 0x001c1f0e3b0c7589 */ /* 0x000f2200000e0000 */
[----:B------:R-:W-:Y:S02]  /*de30*/  MOV R21, R8 ;  /* 0x0000000800157202 */ /* 0x000fe40000000f00 */
[----:B------:R-:W-:Y:S01]  /*de40*/  MOV R2, R6 ;  /* 0x0000000600027202 */ /* 0x000fe20000000f00 */
[----:B------:R-:W-:Y:S01]  /*de50*/  SHFL.IDX PT, R59, R89, R14, 0x1c1f ;  /* 0x001c1f0e593b7589 */ /* 0x000fe200000e0000 */
[----:B------:R-:W-:-:S02]  /*de60*/  MOV R79, R4 ;  /* 0x00000004004f7202 */ /* 0x000fc40000000f00 */
[----:B0-----:R-:W-:Y:S01]  /*de70*/  SEL R76, R49, R74, P0 ;  /* 0x0000004a314c7207 */ /* 0x001fe20000000000 */
[----:B------:R-:W-:Y:S01]  /*de80*/  SHFL.IDX PT, R84, R99, R14, 0x1c1f ;  /* 0x001c1f0e63547589 */ /* 0x000fe200000e0000 */
[----:B-1----:R-:W-:Y:S02]  /*de90*/  SEL R72, R73, R44, P0 ;  /* 0x0000002c49487207 */ /* 0x002fe40000000000 */
[----:B------:R-:W-:Y:S01]  /*dea0*/  SEL R70, R44, R73, P0 ;  /* 0x000000492c467207 */ /* 0x000fe20000000000 */
[----:B------:R-:W0:Y:S01]  /*deb0*/  SHFL.IDX PT, R66, R25, R52, 0x1c1f ;  /* 0x001c1f3419427589 */ /* 0x000e2200000e0000 */
[----:B------:R-:W-:Y:S02]  /*dec0*/  SEL R74, R74, R49, P0 ;  /* 0x000000314a4a7207 */ /* 0x000fe40000000000 */
[----:B--2---:R-:W-:Y:S01]  /*ded0*/  SEL R77, R51, R24, P0 ;  /* 0x00000018334d7207 */ /* 0x004fe20000000000 */
[----:B------:R-:W1:Y:S01]  /*dee0*/  SHFL.IDX PT, R37, R37, R52, 0x1c1f ;  /* 0x001c1f3425257589 */ /* 0x000e6200000e0000 */
[----:B------:R-:W-:-:S02]  /*def0*/  SEL R75, R24, R51, P0 ;  /* 0x00000033184b7207 */ /* 0x000fc40000000000 */
[----:B---3--:R-:W-:Y:S01]  /*df00*/  SEL R73, R54, R45, P0 ;  /* 0x0000002d36497207 */ /* 0x008fe20000000000 */
[----:B------:R-:W2:Y:S04]  /*df10*/  SHFL.IDX PT, R43, R43, R52, 0x1c1f ;  /* 0x001c1f342b2b7589 */ /* 0x000ea800000e0000 */
[----:B------:R4:W-:Y:S04]  /*df20*/  SHFL.IDX PT, R50, R61, R14, 0x1c1f ;  /* 0x001c1f0e3d327589 */ /* 0x0009e800000e0000 */
[----:B------:R-:W-:Y:S04]  /*df30*/  SHFL.IDX PT, R9, R63, R14, 0x1c1f ;  /* 0x001c1f0e3f097589 */ /* 0x000fe800000e0000 */
[----:B------:R-:W-:Y:S01]  /*df40*/  SHFL.IDX PT, R42, R65, R14, 0x1c1f ;  /* 0x001c1f0e412a7589 */ /* 0x000fe200000e0000 */
[----:B----4-:R-:W-:-:S03]  /*df50*/  SEL R61, R12, R57, P0 ;  /* 0x000000390c3d7207 */ /* 0x010fc60000000000 */
[----:B------:R3:W-:Y:S01]  /*df60*/  SHFL.IDX PT, R6, R67, R14, 0x1c1f ;  /* 0x001c1f0e43067589 */ /* 0x0007e200000e0000 */
[----:B0-----:R-:W-:Y:S02]  /*df70*/  SEL R68, R53, R66, P0 ;  /* 0x0000004235447207 */ /* 0x001fe40000000000 */
[----:B------:R-:W-:Y:S01]  /*df80*/  SEL R66, R66, R53, P0 ;  /* 0x0000003542427207 */ /* 0x000fe20000000000 */
[----:B------:R0:W-:Y:S01]  /*df90*/  SHFL.IDX PT, R5, R69, R14, 0x1c1f ;  /* 0x001c1f0e45057589 */ /* 0x0001e200000e0000 */
[----:B-1----:R-:W-:Y:S02]  /*dfa0*/  SEL R64, R62, R37, P0 ;  /* 0x000000253e407207 */ /* 0x002fe40000000000 */
[----:B------:R-:W-:Y:S01]  /*dfb0*/  SEL R62, R37, R62, P0 ;  /* 0x0000003e253e7207 */ /* 0x000fe20000000000 */
[----:B------:R1:W-:Y:S01]  /*dfc0*/  SHFL.IDX PT, R4, R71, R14, 0x1c1f ;  /* 0x001c1f0e47047589 */ /* 0x0003e200000e0000 */
[----:B---3--:R-:W-:-:S03]  /*dfd0*/  SEL R67, R26, R55, P0 ;  /* 0x000000371a437207 */ /* 0x008fc60000000000 */
[----:B------:R-:W-:Y:S01]  /*dfe0*/  SHFL.IDX PT, R56, R81, R14, 0x1c1f ;  /* 0x001c1f0e51387589 */ /* 0x000fe200000e0000 */
[----:B0-----:R-:W-:-:S03]  /*dff0*/  SEL R69, R55, R26, P0 ;  /* 0x0000001a37457207 */ /* 0x001fc60000000000 */
[----:B------:R-:W-:Y:S01]  /*e000*/  SHFL.IDX PT, R85, R83, R14, 0x1c1f ;  /* 0x001c1f0e53557589 */ /* 0x000fe200000e0000 */
[----:B--2---:R-:W-:Y:S02]  /*e010*/  SEL R55, R43, R84, P0 ;  /* 0x000000542b377207 */ /* 0x004fe40000000000 */
[----:B-1----:R-:W-:Y:S01]  /*e020*/  SEL R71, R45, R54, P0 ;  /* 0x000000362d477207 */ /* 0x002fe20000000000 */
[----:B------:R-:W-:Y:S01]  /*e030*/  SHFL.IDX PT, R13, R95, R14, 0x1c1f ;  /* 0x001c1f0e5f0d7589 */ /* 0x000fe200000e0000 */
[----:B------:R-:W-:Y:S02]  /*e040*/  F2FP.BF16.F32.PACK_AB R24, R69, R68 ;  /* 0x000000444518723e */ /* 0x000fe400000010ff */
[----:B------:R-:W-:Y:S01]  /*e050*/  F2FP.BF16.F32.PACK_AB R26, R67, R66 ;  /* 0x00000042431a723e */ /* 0x000fe200000010ff */
[----:B------:R-:W-:Y:S04]  /*e060*/  SHFL.IDX PT, R11, R97, R14, 0x1c1f ;  /* 0x001c1f0e610b7589 */ /* 0x000fe800000e0000 */
[----:B------:R-:W-:Y:S04]  /*e070*/  SHFL.IDX PT, R38, R91, R14, 0x1c1f ;  /* 0x001c1f0e5b267589 */ /* 0x000fe800000e0000 */
[----:B------:R-:W-:Y:S04]  /*e080*/  SHFL.IDX PT, R8, R93, R14, 0x1c1f ;  /* 0x001c1f0e5d087589 */ /* 0x000fe800000e0000 */
[----:B------:R-:W-:Y:S04]  /*e090*/  SHFL.IDX PT, R7, R87, R14, 0x1c1f ;  /* 0x001c1f0e57077589 */ /* 0x000fe800000e0000 */
[----:B------:R-:W0:Y:S04]  /*e0a0*/  SHFL.IDX PT, R35, R35, R52, 0x1c1f ;  /* 0x001c1f3423237589 */ /* 0x000e2800000e0000 */
[----:B------:R-:W1:Y:S04]  /*e0b0*/  SHFL.IDX PT, R39, R39, R52, 0x1c1f ;  /* 0x001c1f3427277589 */ /* 0x000e6800000e0000 */
[----:B------:R-:W2:Y:S04]  /*e0c0*/  SHFL.IDX PT, R15, R36, R52, 0x1c1f ;  /* 0x001c1f34240f7589 */ /* 0x000ea800000e0000 */
[----:B------:R-:W3:Y:S04]  /*e0d0*/  SHFL.IDX PT, R14, R47, R52, 0x1c1f ;  /* 0x001c1f342f0e7589 */ /* 0x000ee800000e0000 */
[----:B------:R-:W4:Y:S04]  /*e0e0*/  SHFL.IDX PT, R30, R41, R52, 0x1c1f ;  /* 0x001c1f34291e7589 */ /* 0x000f2800000e0000 */
[----:B------:R-:W4:Y:S04]  /*e0f0*/  SHFL.IDX PT, R27, R27, R52, 0x1c1f ;  /* 0x001c1f341b1b7589 */ /* 0x000f2800000e0000 */
[----:B------:R2:W-:Y:S01]  /*e100*/  SHFL.IDX PT, R81, R31, R52, 0x1c1f ;  /* 0x001c1f341f517589 */ /* 0x0005e200000e0000 */
[----:B0-----:R-:W-:-:S03]  /*e110*/  SEL R45, R6, R35, P0 ;  /* 0x00000023062d7207 */ /* 0x001fc60000000000 */
[----:B------:R-:W0:Y:S01]  /*e120*/  SHFL.IDX PT, R40, R40, R52, 0x1c1f ;  /* 0x001c1f3428287589 */ /* 0x000e2200000e0000 */
[----:B-1----:R-:W-:Y:S02]  /*e130*/  SEL R65, R56, R39, P0 ;  /* 0x0000002738417207 */ /* 0x002fe40000000000 */
[----:B------:R-:W-:Y:S01]  /*e140*/  SEL R63, R39, R56, P0 ;  /* 0x00000038273f7207 */ /* 0x000fe20000000000 */
[----:B------:R4:W1:Y:S01]  /*e150*/  SHFL.IDX PT, R25, R48, R52, 0x1c1f ;  /* 0x001c1f3430197589 */ /* 0x00086200000e0000 */
[----:B--2---:R-:W-:Y:S02]  /*e160*/  SEL R37, R4, R15, P0 ;  /* 0x0000000f04257207 */ /* 0x004fe40000000000 */
[----:B------:R-:W-:Y:S01]  /*e170*/  SEL R31, R60, R59, P0 ;  /* 0x0000003b3c1f7207 */ /* 0x000fe20000000000 */
[----:B------:R2:W1:Y:S01]  /*e180*/  SHFL.IDX PT, R82, R33, R52, 0x1c1f ;  /* 0x001c1f3421527589 */ /* 0x00046200000e0000 */
[----:B---3--:R-:W-:Y:S02]  /*e190*/  SEL R49, R11, R14, P0 ;  /* 0x0000000e0b317207 */ /* 0x008fe40000000000 */
[----:B------:R-:W-:Y:S01]  /*e1a0*/  SEL R47, R14, R11, P0 ;  /* 0x0000000b0e2f7207 */ /* 0x000fe20000000000 */
[----:B------:R-:W3:Y:S01]  /*e1b0*/  SHFL.IDX PT, R83, R32, R52, 0x1c1f ;  /* 0x001c1f3420537589 */ /* 0x000ee200000e0000 */
[----:B------:R-:W-:-:S02]  /*e1c0*/  F2FP.BF16.F32.PACK_AB R14, R75, R74 ;  /* 0x0000004a4b0e723e */ /* 0x000fc400000010ff */
[----:B----4-:R-:W-:Y:S01]  /*e1d0*/  SEL R48, R13, R30, P0 ;  /* 0x0000001e0d307207 */ /* 0x010fe20000000000 */
[----:B------:R4:W3:Y:S01]  /*e1e0*/  SHFL.IDX PT, R87, R46, R52, 0x1c1f ;  /* 0x001c1f342e577589 */ /* 0x0008e200000e0000 */
[----:B--2---:R-:W-:-:S03]  /*e1f0*/  SEL R33, R59, R60, P0 ;  /* 0x0000003c3b217207 */ /* 0x004fc60000000000 */
[----:B------:R-:W2:Y:S01]  /*e200*/  SHFL.IDX PT, R34, R34, R52, 0x1c1f ;  /* 0x001c1f3422227589 */ /* 0x000ea200000e0000 */
[----:B------:R-:W-:Y:S02]  /*e210*/  SEL R59, R57, R12, P0 ;  /* 0x0000000c393b7207 */ /* 0x000fe40000000000 */
[----:B------:R-:W-:Y:S01]  /*e220*/  SEL R57, R84, R43, P0 ;  /* 0x0000002b54397207 */ /* 0x000fe20000000000 */
[----:B------:R1:W2:Y:S01]  /*e230*/  SHFL.IDX PT, R130, R130, R52, 0x1c1f ;  /* 0x001c1f3482827589 */ /* 0x0002a200000e0000 */
[----:B------:R-:W-:Y:S02]  /*e240*/  SEL R43, R35, R6, P0 ;  /* 0x00000006232b7207 */ /* 0x000fe40000000000 */
[----:B----4-:R-:W-:Y:S02]  /*e250*/  SEL R46, R30, R13, P0 ;  /* 0x0000000d1e2e7207 */ /* 0x010fe40000000000 */
[----:B------:R-:W-:Y:S02]  /*e260*/  SEL R35, R15, R4, P0 ;  /* 0x000000040f237207 */ /* 0x000fe40000000000 */
[----:B------:R-:W-:-:S02]  /*e270*/  SEL R60, R58, R27, P0 ;  /* 0x0000001b3a3c7207 */ /* 0x000fc40000000000 */
[----:B------:R-:W-:Y:S02]  /*e280*/  F2FP.BF16.F32.PACK_AB R12, R77, R76 ;  /* 0x0000004c4d0c723e */ /* 0x000fe400000010ff */
[----:B------:R-:W-:Y:S02]  /*e290*/  F2FP.BF16.F32.PACK_AB R13, R73, R72 ;  /* 0x00000048490d723e */ /* 0x000fe400000010ff */
[----:B------:R-:W-:Y:S02]  /*e2a0*/  F2FP.BF16.F32.PACK_AB R15, R71, R70 ;  /* 0x00000046470f723e */ /* 0x000fe400000010ff */
[----:B------:R-:W-:Y:S02]  /*e2b0*/  SEL R58, R27, R58, P0 ;  /* 0x0000003a1b3a7207 */ /* 0x000fe40000000000 */
[----:B0-----:R-:W-:Y:S01]  /*e2c0*/  SEL R56, R85, R40, P0 ;  /* 0x0000002855387207 */ /* 0x001fe20000000000 */
[----:B------:R-:W-:Y:S01]  /*e2d0*/  STSM.16.M88.4 [R10], R12 ;  /* 0x0000000c0a007844 */ /* 0x000fe20000000200 */
[----:B------:R-:W-:-:S02]  /*e2e0*/  SEL R54, R40, R85, P0 ;  /* 0x0000005528367207 */ /* 0x000fc40000000000 */
[----:B-1----:R-:W-:Y:S02]  /*e2f0*/  SEL R52, R50, R81, P0 ;  /* 0x0000005132347207 */ /* 0x002fe40000000000 */
[----:B------:R-:W-:Y:S02]  /*e300*/  SEL R41, R8, R25, P0 ;  /* 0x0000001908297207 */ /* 0x000fe40000000000 */
[----:B------:R-:W-:Y:S02]  /*e310*/  SEL R39, R25, R8, P0 ;  /* 0x0000000819277207 */ /* 0x000fe40000000000 */
[----:B------:R-:W-:Y:S01]  /*e320*/  SEL R50, R81, R50, P0 ;  /* 0x0000003251327207 */ /* 0x000fe20000000000 */
[----:B------:R-:W-:Y:S01]  /*e330*/  IMAD.U32 R81, RZ, RZ, UR9 ;  /* 0x00000009ff517e24 */ /* 0x000fe2000f8e00ff */
[----:B------:R-:W-:Y:S02]  /*e340*/  SEL R53, R9, R82, P0 ;  /* 0x0000005209357207 */ /* 0x000fe40000000000 */
[----:B------:R-:W-:-:S02]  /*e350*/  SEL R51, R82, R9, P0 ;  /* 0x0000000952337207 */ /* 0x000fc40000000000 */
[----:B---3--:R-:W-:Y:S02]  /*e360*/  SEL R44, R42, R83, P0 ;  /* 0x000000532a2c7207 */ /* 0x008fe40000000000 */
[----:B------:R-:W-:Y:S02]  /*e370*/  SEL R40, R38, R87, P0 ;  /* 0x0000005726287207 */ /* 0x000fe40000000000 */
[----:B------:R-:W-:Y:S02]  /*e380*/  F2FP.BF16.F32.PACK_AB R25, R65, R64 ;  /* 0x000000404119723e */ /* 0x000fe400000010ff */
[----:B------:R-:W-:Y:S02]  /*e390*/  F2FP.BF16.F32.PACK_AB R27, R63, R62 ;  /* 0x0000003e3f1b723e */ /* 0x000fe400000010ff */
[----:B------:R-:W-:Y:S02]  /*e3a0*/  SEL R42, R83, R42, P0 ;  /* 0x0000002a532a7207 */ /* 0x000fe40000000000 */
[----:B------:R-:W-:Y:S01]  /*e3b0*/  SEL R38, R87, R38, P0 ;  /* 0x0000002657267207 */ /* 0x000fe20000000000 */
[----:B------:R0:W-:Y:S01]  /*e3c0*/  STSM.16.M88.4 [R80], R24 ;  /* 0x0000001850007844 */ /* 0x0001e20000000200 */
[----:B--2---:R-:W-:-:S02]  /*e3d0*/  SEL R36, R5, R34, P0 ;  /* 0x0000002205247207 */ /* 0x004fc40000000000 */
[----:B------:R-:W-:Y:S02]  /*e3e0*/  SEL R34, R34, R5, P0 ;  /* 0x0000000522227207 */ /* 0x000fe40000000000 */
[----:B------:R-:W-:Y:S02]  /*e3f0*/  SEL R32, R7, R130, P0 ;  /* 0x0000008207207207 */ /* 0x000fe40000000000 */
[----:B------:R-:W-:Y:S02]  /*e400*/  SEL R30, R130, R7, P0 ;  /* 0x00000007821e7207 */ /* 0x000fe40000000000 */
[----:B------:R-:W-:Y:S02]  /*e410*/  F2FP.BF16.F32.PACK_AB R4, R61, R60 ;  /* 0x0000003c3d04723e */ /* 0x000fe400000010ff */
[----:B------:R-:W-:Y:S02]  /*e420*/  F2FP.BF16.F32.PACK_AB R5, R57, R56 ;  /* 0x000000383905723e */ /* 0x000fe400000010ff */
[----:B------:R-:W-:-:S02]  /*e430*/  F2FP.BF16.F32.PACK_AB R6, R59, R58 ;  /* 0x0000003a3b06723e */ /* 0x000fc400000010ff */
[----:B------:R-:W-:Y:S01]  /*e440*/  F2FP.BF16.F32.PACK_AB R7, R55, R54 ;  /* 0x000000363707723e */ /* 0x000fe200000010ff */
[----:B0-----:R-:W-:Y:S01]  /*e450*/  IMAD.U32 R80, RZ, RZ, UR8 ;  /* 0x00000008ff507e24 */ /* 0x001fe2000f8e00ff */
[----:B------:R-:W-:Y:S01]  /*e460*/  F2FP.BF16.F32.PACK_AB R8, R53, R52 ;  /* 0x000000343508723e */ /* 0x000fe200000010ff */
[----:B------:R-:W-:Y:S01]  /*e470*/  ULDC.64 UR8, c[0x0][0xc08] ;  /* 0x0003020000087ab9 */ /* 0x000fe20000000a00 */
[----:B------:R-:W-:Y:S01]  /*e480*/  F2FP.BF16.F32.PACK_AB R9, R49, R48 ;  /* 0x000000303109723e */ /* 0x000fe200000010ff */
[----:B------:R0:W-:Y:S01]  /*e490*/  STSM.16.M88.4 [R21], R4 ;  /* 0x0000000415007844 */ /* 0x0001e20000000200 */
[----:B------:R-:W-:Y:S02]  /*e4a0*/  F2FP.BF16.F32.PACK_AB R10, R51, R50 ;  /* 0x00000032330a723e */ /* 0x000fe400000010ff */
[----:B------:R-:W-:Y:S02]  /*e4b0*/  F2FP.BF16.F32.PACK_AB R11, R47, R46 ;  /* 0x0000002e2f0b723e */ /* 0x000fe400000010ff */
[----:B------:R-:W-:-:S02]  /*e4c0*/  F2FP.BF16.F32.PACK_AB R12, R45, R44 ;  /* 0x0000002c2d0c723e */ /* 0x000fc400000010ff */
[----:B------:R-:W-:Y:S01]  /*e4d0*/  F2FP.BF16.F32.PACK_AB R13, R41, R40 ;  /* 0x00000028290d723e */ /* 0x000fe200000010ff */
[----:B------:R1:W-:Y:S01]  /*e4e0*/  STSM.16.M88.4 [R2], R8 ;  /* 0x0000000802007844 */ /* 0x0003e20000000200 */
[----:B------:R-:W-:Y:S02]  /*e4f0*/  F2FP.BF16.F32.PACK_AB R14, R43, R42 ;  /* 0x0000002a2b0e723e */ /* 0x000fe400000010ff */
[----:B------:R-:W-:Y:S02]  /*e500*/  F2FP.BF16.F32.PACK_AB R15, R39, R38 ;  /* 0x00000026270f723e */ /* 0x000fe400000010ff */
[----:B------:R-:W-:Y:S02]  /*e510*/  F2FP.BF16.F32.PACK_AB R24, R37, R36 ;  /* 0x000000242518723e */ /* 0x000fe400000010ff */
[----:B------:R-:W-:Y:S01]  /*e520*/  F2FP.BF16.F32.PACK_AB R25, R33, R32 ;  /* 0x000000202119723e */ /* 0x000fe200000010ff */
[----:B------:R2:W-:Y:S01]  /*e530*/  STSM.16.M88.4 [R78], R12 ;  /* 0x0000000c4e007844 */ /* 0x0005e20000000200 */
[----:B------:R-:W-:Y:S01]  /*e540*/  F2FP.BF16.F32.PACK_AB R26, R35, R34 ;  /* 0x00000022231a723e */ /* 0x000fe200000010ff */
[----:B0-----:R-:W0:Y:S01]  /*e550*/  LDC R21, c[0x0][0xbe8] ;  /* 0x0002fa00ff157b82 */ /* 0x001e220000000800 */
[----:B------:R-:W-:-:S02]  /*e560*/  F2FP.BF16.F32.PACK_AB R27, R31, R30 ;  /* 0x0000001e1f1b723e */ /* 0x000fc400000010ff */
[----:B------:R-:W-:-:S03]  /*e570*/  ISETP.NE.U32.AND P0, PT, RZ, UR10, PT ;  /* 0x0000000aff007c0c */ /* 0x000fc6000bf05070 */
[----:B------:R3:W-:Y:S01]  /*e580*/  STSM.16.M88.4 [R79], R24 ;  /* 0x000000184f007844 */ /* 0x0007e20000000200 */
[----:B------:R-:W-:Y:S01]  /*e590*/  ISETP.NE.AND.EX P0, PT, RZ, UR11, PT, P0 ;  /* 0x0000000bff007c0c */ /* 0x000fe2000bf05300 */
[----:B------:R-:W-:-:S12]  /*e5a0*/  BAR.SYNC.DEFER_BLOCKING 0x1, 0x180 ;  /* 0x0046000000007b1d */ /* 0x000fd80000010000 */
[----:B------:R-:W4:Y:S01]  /*e5b0*/  @P0 LDG.E R82, desc[UR52][R80.64] ;  /* 0x0000003450520981 */ /* 0x000f22000c1e1900 */
[----:B0-----:R-:W-:Y:S01]  /*e5c0*/  ISETP.NE.AND P1, PT, R21, 0x1, PT ;  /* 0x000000011500780c */ /* 0x001fe20003f25270 */
[----:B------:R-:W-:Y:S02]  /*e5d0*/  UISETP.NE.U32.AND UP0, UPT, UR8, URZ, UPT ;  /* 0x0000003f0800728c */ /* 0x000fe4000bf05070 */
[----:B------:R-:W-:Y:S02]  /*e5e0*/  UISETP.GT.AND UP1, UPT, UR43, 0x1, UPT ;  /* 0x000000012b00788c */ /* 0x000fe4000bf24270 */
[----:B------:R-:W-:Y:S01]  /*e5f0*/  UISETP.NE.AND.EX UP0, UPT, UR9, URZ, UPT, UP0 ;  /* 0x0000003f0900728c */ /* 0x000fe2000bf05300 */
[----:B------:R-:W-:Y:S01]  /*e600*/  UMOV UR18, 0x9b8 ;  /* 0x000009b800127882 */ /* 0x000fe20000000000 */
[----:B------:R-:W-:-:S06]  /*e610*/  ULDC UR4, c[0x0][0xa88] ;  /* 0x0002a20000047ab9 */ /* 0x000fcc0000000800 */
[----:B------:R-:W0:Y:S01]  /*e620*/  @P1 LDC R6, c[0x0][0xbec] ;  /* 0x0002fb00ff061b82 */ /* 0x000e220000000800 */
[----:B------:R-:W-:Y:S01]  /*e630*/  USEL UR18, UR18, 0x978, UP1 ;  /* 0x0000097812127887 */ /* 0x000fe20008800000 */
[----:B------:R-:W-:Y:S01]  /*e640*/  PLOP3.LUT P4, PT, PT, PT, UP0, 0x80, 0x0 ;  /* 0x000000000000781c */ /* 0x000fe20003f8f008 */
[----:B------:R-:W-:Y:S01]  /*e650*/  @UP0 ULDC.64 UR8, c[0x0][0xc08] ;  /* 0x0003020000080ab9 */ /* 0x000fe20000000a00 */
[----:B-1----:R-:W-:Y:S01]  /*e660*/  IMAD.U32 R2, RZ, RZ, UR4 ;  /* 0x00000004ff027e24 */ /* 0x002fe2000f8e00ff */
[----:B------:R-:W-:-:S03]  /*e670*/  @UP0 UIMAD.WIDE UR8, UR37, 0x4, UR8 ;  /* 0x00000004250808a5 */ /* 0x000fc6000f8e0208 */
[----:B------:R-:W1:Y:S01]  /*e680*/  @P1 LDC R9, c[0x0][0xbf0] ;  /* 0x0002fc00ff091b82 */ /* 0x000e620000000800 */
[----:B------:R-:W-:Y:S02]  /*e690*/  UISETP.NE.U32.AND UP0, UPT, UR10, URZ, UPT ;  /* 0x0000003f0a00728c */ /* 0x000fe4000bf05070 */
[----:B------:R-:W-:Y:S01]  /*e6a0*/  IMAD.U32 R4, RZ, RZ, UR8 ;  /* 0x00000008ff047e24 */ /* 0x000fe2000f8e00ff */
[----:B------:R-:W-:Y:S01]  /*e6b0*/  USEL UR16, UR42, URZ, UP1 ;  /* 0x0000003f2a107287 */ /* 0x000fe20008800000 */
[----:B------:R-:W-:Y:S01]  /*e6c0*/  IMAD.U32 R5, RZ, RZ, UR9 ;  /* 0x00000009ff057e24 */ /* 0x000fe2000f8e00ff */
[----:B------:R-:W-:Y:S01]  /*e6d0*/  UISETP.NE.AND.EX UP0, UPT, UR11, URZ, UPT, UP0 ;  /* 0x0000003f0b00728c */ /* 0x000fe2000bf05300 */
[----:B------:R-:W-:Y:S01]  /*e6e0*/  ULDC.64 UR12, c[0x0][UR18+0x218] ;  /* 0x00008600120c7abb */ /* 0x000fe20008000a00 */
[----:B------:R-:W-:Y:S01]  /*e6f0*/  UMOV UR4, URZ ;  /* 0x0000003f00047c82 */ /* 0x000fe20008000000 */
[----:B------:R-:W-:Y:S01]  /*e700*/  UIMAD.WIDE.U32 UR8, UR12, UR36, URZ ;  /* 0x000000240c0872a5 */ /* 0x000fe2000f8e003f */
[----:B--2---:R-:W-:Y:S01]  /*e710*/  VIADD R13, R17, UR39 ;  /* 0x00000027110d7c36 */ /* 0x004fe20008000000 */
[----:B------:R-:W-:Y:S01]  /*e720*/  ULDC.64 UR14, c[0x0][UR18+0x228] ;  /* 0x00008a00120e7abb */ /* 0x000fe20008000a00 */
[----:B------:R-:W-:Y:S01]  /*e730*/  UIMAD UR12, UR13, UR36, URZ ;  /* 0x000000240d0c72a4 */ /* 0x000fe2000f8e023f */
[----:B------:R0:W5:Y:S01]  /*e740*/  @P4 LDG.E R2, desc[UR52][R4.64] ;  /* 0x0000003404024981 */ /* 0x000162000c1e1900 */
[----:B------:R-:W-:Y:S01]  /*e750*/  USHF.R.S32.HI UR17, URZ, 0x1f, UR37 ;  /* 0x0000001f3f117899 */ /* 0x000fe20008011425 */
[----:B------:R-:W-:Y:S01]  /*e760*/  IMAD.MOV.U32 R7, RZ, RZ, R13 ;  /* 0x000000ffff077224 */ /* 0x000fe200078e000d */
[----:B------:R-:W-:-:S02]  /*e770*/  USEL UR7, UR37, URZ, !UP0 ;  /* 0x0000003f25077287 */ /* 0x000fc4000c000000 */
[----:B------:R-:W-:Y:S01]  /*e780*/  UIMAD.WIDE.U32 UR20, UR14, UR16, URZ ;  /* 0x000000100e1472a5 */ /* 0x000fe2000f8e003f */
[----:B------:R-:W-:Y:S01]  /*e790*/  ULDC.64 UR10, c[0x0][UR18+0x220] ;  /* 0x00008800120a7abb */ /* 0x000fe20008000a00 */
[----:B------:R-:W-:Y:S02]  /*e7a0*/  UIMAD UR14, UR15, UR16, URZ ;  /* 0x000000100f0e72a4 */ /* 0x000fe4000f8e023f */
[----:B------:R-:W-:Y:S01]  /*e7b0*/  UIADD3 UR15, UR9, UR12, URZ ;  /* 0x0000000c090f7290 */ /* 0x000fe2000fffe03f */
[----:B0-----:R-:W-:Y:S01]  /*e7c0*/  @P1 IMAD.HI.U32 R4, R13, R6, RZ ;  /* 0x000000060d041227 */ /* 0x001fe200078e00ff */
[----:B------:R-:W-:Y:S02]  /*e7d0*/  USEL UR17, UR17, URZ, !UP0 ;  /* 0x0000003f11117287 */ /* 0x000fe4000c000000 */
[----:B------:R-:W-:Y:S01]  /*e7e0*/  UIMAD UR9, UR11, UR7, URZ ;  /* 0x000000070b0972a4 */ /* 0x000fe2000f8e023f */
[----:B------:R-:W-:Y:S01]  /*e7f0*/  IMAD.U32 R5, RZ, RZ, UR21 ;  /* 0x00000015ff057e24 */ /* 0x000fe2000f8e00ff */
[----:B------:R-:W-:Y:S01]  /*e800*/  UIMAD.WIDE.U32 UR12, UR10, UR7, URZ ;  /* 0x000000070a0c72a5 */ /* 0x000fe2000f8e003f */
[----:B-1----:R-:W-:Y:S01]  /*e810*/  @P1 SHF.R.U32.HI R7, RZ, R9, R4 ;  /* 0x00000009ff071219 */ /* 0x002fe20000011604 */
[----:B------:R-:W-:Y:S01]  /*e820*/  UIMAD UR9, UR10, UR17, UR9 ;  /* 0x000000110a0972a4 */ /* 0x000fe2000f8e0209 */
[----:B------:R-:W-:Y:S01]  /*e830*/  IMAD.U32 R4, RZ, RZ, UR20 ;  /* 0x00000014ff047e24 */ /* 0x000fe2000f8e00ff */
[----:B------:R-:W-:Y:S01]  /*e840*/  UIADD3 UR14, UR21, UR14, URZ ;  /* 0x0000000e150e7290 */ /* 0x000fe2000fffe03f */
[--C-:B------:R-:W-:Y:S01]  /*e850*/  SHF.R.S32.HI R5, RZ, 0x1f, R7.reuse ;  /* 0x0000001fff057819 */ /* 0x100fe20000011407 */
[----:B------:R-:W-:Y:S01]  /*e860*/  UIADD3 UR9, UR13, UR9, URZ ;  /* 0x000000090d097290 */ /* 0x000fe2000fffe03f */
[----:B------:R-:W-:-:S03]  /*e870*/  IMAD.MOV R6, RZ, RZ, -R7 ;  /* 0x000000ffff067224 */ /* 0x000fc600078e0a07 */
[----:B------:R-:W-:Y:S02]  /*e880*/  IMAD.U32 R8, RZ, RZ, UR14 ;  /* 0x0000000eff087e24 */ /* 0x000fe4000f8e00ff */
[----:B------:R-:W-:-:S05]  /*e890*/  IMAD R9, R21, R6, R13 ;  /* 0x0000000615097224 */ /* 0x000fca00078e020d */
[----:B------:R-:W-:Y:S02]  /*e8a0*/  SHF.R.S32.HI R6, RZ, 0x1f, R9 ;  /* 0x0000001fff067819 */ /* 0x000fe40000011409 */
[----:B----4-:R-:W-:-:S13]  /*e8b0*/  @P0 R2UR UR4, R82 ;  /* 0x00000000520402ca */ /* 0x010fda00000e0000 */
        /* <DEDUP_REMOVED lines=15> */
[----:B---3--:R-:W-:Y:S08]  /*e9b0*/  @P4 BRA `(.L_x_954) ;  /* 0x0000000000104947 */ /* 0x008ff00003800000 */
[----:B------:R-:W-:Y:S05]  /*e9c0*/  @!P0 BRA `(.L_x_954) ;  /* 0x00000000000c8947 */ /* 0x000fea0003800000 */
[----:B------:R-:W2:Y:S04]  /*e9d0*/  LDG.E R5, desc[UR52][R80.64] ;  /* 0x0000003450057981 */ /* 0x000ea8000c1e1900 */
[----:B-----5:R-:W2:Y:S02]  /*e9e0*/  LDG.E R2, desc[UR52][R80.64+0x4] ;  /* 0x0000043450027981 */ /* 0x020ea4000c1e1900 */
[----:B--2---:R-:W-:-:S07]  /*e9f0*/  IMAD.IADD R2, R2, 0x1, -R5 ;  /* 0x0000000102027824 */ /* 0x004fce00078e0a05 */
.L_x_954:
        /* <DEDUP_REMOVED lines=13> */
[----:B--2---:R-:W-:-:S04]  /*ead0*/  VIADD R11, R11, UR39 ;  /* 0x000000270b0b7c36 */ /* 0x004fc80008000000 */
        /* <DEDUP_REMOVED lines=8> */
[----:B------:R-:W1:Y:S01]  /*eb60*/  @P1 LDC R20, c[0x0][0xbec] ;  /* 0x0002fb00ff141b82 */ /* 0x000e620000000800 */
[----:B------:R-:W-:-:S07]  /*eb70*/  ULDC.64 UR12, c[0x0][0xaa0] ;  /* 0x0002a800000c7ab9 */ /* 0x000fce0000000a00 */
[----:B------:R-:W2:Y:S01]  /*eb80*/  @P1 LDC R37, c[0x0][0xbf0] ;  /* 0x0002fc00ff251b82 */ /* 0x000ea20000000800 */
[----:B0-----:R-:W-:-:S05]  /*eb90*/  VIADD R79, R10, 0xffffff80 ;  /* 0xffffff800a4f7836 */ /* 0x001fca0000000000 */
[----:B------:R-:W-:-:S04]  /*eba0*/  SHF.R.S32.HI R78, RZ, 0x1f, R79 ;  /* 0x0000001fff4e7819 */ /* 0x000fc8000001144f */
[----:B------:R-:W-:-:S04]  /*ebb0*/  LEA.HI R78, R78, R79, RZ, 0x2 ;  /* 0x0000004f4e4e7211 */ /* 0x000fc800078f10ff */
[----:B------:R-:W-:-:S05]  /*ebc0*/  SHF.R.S32.HI R78, RZ, 0x2, R78 ;  /* 0x00000002ff4e7819 */ /* 0x000fca000001144e */
[----:B------:R-:W-:Y:S01]  /*ebd0*/  IMAD R3, R78, 0x20, R18 ;  /* 0x000000204e037824 */ /* 0x000fe200078e0212 */
[----:B------:R-:W-:-:S03]  /*ebe0*/  SHF.R.S32.HI R36, RZ, 0x1f, R79 ;  /* 0x0000001fff247819 */ /* 0x000fc6000001144f */
[----:B------:R-:W-:Y:S01]  /*ebf0*/  IMAD.WIDE R28, R3, 0x2, R28 ;  /* 0x00000002031c7825 */ /* 0x000fe200078e021c */
[----:B------:R-:W-:Y:S01]  /*ec00*/  LEA.HI R36, R36, R79, RZ, 0x2 ;  /* 0x0000004f24247211 */ /* 0x000fe200078f10ff */
[----:B------:R-:W-:Y:S01]  /*ec10*/  UIMAD UR10, UR11, UR12, URZ ;  /* 0x0000000c0b0a72a4 */ /* 0x000fe2000f8e023f */
[----:B------:R-:W-:Y:S02]  /*ec20*/  IADD3 R6, P5, R28, 0x7800, RZ ;  /* 0x000078001c067810 */ /* 0x000fe40007fbe0ff */
[----:B------:R-:W-:Y:S02]  /*ec30*/  LOP3.LUT R36, R36, 0xfffffffc, RZ, 0xc0, !PT ;  /* 0xfffffffc24247812 */ /* 0x000fe400078ec0ff */
[----:B------:R-:W-:Y:S01]  /*ec40*/  LOP3.LUT R3, R6, 0x180, RZ, 0xc0, !PT ;  /* 0x0000018006037812 */ /* 0x000fe200078ec0ff */
[----:B------:R-:W-:Y:S01]  /*ec50*/  UIMAD UR10, UR4, UR13, UR10 ;  /* 0x0000000d040a72a4 */ /* 0x000fe2000f8e020a */
[C---:B------:R-:W-:Y:S01]  /*ec60*/  IADD3 R9, P0, R28.reuse, 0x1800, RZ ;  /* 0x000018001c097810 */ /* 0x040fe20007f1e0ff */
[----:B------:R-:W-:Y:S01]  /*ec70*/  UIMAD.WIDE.U32 UR8, UR4, UR12, URZ ;  /* 0x0000000c040872a5 */ /* 0x000fe2000f8e003f */
[----:B------:R-:W-:Y:S01]  /*ec80*/  SHF.R.U64 R3, R3, 0x3, RZ ;  /* 0x0000000303037819 */ /* 0x000fe200000012ff */
[----:B------:R-:W-:Y:S01]  /*ec90*/  IMAD.IADD R36, R79, 0x1, -R36 ;  /* 0x000000014f247824 */ /* 0x000fe200078e0a24 */
[----:B------:R-:W-:Y:S01]  /*eca0*/  IADD3 R13, P2, R28, 0x3000, RZ ;  /* 0x000030001c0d7810 */ /* 0x000fe20007f5e0ff */
[----:B------:R-:W-:Y:S01]  /*ecb0*/  UIADD3 UR9, UR9, UR10, URZ ;  /* 0x0000000a09097290 */ /* 0x000fe2000fffe03f */
[----:B------:R-:W-:Y:S01]  /*ecc0*/  LOP3.LUT R32, R3, R6, RZ, 0x3c, !PT ;  /* 0x0000000603207212 */ /* 0x000fe200078e3cff */
[----:B------:R-:W-:Y:S01]  /*ecd0*/  IMAD R3, R36, 0x60, R78 ;  /* 0x0000006024037824 */ /* 0x000fe200078e024e */
[----:B------:R-:W-:Y:S01]  /*ece0*/  ULDC.64 UR10, c[0x0][0xae8] ;  /* 0x0002ba00000a7ab9 */ /* 0x000fe20000000a00 */
[----:B------:R-:W-:Y:S01]  /*ecf0*/  USHF.R.S32.HI UR4, URZ, 0x1f, UR7 ;  /* 0x0000001f3f047899 */ /* 0x000fe20008011407 */
[C---:B------:R-:W-:Y:S01]  /*ed00*/  IADD3 R25, P3, R28.reuse, 0x4800, RZ ;  /* 0x000048001c197810 */ /* 0x040fe20007f7e0ff */
[----:B------:R-:W-:Y:S01]  /*ed10*/  UIMAD.WIDE.U32 UR8, UR36, UR10, UR8 ;  /* 0x0000000a240872a5 */ /* 0x000fe2000f8e0008 */
[----:B------:R-:W-:Y:S01]  /*ed20*/  VIADD R39, R3, UR39 ;  /* 0x0000002703277c36 */ /* 0x000fe20008000000 */
[----:B------:R-:W-:Y:S01]  /*ed30*/  IADD3 R31, P4, R28, 0x6000, RZ ;  /* 0x000060001c1f7810 */ /* 0x000fe20007f9e0ff */
[----:B------:R-:W-:Y:S01]  /*ed40*/  IMAD.X R33, RZ, RZ, R29, P5 ;  /* 0x000000ffff217224 */ /* 0x000fe200028e061d */
[----:B------:R-:W-:Y:S01]  /*ed50*/  UIMAD UR9, UR36, UR11, UR9 ;  /* 0x0000000b240972a4 */ /* 0x000fe2000f8e0209 */
[----:B-1----:R-:W-:Y:S01]  /*ed60*/  @P1 IMAD.HI.U32 R20, R39, R20, RZ ;  /* 0x0000001427141227 */ /* 0x002fe200078e00ff */
[----:B------:R-:W-:Y:S01]  /*ed70*/  LOP3.LUT R8, R9, 0x180, RZ, 0xc0, !PT ;  /* 0x0000018009087812 */ /* 0x000fe200078ec0ff */
[----:B------:R-:W-:Y:S01]  /*ed80*/  ULDC.64 UR10, c[0x0][0xaf0] ;  /* 0x0002bc00000a7ab9 */ /* 0x000fe20000000a00 */
[----:B------:R-:W-:Y:S01]  /*ed90*/  LOP3.LUT R12, R13, 0x180, RZ, 0xc0, !PT ;  /* 0x000001800d0c7812 */ /* 0x000fe200078ec0ff */
[----:B------:R-:W-:Y:S01]  /*eda0*/  UIMAD UR4, UR4, UR10, URZ ;  /* 0x0000000a040472a4 */ /* 0x000fe2000f8e023f */
[----:B------:R-:W-:Y:S01]  /*edb0*/  LOP3.LUT R24, R25, 0x180, RZ, 0xc0, !PT ;  /* 0x0000018019187812 */ /* 0x000fe200078ec0ff */
[----:B------:R-:W-:Y:S01]  /*edc0*/  IMAD.MOV.U32 R3, RZ, RZ, R39 ;  /* 0x000000ffff037224 */ /* 0x000fe200078e0027 */
[----:B------:R-:W-:-:S02]  /*edd0*/  LOP3.LUT R30, R31, 0x180, RZ, 0xc0, !PT ;  /* 0x000001801f1e7812 */ /* 0x000fc400078ec0ff */
[----:B------:R-:W-:Y:S01]  /*ede0*/  LOP3.LUT R5, R28, 0x180, RZ, 0xc0, !PT ;  /* 0x000001801c057812 */ /* 0x000fe200078ec0ff */
[----:B------:R-:W-:Y:S01]  /*edf0*/  UIMAD UR4, UR7, UR11, UR4 ;  /* 0x0000000b070472a4 */ /* 0x000fe2000f8e0204 */
[----:B--2---:R-:W-:Y:S01]  /*ee00*/  @P1 SHF.R.U32.HI R3, RZ, R37, R20 ;  /* 0x00000025ff031219 */ /* 0x004fe20000011614 */
[----:B------:R-:W-:Y:S01]  /*ee10*/  UIMAD.WIDE.U32 UR8, UR7, UR10, UR8 ;  /* 0x0000000a070872a5 */ /* 0x000fe2000f8e0008 */
[----:B------:R-:W-:Y:S01]  /*ee20*/  SHF.R.U64 R8, R8, 0x3, RZ ;  /* 0x0000000308087819 */ /* 0x000fe200000012ff */
[----:B------:R-:W5:Y:S01]  /*ee30*/  LD.E.128 R32, desc[UR52][R32.64] ;  /* 0x0000003420207980 */ /* 0x000f62000c101d00 */
[----:B------:R-:W-:Y:S02]  /*ee40*/  SHF.R.U64 R12, R12, 0x3, RZ ;  /* 0x000000030c0c7819 */ /* 0x000fe400000012ff */
[----:B------:R-:W-:Y:S02]  /*ee50*/  SHF.R.U64 R24, R24, 0x3, RZ ;  /* 0x0000000318187819 */ /* 0x000fe400000012ff */
[----:B------:R-:W-:-:S02]  /*ee60*/  SHF.R.U64 R30, R30, 0x3, RZ ;  /* 0x000000031e1e7819 */ /* 0x000fc400000012ff */
[----:B------:R-:W-:Y:S01]  /*ee70*/  SHF.R.U64 R5, R5, 0x3, RZ ;  /* 0x0000000305057819 */ /* 0x000fe200000012ff */
[----:B------:R-:W-:Y:S01]  /*ee80*/  UIADD3 UR4, UR9, UR4, URZ ;  /* 0x0000000409047290 */ /* 0x000fe2000fffe03f */
[--C-:B------:R-:W-:Y:S01]  /*ee90*/  SHF.R.S32.HI R20, RZ, 0x1f, R3.reuse ;  /* 0x0000001fff147819 */ /* 0x100fe20000011403 */
[----:B------:R-:W-:Y:S01]  /*eea0*/  IMAD.MOV R38, RZ, RZ, -R3 ;  /* 0x000000ffff267224 */ /* 0x000fe200078e0a03 */
[----:B------:R-:W-:Y:S01]  /*eeb0*/  LOP3.LUT R8, R8, R9, RZ, 0x3c, !PT ;  /* 0x0000000908087212 */ /* 0x000fe200078e3cff */
[--C-:B------:R-:W-:Y:S01]  /*eec0*/  IMAD.X R9, RZ, RZ, R29.reuse, P0 ;  /* 0x000000ffff097224 */ /* 0x100fe200000e061d */
[----:B------:R-:W-:Y:S01]  /*eed0*/  LOP3.LUT R12, R12, R13, RZ, 0x3c, !PT ;  /* 0x0000000d0c0c7212 */ /* 0x000fe200078e3cff */
[--C-:B------:R-:W-:Y:S01]  /*eee0*/  IMAD.X R13, RZ, RZ, R29.reuse, P2 ;  /* 0x000000ffff0d7224 */ /* 0x100fe200010e061d */
[----:B------:R-:W-:Y:S01]  /*eef0*/  LOP3.LUT R24, R24, R25, RZ, 0x3c, !PT ;  /* 0x0000001918187212 */ /* 0x000fe200078e3cff */
[--C-:B------:R-:W-:Y:S01]  /*ef00*/  IMAD.X R25, RZ, RZ, R29.reuse, P3 ;  /* 0x000000ffff197224 */ /* 0x100fe200018e061d */
[----:B------:R-:W-:Y:S01]  /*ef10*/  LOP3.LUT R30, R30, R31, RZ, 0x3c, !PT ;  /* 0x0000001f1e1e7212 */ /* 0x000fe200078e3cff */
[--C-:B------:R-:W-:Y:S01]  /*ef20*/  IMAD.X R31, RZ, RZ, R29.reuse, P4 ;  /* 0x000000ffff1f7224 */ /* 0x100fe200020e061d */
[----:B------:R-:W-:Y:S01]  /*ef30*/  LOP3.LUT R4, R5, R28, RZ, 0x3c, !PT ;  /* 0x0000001c05047212 */ /* 0x000fe200078e3cff */
[----:B------:R-:W-:Y:S01]  /*ef40*/  IMAD.MOV.U32 R5, RZ, RZ, R29 ;  /* 0x000000ffff057224 */ /* 0x000fe200078e001d */
[----:B------:R-:W-:Y:S01]  /*ef50*/  ULDC.64 UR10, c[0x0][0xae0] ;  /* 0x0002b800000a7ab9 */ /* 0x000fe20000000a00 */
[----:B------:R-:W-:Y:S01]  /*ef60*/  IMAD.U32 R37, RZ, RZ, UR9 ;  /* 0x00000009ff257e24 */ /* 0x000fe2000f8e00ff */
[----:B------:R-:W5:Y:S01]  /*ef70*/  LD.E.128 R8, desc[UR52][R8.64] ;  /* 0x0000003408087980 */ /* 0x000f62000c101d00 */
[----:B------:R-:W-:-:S02]  /*ef80*/  IMAD R20, R20, UR10, RZ ;  /* 0x0000000a14147c24 */ /* 0x000fc4000f8e02ff */
[----:B------:R-:W-:Y:S01]  /*ef90*/  IMAD.U32 R36, RZ, RZ, UR8 ;  /* 0x00000008ff247e24 */ /* 0x000fe2000f8e00ff */
[----:B------:R-:W5:Y:S01]  /*efa0*/  LD.E.128 R4, desc[UR52][R4.64] ;  /* 0x0000003404047980 */ /* 0x000f62000c101d00 */
[----:B------:R-:W-:Y:S01]  /*efb0*/  IMAD.U32 R37, RZ, RZ, UR4 ;  /* 0x00000004ff257e24 */ /* 0x000fe2000f8e00ff */
[----:B------:R-:W-:Y:S01]  /*efc0*/  ULDC.64 UR8, c[0x0][0xad8] ;  /* 0x0002b60000087ab9 */ /* 0x000fe20000000a00 */
[----:B------:R-:W-:Y:S01]  /*efd0*/  IMAD R39, R21, R38, R39 ;  /* 0x0000002615277224 */ /* 0x000fe200078e0227 */
[----:B------:R-:W5:Y:S01]  /*efe0*/  LD.E.128 R12, desc[UR52][R12.64] ;  /* 0x000000340c0c7980 */ /* 0x000f62000c101d00 */
[C---:B------:R-:W-:Y:S02]  /*eff0*/  IMAD R41, R3.reuse, UR11, R20 ;  /* 0x0000000b03297c24 */ /* 0x040fe4000f8e0214 */
[----:B------:R-:W-:Y:S01]  /*f000*/  IMAD.WIDE.U32 R20, R3, UR10, R36 ;  /* 0x0000000a03147c25 */ /* 0x000fe2000f8e0024 */
[----:B------:R-:W5:Y:S01]  /*f010*/  LD.E.128 R24, desc[UR52][R24.64] ;  /* 0x0000003418187980 */ /* 0x000f62000c101d00 */
[----:B------:R-:W-:-:S03]  /*f020*/  SHF.R.S32.HI R3, RZ, 0x1f, R39 ;  /* 0x0000001fff037819 */ /* 0x000fc60000011427 */
[----:B------:R-:W5:Y:S01]  /*f030*/  LD.E.128 R28, desc[UR52][R30.64] ;  /* 0x000000341e1c7980 */ /* 0x000f62000c101d00 */
[----:B------:R-:W-:Y:S01]  /*f040*/  @!PT LDS RZ, [RZ] ;  /* 0x00000000fffff984 */ /* 0x000fe20000000800 */
[----:B------:R-:W-:Y:S01]  /*f050*/  @!PT LDS RZ, [RZ] ;  /* 0x00000000fffff984 */ /* 0x000fe20000000800 */
[----:B------:R-:W-:Y:S01]  /*f060*/  @!PT LDS RZ, [RZ] ;  /* 0x00000000fffff984 */ /* 0x000fe20000000800 */
[----:B------:R-:W-:Y:S01]  /*f070*/  @!PT LDS RZ, [RZ] ;  /* 0x00000000fffff984 */ /* 0x000fe20000000800 */
[----:B------:R0:W-:Y:S06]  /*f080*/  MEMBAR.ALL.CTA ;  /* 0x0000000000007992 */ /* 0x0001ec0000008000 */
[----:B0-----:R-:W0:Y:S01]  /*f090*/  FENCE.VIEW.ASYNC.S ;  /* 0x00000000000073c6 */ /* 0x001e220000000000 */
[----:B------:R-:W-:Y:S02]  /*f0a0*/  IMAD.IADD R21, R21, 0x1, R41 ;  /* 0x0000000115157824 */ /* 0x000fe400078e0229 */
[----:B------:R-:W-:-:S02]  /*f0b0*/  IMAD R36, R3, UR8, RZ ;  /* 0x0000000803247c24 */ /* 0x000fc4000f8e02ff */
[----:B------:R-:W-:Y:S02]  /*f0c0*/  VIADD R45, R78, UR39 ;  /* 0x000000274e2d7c36 */ /* 0x000fe40008000000 */
[C---:B------:R-:W-:Y:S02]  /*f0d0*/  IMAD R3, R39.reuse, UR9, R36 ;  /* 0x0000000927037c24 */ /* 0x040fe4000f8e0224 */
[----:B------:R-:W-:Y:S01]  /*f0e0*/  IMAD.WIDE.U32 R20, R39, UR8, R20 ;  /* 0x0000000827147c25 */ /* 0x000fe2000f8e0014 */
[----:B------:R-:W-:Y:S01]  /*f0f0*/  ISETP.GE.AND P0, PT, R45, R2, PT ;  /* 0x000000022d00720c */ /* 0x000fe20003f06270 */
[----:B------:R-:W-:Y:S02]  /*f100*/  ULDC.64 UR8, c[0x0][0xa80] ;  /* 0x0002a00000087ab9 */ /* 0x000fe40000000a00 */
[----:B------:R-:W-:Y:S01]  /*f110*/  IMAD.IADD R3, R21, 0x1, R3 ;  /* 0x0000000115037824 */ /* 0x000fe200078e0203 */
[----:B------:R-:W-:Y:S01]  /*f120*/  LEA R42, P1, R20, UR8, 0x1 ;  /* 0x00000008142a7c11 */ /* 0x000fe2000f8208ff */
[----:B------:R-:W-:-:S03]  /*f130*/  VIADD R0, R0, 0x19c20 ;  /* 0x00019c2000007836 */ /* 0x000fc60000000000 */
[----:B------:R-:W-:Y:S02]  /*f140*/  LEA.HI.X R43, R20, UR9, R3, 0x1, P1 ;  /* 0x00000009142b7c11 */ /* 0x000fe400088f0c03 */
[----:B------:R-:W-:Y:S01]  /*f150*/  PRMT R0, RZ, 0x654, R0 ;  /* 0x00000654ff007816 */ /* 0x000fe20000000000 */
[----:B0-----:R0:W1:Y:S01]  /*f160*/  SHFL.IDX PT, R36, R42, RZ, 0x1c1f ;  /* 0x001c1fff2a247589 */ /* 0x00106200000e0000 */
[----:B------:R-:W-:Y:S02]  /*f170*/  BSSY B1, `(.L_x_956) ;  /* 0x0000012000017945 */ /* 0x000fe40003800000 */
[----:B------:R0:W-:Y:S01]  /*f180*/  SYNCS.ARRIVE.TRANS64.RED.A1T0 RZ, [R0+URZ], RZ ;  /* 0x000000ff00ff79a7 */ /* 0x0001e2000810043f */
[----:B------:R0:W2:Y:S01]  /*f190*/  SHFL.IDX PT, R37, R43, RZ, 0x1c1f ;  /* 0x001c1fff2b257589 */ /* 0x0000a200000e0000 */
[----:B------:R-:W-:Y:S02]  /*f1a0*/  SHF.R.S32.HI R44, RZ, 0x1f, R23 ;  /* 0x0000001fff2c7819 */ /* 0x000fe40000011417 */
[----:B------:R-:W-:Y:S01]  /*f1b0*/  SHF.R.S32.HI R46, RZ, 0x1f, R22 ;  /* 0x0000001fff2e7819 */ /* 0x000fe20000011416 */
[----:B------:R-:W-:Y:S06]  /*f1c0*/  @P0 BRA `(.L_x_957) ;  /* 0x0000000000300947 */ /* 0x000fec0003800000 */
[----:B------:R-:W-:Y:S02]  /*f1d0*/  ULDC UR4, c[0x0][0xac8] ;  /* 0x0002b20000047ab9 */ /* 0x000fe40000000800 */
[----:B------:R-:W-:Y:S02]  /*f1e0*/  ISETP.GE.AND P1, PT, R22, UR4, PT ;  /* 0x0000000416007c0c */ /* 0x000fe4000bf26270 */
[----:B------:R-:W-:Y:S02]  /*f1f0*/  ISETP.GE.AND P2, PT, R23, UR4, PT ;  /* 0x0000000417007c0c */ /* 0x000fe4000bf46270 */
[----:B------:R-:W-:-:S09]  /*f200*/  ISETP.GE.AND P0, PT, R18, UR4, PT ;  /* 0x0000000412007c0c */ /* 0x000fd2000bf06270 */
[-C--:B-1----:R-:W-:Y:S02]  /*f210*/  @!P1 LEA R38, P3, R22, R36.reuse, 0x1 ;  /* 0x0000002416269211 */ /* 0x082fe400078608ff */
[C---:B------:R-:W-:Y:S02]  /*f220*/  @!P2 LEA R40, P4, R23.reuse, R36, 0x1 ;  /* 0x000000241728a211 */ /* 0x040fe400078808ff */
[----:B--2---:R-:W-:Y:S01]  /*f230*/  @!P0 IMAD.WIDE R20, R18, 0x2, R36 ;  /* 0x0000000212148825 */ /* 0x004fe200078e0224 */
[-C--:B------:R-:W-:Y:S02]  /*f240*/  @!P1 LEA.HI.X R39, R22, R37.reuse, R46, 0x1, P3 ;  /* 0x0000002516279211 */ /* 0x080fe400018f0c2e */
[----:B------:R-:W-:Y:S02]  /*f250*/  @!P2 LEA.HI.X R41, R23, R37, R44, 0x1, P4 ;  /* 0x000000251729a211 */ /* 0x000fe400020f0c2c */
[----:B-----5:R3:W-:Y:S04]  /*f260*/  @!P0 ST.E.128 desc[UR52][R20.64], R4 ;  /* 0x0000000414008985 */ /* 0x0207e8000c101d34 */
[----:B------:R3:W-:Y:S04]  /*f270*/  @!P1 ST.E.128 desc[UR52][R38.64], R12 ;  /* 0x0000000c26009985 */ /* 0x0007e8000c101d34 */
[----:B------:R3:W-:Y:S02]  /*f280*/  @!P2 ST.E.128 desc[UR52][R40.64], R28 ;  /* 0x0000001c2800a985 */ /* 0x0007e4000c101d34 */
.L_x_957:
[----:B------:R-:W-:Y:S05]  /*f290*/  BSYNC B1 ;  /* 0x0000000000017941 */ /* 0x000fea0003800000 */
.L_x_956:
        /* <DEDUP_REMOVED lines=19> */
.L_x_955:
[----:B------:R-:W-:Y:S01]  /*f3d0*/  ULDC.64 UR12, c[0x0][0xb08] ;  /* 0x0002c200000c7ab9 */ /* 0x000fe20000000a00 */
[----:B------:R-:W0:Y:S01]  /*f3e0*/  @P1 LDC R4, c[0x0][0xbec] ;  /* 0x0002fb00ff041b82 */ /* 0x000e220000000800 */
[----:B------:R-:W-:Y:S01]  /*f3f0*/  UIMAD UR10, UR11, UR12, URZ ;  /* 0x0000000c0b0a72a4 */ /* 0x000fe2000f8e023f */
[----:B------:R-:W-:Y:S01]  /*f400*/  IMAD.MOV.U32 R3, RZ, RZ, R13 ;  /* 0x000000ffff037224 */ /* 0x000fe200078e000d */
[----:B------:R-:W-:Y:S01]  /*f410*/  UIMAD.WIDE.U32 UR8, UR4, UR12, URZ ;  /* 0x0000000c040872a5 */ /* 0x000fe2000f8e003f */
[----:B------:R-:W-:Y:S01]  /*f420*/  VIADD R0, R0, 0x19c20 ;  /* 0x00019c2000007836 */ /* 0x000fe20000000000 */
[----:B------:R-:W-:Y:S01]  /*f430*/  UIMAD UR10, UR4, UR13, UR10 ;  /* 0x0000000d040a72a4 */ /* 0x000fe2000f8e020a */
[----:B------:R-:W-:Y:S01]  /*f440*/  ISETP.GE.AND P0, PT, R11, R2, PT ;  /* 0x000000020b00720c */ /* 0x000fe20003f06270 */
[----:B------:R-:W-:Y:S01]  /*f450*/  USHF.R.S32.HI UR4, URZ, 0x1f, UR7 ;  /* 0x0000001f3f047899 */ /* 0x000fe20008011407 */
[----:B------:R-:W1:Y:S01]  /*f460*/  @P1 LDC R5, c[0x0][0xbf0] ;  /* 0x0002fc00ff051b82 */ /* 0x000e620000000800 */
[----:B------:R-:W-:Y:S01]  /*f470*/  UIADD3 UR9, UR9, UR10, URZ ;  /* 0x0000000a09097290 */ /* 0x000fe2000fffe03f */
[C---:B------:R-:W-:Y:S01]  /*f480*/  VIADD R24, R16.reuse, 0x8 ;  /* 0x0000000810187836 */ /* 0x040fe20000000000 */
[----:B------:R-:W-:Y:S01]  /*f490*/  BSSY B1, `(.L_x_959) ;  /* 0x000006b000017945 */ /* 0x000fe20003800000 */
[----:B------:R-:W-:Y:S01]  /*f4a0*/  ULDC.64 UR10, c[0x0][0xb38] ;  /* 0x0002ce00000a7ab9 */ /* 0x000fe20000000a00 */
[C---:B------:R-:W-:Y:S01]  /*f4b0*/  VIADD R28, R16.reuse, 0x10 ;  /* 0x00000010101c7836 */ /* 0x040fe20000000000 */
[----:B------:R-:W-:Y:S01]  /*f4c0*/  UIMAD.WIDE.U32 UR8, UR36, UR10, UR8 ;  /* 0x0000000a240872a5 */ /* 0x000fe2000f8e0008 */
[C---:B------:R-:W-:Y:S01]  /*f4d0*/  VIADD R85, R16.reuse, 0x28 ;  /* 0x0000002810557836 */ /* 0x040fe20000000000 */
[----:B------:R-:W-:Y:S01]  /*f4e0*/  SHF.R.S32.HI R20, RZ, 0x1f, R16 ;  /* 0x0000001fff147819 */ /* 0x000fe20000011410 */
[C---:B------:R-:W-:Y:S01]  /*f4f0*/  VIADD R87, R16.reuse, 0x20 ;  /* 0x0000002010577836 */ /* 0x040fe20000000000 */
[----:B------:R-:W-:Y:S01]  /*f500*/  UIMAD UR9, UR36, UR11, UR9 ;  /* 0x0000000b240972a4 */ /* 0x000fe2000f8e0209 */
[C---:B------:R-:W-:Y:S01]  /*f510*/  VIADD R89, R16.reuse, 0x18 ;  /* 0x0000001810597836 */ /* 0x040fe20000000000 */
[----:B------:R-:W-:Y:S01]  /*f520*/  SHF.R.S32.HI R26, RZ, 0x1f, R24 ;  /* 0x0000001fff1a7819 */ /* 0x000fe20000011418 */
[----:B------:R-:W-:Y:S01]  /*f530*/  ULDC.64 UR10, c[0x0][0xb40] ;  /* 0x0002d000000a7ab9 */ /* 0x000fe20000000a00 */
[----:B------:R-:W-:Y:S01]  /*f540*/  SHF.R.S32.HI R29, RZ, 0x1f, R28 ;  /* 0x0000001fff1d7819 */ /* 0x000fe2000001141c */
[----:B------:R-:W-:Y:S01]  /*f550*/  UIMAD UR4, UR4, UR10, URZ ;  /* 0x0000000a040472a4 */ /* 0x000fe2000f8e023f */
[----:B0-----:R-:W-:Y:S01]  /*f560*/  @P1 IMAD.HI.U32 R4, R13, R4, RZ ;  /* 0x000000040d041227 */ /* 0x001fe200078e00ff */
[----:B------:R-:W-:Y:S01]  /*f570*/  UIMAD.WIDE.U32 UR8, UR7, UR10, UR8 ;  /* 0x0000000a070872a5 */ /* 0x000fe2000f8e0008 */
[----:B------:R-:W-:Y:S01]  /*f580*/  SHF.R.S32.HI R78, RZ, 0x1f, R152 ;  /* 0x0000001fff4e7819 */ /* 0x000fe20000011498 */
[----:B------:R-:W-:Y:S01]  /*f590*/  UIMAD UR4, UR7, UR11, UR4 ;  /* 0x0000000b070472a4 */ /* 0x000fe2000f8e0204 */
[----:B------:R-:W-:Y:S01]  /*f5a0*/  SHF.R.S32.HI R79, RZ, 0x1f, R153 ;  /* 0x0000001fff4f7819 */ /* 0x000fe20000011499 */
[C---:B------:R-:W-:Y:S01]  /*f5b0*/  VIADD R84, R16.reuse, 0x28 ;  /* 0x0000002810547836 */ /* 0x040fe20000000000 */
[----:B------:R-:W-:Y:S01]  /*f5c0*/  ULDC.64 UR10, c[0x0][0xb48] ;  /* 0x0002d200000a7ab9 */ /* 0x000fe20000000a00 */
[----:B------:R-:W-:Y:S01]  /*f5d0*/  UIADD3 UR9, UR9, UR4, URZ ;  /* 0x0000000409097290 */ /* 0x000fe2000fffe03f */
[----:B-1----:R-:W-:Y:S01]  /*f5e0*/  @P1 SHF.R.U32.HI R3, RZ, R5, R4 ;  /* 0x00000005ff031219 */ /* 0x002fe20000011604 */
[----:B------:R-:W-:Y:S01]  /*f5f0*/  VIADD R86, R16, 0x20 ;  /* 0x0000002010567836 */ /* 0x000fe20000000000 */
[----:B------:R-:W-:Y:S01]  /*f600*/  SHF.R.S32.HI R80, RZ, 0x1f, R154 ;  /* 0x0000001fff507819 */ /* 0x000fe2000001149a */
[----:B------:R-:W-:Y:S01]  /*f610*/  UIMAD.WIDE.U32 UR8, UR42, UR10, UR8 ;  /* 0x0000000a2a0872a5 */ /* 0x000fe2000f8e0008 */
[--C-:B------:R-:W-:Y:S01]  /*f620*/  SHF.R.S32.HI R4, RZ, 0x1f, R3.reuse ;  /* 0x0000001fff047819 */ /* 0x100fe20000011403 */
[----:B------:R-:W-:Y:S01]  /*f630*/  IMAD.MOV R6, RZ, RZ, -R3 ;  /* 0x000000ffff067224 */ /* 0x000fe200078e0a03 */
[----:B------:R-:W-:Y:S01]  /*f640*/  SHF.R.S32.HI R81, RZ, 0x1f, R155 ;  /* 0x0000001fff517819 */ /* 0x000fe2000001149b */
[----:B------:R-:W-:Y:S01]  /*f650*/  UIMAD UR42, UR42, UR11, UR9 ;  /* 0x0000000b2a2a72a4 */ /* 0x000fe2000f8e0209 */
[----:B------:R-:W-:Y:S01]  /*f660*/  SHF.R.S32.HI R82, RZ, 0x1f, R156 ;  /* 0x0000001fff527819 */ /* 0x000fe2000001149c */
[----:B------:R-:W-:Y:S01]  /*f670*/  IMAD R21, R21, R6, R13 ;  /* 0x0000000615157224 */ /* 0x000fe200078e020d */
[----:B------:R-:W-:Y:S01]  /*f680*/  ULDC.64 UR10, c[0x0][0xb30] ;  /* 0x0002cc00000a7ab9 */ /* 0x000fe20000000a00 */
[----:B------:R-:W-:Y:S01]  /*f690*/  IMAD.U32 R5, RZ, RZ, UR9 ;  /* 0x00000009ff057e24 */ /* 0x000fe2000f8e00ff */
[----:B------:R-:W-:Y:S01]  /*f6a0*/  SHF.R.S32.HI R83, RZ, 0x1f, R157 ;  /* 0x0000001fff537819 */ /* 0x000fe2000001149d */
[----:B------:R-:W-:Y:S01]  /*f6b0*/  IMAD R6, R4, UR10, RZ ;  /* 0x0000000a04067c24 */ /* 0x000fe2000f8e02ff */
[----:B------:R-:W-:Y:S01]  /*f6c0*/  SHF.R.S32.HI R85, RZ, 0x1f, R85 ;  /* 0x0000001fff557819 */ /* 0x000fe20000011455 */
[----:B------:R-:W-:Y:S01]  /*f6d0*/  IMAD.U32 R4, RZ, RZ, UR8 ;  /* 0x00000008ff047e24 */ /* 0x000fe2000f8e00ff */
[----:B------:R-:W-:Y:S01]  /*f6e0*/  ULDC.64 UR8, c[0x0][0xb28] ;  /* 0x0002ca0000087ab9 */ /* 0x000fe20000000a00 */
[----:B------:R-:W-:Y:S01]  /*f6f0*/  IMAD.U32 R5, RZ, RZ, UR42 ;  /* 0x0000002aff057e24 */ /* 0x000fe2000f8e00ff */
[----:B------:R-:W-:Y:S01]  /*f700*/  SHF.R.S32.HI R87, RZ, 0x1f, R87 ;  /* 0x0000001fff577819 */ /* 0x000fe20000011457 */
[C---:B------:R-:W-:Y:S01]  /*f710*/  IMAD R7, R3.reuse, UR11, R6 ;  /* 0x0000000b03077c24 */ /* 0x040fe2000f8e0206 */
[----:B------:R-:W-:Y:S01]  /*f720*/  SHF.R.S32.HI R6, RZ, 0x1f, R21 ;  /* 0x0000001fff067819 */ /* 0x000fe20000011415 */
[----:B------:R-:W-:Y:S01]  /*f730*/  IMAD.WIDE.U32 R4, R3, UR10, R4 ;  /* 0x0000000a03047c25 */ /* 0x000fe2000f8e0004 */
[----:B------:R-:W-:-:S03]  /*f740*/  SHF.R.S32.HI R89, RZ, 0x1f, R89 ;  /* 0x0000001fff597819 */ /* 0x000fc60000011459 */
[----:B------:R-:W-:Y:S02]  /*f750*/  IMAD R6, R6, UR8, RZ ;  /* 0x0000000806067c24 */ /* 0x000fe4000f8e02ff */
[----:B------:R-:W-:Y:S02]  /*f760*/  IMAD.IADD R5, R5, 0x1, R7 ;  /* 0x0000000105057824 */ /* 0x000fe400078e0207 */
[C---:B------:R-:W-:Y:S01]  /*f770*/  IMAD R3, R21.reuse, UR9, R6 ;  /* 0x0000000915037c24 */ /* 0x040fe2000f8e0206 */
[----:B------:R-:W-:Y:S01]  /*f780*/  PRMT R6, RZ, 0x654, R0 ;  /* 0x00000654ff067816 */ /* 0x000fe20000000000 */
[----:B------:R-:W-:Y:S01]  /*f790*/  IMAD.WIDE.U32 R4, R21, UR8, R4 ;  /* 0x0000000815047c25 */ /* 0x000fe2000f8e0004 */
[----:B------:R-:W-:Y:S02]  /*f7a0*/  ULDC.64 UR8, c[0x0][0xb00] ;  /* 0x0002c00000087ab9 */ /* 0x000fe40000000a00 */
[----:B------:R0:W-:Y:S01]  /*f7b0*/  SYNCS.ARRIVE.TRANS64.RED.A1T0 RZ, [R6+URZ], RZ ;  /* 0x000000ff06ff79a7 */ /* 0x0001e2000810043f */
[----:B------:R-:W-:Y:S01]  /*f7c0*/  IMAD.IADD R3, R5, 0x1, R3 ;  /* 0x0000000105037824 */ /* 0x000fe200078e0203 */
[----:B------:R-:W-:Y:S01]  /*f7d0*/  LEA R0, P1, R4, UR8, 0x2 ;  /* 0x0000000804007c11 */ /* 0x000fe2000f8210ff */
[----:B------:R-:W-:-:S03]  /*f7e0*/  VIADD R88, R16, 0x18 ;  /* 0x0000001810587836 */ /* 0x000fc60000000000 */
[----:B------:R-:W-:Y:S01]  /*f7f0*/  LEA.HI.X R3, R4, UR9, R3, 0x2, P1 ;  /* 0x0000000904037c11 */ /* 0x000fe200088f1403 */
[----:B------:R0:W1:Y:S04]  /*f800*/  SHFL.IDX PT, R27, R0, RZ, 0x1c1f ;  /* 0x001c1fff001b7589 */ /* 0x00006800000e0000 */
[----:B------:R0:W2:Y:S01]  /*f810*/  SHFL.IDX PT, R21, R3, RZ, 0x1c1f ;  /* 0x001c1fff03157589 */ /* 0x0000a200000e0000 */
[----:B------:R-:W-:Y:S05]  /*f820*/  @P0 BRA `(.L_x_960) ;  /* 0x0000000000c40947 */ /* 0x000fea0003800000 */
[----:B------:R-:W-:Y:S02]  /*f830*/  ULDC UR4, c[0x0][0xac8] ;  /* 0x0002b20000047ab9 */ /* 0x000fe40000000800 */
[----:B------:R-:W-:Y:S02]  /*f840*/  ISETP.GE.AND P2, PT, R16, UR4, PT ;  /* 0x0000000410007c0c */ /* 0x000fe4000bf46270 */
[----:B------:R-:W-:Y:S02]  /*f850*/  ISETP.GE.AND P4, PT, R24, UR4, PT ;  /* 0x0000000418007c0c */ /* 0x000fe4000bf86270 */
[----:B------:R-:W-:Y:S02]  /*f860*/  ISETP.GE.AND P3, PT, R28, UR4, PT ;  /* 0x000000041c007c0c */ /* 0x000fe4000bf66270 */
[----:B------:R-:W-:-:S07]  /*f870*/  ISETP.GE.AND P0, PT, R88, UR4, PT ;  /* 0x0000000458007c0c */ /* 0x000fce000bf06270 */
[-C--:B-1----:R-:W-:Y:S02]  /*f880*/  @!P2 LEA R4, P1, R16, R27.reuse, 0x2 ;  /* 0x0000001b1004a211 */ /* 0x082fe400078210ff */
[----:B0-----:R-:W-:Y:S02]  /*f890*/  @!P4 LEA R6, P6, R24, R27, 0x2 ;  /* 0x0000001b1806c211 */ /* 0x001fe400078c10ff */
[-C--:B--2---:R-:W-:Y:S02]  /*f8a0*/  @!P2 LEA.HI.X R5, R16, R21.reuse, R20, 0x2, P1 ;  /* 0x000000151005a211 */ /* 0x084fe400008f1414 */
[----:B------:R-:W-:Y:S02]  /*f8b0*/  ISETP.GE.AND P1, PT, R86, UR4, PT ;  /* 0x0000000456007c0c */ /* 0x000fe4000bf26270 */
[----:B------:R-:W-:Y:S01]  /*f8c0*/  @!P4 LEA.HI.X R7, R24, R21, R26, 0x2, P6 ;  /* 0x000000151807c211 */ /* 0x000fe200030f141a */
[----:B------:R0:W-:Y:S01]  /*f8d0*/  @!P2 ST.E.64 desc[UR52][R4.64], R76 ;  /* 0x0000004c0400a985 */ /* 0x0001e2000c101b34 */
[----:B------:R-:W-:-:S02]  /*f8e0*/  ISETP.GE.AND P2, PT, R84, UR4, PT ;  /* 0x0000000454007c0c */ /* 0x000fc4000bf46270 */
[C---:B------:R-:W-:Y:S01]  /*f8f0*/  @!P3 LEA R8, P5, R28.reuse, R27, 0x2 ;  /* 0x0000001b1c08b211 */ /* 0x040fe200078a10ff */
[----:B------:R1:W-:Y:S01]  /*f900*/  @!P4 ST.E.64 desc[UR52][R6.64], R74 ;  /* 0x0000004a0600c985 */ /* 0x0003e2000c101b34 */
[----:B------:R-:W-:Y:S02]  /*f910*/  ISETP.GE.AND P4, PT, R157, UR4, PT ;  /* 0x000000049d007c0c */ /* 0x000fe4000bf86270 */
[----:B------:R-:W-:Y:S02]  /*f920*/  @!P3 LEA.HI.X R9, R28, R21, R29, 0x2, P5 ;  /* 0x000000151c09b211 */ /* 0x000fe400028f141d */
[-C--:B------:R-:W-:Y:S02]  /*f930*/  @!P0 LEA R10, P6, R88, R27.reuse, 0x2 ;  /* 0x0000001b580a8211 */ /* 0x080fe400078c10ff */
[----:B------:R-:W-:Y:S01]  /*f940*/  @!P1 LEA R12, P5, R86, R27, 0x2 ;  /* 0x0000001b560c9211 */ /* 0x000fe200078a10ff */
[----:B------:R2:W-:Y:S01]  /*f950*/  @!P3 ST.E.64 desc[UR52][R8.64], R68 ;  /* 0x000000440800b985 */ /* 0x0005e2000c101b34 */
[----:B------:R-:W-:-:S02]  /*f960*/  @!P0 LEA.HI.X R11, R88, R21, R89, 0x2, P6 ;  /* 0x00000015580b8211 */ /* 0x000fc400030f1459 */
[----:B------:R-:W-:Y:S02]  /*f970*/  ISETP.GE.AND P3, PT, R156, UR4, PT ;  /* 0x000000049c007c0c */ /* 0x000fe4000bf66270 */
[----:B------:R-:W-:Y:S01]  /*f980*/  @!P2 LEA R14, P6, R84, R27, 0x2 ;  /* 0x0000001b540ea211 */ /* 0x000fe200078c10ff */
[----:B------:R3:W-:Y:S01]  /*f990*/  @!P0 ST.E.64 desc[UR52][R10.64], R66 ;  /* 0x000000420a008985 */ /* 0x0007e2000c101b34 */
[-C--:B------:R-:W-:Y:S02]  /*f9a0*/  @!P1 LEA.HI.X R13, R86, R21.reuse, R87, 0x2, P5 ;  /* 0x00000015560d9211 */ /* 0x080fe400028f1457 */
[----:B------:R-:W-:Y:S02]  /*f9b0*/  @!P2 LEA.HI.X R15, R84, R21, R85, 0x2, P6 ;  /* 0x00000015540fa211 */ /* 0x000fe400030f1455 */
[----:B------:R-:W-:Y:S01]  /*f9c0*/  ISETP.GE.AND P0, PT, R155, UR4, PT ;  /* 0x000000049b007c0c */ /* 0x000fe2000bf06270 */
[----:B------:R4:W-:Y:S01]  /*f9d0*/  @!P1 ST.E.64 desc[UR52][R12.64], R60 ;  /* 0x0000003c0c009985 */ /* 0x0009e2000c101b34 */
[----:B0-----:R-:W-:-:S02]  /*f9e0*/  @!P4 LEA R4, P1, R157, R27, 0x2 ;  /* 0x0000001b9d04c211 */ /* 0x001fc400078210ff */
[----:B------:R-:W-:Y:S01]  /*f9f0*/  ISETP.GE.AND P5, PT, R154, UR4, PT ;  /* 0x000000049a007c0c */ /* 0x000fe2000bfa6270 */
[----:B------:R0:W-:Y:S01]  /*fa00*/  @!P2 ST.E.64 desc[UR52][R14.64], R58 ;  /* 0x0000003a0e00a985 */ /* 0x0001e2000c101b34 */
[----:B------:R-:W-:Y:S02]  /*fa10*/  @!P4 LEA.HI.X R5, R157, R21, R83, 0x2, P1 ;  /* 0x000000159d05c211 */ /* 0x000fe400008f1453 */
[----:B------:R-:W-:Y:S02]  /*fa20*/  ISETP.GE.AND P2, PT, R153, UR4, PT ;  /* 0x0000000499007c0c */ /* 0x000fe4000bf46270 */
[----:B------:R-:W-:Y:S01]  /*fa30*/  ISETP.GE.AND P1, PT, R152, UR4, PT ;  /* 0x0000000498007c0c */ /* 0x000fe2000bf26270 */
[----:B------:R0:W-:Y:S01]  /*fa40*/  @!P4 ST.E.64 desc[UR52][R4.64], R52 ;  /* 0x000000340400c985 */ /* 0x0001e2000c101b34 */
[-C--:B-1----:R-:W-:Y:S02]  /*fa50*/  @!P3 LEA R6, P6, R156, R27.reuse, 0x2 ;  /* 0x0000001b9c06b211 */ /* 0x082fe400078c10ff */
[----:B--2---:R-:W-:-:S02]  /*fa60*/  @!P0 LEA R8, P4, R155, R27, 0x2 ;  /* 0x0000001b9b088211 */ /* 0x004fc400078810ff */
[-C--:B------:R-:W-:Y:S02]  /*fa70*/  @!P3 LEA.HI.X R7, R156, R21.reuse, R82, 0x2, P6 ;  /* 0x000000159c07b211 */ /* 0x080fe400030f1452 */
[----:B------:R-:W-:-:S03]  /*fa80*/  @!P0 LEA.HI.X R9, R155, R21, R81, 0x2, P4 ;  /* 0x000000159b098211 */ /* 0x000fc600020f1451 */
[----:B------:R1:W-:Y:S01]  /*fa90*/  @!P3 ST.E.64 desc[UR52][R6.64], R50 ;  /* 0x000000320600b985 */ /* 0x0003e2000c101b34 */
[-C--:B---3--:R-:W-:Y:S02]  /*faa0*/  @!P5 LEA R10, P3, R154, R27.reuse, 0x2 ;  /* 0x0000001b9a0ad211 */ /* 0x088fe400078610ff */
[CC--:B----4-:R-:W-:Y:S01]  /*fab0*/  @!P2 LEA R12, P4, R153.reuse, R27.reuse, 0x2 ;  /* 0x0000001b990ca211 */ /* 0x0d0fe200078810ff */
[----:B------:R1:W-:Y:S01]  /*fac0*/  @!P0 ST.E.64 desc[UR52][R8.64], R44 ;  /* 0x0000002c08008985 */ /* 0x0003e2000c101b34 */
[----:B0-----:R-:W-:Y:S02]  /*fad0*/  @!P1 LEA R14, P6, R152, R27, 0x2 ;  /* 0x0000001b980e9211 */ /* 0x001fe400078c10ff */
[-C--:B------:R-:W-:Y:S02]  /*fae0*/  @!P5 LEA.HI.X R11, R154, R21.reuse, R80, 0x2, P3 ;  /* 0x000000159a0bd211 */ /* 0x080fe400018f1450 */
[-C--:B------:R-:W-:Y:S02]  /*faf0*/  @!P2 LEA.HI.X R13, R153, R21.reuse, R79, 0x2, P4 ;  /* 0x00000015990da211 */ /* 0x080fe400020f144f */
[----:B------:R-:W-:Y:S01]  /*fb00*/  @!P1 LEA.HI.X R15, R152, R21, R78, 0x2, P6 ;  /* 0x00000015980f9211 */ /* 0x000fe200030f144e */
[----:B------:R1:W-:Y:S04]  /*fb10*/  @!P5 ST.E.64 desc[UR52][R10.64], R42 ;  /* 0x0000002a0a00d985 */ /* 0x0003e8000c101b34 */
[----:B------:R1:W-:Y:S04]  /*fb20*/  @!P2 ST.E.64 desc[UR52][R12.64], R36 ;  /* 0x000000240c00a985 */ /* 0x0003e8000c101b34 */
[----:B------:R1:W-:Y:S02]  /*fb30*/  @!P1 ST.E.64 desc[UR52][R14.64], R34 ;  /* 0x000000220e009985 */ /* 0x0003e4000c101b34 */
.L_x_960:
[----:B------:R-:W-:Y:S05]  /*fb40*/  BSYNC B1 ;  /* 0x0000000000017941 */ /* 0x000fea0003800000 */
.L_x_959:
[----:B------:R-:W-:Y:S01]  /*fb50*/  ISETP.GE.AND P0, PT, R25, R2, PT ;  /* 0x000000021900720c */ /* 0x000fe20003f06270 */
[----:B-1----:R1:W3:Y:S04]  /*fb60*/  SHFL.IDX PT, R15, R3, 0x1, 0x1c1f ;  /* 0x003c1f00030f7f89 */ /* 0x0022e800000e0000 */
[----:B--2---:R1:W2:Y:S08]  /*fb70*/  SHFL.IDX PT, R21, R0, 0x1, 0x1c1f ;  /* 0x003c1f0000157f89 */ /* 0x0042b000000e0000 */
[----:B-1----:R-:W-:Y:S05]  /*fb80*/  @P0 BRA `(.L_x_958) ;  /* 0x0000000c009c0947 */ /* 0x002fea0003800000 */
[----:B------:R-:W-:Y:S02]  /*fb90*/  ULDC UR4, c[0x0][0xac8] ;  /* 0x0002b20000047ab9 */ /* 0x000fe40000000800 */
[----:B------:R-:W-:Y:S02]  /*fba0*/  ISETP.GE.AND P0, PT, R16, UR4, PT ;  /* 0x0000000410007c0c */ /* 0x000fe4000bf06270 */
[----:B------:R-:W-:Y:S02]  /*fbb0*/  ISETP.GE.AND P1, PT, R24, UR4, PT ;  /* 0x0000000418007c0c */ /* 0x000fe4000bf26270 */
[----:B------:R-:W-:Y:S02]  /*fbc0*/  ISETP.GE.AND P4, PT, R28, UR4, PT ;  /* 0x000000041c007c0c */ /* 0x000fe4000bf86270 */
[----:B------:R-:W-:-:S07]  /*fbd0*/  ISETP.GE.AND P3, PT, R88, UR4, PT ;  /* 0x0000000458007c0c */ /* 0x000fce000bf66270 */
[-C--:B--2---:R-:W-:Y:S02]  /*fbe0*/  @!P0 LEA R2, P2, R16, R21.reuse, 0x2 ;  /* 0x0000001510028211 */ /* 0x084fe400078410ff */
[----:B------:R-:W-:Y:S02]  /*fbf0*/  @!P1 LEA R4, P5, R24, R21, 0x2 ;  /* 0x0000001518049211 */ /* 0x000fe400078a10ff */
[-C--:B0--3--:R-:W-:Y:S02]  /*fc00*/  @!P0 LEA.HI.X R3, R16, R15.reuse, R20, 0x2, P2 ;  /* 0x0000000f10038211 */ /* 0x089fe400010f1414 */
[----:B------:R-:W-:Y:S02]  /*fc10*/  @!P1 LEA.HI.X R5, R24, R15, R26, 0x2, P5 ;  /* 0x0000000f18059211 */ /* 0x000fe400028f141a */
[----:B------:R-:W-:Y:S01]  /*fc20*/  ISETP.GE.AND P2, PT, R86, UR4, PT ;  /* 0x0000000456007c0c */ /* 0x000fe2000bf46270 */
[----:B------:R0:W-:Y:S01]  /*fc30*/  @!P0 ST.E.64 desc[UR52][R2.64], R72 ;  /* 0x0000004802008985 */ /* 0x0001e2000c101b34 */
[----:B------:R-:W-:-:S02]  /*fc40*/  @!P4 LEA R6, P6, R28, R21, 0x2 ;  /* 0x000000151c06c211 */ /* 0x000fc400078c10ff */
[----:B------:R-:W-:Y:S01]  /*fc50*/  @!P3 LEA R8, P5, R88, R21, 0x2 ;  /* 0x000000155808b211 */ /* 0x000fe200078a10ff */
[----:B------:R1:W-:Y:S01]  /*fc60*/  @!P1 ST.E.64 desc[UR52][R4.64], R70 ;  /* 0x0000004604009985 */ /* 0x0003e2000c101b34 */
[----:B------:R-:W-:Y:S02]  /*fc70*/  ISETP.GE.AND P1, PT, R84, UR4, PT ;  /* 0x0000000454007c0c */ /* 0x000fe4000bf26270 */
[-C--:B------:R-:W-:Y:S02]  /*fc80*/  @!P4 LEA.HI.X R7, R28, R15.reuse, R29, 0x2, P6 ;  /* 0x0000000f1c07c211 */ /* 0x080fe400030f141d */
[----:B------:R-:W-:Y:S02]  /*fc90*/  ISETP.GE.AND P0, PT, R157, UR4, PT ;  /* 0x000000049d007c0c */ /* 0x000fe4000bf06270 */
[----:B------:R-:W-:Y:S01]  /*fca0*/  @!P3 LEA.HI.X R9, R88, R15, R89, 0x2, P5 ;  /* 0x0000000f5809b211 */ /* 0x000fe200028f1459 */
[----:B------:R2:W-:Y:S01]  /*fcb0*/  @!P4 ST.E.64 desc[UR52][R6.64], R64 ;  /* 0x000000400600c985 */ /* 0x0005e2000c101b34 */
[----:B------:R-:W-:-:S02]  /*fcc0*/  @!P2 LEA R10, P6, R86, R21, 0x2 ;  /* 0x00000015560aa211 */ /* 0x000fc400078c10ff */
[----:B------:R-:W-:Y:S01]  /*fcd0*/  ISETP.GE.AND P5, PT, R155, UR4, PT ;  /* 0x000000049b007c0c */ /* 0x000fe2000bfa6270 */
[----:B------:R3:W-:Y:S01]  /*fce0*/  @!P3 ST.E.64 desc[UR52][R8.64], R62 ;  /* 0x0000003e0800b985 */ /* 0x0007e2000c101b34 */
[----:B------:R-:W-:Y:S02]  /*fcf0*/  @!P2 LEA.HI.X R11, R86, R15, R87, 0x2, P6 ;  /* 0x0000000f560ba211 */ /* 0x000fe400030f1457 */
[----:B------:R-:W-:Y:S02]  /*fd00*/  ISETP.GE.AND P3, PT, R156, UR4, PT ;  /* 0x000000049c007c0c */ /* 0x000fe4000bf66270 */
[C---:B0-----:R-:W-:Y:S01]  /*fd10*/  @!P1 LEA R2, P4, R84.reuse, R21, 0x2 ;  /* 0x0000001554029211 */ /* 0x041fe200078810ff */
[----:B------:R0:W-:Y:S01]  /*fd20*/  @!P2 ST.E.64 desc[UR52][R10.64], R56 ;  /* 0x000000380a00a985 */ /* 0x0001e2000c101b34 */
[----:B------:R-:W-:Y:S02]  /*fd30*/  ISETP.GE.AND P2, PT, R153, UR4, PT ;  /* 0x0000000499007c0c */ /* 0x000fe4000bf46270 */
[----:B------:R-:W-:-:S02]  /*fd40*/  @!P1 LEA.HI.X R3, R84, R15, R85, 0x2, P4 ;  /* 0x0000000f54039211 */ /* 0x000fc400020f1455 */
[----:B------:R-:W-:Y:S02]  /*fd50*/  ISETP.GE.AND P4, PT, R154, UR4, PT ;  /* 0x000000049a007c0c */ /* 0x000fe4000bf86270 */
[CC--:B-1----:R-:W-:Y:S01]  /*fd60*/  @!P0 LEA R4, P6, R157.reuse, R21.reuse, 0x2 ;  /* 0x000000159d048211 */ /* 0x0c2fe200078c10ff */
[----:B------:R1:W-:Y:S02]  /*fd70*/  @!P1 ST.E.64 desc[UR52][R2.64], R54 ;  /* 0x0000003602009985 */ /* 0x0003e4000c101b34 */
[C---:B--2---:R-:W-:Y:S02]  /*fd80*/  @!P3 LEA R6, P1, R156.reuse, R21, 0x2 ;  /* 0x000000159c06b211 */ /* 0x044fe400078210ff */
[-C--:B------:R-:W-:Y:S02]  /*fd90*/  @!P0 LEA.HI.X R5, R157, R15.reuse, R83, 0x2, P6 ;  /* 0x0000000f9d058211 */ /* 0x080fe400030f1453 */
[----:B------:R-:W-:Y:S02]  /*fda0*/  @!P3 LEA.HI.X R7, R156, R15, R82, 0x2, P1 ;  /* 0x0000000f9c07b211 */ /* 0x000fe400008f1452 */
[-C--:B------:R-:W-:Y:S01]  /*fdb0*/  @!P2 LEA R12, P6, R153, R21.reuse, 0x2 ;  /* 0x00000015990ca211 */ /* 0x080fe200078c10ff */
[----:B------:R1:W-:Y:S01]  /*fdc0*/  @!P0 ST.E.64 desc[UR52][R4.64], R48 ;  /* 0x0000003004008985 */ /* 0x0003e2000c101b34 */
[----:B---3--:R-:W-:-:S02]  /*fdd0*/  @!P5 LEA R8, P0, R155, R21, 0x2 ;  /* 0x000000159b08d211 */ /* 0x008fc400078010ff */
[C---:B0-----:R-:W-:Y:S01]  /*fde0*/  @!P4 LEA R10, P1, R154.reuse, R21, 0x2 ;  /* 0x000000159a0ac211 */ /* 0x041fe200078210ff */
[----:B------:R1:W-:Y:S01]  /*fdf0*/  @!P3 ST.E.64 desc[UR52][R6.64], R46 ;  /* 0x0000002e0600b985 */ /* 0x0003e2000c101b34 */
[-C--:B------:R-:W-:Y:S02]  /*fe00*/  @!P5 LEA.HI.X R9, R155, R15.reuse, R81, 0x2, P0 ;  /* 0x0000000f9b09d211 */ /* 0x080fe400000f1451 */
[-C--:B------:R-:W-:Y:S02]  /*fe10*/  @!P4 LEA.HI.X R11, R154, R15.reuse, R80, 0x2, P1 ;  /* 0x0000000f9a0bc211 */ /* 0x080fe400008f1450 */
[----:B------:R-:W-:Y:S01]  /*fe20*/  @!P2 LEA.HI.X R13, R153, R15, R79, 0x2, P6 ;  /* 0x0000000f990da211 */ /* 0x000fe200030f144f */
[----:B------:R1:W-:Y:S01]  /*fe30*/  @!P5 ST.E.64 desc[UR52][R8.64], R40 ;  /* 0x000000280800d985 */ /* 0x0003e2000c101b34 */
[----:B------:R-:W-:-:S03]  /*fe40*/  ISETP.GE.AND P0, PT, R152, UR4, PT ;  /* 0x0000000498007c0c */ /* 0x000fc6000bf06270 */
[----:B------:R1:W-:Y:S04]  /*fe50*/  @!P4 ST.E.64 desc[UR52][R10.64], R38 ;  /* 0x000000260a00c985 */ /* 0x0003e8000c101b34 */
[----:B------:R1:W-:Y:S06]  /*fe60*/  @!P2 ST.E.64 desc[UR52][R12.64], R32 ;  /* 0x000000200c00a985 */ /* 0x0003ec000c101b34 */
[----:B------:R-:W-:Y:S05]  /*fe70*/  @P0 BRA `(.L_x_958) ;  /* 0x0000000800e00947 */ /* 0x000fea0003800000 */
[----:B-1----:R-:W-:-:S04]  /*fe80*/  LEA R2, P0, R152, R21, 0x2 ;  /* 0x0000001598027211 */ /* 0x002fc800078010ff */
[----:B------:R-:W-:-:S05]  /*fe90*/  LEA.HI.X R3, R152, R15, R78, 0x2, P0 ;  /* 0x0000000f98037211 */ /* 0x000fca00000f144e */
[----:B------:R0:W-:Y:S01]  /*fea0*/  ST.E.64 desc[UR52][R2.64], R30 ;  /* 0x0000001e02007985 */ /* 0x0001e2000c101b34 */
[----:B------:R-:W-:Y:S05]  /*feb0*/  BRA `(.L_x_958) ;  /* 0x0000000800d07947 */ /* 0x000fea0003800000 */
.L_x_953:
        /* <DEDUP_REMOVED lines=9> */
[----:B------:R-:W-:Y:S01]  /*ff50*/  UISETP.NE.U32.AND UP1, UPT, UR8, URZ, UPT ;  /* 0x0000003f0800728c */ /* 0x000fe2000bf25070 */
[----:B------:R-:W-:Y:S02]  /*ff60*/  ULDC UR4, c[0x0][0xa88] ;  /* 0x0002a20000047ab9 */ /* 0x000fe40000000800 */
[----:B------:R-:W2:Y:S01]  /*ff70*/  @P1 LDG.E R6, desc[UR52][R2.64] ;  /* 0x0000003402061981 */ /* 0x000ea2000c1e1900 */
[----:B------:R-:W-:Y:S01]  /*ff80*/  UISETP.NE.AND.EX UP1, UPT, UR9, URZ, UPT, UP1 ;  /* 0x0000003f0900728c */ /* 0x000fe2000bf25310 */
[----:B------:R-:W-:Y:S01]  /*ff90*/  IMAD.U32 R0, RZ, RZ, UR4 ;  /* 0x00000004ff007e24 */ /* 0x000fe2000f8e00ff */
[----:B------:R-:W0:Y:S04]  /*ffa0*/  S2R R7, SR_TID.X ;  /* 0x0000000000077919 */ /* 0x000e280000002100 */
        /* <DEDUP_REMOVED lines=9> */
[----:B--2---:R-:W-:Y:S01]  /*10040*/  @P1 R2UR UR4, R6 ;  /* 0x00000000060412ca */ /* 0x004fe200000e0000 */
[----:B-1----:R-:W-:-:S14]  /*10050*/  @P2 BRA `(.L_x_961) ;  /* 0x0000000000102947 */ /* 0x002fdc0003800000 */
[----:B------:R-:W-:Y:S05]  /*10060*/  @!P1 BRA `(.L_x_961) ;  /* 0x00000000000c9947 */ /* 0x000fea0003800000 */
[----:B------:R-:W2:Y:S04]  /*10070*/  LDG.E R5, desc[UR52][R2.64] ;  /* 0x0000003402057981 */ /* 0x000ea8000c1e1900 */
[----:B-----5:R-:W2:Y:S02]  /*10080*/  LDG.E R0, desc[UR52][R2.64+0x4] ;  /* 0x0000043402007981 */ /* 0x020ea4000c1e1900 */
[----:B--2---:R-:W-:-:S07]  /*10090*/  IMAD.IADD R0, R0, 0x1, -R5 ;  /* 0x0000000100007824 */ /* 0x004fce00078e0a05 */
.L_x_961:
[----:B------:R-:W-:Y:S01]  /*100a0*/  USHF.R.S32.HI UR12, URZ, 0x1f, UR37 ;  /* 0x0000001f3f0c7899 */ /* 0x000fe20008011425 */
[----:B------:R-:W-:Y:S01]  /*100b0*/  BSSY B1, `(.L_x_962) ;  /* 0x0000039000017945 */ /* 0x000fe20003800000 */
[----:B------:R-:W-:Y:S02]  /*100c0*/  USHF.R.S32.HI UR18, URZ, 0x1f, UR4 ;  /* 0x0000001f3f127899 */ /* 0x000fe40008011404 */
[----:B------:R-:W-:Y:S02]  /*100d0*/  USEL UR7, UR37, URZ, !UP0 ;  /* 0x0000003f25077287 */ /* 0x000fe4000c000000 */
[----:B------:R-:W-:Y:S01]  /*100e0*/  USEL UR12, UR12, URZ, !UP0 ;  /* 0x0000003f0c0c7287 */ /* 0x000fe2000c000000 */
[----:B------:R-:W-:Y:S11]  /*100f0*/  @P0 BRA `(.L_x_963) ;  /* 0x0000000000d00947 */ /* 0x000ff60003800000 */
[----:B------:R-:W0:Y:S01]  /*10100*/  LDC R9, c[0x0][0xbe8] ;  /* 0x0002fa00ff097b82 */ /* 0x000e220000000800 */
[----:B------:R-:W-:-:S05]  /*10110*/  IMAD.U32 R4, RZ, RZ, UR39 ;  /* 0x00000027ff047e24 */ /* 0x000fca000f8e00ff */
[----:B------:R-:W-:Y:S01]  /*10120*/  IADD3 R4, R4, -0x80, R7 ;  /* 0xffffff8004047810 */ /* 0x000fe20007ffe007 */
        /* <DEDUP_REMOVED lines=49> */
.L_x_963:
[----:B------:R-:W-:Y:S05]  /*10440*/  BSYNC B1 ;  /* 0x0000000000017941 */ /* 0x000fea0003800000 */
.L_x_962:
        /* <DEDUP_REMOVED lines=13> */
[----:B------:R-:W-:Y:S01]  /*10520*/  BSSY B1, `(.L_x_964) ;  /* 0x000003c000017945 */ /* 0x000fe20003800000 */
[----:B------:R-:W-:Y:S01]  /*10530*/  SHF.R.S32.HI R6, RZ, 0x2, R6 ;  /* 0x00000002ff067819 */ /* 0x000fe20000011406 */
[----:B------:R-:W-:Y:S01]  /*10540*/  UIADD3 UR9, UR9, UR10, URZ ;  /* 0x0000000a09097290 */ /* 0x000fe2000fffe03f */
[----:B------:R-:W-:Y:S01]  /*10550*/  SHF.R.S32.HI R10, RZ, 0x1f, R23 ;  /* 0x0000001fff0a7819 */ /* 0x000fe20000011417 */
[----:B------:R-:W-:Y:S01]  /*10560*/  IMAD.IADD R2, R8, 0x1, -R2 ;  /* 0x0000000108027824 */ /* 0x000fe200078e0a02 */
[----:B------:R-:W-:Y:S01]  /*10570*/  ULDC.64 UR10, c[0x0][0xae8] ;  /* 0x0002ba00000a7ab9 */ /* 0x000fe20000000a00 */
[----:B------:R-:W-:Y:S01]  /*10580*/  SHF.R.S32.HI R14, RZ, 0x1f, R22 ;  /* 0x0000001fff0e7819 */ /* 0x000fe20000011416 */
[----:B------:R-:W-:Y:S01]  /*10590*/  UIMAD.WIDE.U32 UR8, UR36, UR10, UR8 ;  /* 0x0000000a240872a5 */ /* 0x000fe2000f8e0008 */
[----:B------:R-:W-:-:S03]  /*105a0*/  IMAD R2, R2, 0x60, R6 ;  /* 0x0000006002027824 */ /* 0x000fc600078e0206 */
[----:B------:R-:W-:Y:S01]  /*105b0*/  UIMAD UR9, UR36, UR11, UR9 ;  /* 0x0000000b240972a4 */ /* 0x000fe2000f8e0209 */
[----:B0-----:R-:W-:Y:S01]  /*105c0*/  VIADD R4, R2, UR39 ;  /* 0x0000002702047c36 */ /* 0x001fe20008000000 */
[----:B-1----:R-:W-:Y:S01]  /*105d0*/  ISETP.NE.AND P0, PT, R11, 0x1, PT ;  /* 0x000000010b00780c */ /* 0x002fe20003f05270 */
[----:B------:R-:W-:Y:S02]  /*105e0*/  ULDC.64 UR10, c[0x0][0xaf0] ;  /* 0x0002bc00000a7ab9 */ /* 0x000fe40000000a00 */
[----:B------:R-:W-:Y:S01]  /*105f0*/  IMAD.MOV.U32 R5, RZ, RZ, R4 ;  /* 0x000000ffff057224 */ /* 0x000fe200078e0004 */
[----:B------:R-:W-:Y:S02]  /*10600*/  UIMAD UR12, UR12, UR10, URZ ;  /* 0x0000000a0c0c72a4 */ /* 0x000fe4000f8e023f */
[----:B------:R-:W-:Y:S02]  /*10610*/  UIMAD.WIDE.U32 UR8, UR7, UR10, UR8 ;  /* 0x0000000a070872a5 */ /* 0x000fe4000f8e0008 */
[----:B------:R-:W-:-:S03]  /*10620*/  UIMAD UR4, UR7, UR11, UR12 ;  /* 0x0000000b070472a4 */ /* 0x000fc6000f8e020c */
[----:B------:R-:W-:Y:S01]  /*10630*/  ULDC.64 UR10, c[0x0][0xae0] ;  /* 0x0002b800000a7ab9 */ /* 0x000fe20000000a00 */
[----:B------:R-:W-:Y:S01]  /*10640*/  UIADD3 UR4, UR9, UR4, URZ ;  /* 0x0000000409047290 */ /* 0x000fe2000fffe03f */
        /* <DEDUP_REMOVED lines=18> */
[----:B------:R-:W-:Y:S02]  /*10770*/  VIADD R0, R6, UR39 ;  /* 0x0000002706007c36 */ /* 0x000fe40008000000 */
        /* <DEDUP_REMOVED lines=19> */
[----:B------:R3:W-:Y:S04]  /*108b0*/  @!P2 ST.E.128 desc[UR52][R6.64], RZ ;  /* 0x000000ff0600a985 */ /* 0x0007e8000c101d34 */
[----:B------:R3:W-:Y:S04]  /*108c0*/  @!P3 ST.E.128 desc[UR52][R8.64], RZ ;  /* 0x000000ff0800b985 */ /* 0x0007e8000c101d34 */
[----:B------:R3:W-:Y:S02]  /*108d0*/  @!P4 ST.E.128 desc[UR52][R12.64], RZ ;  /* 0x000000ff0c00c985 */ /* 0x0007e4000c101d34 */
.L_x_965:
[----:B------:R-:W-:Y:S05]  /*108e0*/  BSYNC B1 ;  /* 0x0000000000017941 */ /* 0x000fea0003800000 */
.L_x_964:
        /* <DEDUP_REMOVED lines=9> */
[-C--:B-1-3--:R-:W-:Y:S02]  /*10980*/  @!P3 LEA R6, P0, R22, R2.reuse, 0x1 ;  /* 0x000000021606b211 */ /* 0x08afe400078008ff */
[C---:B------:R-:W-:Y:S02]  /*10990*/  @!P4 LEA R8, P1, R23.reuse, R2, 0x1 ;  /* 0x000000021708c211 */ /* 0x040fe400078208ff */
[----:B0---4-:R-:W-:Y:S01]  /*109a0*/  @!P2 IMAD.WIDE R4, R18, 0x2, R2 ;  /* 0x000000021204a825 */ /* 0x011fe200078e0202 */
[-C--:B------:R-:W-:Y:S02]  /*109b0*/  @!P3 LEA.HI.X R7, R22, R3.reuse, R14, 0x1, P0 ;  /* 0x000000031607b211 */ /* 0x080fe400000f0c0e */
[----:B------:R-:W-:Y:S02]  /*109c0*/  @!P4 LEA.HI.X R9, R23, R3, R10, 0x1, P1 ;  /* 0x000000031709c211 */ /* 0x000fe400008f0c0a */
[----:B------:R2:W-:Y:S04]  /*109d0*/  @!P2 ST.E.128 desc[UR52][R4.64], RZ ;  /* 0x000000ff0400a985 */ /* 0x0005e8000c101d34 */
[----:B------:R2:W-:Y:S04]  /*109e0*/  @!P3 ST.E.128 desc[UR52][R6.64], RZ ;  /* 0x000000ff0600b985 */ /* 0x0005e8000c101d34 */
[----:B------:R2:W-:Y:S02]  /*109f0*/  @!P4 ST.E.128 desc[UR52][R8.64], RZ ;  /* 0x000000ff0800c985 */ /* 0x0005e4000c101d34 */
.L_x_958:
[----:B------:R-:W-:Y:S05]  /*10a00*/  BSYNC B0 ;  /* 0x0000000000007941 */ /* 0x000fea0003800000 */
.L_x_952:
[----:B------:R-:W-:Y:S02]  /*10a10*/  ULDC UR4, c[0x0][0xc3c] ;  /* 0x00030f0000047ab9 */ /* 0x000fe40000000800 */
[----:B------:R-:W-:-:S06]  /*10a20*/  UISETP.GE.AND UP0, UPT, UR50, UR4, UPT ;  /* 0x000000043200728c */ /* 0x000fcc000bf06270 */
[----:B------:R-:W-:-:S13]  /*10a30*/  PLOP3.LUT P0, PT, PT, PT, UP0, 0x80, 0x0 ;  /* 0x000000000000781c */ /* 0x000fda0003f0f008 */
[----:B------:R-:W-:Y:S05]  /*10a40*/  @!P0 BRA `(.L_x_966) ;  /* 0xffffff0400308947 */ /* 0x000fea000383ffff */
[----:B------:R-:W-:Y:S05]  /*10a50*/  EXIT ;  /* 0x000000000000794d */ /* 0x000fea0003800000 */
.L_x_865:
[----:B------:R-:W-:-:S08]  /*10a60*/  NOP ;  /* 0x0000000000007918 */ /* 0x000fd00000000000 */
[----:B------:R-:W0:-:S00]  /*10a70*/  USETMAXREG.DEALLOC.CTAPOOL 0x20 ;  /* 0x00000020000079c8 */ /* 0x000e0000080e0500 */
[----:B0-----:R-:W-:Y:S01]  /*10a80*/  LOP3.LUT R0, R6, 0x3, RZ, 0xc0, !PT ;  /* 0x0000000306007812 */ /* 0x001fe200078ec0ff */
[----:B------:R-:W-:Y:S01]  /*10a90*/  IMAD.MOV.U32 R25, RZ, RZ, RZ ;  /* 0x000000ffff197224 */ /* 0x000fe200078e00ff */
[----:B------:R-:W-:-:S04]  /*10aa0*/  LOP3.LUT R19, R19, 0xfffffffd, RZ, 0xc0, !PT ;  /* 0xfffffffd13137812 */ /* 0x000fc800078ec0ff */
[----:B------:R-:W0:Y:S02]  /*10ab0*/  SHFL.IDX PT, R0, R0, RZ, 0x1f ;  /* 0x00001fff00007589 */ /* 0x000e2400000e0000 */
[----:B0-----:R-:W-:-:S13]  /*10ac0*/  ISETP.NE.AND P0, PT, R0, RZ, PT ;  /* 0x000000ff0000720c */ /* 0x001fda0003f05270 */
[----:B------:R-:W-:Y:S01]  /*10ad0*/  @P0 LOP3.LUT R19, R19, 0x2, RZ, 0xfc, !PT ;  /* 0x0000000213130812 */ /* 0x000fe200078efcff */
[----:B------:R-:W-:Y:S06]  /*10ae0*/  @!P0 BRA `(.L_x_967) ;  /* 0x0000000000208947 */ /* 0x000fec0003800000 */
[----:B------:R-:W0:Y:S08]  /*10af0*/  S2UR UR5, SR_CgaCtaId ;  /* 0x00000000000579c3 */ /* 0x000e300000008800 */
[----:B------:R-:W-:Y:S06]  /*10b00*/  BAR.SYNC.DEFER_BLOCKING 0x5, 0x200 ;  /* 0x0148000000007b1d */ /* 0x000fec0000010000 */
[----:B------:R-:W-:-:S02]  /*10b10*/  UMOV UR4, 0x400 ;  /* 0x0000040000047882 */ /* 0x000fc40000000000 */
[----:B0-----:R-:W-:-:S09]  /*10b20*/  ULEA UR4, UR5, UR4, 0x18 ;  /* 0x0000000405047291 */ /* 0x001fd2000f8ec03f */
[----:B------:R-:W0:Y:S02]  /*10b30*/  LDS.128 R24, [UR4+0x19cd0] ;  /* 0x019cd004ff187984 */ /* 0x000e240008000c00 */
[----:B0-----:R-:W-:Y:S01]  /*10b40*/  R2UR UR42, R27 ;  /* 0x000000001b2a72ca */ /* 0x001fe200000e0000 */
[----:B------:R-:W-:Y:S06]  /*10b50*/  BAR.ARV 0x4, 0x200 ;  /* 0x0108000000007b1d */ /* 0x000fec0000002000 */
[----:B------:R-:W-:Y:S08]  /*10b60*/  BRA `(.L_x_968) ;  /* 0x0000000c00b07947 */ /* 0x000ff00003800000 */
.L_x_967:
[----:B------:R-:W0:Y:S01]  /*10b70*/  S2R R0, SR_TID.X ;  /* 0x0000000000007919 */ /* 0x000e220000002100 */
[----:B------:R-:W-:Y:S01]  /*10b80*/  ULDC UR4, c[0x0][0xc3c] ;  /* 0x00030f0000047ab9 */ /* 0x000fe20000000800 */
[----:B------:R-:W-:Y:S01]  /*10b90*/  IMAD.MOV.U32 R8, RZ, RZ, RZ ;  /* 0x000000ffff087224 */ /* 0x000fe200078e00ff */
[----:B0-----:R-:W-:-:S04]  /*10ba0*/  LOP3.LUT R0, R0, 0x1f, RZ, 0xc0, !PT ;  /* 0x0000001f00007812 */ /* 0x001fc800078ec0ff */
[----:B------:R-:W-:-:S04]  /*10bb0*/  ISETP.NE.AND P0, PT, R0, 0x1f, PT ;  /* 0x0000001f0000780c */ /* 0x000fc80003f05270 */
[----:B------:R-:W-:-:S13]  /*10bc0*/  ISETP.GE.OR P1, PT, R0, UR4, !P0 ;  /* 0x0000000400007c0c */ /* 0x000fda000c726670 */
[----:B------:R-:W0:Y:S08]  /*10bd0*/  @!P1 LDC.64 R4, c[0x0][0xc80] ;  /* 0x00032000ff049b82 */ /* 0x000e300000000a00 */
[----:B------:R-:W1:Y:S01]  /*10be0*/  @!P1 LDC.64 R2, c[0x0][0xc78] ;  /* 0x00031e00ff029b82 */ /* 0x000e620000000a00 */
[----:B0-----:R-:W-:-:S05]  /*10bf0*/  @!P1 IMAD.WIDE.U32 R4, R0, 0x4, R4 ;  /* 0x0000000400049825 */ /* 0x001fca00078e0004 */
[----:B------:R-:W2:Y:S01]  /*10c00*/  @!P1 LDG.E R25, desc[UR52][R4.64] ;  /* 0x0000003404199981 */ /* 0x000ea2000c1e1900 */
[----:B-1----:R-:W-:-:S05]  /*10c10*/  @!P1 IMAD.WIDE.U32 R2, R0, 0x4, R2 ;  /* 0x0000000400029825 */ /* 0x002fca00078e0002 */
[----:B------:R-:W2:Y:S01]  /*10c20*/  @!P1 LDG.E R8, desc[UR52][R2.64] ;  /* 0x0000003402089981 */ /* 0x000ea2000c1e1900 */
[C---:B------:R-:W-:Y:S02]  /*10c30*/  ISETP.NE.AND P1, PT, R0.reuse, RZ, PT ;  /* 0x000000ff0000720c */ /* 0x040fe40003f25270 */
[C---:B------:R-:W-:Y:S02]  /*10c40*/  ISETP.GE.U32.AND P2, PT, R0.reuse, 0x2, PT ;  /* 0x000000020000780c */ /* 0x040fe40003f46070 */
[C---:B------:R-:W-:Y:S02]  /*10c50*/  ISETP.GE.U32.AND P3, PT, R0.reuse, 0x4, PT ;  /* 0x000000040000780c */ /* 0x040fe40003f66070 */
[C---:B------:R-:W-:Y:S02]  /*10c60*/  ISETP.GE.U32.AND P4, PT, R0.reuse, 0x8, PT ;  /* 0x000000080000780c */ /* 0x040fe40003f86070 */
[----:B------:R-:W-:Y:S01]  /*10c70*/  ISETP.GE.U32.AND P5, PT, R0, 0x10, PT ;  /* 0x000000100000780c */ /* 0x000fe20003fa6070 */
[----:B------:R-:W-:Y:S01]  /*10c80*/  UMOV UR42, URZ ;  /* 0x0000003f002a7c82 */ /* 0x000fe20008000000 */
        /* <DEDUP_REMOVED lines=16> */
[----:B------:R-:W-:Y:S02]  /*10d90*/  IMAD.IADD R9, R3, 0x1, R4 ;  /* 0x0000000103097824 */ /* 0x000fe400078e0204 */
[----:B------:R-:W0:Y:S03]  /*10da0*/  LDC R4, c[0x0][0xc38] ;  /* 0x00030e00ff047b82 */ /* 0x000e260000000800 */
[----:B------:R-:W0:Y:S02]  /*10db0*/  SHFL.IDX PT, R5, R9, 0x1f, 0x1f ;  /* 0x03e01f0009057f89 */ /* 0x000e2400000e0000 */
[----:B0-----:R-:W-:-:S05]  /*10dc0*/  IMAD R10, R5, R4, RZ ;  /* 0x00000004050a7224 */ /* 0x001fca00078e02ff */
[----:B-1----:R-:W-:Y:S01]  /*10dd0*/  ISETP.GT.AND P6, PT, R10, R7, PT ;  /* 0x000000070a00720c */ /* 0x002fe20003fc4270 */
[----:B------:R-:W-:-:S12]  /*10de0*/  IMAD.MOV.U32 R5, RZ, RZ, R10 ;  /* 0x000000ffff057224 */ /* 0x000fd800078e000a */
[----:B------:R-:W-:Y:S05]  /*10df0*/  @P6 BRA `(.L_x_969) ;  /* 0x0000000000a46947 */ /* 0x000fea0003800000 */
[----:B------:R-:W-:Y:S01]  /*10e00*/  IMAD.MOV.U32 R10, RZ, RZ, R5 ;  /* 0x000000ffff0a7224 */ /* 0x000fe200078e0005 */
[----:B------:R-:W-:Y:S01]  /*10e10*/  UMOV UR42, URZ ;  /* 0x0000003f002a7c82 */ /* 0x000fe20008000000 */
[----:B------:R-:W-:-:S05]  /*10e20*/  ULDC UR5, c[0x0][0xc3c] ;  /* 0x00030f0000057ab9 */ /* 0x000fca0000000800 */
.L_x_971:
[----:B------:R-:W-:-:S03]  /*10e30*/  UIADD3 UR4, UR42, 0x1f, URZ ;  /* 0x0000001f2a047890 */ /* 0x000fc6000fffe03f */
[----:B------:R-:W-:Y:S01]  /*10e40*/  ULDC UR42, c[0x0][0xc3c] ;  /* 0x00030f00002a7ab9 */ /* 0x000fe20000000800 */
[----:B------:R-:W-:-:S06]  /*10e50*/  UISETP.GE.AND UP0, UPT, UR4, UR5, UPT ;  /* 0x000000050400728c */ /* 0x000fcc000bf06270 */
[----:B------:R-:W-:-:S13]  /*10e60*/  PLOP3.LUT P6, PT, PT, PT, UP0, 0x40, 0x0 ;  /* 0x000000000000781c */ /* 0x000fda0003fce808 */
[----:B------:R-:W-:Y:S05]  /*10e70*/  @!P6 BRA `(.L_x_970) ;  /* 0x0000000800c4e947 */ /* 0x000fea0003800000 */
[----:B------:R-:W-:Y:S01]  /*10e80*/  UMOV UR42, UR4 ;  /* 0x00000004002a7c82 */ /* 0x000fe20008000000 */
[----:B------:R-:W-:Y:S02]  /*10e90*/  IMAD.MOV.U32 R25, RZ, RZ, RZ ;  /* 0x000000ffff197224 */ /* 0x000fe400078e00ff */
[----:B------:R-:W-:Y:S02]  /*10ea0*/  VIADD R9, R0, UR42 ;  /* 0x0000002a00097c36 */ /* 0x000fe40008000000 */
[----:B------:R-:W-:-:S03]  /*10eb0*/  IMAD.MOV.U32 R8, RZ, RZ, RZ ;  /* 0x000000ffff087224 */ /* 0x000fc600078e00ff */
[----:B------:R-:W-:-:S13]  /*10ec0*/  ISETP.GE.OR P6, PT, R9, UR5, !P0 ;  /* 0x0000000509007c0c */ /* 0x000fda000c7c6670 */
[----:B------:R-:W0:Y:S08]  /*10ed0*/  @!P6 LDC.64 R4, c[0x0][0xc80] ;  /* 0x00032000ff04eb82 */ /* 0x000e300000000a00 */
[----:B------:R-:W1:Y:S01]  /*10ee0*/  @!P6 LDC.64 R2, c[0x0][0xc78] ;  /* 0x00031e00ff02eb82 */ /* 0x000e620000000a00 */
[----:B0-----:R-:W-:-:S05]  /*10ef0*/  @!P6 IMAD.WIDE R4, R9, 0x4, R4 ;  /* 0x000000040904e825 */ /* 0x001fca00078e0204 */
[----:B------:R0:W2:Y:S01]  /*10f00*/  @!P6 LDG.E R25, desc[UR52][R4.64] ;  /* 0x000000340419e981 */ /* 0x0000a2000c1e1900 */
[----:B-1----:R-:W-:-:S05]  /*10f10*/  @!P6 IMAD.WIDE R2, R9, 0x4, R2 ;  /* 0x000000040902e825 */ /* 0x002fca00078e0202 */
[----:B------:R-:W2:Y:S01]  /*10f20*/  @!P6 LDG.E R8, desc[UR52][R2.64] ;  /* 0x000000340208e981 */ /* 0x000ea2000c1e1900 */
[----:B0-----:R-:W0:Y:S01]  /*10f30*/  LDC R4, c[0x0][0xc38] ;  /* 0x00030e00ff047b82 */ /* 0x001e220000000800 */
[----:B--2---:R-:W-:-:S05]  /*10f40*/  IMAD R14, R25, R8, RZ ;  /* 0x00000008190e7224 */ /* 0x004fca00078e02ff */
        /* <DEDUP_REMOVED lines=20> */
.L_x_969:
[----:B------:R-:W-:Y:S02]  /*11090*/  IMAD.IADD R24, R10, 0x1, -R5 ;  /* 0x000000010a187824 */ /* 0x000fe400078e0a05 */
[----:B------:R-:W-:Y:S02]  /*110a0*/  IMAD.MOV.U32 R3, RZ, RZ, RZ ;  /* 0x000000ffff037224 */ /* 0x000fe400078e00ff */
[----:B------:R-:W-:-:S05]  /*110b0*/  IMAD R2, R9, R4, R24 ;  /* 0x0000000409027224 */ /* 0x000fca00078e0218 */
[----:B------:R-:W-:-:S13]  /*110c0*/  ISETP.GT.AND P0, PT, R2, R7, PT ;  /* 0x000000070200720c */ /* 0x000fda0003f04270 */
[----:B------:R-:W-:Y:S02]  /*110d0*/  VOTEU.ANY UR5, UPT, !P0 ;  /* 0x0000000000057886 */ /* 0x000fe400040e0100 */
[----:B------:R-:W-:Y:S02]  /*110e0*/  UPOPC UR4, UR5 ;  /* 0x00000005000472bf */ /* 0x000fe40008000000 */
[----:B------:R-:W-:Y:S02]  /*110f0*/  ISETP.NE.AND P0, PT, RZ, UR5, PT ;  /* 0x00000005ff007c0c */ /* 0x000fe4000bf05270 */
[----:B------:R-:W-:Y:S02]  /*11100*/  UIADD3 UR42, UR4, UR42, URZ ;  /* 0x0000002a042a7290 */ /* 0x000fe4000fffe03f */
[----:B------:R-:W-:Y:S02]  /*11110*/  IMAD.U32 R5, RZ, RZ, UR4 ;  /* 0x00000004ff057e24 */ /* 0x000fe4000f8e00ff */
[----:B------:R-:W-:-:S04]  /*11120*/  IMAD.U32 R2, RZ, RZ, UR4 ;  /* 0x00000004ff027e24 */ /* 0x000fc8000f8e00ff */
[----:B------:R-:W0:Y:S04]  /*11130*/  SHFL.IDX PT, R5, R8, R5, 0x1f ;  /* 0x00001f0508057589 */ /* 0x000e2800000e0000 */
[----:B------:R1:W2:Y:S01]  /*11140*/  SHFL.IDX PT, R25, R25, R2, 0x1f ;  /* 0x00001f0219197589 */ /* 0x0002a200000e0000 */
[----:B0-----:R-:W-:Y:S01]  /*11150*/  ISETP.NE.AND P1, PT, R5, 0x1, PT ;  /* 0x000000010500780c */ /* 0x001fe20003f25270 */
[----:B-1----:R-:W-:-:S12]  /*11160*/  @!P0 BRA `(.L_x_972) ;  /* 0x00000000000c8947 */ /* 0x002fd80003800000 */
[----:B------:R-:W-:-:S06]  /*11170*/  UIADD3 UR4, UR4, -0x1, URZ ;  /* 0xffffffff04047890 */ /* 0x000fcc000fffe03f */
[----:B------:R-:W-:-:S05]  /*11180*/  IMAD.U32 R2, RZ, RZ, UR4 ;  /* 0x00000004ff027e24 */ /* 0x000fca000f8e00ff */
[----:B------:R0:W1:Y:S02]  /*11190*/  SHFL.IDX PT, R3, R9, R2, 0x1f ;  /* 0x00001f0209037589 */ /* 0x00006400000e0000 */
.L_x_972:
[----:B-1----:R-:W-:-:S04]  /*111a0*/  IMAD R24, R3, R4, R24 ;  /* 0x0000000403187224 */ /* 0x002fc800078e0218 */
[----:B------:R-:W-:Y:S01]  /*111b0*/  IMAD.IADD R8, R7, 0x1, -R24 ;  /* 0x0000000107087824 */ /* 0x000fe200078e0a18 */
[----:B------:R-:W-:Y:S06]  /*111c0*/  @!P1 BRA `(.L_x_973) ;  /* 0x0000000000e89947 */ /* 0x000fec0003800000 */
[----:B--2---:R-:W-:Y:S02]  /*111d0*/  IABS R7, R25 ;  /* 0x0000001900077213 */ /* 0x004fe40000000000 */
[----:B------:R-:W-:Y:S02]  /*111e0*/  IABS R12, R5 ;  /* 0x00000005000c7213 */ /* 0x000fe40000000000 */
[----:B0-----:R-:W0:Y:S01]  /*111f0*/  I2F.RP R9, R7 ;  /* 0x0000000700097306 */ /* 0x001e220000209400 */
[----:B------:R-:W-:-:S07]  /*11200*/  IABS R10, R8 ;  /* 0x00000008000a7213 */ /* 0x000fce0000000000 */
[----:B0-----:R-:W0:Y:S02]  /*11210*/  MUFU.RCP R9, R9 ;  /* 0x0000000900097308 */ /* 0x001e240000001000 */
[----:B0-----:R-:W-:-:S06]  /*11220*/  VIADD R2, R9, 0xffffffe ;  /* 0x0ffffffe09027836 */ /* 0x001fcc0000000000 */
[----:B------:R0:W1:Y:S02]  /*11230*/  F2I.FTZ.U32.TRUNC.NTZ R3, R2 ;  /* 0x0000000200037305 */ /* 0x000064000021f000 */
[----:B0-----:R-:W-:Y:S02]  /*11240*/  IMAD.MOV.U32 R2, RZ, RZ, RZ ;  /* 0x000000ffff027224 */ /* 0x001fe400078e00ff */
[----:B-1----:R-:W-:-:S04]  /*11250*/  IMAD.MOV R4, RZ, RZ, -R3 ;  /* 0x000000ffff047224 */ /* 0x002fc800078e0a03 */
[----:B------:R-:W-:Y:S02]  /*11260*/  IMAD R11, R4, R7, RZ ;  /* 0x00000007040b7224 */ /* 0x000fe400078e02ff */
[----:B------:R-:W-:Y:S02]  /*11270*/  IMAD.MOV.U32 R4, RZ, RZ, R12 ;  /* 0x000000ffff047224 */ /* 0x000fe400078e000c */
[----:B------:R-:W-:Y:S01]  /*11280*/  IMAD.HI.U32 R3, R3, R11, R2 ;  /* 0x0000000b03037227 */ /* 0x000fe200078e0002 */
[----:B------:R-:W-:Y:S01]  /*11290*/  IABS R11, R25 ;  /* 0x00000019000b7213 */ /* 0x000fe20000000000 */
[----:B------:R-:W0:Y:S04]  /*112a0*/  I2F.RP R9, R4 ;  /* 0x0000000400097306 */ /* 0x000e280000209400 */
[----:B------:R-:W-:-:S02]  /*112b0*/  IMAD.MOV R11, RZ, RZ, -R11 ;  /* 0x000000ffff0b7224 */ /* 0x000fc400078e0a0b */
[----:B------:R-:W-:-:S04]  /*112c0*/  IMAD.HI.U32 R2, R3, R10, RZ ;  /* 0x0000000a03027227 */ /* 0x000fc800078e00ff */
[----:B------:R-:W-:Y:S01]  /*112d0*/  IMAD R10, R2, R11, R10 ;  /* 0x0000000b020a7224 */ /* 0x000fe200078e020a */
[----:B------:R-:W-:-:S04]  /*112e0*/  IABS R11, R5 ;  /* 0x00000005000b7213 */ /* 0x000fc80000000000 */
[----:B------:R-:W-:Y:S01]  /*112f0*/  ISETP.GT.U32.AND P1, PT, R7, R10, PT ;  /* 0x0000000a0700720c */ /* 0x000fe20003f24070 */
[----:B0-----:R-:W0:-:S12]  /*11300*/  MUFU.RCP R9, R9 ;  /* 0x0000000900097308 */ /* 0x001e180000001000 */
[----:B------:R-:W-:Y:S02]  /*11310*/  @!P1 IMAD.IADD R10, R10, 0x1, -R7 ;  /* 0x000000010a0a9824 */ /* 0x000fe400078e0a07 */
[----:B------:R-:W-:Y:S01]  /*11320*/  @!P1 VIADD R2, R2, 0x1 ;  /* 0x0000000102029836 */ /* 0x000fe20000000000 */
[----:B------:R-:W-:Y:S01]  /*11330*/  ISETP.NE.AND P1, PT, R25, RZ, PT ;  /* 0x000000ff1900720c */ /* 0x000fe20003f25270 */
[----:B0-----:R-:W-:Y:S01]  /*11340*/  VIADD R3, R9, 0xffffffe ;  /* 0x0ffffffe09037836 */ /* 0x001fe20000000000 */
[----:B------:R-:W-:Y:S02]  /*11350*/  ISETP.GE.U32.AND P0, PT, R10, R7, PT ;  /* 0x000000070a00720c */ /* 0x000fe40003f06070 */
[----:B------:R-:W-:-:S03]  /*11360*/  LOP3.LUT R7, R8, R25, RZ, 0x3c, !PT ;  /* 0x0000001908077212 */ /* 0x000fc600078e3cff */
[----:B------:R-:W0:Y:S01]  /*11370*/  F2I.FTZ.U32.TRUNC.NTZ R3, R3 ;  /* 0x0000000300037305 */ /* 0x000e22000021f000 */
[----:B------:R-:W-:-:S07]  /*11380*/  ISETP.GE.AND P2, PT, R7, RZ, PT ;  /* 0x000000ff0700720c */ /* 0x000fce0003f46270 */
[----:B------:R-:W-:-:S04]  /*11390*/  @P0 VIADD R2, R2, 0x1 ;  /* 0x0000000102020836 */ /* 0x000fc80000000000 */
[----:B------:R-:W-:Y:S02]  /*113a0*/  IMAD.MOV.U32 R10, RZ, RZ, R2 ;  /* 0x000000ffff0a7224 */ /* 0x000fe400078e0002 */
[----:B------:R-:W-:Y:S02]  /*113b0*/  IMAD.MOV.U32 R2, RZ, RZ, RZ ;  /* 0x000000ffff027224 */ /* 0x000fe400078e00ff */
[----:B0-----:R-:W-:Y:S02]  /*113c0*/  IMAD.MOV R7, RZ, RZ, -R3 ;  /* 0x000000ffff077224 */ /* 0x001fe400078e0a03 */
[----:B------:R-:W-:Y:S01]  /*113d0*/  @!P2 IMAD.MOV R10, RZ, RZ, -R10 ;  /* 0x000000ffff0aa224 */ /* 0x000fe200078e0a0a */
[----:B------:R-:W-:Y:S01]  /*113e0*/  @!P1 LOP3.LUT R10, RZ, R25, RZ, 0x33, !PT ;  /* 0x00000019ff0a9212 */ /* 0x000fe200078e33ff */
[----:B------:R-:W-:-:S03]  /*113f0*/  IMAD R7, R7, R4, RZ ;  /* 0x0000000407077224 */ /* 0x000fc600078e02ff */
[----:B------:R-:W-:Y:S01]  /*11400*/  IABS R9, R10 ;  /* 0x0000000a00097213 */ /* 0x000fe20000000000 */
[----:B------:R-:W-:-:S04]  /*11410*/  IMAD.HI.U32 R2, R3, R7, R2 ;  /* 0x0000000703027227 */ /* 0x000fc800078e0002 */
[----:B------:R-:W-:Y:S02]  /*11420*/  IMAD.MOV.U32 R3, RZ, RZ, R9 ;  /* 0x000000ffff037224 */ /* 0x000fe400078e0009 */
        /* <DEDUP_REMOVED lines=8> */
[----:B------:R-:W-:-:S04]  /*114b0*/  LOP3.LUT R3, R10, R5, RZ, 0x3c, !PT ;  /* 0x000000050a037212 */ /* 0x000fc800078e3cff */
[----:B------:R-:W-:Y:S01]  /*114c0*/  ISETP.GE.AND P2, PT, R3, RZ, PT ;  /* 0x000000ff0300720c */ /* 0x000fe20003f46270 */
[----:B------:R-:W-:-:S06]  /*114d0*/  IMAD.MOV R3, RZ, RZ, -R10 ;  /* 0x000000ffff037224 */ /* 0x000fcc00078e0a0a */
[----:B------:R-:W-:-:S06]  /*114e0*/  @P0 VIADD R2, R2, 0x1 ;  /* 0x0000000102020836 */ /* 0x000fcc0000000000 */
[----:B------:R-:W-:Y:S01]  /*114f0*/  @!P2 IMAD.MOV R2, RZ, RZ, -R2 ;  /* 0x000000ffff02a224 */ /* 0x000fe200078e0a02 */
[----:B------:R-:W-:-:S05]  /*11500*/  @!P1 LOP3.LUT R2, RZ, R5, RZ, 0x33, !PT ;  /* 0x00000005ff029212 */ /* 0x000fca00078e33ff */
[----:B------:R-:W-:-:S04]  /*11510*/  IMAD.MOV R26, RZ, RZ, -R2 ;  /* 0x000000ffff1a7224 */ /* 0x000fc800078e0a02 */
[C---:B------:R-:W-:Y:S02]  /*11520*/  IMAD R26, R5.reuse, R26, R10 ;  /* 0x0000001a051a7224 */ /* 0x040fe400078e020a */
[----:B------:R-:W-:Y:S02]  /*11530*/  IMAD R5, R5, 0x1000000, R2 ;  /* 0x0100000005057824 */ /* 0x000fe400078e0202 */
[----:B------:R-:W-:Y:S02]  /*11540*/  IMAD R2, R25, R3, R8 ;  /* 0x0000000319027224 */ /* 0x000fe400078e0208 */
[----:B------:R-:W-:Y:S01]  /*11550*/  IMAD R26, R26, 0x10000, R5 ;  /* 0x000100001a1a7824 */ /* 0x000fe200078e0205 */
[----:B------:R-:W-:Y:S06]  /*11560*/  BRA `(.L_x_974) ;  /* 0x0000000000fc7947 */ /* 0x000fec0003800000 */
.L_x_973:
[----:B------:R-:W-:Y:S02]  /*11570*/  ULDC.64 UR4, c[0x0][0xc90] ;  /* 0x0003240000047ab9 */ /* 0x000fe40000000a00 */
[----:B------:R-:W-:-:S06]  /*11580*/  UIMAD.WIDE UR4, UR42, 0x4, UR4 ;  /* 0x000000042a0478a5 */ /* 0x000fcc000f8e0204 */
[----:B0-----:R-:W-:Y:S02]  /*11590*/  IMAD.U32 R2, RZ, RZ, UR4 ;  /* 0x00000004ff027e24 */ /* 0x001fe4000f8e00ff */
[----:B------:R-:W-:-:S05]  /*115a0*/  IMAD.U32 R3, RZ, RZ, UR5 ;  /* 0x00000005ff037e24 */ /* 0x000fca000f8e00ff */
[----:B------:R0:W2:Y:S02]  /*115b0*/  LDG.E R9, desc[UR52][R2.64] ;  /* 0x0000003402097981 */ /* 0x0000a4000c1e1900 */
[----:B0-----:R-:W-:Y:S02]  /*115c0*/  IMAD.MOV.U32 R2, RZ, RZ, RZ ;  /* 0x000000ffff027224 */ /* 0x001fe400078e00ff */
[----:B--2---:R-:W-:-:S05]  /*115d0*/  IMAD R5, R25, R9, RZ ;  /* 0x0000000919057224 */ /* 0x004fca00078e02ff */
[----:B------:R-:W-:-:S04]  /*115e0*/  IABS R12, R5 ;  /* 0x00000005000c7213 */ /* 0x000fc80000000000 */
[----:B------:R-:W0:Y:S08]  /*115f0*/  I2F.RP R7, R12 ;  /* 0x0000000c00077306 */ /* 0x000e300000209400 */
        /* <DEDUP_REMOVED lines=21> */
[----:B------:R-:W-:Y:S02]  /*11750*/  IMAD R7, R9, R2, RZ ;  /* 0x0000000209077224 */ /* 0x000fe400078e02ff */
[----:B------:R-:W-:Y:S02]  /*11760*/  IMAD.MOV R2, RZ, RZ, -R2 ;  /* 0x000000ffff027224 */ /* 0x000fe400078e0a02 */
[----:B------:R-:W-:Y:S02]  /*11770*/  IMAD.MOV R3, RZ, RZ, -R7 ;  /* 0x000000ffff037224 */ /* 0x000fe400078e0a07 */
[----:B------:R-:W-:Y:S02]  /*11780*/  IMAD R11, R5, R2, R8 ;  /* 0x00000002050b7224 */ /* 0x000fe400078e0208 */
[----:B------:R-:W-:Y:S01]  /*11790*/  IMAD.MOV.U32 R2, RZ, RZ, RZ ;  /* 0x000000ffff027224 */ /* 0x000fe200078e00ff */
[----:B------:R-:W-:Y:S02]  /*117a0*/  VIADDMNMX R4, R3, R4, R9, PT ;  /* 0x0000000403047246 */ /* 0x000fe40003800109 */
[----:B------:R-:W-:-:S02]  /*117b0*/  IABS R8, R11 ;  /* 0x0000000b00087213 */ /* 0x000fc40000000000 */
[----:B------:R-:W-:Y:S01]  /*117c0*/  IABS R9, R4 ;  /* 0x0000000400097213 */ /* 0x000fe20000000000 */
[----:B------:R-:W-:Y:S01]  /*117d0*/  IMAD.MOV R26, RZ, RZ, -R4 ;  /* 0x000000ffff1a7224 */ /* 0x000fe200078e0a04 */
[----:B------:R-:W-:Y:S02]  /*117e0*/  IADD3 R7, R7, 0x1000000, R11 ;  /* 0x0100000007077810 */ /* 0x000fe40007ffe00b */
[----:B------:R-:W0:Y:S08]  /*117f0*/  I2F.RP R10, R9 ;  /* 0x00000009000a7306 */ /* 0x000e300000209400 */
[----:B0-----:R-:W0:Y:S02]  /*11800*/  MUFU.RCP R10, R10 ;  /* 0x0000000a000a7308 */ /* 0x001e240000001000 */
[----:B0-----:R-:W-:-:S06]  /*11810*/  VIADD R3, R10, 0xffffffe ;  /* 0x0ffffffe0a037836 */ /* 0x001fcc0000000000 */
[----:B------:R-:W0:Y:S02]  /*11820*/  F2I.FTZ.U32.TRUNC.NTZ R3, R3 ;  /* 0x0000000300037305 */ /* 0x000e24000021f000 */
[----:B0-----:R-:W-:-:S04]  /*11830*/  IMAD.MOV R12, RZ, RZ, -R3 ;  /* 0x000000ffff0c7224 */ /* 0x001fc800078e0a03 */
[----:B------:R-:W-:Y:S01]  /*11840*/  IMAD R5, R12, R9, RZ ;  /* 0x000000090c057224 */ /* 0x000fe200078e02ff */
[----:B------:R-:W-:-:S03]  /*11850*/  IABS R12, R4 ;  /* 0x00000004000c7213 */ /* 0x000fc60000000000 */
[----:B------:R-:W-:Y:S01]  /*11860*/  IMAD.HI.U32 R2, R3, R5, R2 ;  /* 0x0000000503027227 */ /* 0x000fe200078e0002 */
[----:B------:R-:W-:-:S03]  /*11870*/  LOP3.LUT R3, R11, R4, RZ, 0x3c, !PT ;  /* 0x000000040b037212 */ /* 0x000fc600078e3cff */
[----:B------:R-:W-:Y:S01]  /*11880*/  IMAD.MOV.U32 R5, RZ, RZ, R8 ;  /* 0x000000ffff057224 */ /* 0x000fe200078e0008 */
[----:B------:R-:W-:Y:S01]  /*11890*/  ISETP.GE.AND P2, PT, R3, RZ, PT ;  /* 0x000000ff0300720c */ /* 0x000fe20003f46270 */
[----:B------:R-:W-:Y:S02]  /*118a0*/  IMAD.MOV R8, RZ, RZ, -R12 ;  /* 0x000000ffff087224 */ /* 0x000fe400078e0a0c */
        /* <DEDUP_REMOVED lines=10> */
[----:B------:R-:W-:-:S07]  /*11950*/  IMAD R26, R2, R26, R7 ;  /* 0x0000001a021a7224 */ /* 0x000fce00078e0207 */
.L_x_974:
[----:B------:R-:W-:-:S05]  /*11960*/  LOP3.LUT R2, RZ, R2, RZ, 0x33, !PT ;  /* 0x00000002ff027212 */ /* 0x000fca00078e33ff */
[----:B------:R-:W-:Y:S01]  /*11970*/  IMAD.IADD R25, R25, 0x1, R2 ;  /* 0x0000000119197824 */ /* 0x000fe200078e0202 */
[----:B------:R-:W-:Y:S06]  /*11980*/  BRA `(.L_x_975) ;  /* 0x00000000000c7947 */ /* 0x000fec0003800000 */
.L_x_970:
[----:B------:R-:W-:Y:S02]  /*11990*/  IMAD.MOV.U32 R24, RZ, RZ, R7 ;  /* 0x000000ffff187224 */ /* 0x000fe400078e0007 */
[----:B------:R-:W-:Y:S02]  /*119a0*/  IMAD.MOV.U32 R25, RZ, RZ, RZ ;  /* 0x000000ffff197224 */ /* 0x000fe400078e00ff */
[----:B------:R-:W-:-:S07]  /*119b0*/  IMAD.MOV.U32 R26, RZ, RZ, RZ ;  /* 0x000000ffff1a7224 */ /* 0x000fce00078e00ff */
.L_x_975:
[----:B------:R-:W-:Y:S01]  /*119c0*/  ISETP.NE.AND P0, PT, R0, RZ, PT ;  /* 0x000000ff0000720c */ /* 0x000fe20003f05270 */
[----:B------:R-:W-:-:S12]  /*119d0*/  IMAD.U32 R27, RZ, RZ, UR42 ;  /* 0x0000002aff1b7e24 */ /* 0x000fd8000f8e00ff */
[----:B------:R-:W0:Y:S01]  /*119e0*/  @!P0 S2R R3, SR_CgaCtaId ;  /* 0x0000000000038919 */ /* 0x000e220000008800 */
[----:B------:R-:W-:-:S04]  /*119f0*/  @!P0 MOV R0, 0x400 ;  /* 0x0000040000008802 */ /* 0x000fc80000000f00 */
[----:B0-----:R-:W-:-:S05]  /*11a00*/  @!P0 LEA R0, R3, R0, 0x18 ;  /* 0x0000000003008211 */ /* 0x001fca00078ec0ff */
[----:B------:R0:W-:Y:S01]  /*11a10*/  @!P0 STS.128 [R0+0x19cd0], R24 ;  /* 0x019cd01800008388 */ /* 0x0001e20000000c00 */
[----:B------:R-:W-:Y:S06]  /*11a20*/  BAR.ARV 0x5, 0x200 ;  /* 0x0148000000007b1d */ /* 0x000fec0000002000 */
.L_x_968:
[----:B------:R-:W-:Y:S01]  /*11a30*/  ULDC UR4, c[0x0][0xc3c] ;  /* 0x00030f0000047ab9 */ /* 0x000fe20000000800 */
[----:B------:R1:W-:Y:S01]  /*11a40*/  STL [R1+0x14], RZ ;  /* 0x000014ff01007387 */ /* 0x0003e20000100800 */
[----:B------:R-:W-:Y:S01]  /*11a50*/  UISETP.GE.AND UP0, UPT, UR42, UR4, UPT ;  /* 0x000000042a00728c */ /* 0x000fe2000bf06270 */
[----:B------:R-:W-:Y:S02]  /*11a60*/  IMAD.MOV.U32 R22, RZ, RZ, 0x1 ;  /* 0x00000001ff167424 */ /* 0x000fe400078e00ff */
[----:B------:R-:W-:-:S03]  /*11a70*/  IMAD.MOV.U32 R18, RZ, RZ, RZ ;  /* 0x000000ffff127224 */ /* 0x000fc600078e00ff */
[----:B------:R-:W-:-:S13]  /*11a80*/  PLOP3.LUT P0, PT, PT, PT, UP0, 0x80, 0x0 ;  /* 0x000000000000781c */ /* 0x000fda0003f0f008 */
[----:B-1----:R-:W-:Y:S05]  /*11a90*/  @P0 BRA `(.L_x_976) ;  /* 0x0000004c00b40947 */ /* 0x002fea0003800000 */
[----:B------:R-:W1:Y:S01]  /*11aa0*/  S2R R13, SR_TID.X ;  /* 0x00000000000d7919 */ /* 0x000e620000002100 */
[----:B------:R-:W2:Y:S01]  /*11ab0*/  S2UR UR5, SR_CgaCtaId ;  /* 0x00000000000579c3 */ /* 0x000ea20000008800 */
        /* <DEDUP_REMOVED lines=9> */
[----:B--2---:R-:W-:-:S06]  /*11b50*/  ULEA UR4, UR5, UR4, 0x18 ;  /* 0x0000000405047291 */ /* 0x004fcc000f8ec03f */
[----:B------:R-:W-:Y:S01]  /*11b60*/  IMAD.U32 R17, RZ, RZ, UR4 ;  /* 0x00000004ff117e24 */ /* 0x000fe2000f8e00ff */
[C---:B-1----:R-:W-:Y:S01]  /*11b70*/  LOP3.LUT R12, R13.reuse, 0x7f, RZ, 0xc0, !PT ;  /* 0x0000007f0d0c7812 */ /* 0x042fe200078ec0ff */
[C---:B------:R-:W-:Y:S01]  /*11b80*/  IMAD.SHL.U32 R2, R13.reuse, 0x20, RZ ;  /* 0x000000200d027824 */ /* 0x040fe200078e00ff */
[----:B------:R-:W-:Y:S01]  /*11b90*/  SHF.R.U32.HI R3, RZ, 0x1, R13 ;  /* 0x00000001ff037819 */ /* 0x000fe2000001160d */
[C---:B------:R-:W-:Y:S01]  /*11ba0*/  IMAD.SHL.U32 R10, R13.reuse, 0x4, RZ ;  /* 0x000000040d0a7824 */ /* 0x040fe200078e00ff */
[C---:B------:R-:W-:Y:S01]  /*11bb0*/  LOP3.LUT P0, RZ, R13.reuse, 0x4, RZ, 0xc0, !PT ;  /* 0x000000040dff7812 */ /* 0x040fe2000780c0ff */
[----:B------:R-:W-:Y:S01]  /*11bc0*/  IMAD.SHL.U32 R5, R12, 0x10, RZ ;  /* 0x000000100c057824 */ /* 0x000fe200078e00ff */
[----:B0-----:R-:W-:Y:S01]  /*11bd0*/  LOP3.LUT R0, R2, 0x80, RZ, 0xc0, !PT ;  /* 0x0000008002007812 */ /* 0x001fe200078ec0ff */
[----:B------:R-:W-:Y:S01]  /*11be0*/  IMAD.SHL.U32 R11, R13, 0x2, RZ ;  /* 0x000000020d0b7824 */ /* 0x000fe200078e00ff */
[----:B------:R-:W-:Y:S01]  /*11bf0*/  LOP3.LUT R6, R3, 0x20, RZ, 0xc0, !PT ;  /* 0x0000002003067812 */ /* 0x000fe200078ec0ff */
[C---:B------:R-:W-:Y:S01]  /*11c00*/  IMAD.SHL.U32 R4, R13.reuse, 0x80, RZ ;  /* 0x000000800d047824 */ /* 0x040fe200078e00ff */
[----:B------:R-:W-:Y:S01]  /*11c10*/  LOP3.LUT R3, R0, 0x10, R3, 0xf8, !PT ;  /* 0x0000001000037812 */ /* 0x000fe200078ef803 */
[----:B------:R-:W-:Y:S01]  /*11c20*/  IMAD.SHL.U32 R0, R13, 0x10, RZ ;  /* 0x000000100d007824 */ /* 0x000fe200078e00ff */
[----:B------:R-:W-:-:S02]  /*11c30*/  LOP3.LUT R2, R2, 0x360, RZ, 0xc0, !PT ;  /* 0x0000036002027812 */ /* 0x000fc400078ec0ff */
[----:B------:R-:W-:Y:S02]  /*11c40*/  LOP3.LUT R3, R3, 0x10, R10, 0x78, !PT ;  /* 0x0000001003037812 */ /* 0x000fe400078e780a */
[----:B------:R-:W-:Y:S02]  /*11c50*/  LOP3.LUT R2, R2, 0x400, R5, 0xf8, !PT ;  /* 0x0000040002027812 */ /* 0x000fe400078ef805 */
[----:B------:R-:W-:Y:S02]  /*11c60*/  LOP3.LUT R7, R6, 0x10, R13, 0xf8, !PT ;  /* 0x0000001006077812 */ /* 0x000fe400078ef80d */
[C---:B------:R-:W-:Y:S02]  /*11c70*/  LOP3.LUT R8, R0.reuse, 0x60, RZ, 0xc0, !PT ;  /* 0x0000006000087812 */ /* 0x040fe400078ec0ff */
[----:B------:R-:W-:Y:S02]  /*11c80*/  LOP3.LUT R6, R0, 0x90, RZ, 0xc0, !PT ;  /* 0x0000009000067812 */ /* 0x000fe400078ec0ff */
[----:B------:R-:W-:-:S02]  /*11c90*/  LOP3.LUT R2, R2, R3, RZ, 0xfc, !PT ;  /* 0x0000000302027212 */ /* 0x000fc400078efcff */
[----:B------:R-:W-:Y:S02]  /*11ca0*/  LOP3.LUT R5, R8, 0x700, R5, 0xf8, !PT ;  /* 0x0000070008057812 */ /* 0x000fe400078ef805 */
[----:B------:R-:W-:Y:S01]  /*11cb0*/  LOP3.LUT R6, R6, 0x10, R11, 0x78, !PT ;  /* 0x0000001006067812 */ /* 0x000fe200078e780b */
[----:B------:R0:W-:Y:S01]  /*11cc0*/  STL [R1], R2 ;  /* 0x0000000201007387 */ /* 0x0001e20000100800 */
[----:B------:R-:W-:Y:S02]  /*11cd0*/  SHF.R.U32.HI R3, RZ, 0x1, R12 ;  /* 0x00000001ff037819 */ /* 0x000fe4000001160c */
[----:B------:R-:W-:Y:S01]  /*11ce0*/  LOP3.LUT R6, R5, R6, RZ, 0xfc, !PT ;  /* 0x0000000605067212 */ /* 0x000fe200078efcff */
[----:B------:R1:W-:Y:S01]  /*11cf0*/  STL [R1+0x14], RZ ;  /* 0x000014ff01007387 */ /* 0x0003e20000100800 */
[----:B------:R-:W-:Y:S02]  /*11d00*/  LOP3.LUT R7, R7, 0x380, R4, 0xf8, !PT ;  /* 0x0000038007077812 */ /* 0x000fe400078ef804 */
[----:B------:R-:W-:-:S02]  /*11d10*/  LOP3.LUT R4, R4, 0x400, RZ, 0xc0, !PT ;  /* 0x0000040004047812 */ /* 0x000fc400078ec0ff */
[----:B------:R-:W-:Y:S01]  /*11d20*/  LOP3.LUT R7, R7, 0x70, R0, 0x78, !PT ;  /* 0x0000007007077812 */ /* 0x000fe200078e7800 */
[----:B0-----:R-:W-:Y:S01]  /*11d30*/  IMAD.SHL.U32 R2, R13, 0x40, RZ ;  /* 0x000000400d027824 */ /* 0x001fe200078e00ff */
[----:B------:R-:W-:Y:S02]  /*11d40*/  LOP3.LUT R0, R0, 0x10, RZ, 0xc0, !PT ;  /* 0x0000001000007812 */ /* 0x000fe400078ec0ff */
[----:B------:R-:W-:Y:S02]  /*11d50*/  LOP3.LUT R4, R4, 0x800, R9, 0xf8, !PT ;  /* 0x0000080004047812 */ /* 0x000fe400078ef809 */
[----:B------:R-:W-:Y:S01]  /*11d60*/  LOP3.LUT R2, R3, 0x40, R2, 0xf8, !PT ;  /* 0x0000004003027812 */ /* 0x000fe200078ef802 */
[----:B------:R-:W-:Y:S01]  /*11d70*/  IMAD.IADD R3, R17, 0x1, R6 ;  /* 0x0000000111037824 */ /* 0x000fe200078e0206 */
[----:B------:R-:W-:Y:S02]  /*11d80*/  LOP3.LUT R2, R0, 0x20, RZ, 0xfc, !PT ;  /* 0x0000002000027812 */ /* 0x000fe400078efcff */
[----:B------:R-:W-:-:S02]  /*11d90*/  LOP3.LUT R28, R4, R7, RZ, 0xfc, !PT ;  /* 0x00000007041c7212 */ /* 0x000fc400078efcff */
[----:B------:R1:W-:Y:S01]  /*11da0*/  STL [R1+0xc], R3 ;  /* 0x00000c0301007387 */ /* 0x0003e20000100800 */
[----:B------:R-:W-:Y:S02]  /*11db0*/  SEL R29, R29, 0xffffffc0, !P0 ;  /* 0xffffffc01d1d7807 */ /* 0x000fe40004000000 */
[----:B------:R-:W-:-:S07]  /*11dc0*/  LOP3.LUT R0, R0, 0x40, RZ, 0xfc, !PT ;  /* 0x0000004000007812 */ /* 0x000fce00078efcff */
.L_x_1056:
[----:B------:R-:W-:Y:S01]  /*11dd0*/  ULDC.64 UR4, c[0x0][0xa00] ;  /* 0x0002800000047ab9 */ /* 0x000fe20000000a00 */
[----:B------:R-:W-:Y:S01]  /*11de0*/  ULDC.64 UR10, c[0x0][0xa08] ;  /* 0x00028200000a7ab9 */ /* 0x000fe20000000a00 */
[----:B------:R-:W-:Y:S01]  /*11df0*/  ISETP.NE.U32.AND P0, PT, RZ, UR4, PT ;  /* 0x00000004ff007c0c */ /* 0x000fe2000bf05070 */
[----:B------:R-:W-:Y:S01]  /*11e00*/  ULDC.64 UR6, c[0x0][0xa00] ;  /* 0x0002800000067ab9 */ /* 0x000fe20000000a00 */
[----:B------:R-:W-:Y:S01]  /*11e10*/  ISETP.NE.U32.AND P1, PT, RZ, UR10, PT ;  /* 0x0000000aff007c0c */ /* 0x000fe2000bf25070 */
[----:B------:R-:W-:Y:S01]  /*11e20*/  UIMAD.WIDE UR6, UR42, 0x4, UR6 ;  /* 0x000000042a0678a5 */ /* 0x000fe2000f8e0206 */
[----:B------:R-:W-:Y:S01]  /*11e30*/  ISETP.NE.AND.EX P0, PT, RZ, UR5, PT, P0 ;  /* 0x00000005ff007c0c */ /* 0x000fe2000bf05300 */
[----:B------:R-:W-:Y:S01]  /*11e40*/  ULDC.64 UR4, c[0x0][0xa28] ;  /* 0x00028a0000047ab9 */ /* 0x000fe20000000a00 */
[----:B------:R-:W-:Y:S01]  /*11e50*/  ULDC.64 UR8, c[0x0][0xa08] ;  /* 0x0002820000087ab9 */ /* 0x000fe20000000a00 */
[----:B------:R-:W-:Y:S01]  /*11e60*/  UISETP.NE.U32.AND UP0, UPT, UR4, URZ, UPT ;  /* 0x0000003f0400728c */ /* 0x000fe2000bf05070 */
[----:B------:R-:W-:Y:S01]  /*11e70*/  ISETP.NE.AND.EX P1, PT, RZ, UR11, PT, P1 ;  /* 0x0000000bff007c0c */ /* 0x000fe2000bf25310 */
[----:B------:R-:W-:Y:S01]  /*11e80*/  ULDC.64 UR10, c[0x0][0xa18] ;  /* 0x00028600000a7ab9 */ /* 0x000fe20000000a00 */
[----:B0-----:R-:W-:Y:S01]  /*11e90*/  IMAD.U32 R2, RZ, RZ, UR6 ;  /* 0x00000006ff027e24 */ /* 0x001fe2000f8e00ff */
[----:B------:R-:W-:Y:S01]  /*11ea0*/  UISETP.NE.AND.EX UP0, UPT, UR5, URZ, UPT, UP0 ;  /* 0x0000003f0500728c */ /* 0x000fe2000bf05300 */
[----:B-1----:R-:W-:Y:S01]  /*11eb0*/  IMAD.U32 R3, RZ, RZ, UR7 ;  /* 0x00000007ff037e24 */ /* 0x002fe2000f8e00ff */
[----:B------:R-:W-:-:S02]  /*11ec0*/  UISETP.NE.U32.AND UP1, UPT, UR10, URZ, UPT ;  /* 0x0000003f0a00728c */ /* 0x000fc4000bf25070 */
[----:B------:R-:W-:Y:S01]  /*11ed0*/  UIMAD.WIDE UR8, UR42, 0x4, UR8 ;  /* 0x000000042a0878a5 */ /* 0x000fe2000f8e0208 */
[----:B------:R-:W0:Y:S01]  /*11ee0*/  LDC R5, c[0x0][0x288] ;  /* 0x0000a200ff057b82 */ /* 0x000e220000000800 */
[----:B------:R-:W-:Y:S01]  /*11ef0*/  UISETP.NE.AND.EX UP1, UPT, UR11, URZ, UPT, UP1 ;  /* 0x0000003f0b00728c */ /* 0x000fe2000bf25310 */
[----:B--2---:R1:W2:Y:S01]  /*11f00*/  @P0 LDG.E R0, desc[UR52][R2.64] ;  /* 0x0000003402000981 */ /* 0x0042a2000c1e1900 */
[----:B------:R-:W-:-:S03]  /*11f10*/  IMAD.MOV.U32 R27, RZ, RZ, RZ ;  /* 0x000000ffff1b7224 */ /* 0x000fc600078e00ff */
[----:B------:R-:W-:Y:S01]  /*11f20*/  @UP0 ULDC.64 UR4, c[0x0][0xa28] ;  /* 0x00028a0000040ab9 */ /* 0x000fe20000000a00 */
[----:B------:R-:W-:Y:S01]  /*11f30*/  PLOP3.LUT P2, PT, PT, PT, UP0, 0x80, 0x0 ;  /* 0x000000000000781c */ /* 0x000fe20003f4f008 */
[----:B------:R-:W-:Y:S01]  /*11f40*/  @UP0 UIMAD.WIDE UR4, UR42, 0x4, UR4 ;  /* 0x000000042a0408a5 */ /* 0x000fe2000f8e0204 */
[----:B-1----:R-:W-:Y:S02]  /*11f50*/  IMAD.U32 R2, RZ, RZ, UR8 ;  /* 0x00000008ff027e24 */ /* 0x002fe4000f8e00ff */
[----:B------:R-:W-:Y:S01]  /*11f60*/  IMAD.U32 R3, RZ, RZ, UR9 ;  /* 0x00000009ff037e24 */ /* 0x000fe2000f8e00ff */
[----:B------:R-:W-:Y:S01]  /*11f70*/  PLOP3.LUT P4, PT, PT, PT, UP1, 0x80, 0x0 ;  /* 0x000000000000781c */ /* 0x000fe20003f8f018 */
[----:B------:R-:W-:-:S03]  /*11f80*/  IMAD.MOV.U32 R4, RZ, RZ, RZ ;  /* 0x000000ffff047224 */ /* 0x000fc600078e00ff */
[----:B------:R1:W5:Y:S02]  /*11f90*/  @P1 LDG.E R27, desc[UR52][R2.64] ;  /* 0x00000034021b1981 */ /* 0x000364000c1e1900 */
[----:B-1----:R-:W-:Y:S02]  /*11fa0*/  IMAD.U32 R2, RZ, RZ, UR4 ;  /* 0x00000004ff027e24 */ /* 0x002fe4000f8e00ff */
[----:B------:R-:W-:Y:S01]  /*11fb0*/  IMAD.U32 R3, RZ, RZ, UR5 ;  /* 0x00000005ff037e24 */ /* 0x000fe2000f8e00ff */
[----:B------:R-:W-:Y:S02]  /*11fc0*/  @UP1 ULDC.64 UR4, c[0x0][0xa18] ;  /* 0x0002860000041ab9 */ /* 0x000fe40000000a00 */
[----:B------:R-:W-:Y:S02]  /*11fd0*/  @UP1 UIMAD.WIDE UR4, UR42, 0x4, UR4 ;  /* 0x000000042a0418a5 */ /* 0x000fe4000f8e0204 */
[----:B------:R1:W5:Y:S04]  /*11fe0*/  @P2 LDG.E R4, desc[UR52][R2.64] ;  /* 0x0000003402042981 */ /* 0x000368000c1e1900 */
[----:B-1----:R-:W-:-:S02]  /*11ff0*/  IMAD.U32 R2, RZ, RZ, UR4 ;  /* 0x00000004ff027e24 */ /* 0x002fc4000f8e00ff */
[----:B------:R-:W-:Y:S01]  /*12000*/  IMAD.U32 R3, RZ, RZ, UR5 ;  /* 0x00000005ff037e24 */ /* 0x000fe2000f8e00ff */
[----:B------:R-:W-:Y:S01]  /*12010*/  UMOV UR43, URZ ;  /* 0x0000003f002b7c82 */ /* 0x000fe20008000000 */
[----:B------:R-:W-:Y:S01]  /*12020*/  R2UR UR36, R26 ;  /* 0x000000001a2472ca */ /* 0x000fe200000e0000 */
[----:B------:R-:W-:Y:S02]  /*12030*/  ULDC.64 UR4, c[0x0][0xa20] ;  /* 0x0002880000047ab9 */ /* 0x000fe40000000a00 */
[----:B0-----:R0:W3:Y:S01]  /*12040*/  @P4 LDG.E R5, desc[UR52][R2.64] ;  /* 0x0000003402054981 */ /* 0x0010e2000c1e1900 */
[----:B------:R-:W-:-:S04]  /*12050*/  ISETP.NE.U32.AND P3, PT, RZ, UR4, PT ;  /* 0x00000004ff007c0c */ /* 0x000fc8000bf65070 */
[----:B------:R-:W-:Y:S01]  /*12060*/  ISETP.NE.AND.EX P3, PT, RZ, UR5, PT, P3 ;  /* 0x00000005ff007c0c */ /* 0x000fe2000bf65330 */
[----:B0-----:R-:W0:Y:S04]  /*12070*/  LDC.64 R2, c[0x0][0x418] ;  /* 0x00010600ff027b82 */ /* 0x001e280000000a00 */
[----:B------:R-:W-:Y:S01]  /*12080*/  ULOP3.LUT UR36, UR36, 0xffff, URZ, 0xc0, !UPT ;  /* 0x0000ffff24247892 */ /* 0x000fe2000f8ec03f */
[----:B0-----:R-:W-:Y:S02]  /*12090*/  ISETP.NE.U32.AND P2, PT, R2, RZ, PT ;  /* 0x000000ff0200720c */ /* 0x001fe40003f45070 */
[----:B------:R-:W-:Y:S02]  /*120a0*/  LOP3.LUT R2, R26, 0xff000000, RZ, 0xc0, !PT ;  /* 0xff0000001a027812 */ /* 0x000fe400078ec0ff */
[----:B------:R-:W-:-:S02]  /*120b0*/  ISETP.NE.AND.EX P2, PT, R3, RZ, PT, P2 ;  /* 0x000000ff0300720c */ /* 0x000fc40003f45320 */
[----:B------:R-:W-:Y:S02]  /*120c0*/  SHF.R.U32.HI R3, RZ, 0x8, R2 ;  /* 0x00000008ff037819 */ /* 0x000fe40000011602 */
[----:B------:R-:W-:Y:S02]  /*120d0*/  LOP3.LUT R26, R26, 0xff0000, RZ, 0xc0, !PT ;  /* 0x00ff00001a1a7812 */ /* 0x000fe400078ec0ff */
[----:B--2---:R-:W-:Y:S02]  /*120e0*/  @P0 R2UR UR43, R0 ;  /* 0x00000000002b02ca */ /* 0x004fe400000e0000 */
[----:B------:R-:W0:Y:S02]  /*120f0*/  LDC R0, c[0x0][0x424] ;  /* 0x00010900ff007b82 */ /* 0x000e240000000800 */
[----:B0-----:R-:W-:Y:S02]  /*12100*/  SEL R2, R0, 0x1, P2 ;  /* 0x0000000100027807 */ /* 0x001fe40001000000 */
[----:B------:R-:W-:Y:S01]  /*12110*/  LEA.HI R0, R26, R3, RZ, 0x10 ;  /* 0x000000031a007211 */ /* 0x000fe200078f80ff */
[----:B---3--:R0:W-:Y:S01]  /*12120*/  STL [R1+0x8], R5 ;  /* 0x0000080501007387 */ /* 0x0081e20000100800 */
[----:B------:R-:W-:-:S02]  /*12130*/  IMAD.MOV.U32 R9, RZ, RZ, R5 ;  /* 0x000000ffff097224 */ /* 0x000fc400078e0005 */
[----:B0-----:R-:W0:Y:S02]  /*12140*/  LDC R5, c[0x0][0x2f0] ;  /* 0x0000bc00ff057b82 */ /* 0x001e240000000800 */
[----:B0-----:R-:W-:Y:S01]  /*12150*/  IMAD R5, R2, R5, RZ ;  /* 0x0000000502057224 */ /* 0x001fe200078e02ff */
[----:B------:R-:W-:Y:S06]  /*12160*/  @P4 BRA `(.L_x_977) ;  /* 0x00000000001c4947 */ /* 0x000fec0003800000 */
[----:B------:R-:W-:Y:S05]  /*12170*/  @!P0 BRA `(.L_x_977) ;  /* 0x0000000000188947 */ /* 0x000fea0003800000 */
[----:B------:R-:W-:Y:S02]  /*12180*/  IMAD.U32 R2, RZ, RZ, UR6 ;  /* 0x00000006ff027e24 */ /* 0x000fe4000f8e00ff */
[----:B------:R-:W-:-:S05]  /*12190*/  IMAD.U32 R3, RZ, RZ, UR7 ;  /* 0x00000007ff037e24 */ /* 0x000fca000f8e00ff */
[----:B------:R-:W2:Y:S04]  /*121a0*/  LDG.E R7, desc[UR52][R2.64] ;  /* 0x0000003402077981 */ /* 0x000ea8000c1e1900 */
[----:B------:R-:W2:Y:S02]  /*121b0*/  LDG.E R6, desc[UR52][R2.64+0x4] ;  /* 0x0000043402067981 */ /* 0x000ea4000c1e1900 */
[----:B--2---:R-:W-:-:S05]  /*121c0*/  IMAD.IADD R9, R6, 0x1, -R7 ;  /* 0x0000000106097824 */ /* 0x004fca00078e0a07 */
[----:B------:R0:W-:Y:S02]  /*121d0*/  STL [R1+0x8], R9 ;  /* 0x0000080901007387 */ /* 0x0001e40000100800 */
.L_x_977:
[----:B-----5:R-:W-:Y:S01]  /*121e0*/  IMAD.IADD R27, R27, 0x1, R4 ;  /* 0x000000011b1b7824 */ /* 0x020fe200078e0204 */
[----:B------:R-:W-:Y:S06]  /*121f0*/  @!P3 BRA `(.L_x_978) ;  /* 0x000000000018b947 */ /* 0x000fec0003800000 */
[----:B------:R-:W-:Y:S02]  /*12200*/  ULDC.64 UR4, c[0x0][0xa20] ;  /* 0x0002880000047ab9 */ /* 0x000fe40000000a00 */
[----:B------:R-:W-:-:S06]  /*12210*/  UIMAD.WIDE UR4, UR42, 0x4, UR4 ;  /* 0x000000042a0478a5 */ /* 0x000fcc000f8e0204 */
[----:B------:R-:W-:Y:S02]  /*12220*/  IMAD.U32 R2, RZ, RZ, UR4 ;  /* 0x00000004ff027e24 */ /* 0x000fe4000f8e00ff */
[----:B------:R-:W-:-:S05]  /*12230*/  IMAD.U32 R3, RZ, RZ, UR5 ;  /* 0x00000005ff037e24 */ /* 0x000fca000f8e00ff */
[----:B------:R1:W5:Y:S01]  /*12240*/  LDG.E R5, desc[UR52][R2.64] ;  /* 0x0000003402057981 */ /* 0x000362000c1e1900 */
[----:B------:R-:W-:Y:S05]  /*12250*/  BRA `(.L_x_979) ;  /* 0x0000000000187947 */ /* 0x000fea0003800000 */
.L_x_978:
[----:B------:R-:W-:Y:S05]  /*12260*/  @!P1 BRA `(.L_x_979) ;  /* 0x0000000000149947 */ /* 0x000fea0003800000 */
[----:B------:R-:W-:Y:S02]  /*12270*/  IMAD.U32 R2, RZ, RZ, UR8 ;  /* 0x00000008ff027e24 */ /* 0x000fe4000f8e00ff */
[----:B------:R-:W-:-:S05]  /*12280*/  IMAD.U32 R3, RZ, RZ, UR9 ;  /* 0x00000009ff037e24 */ /* 0x000fca000f8e00ff */
[----:B------:R-:W2:Y:S04]  /*12290*/  LDG.E R6, desc[UR52][R2.64] ;  /* 0x0000003402067981 */ /* 0x000ea8000c1e1900 */
[----:B------:R-:W2:Y:S02]  /*122a0*/  LDG.E R5, desc[UR52][R2.64+0x4] ;  /* 0x0000043402057981 */ /* 0x000ea4000c1e1900 */
[----:B--2---:R-:W-:-:S07]  /*122b0*/  IMAD.IADD R5, R5, 0x1, -R6 ;  /* 0x0000000105057824 */ /* 0x004fce00078e0a06 */
.L_x_979:
[----:B-1----:R-:W1:Y:S01]  /*122c0*/  LDC R2, c[0x0][0x448] ;  /* 0x00011200ff027b82 */ /* 0x002e620000000800 */
[----:B------:R-:W-:-:S04]  /*122d0*/  IMAD R10, R25, 0xc0, RZ ;  /* 0x000000c0190a7824 */ /* 0x000fc800078e02ff */
[----:B------:R-:W-:Y:S01]  /*122e0*/  VIADD R7, R10, 0xbf ;  /* 0x000000bf0a077836 */ /* 0x000fe20000000000 */
[----:B------:R2:W-:Y:S01]  /*122f0*/  STL [R1+0x4], R10 ;  /* 0x0000040a01007387 */ /* 0x0005e20000100800 */
[----:B-1----:R-:W-:-:S13]  /*12300*/  ISETP.NE.AND P1, PT, R2, 0x1, PT ;  /* 0x000000010200780c */ /* 0x002fda0003f25270 */
[----:B------:R-:W1:Y:S08]  /*12310*/  @P1 LDC R6, c[0x0][0x44c] ;  /* 0x00011300ff061b82 */ /* 0x000e700000000800 */
[----:B------:R-:W3:Y:S01]  /*12320*/  @P1 LDC R2, c[0x0][0x450] ;  /* 0x00011400ff021b82 */ /* 0x000ee20000000800 */
[----:B-1----:R-:W-:-:S04]  /*12330*/  @P1 IMAD.HI.U32 R3, R7, R6, RZ ;  /* 0x0000000607031227 */ /* 0x002fc800078e00ff */
[----:B-----5:R-:W-:Y:S01]  /*12340*/  IMAD.IADD R6, R5, 0x1, -R4 ;  /* 0x0000000105067824 */ /* 0x020fe200078e0a04 */
[----:B---3--:R-:W-:Y:S02]  /*12350*/  @P1 SHF.R.U32.HI R7, RZ, R2, R3 ;  /* 0x00000002ff071219 */ /* 0x008fe40000011603 */
[----:B------:R-:W1:Y:S02]  /*12360*/  LDC.64 R2, c[0x0][0x9e0] ;  /* 0x00027800ff027b82 */ /* 0x000e640000000a00 */
[----:B------:R-:W-:-:S05]  /*12370*/  IADD3 R4, R6, 0x1, -R9 ;  /* 0x0000000106047810 */ /* 0x000fca0007ffe809 */
[----:B------:R-:W-:Y:S01]  /*12380*/  IMAD.IADD R7, R4, 0x1, R7 ;  /* 0x0000000104077824 */ /* 0x000fe200078e0207 */
[----:B-1----:R-:W-:-:S03]  /*12390*/  ISETP.GE.AND P2, PT, R3, 0x1, PT ;  /* 0x000000010300780c */ /* 0x002fc60003f46270 */
[----:B------:R-:W-:-:S10]  /*123a0*/  IMAD.IADD R2, R7, 0x1, R2 ;  /* 0x0000000107027824 */ /* 0x000fd400078e0202 */
[----:B--2---:R-:W-:Y:S05]  /*123b0*/  @!P2 BRA `(.L_x_980) ;  /* 0x000000000040a947 */ /* 0x004fea0003800000 */
[C---:B------:R-:W-:Y:S01]  /*123c0*/  ISETP.GT.AND P0, PT, R7.reuse, RZ, PT ;  /* 0x000000ff0700720c */ /* 0x040fe20003f04270 */
[----:B------:R-:W-:-:S12]  /*123d0*/  VIADD R8, R7, 0xffffffff ;  /* 0xffffffff07087836 */ /* 0x000fd80000000000 */
[----:B------:R-:W-:Y:S05]  /*123e0*/  @P0 BRA `(.L_x_981) ;  /* 0x00000000001c0947 */ /* 0x000fea0003800000 */
[----:B------:R-:W-:Y:S01]  /*123f0*/  ISETP.NE.AND P0, PT, R3, 0x1, PT ;  /* 0x000000010300780c */ /* 0x000fe20003f05270 */
[----:B------:R-:W-:-:S12]  /*12400*/  IMAD.MOV R7, RZ, RZ, -R7 ;  /* 0x000000ffff077224 */ /* 0x000fd800078e0a07 */
[----:B------:R-:W1:Y:S02]  /*12410*/  @P0 LDC.64 R4, c[0x0][0x9e8] ;  /* 0x00027a00ff040b82 */ /* 0x000e640000000a00 */
[----:B-1----:R-:W-:-:S05]  /*12420*/  @P0 IMAD.HI.U32 R4, R7, R4, RZ ;  /* 0x0000000407040227 */ /* 0x002fca00078e00ff */
[----:B------:R-:W-:-:S04]  /*12430*/  @P0 SHF.R.U32.HI R7, RZ, R5, R4 ;  /* 0x00000005ff070219 */ /* 0x000fc80000011604 */
[----:B------:R-:W-:Y:S01]  /*12440*/  LOP3.LUT R8, RZ, R7, RZ, 0x33, !PT ;  /* 0x00000007ff087212 */ /* 0x000fe200078e33ff */
[----:B------:R-:W-:Y:S06]  /*12450*/  BRA `(.L_x_982) ;  /* 0x0000000000107947 */ /* 0x000fec0003800000 */
.L_x_981:
[----:B------:R-:W-:-:S13]  /*12460*/  ISETP.NE.AND P0, PT, R3, 0x1, PT ;  /* 0x000000010300780c */ /* 0x000fda0003f05270 */
[----:B------:R-:W1:Y:S02]  /*12470*/  @P0 LDC.64 R4, c[0x0][0x9e8] ;  /* 0x00027a00ff040b82 */ /* 0x000e640000000a00 */
[----:B-1----:R-:W-:-:S05]  /*12480*/  @P0 IMAD.HI.U32 R4, R8, R4, RZ ;  /* 0x0000000408040227 */ /* 0x002fca00078e00ff */
[----:B------:R-:W-:-:S07]  /*12490*/  @P0 SHF.R.U32.HI R8, RZ, R5, R4 ;  /* 0x00000005ff080219 */ /* 0x000fce0000011604 */
.L_x_982:
[----:B------:R-:W-:-:S05]  /*124a0*/  IMAD R5, R8, R3, R3 ;  /* 0x0000000308057224 */ /* 0x000fca00078e0203 */
[----:B------:R-:W-:-:S07]  /*124b0*/  VIMNMX R2, R2, R5, PT ;  /* 0x0000000502027248 */ /* 0x000fce0003fe0100 */
.L_x_980:
[----:B------:R-:W1:Y:S01]  /*124c0*/  @P1 LDC R4, c[0x0][0x44c] ;  /* 0x00011300ff041b82 */ /* 0x000e620000000800 */
[----:B------:R-:W-:Y:S01]  /*124d0*/  IMAD.MOV.U32 R5, RZ, RZ, R10 ;  /* 0x000000ffff057224 */ /* 0x000fe200078e000a */
[----:B------:R-:W-:Y:S01]  /*124e0*/  ULDC UR4, c[0x0][0x9dc] ;  /* 0x0002770000047ab9 */ /* 0x000fe20000000800 */
[----:B------:R-:W-:-:S05]  /*124f0*/  VIADD R2, R2, 0x7f ;  /* 0x0000007f02027836 */ /* 0x000fca0000000000 */
[----:B------:R-:W2:Y:S01]  /*12500*/  @P1 LDC R7, c[0x0][0x450] ;  /* 0x00011400ff071b82 */ /* 0x000ea20000000800 */
[----:B-1----:R-:W-:-:S05]  /*12510*/  @P1 IMAD.HI.U32 R4, R10, R4, RZ ;  /* 0x000000040a041227 */ /* 0x002fca00078e00ff */
[----:B--2---:R-:W-:-:S04]  /*12520*/  @P1 SHF.R.U32.HI R5, RZ, R7, R4 ;  /* 0x00000007ff051219 */ /* 0x004fc80000011604 */
[----:B------:R-:W-:Y:S01]  /*12530*/  IADD3 R7, R5, R6, -R9 ;  /* 0x0000000605077210 */ /* 0x000fe20007ffe809 */
[----:B------:R-:W-:Y:S01]  /*12540*/  VIADD R6, R6, 0x7f ;  /* 0x0000007f06067836 */ /* 0x000fe20000000000 */
[----:B------:R-:W-:-:S04]  /*12550*/  SHF.R.S32.HI R5, RZ, 0x1f, R2 ;  /* 0x0000001fff057819 */ /* 0x000fc80000011402 */
[----:B------:R-:W-:Y:S02]  /*12560*/  LEA.HI R2, R5, R2, RZ, 0x7 ;  /* 0x0000000205027211 */ /* 0x000fe400078f38ff */
[----:B------:R-:W-:Y:S02]  /*12570*/  SHF.R.S32.HI R5, RZ, 0x1f, R6 ;  /* 0x0000001fff057819 */ /* 0x000fe40000011406 */
[----:B------:R-:W-:Y:S02]  /*12580*/  SHF.R.S32.HI R2, RZ, 0x7, R2 ;  /* 0x00000007ff027819 */ /* 0x000fe40000011402 */
[----:B------:R-:W-:-:S04]  /*12590*/  LEA.HI R5, R5, R6, RZ, 0x7 ;  /* 0x0000000605057211 */ /* 0x000fc800078f38ff */
[----:B------:R-:W-:-:S04]  /*125a0*/  SHF.R.S32.HI R5, RZ, 0x7, R5 ;  /* 0x00000007ff057819 */ /* 0x000fc80000011405 */
[----:B------:R-:W-:Y:S01]  /*125b0*/  VIMNMX R6, R5, R2, PT ;  /* 0x0000000205067248 */ /* 0x000fe20003fe0100 */
[----:B------:R-:W-:Y:S01]  /*125c0*/  VIADD R2, R7, -UR4 ;  /* 0x8000000407027c36 */ /* 0x000fe20008000000 */
[----:B------:R-:W-:Y:S06]  /*125d0*/  @!P2 BRA `(.L_x_983) ;  /* 0x00000000003ca947 */ /* 0x000fec0003800000 */
[----:B------:R-:W-:-:S13]  /*125e0*/  ISETP.GT.AND P0, PT, R7, -0x1, PT ;  /* 0xffffffff0700780c */ /* 0x000fda0003f04270 */
[----:B------:R-:W-:Y:S05]  /*125f0*/  @P0 BRA `(.L_x_984) ;  /* 0x00000000001c0947 */ /* 0x000fea0003800000 */
[----:B------:R-:W-:Y:S02]  /*12600*/  ISETP.NE.AND P0, PT, R3, 0x1, PT ;  /* 0x000000010300780c */ /* 0x000fe40003f05270 */
[----:B------:R-:W-:-:S11]  /*12610*/  LOP3.LUT R7, RZ, R7, RZ, 0x33, !PT ;  /* 0x00000007ff077212 */ /* 0x000fd600078e33ff */
[----:B------:R-:W1:Y:S02]  /*12620*/  @P0 LDC.64 R4, c[0x0][0x9e8] ;  /* 0x00027a00ff040b82 */ /* 0x000e640000000a00 */
[----:B-1----:R-:W-:-:S05]  /*12630*/  @P0 IMAD.HI.U32 R4, R7, R4, RZ ;  /* 0x0000000407040227 */ /* 0x002fca00078e00ff */
[----:B------:R-:W-:-:S04]  /*12640*/  @P0 SHF.R.U32.HI R7, RZ, R5, R4 ;  /* 0x00000005ff070219 */ /* 0x000fc80000011604 */
[----:B------:R-:W-:Y:S01]  /*12650*/  LOP3.LUT R7, RZ, R7, RZ, 0x33, !PT ;  /* 0x00000007ff077212 */ /* 0x000fe200078e33ff */
[----:B------:R-:W-:Y:S06]  /*12660*/  BRA `(.L_x_985) ;  /* 0x0000000000107947 */ /* 0x000fec0003800000 */
.L_x_984:
[----:B------:R-:W-:-:S13]  /*12670*/  ISETP.NE.AND P0, PT, R3, 0x1, PT ;  /* 0x000000010300780c */ /* 0x000fda0003f05270 */
[----:B------:R-:W1:Y:S02]  /*12680*/  @P0 LDC.64 R4, c[0x0][0x9e8] ;  /* 0x00027a00ff040b82 */ /* 0x000e640000000a00 */
[----:B-1----:R-:W-:-:S05]  /*12690*/  @P0 IMAD.HI.U32 R4, R7, R4, RZ ;  /* 0x0000000407040227 */ /* 0x002fca00078e00ff */
[----:B------:R-:W-:-:S07]  /*126a0*/  @P0 SHF.R.U32.HI R7, RZ, R5, R4 ;  /* 0x00000005ff070219 */ /* 0x000fce0000011604 */
.L_x_985:
[----:B------:R-:W-:-:S05]  /*126b0*/  IMAD R3, R7, R3, RZ ;  /* 0x0000000307037224 */ /* 0x000fca00078e02ff */
[----:B------:R-:W-:-:S07]  /*126c0*/  VIMNMX R2, R2, R3, !PT ;  /* 0x0000000302027248 */ /* 0x000fce0007fe0100 */
.L_x_983:
[----:B------:R-:W-:Y:S02]  /*126d0*/  SHF.R.U32.HI R4, RZ, 0x10, R0 ;  /* 0x00000010ff047819 */ /* 0x000fe40000011600 */
[----:B------:R-:W-:Y:S02]  /*126e0*/  SHF.R.S32.HI R3, RZ, 0x1f, R2 ;  /* 0x0000001fff037819 */ /* 0x000fe40000011402 */
[----:B------:R-:W-:Y:S02]  /*126f0*/  ISETP.NE.AND P0, PT, R4, RZ, PT ;  /* 0x000000ff0400720c */ /* 0x000fe40003f05270 */
[----:B------:R-:W-:Y:S01]  /*12700*/  LEA.HI R3, R3, R2, RZ, 0x7 ;  /* 0x0000000203037211 */ /* 0x000fe200078f38ff */
[----:B------:R-:W-:Y:S01]  /*12710*/  IMAD.MOV.U32 R2, RZ, RZ, RZ ;  /* 0x000000ffff027224 */ /* 0x000fe200078e00ff */
[----:B------:R-:W-:Y:S02]  /*12720*/  LOP3.LUT R0, R0, 0xff, RZ, 0xc0, !PT ;  /* 0x000000ff00007812 */ /* 0x000fe400078ec0ff */
[----:B------:R-:W-:-:S04]  /*12730*/  SHF.R.S32.HI R3, RZ, 0x7, R3 ;  /* 0x00000007ff037819 */ /* 0x000fc80000011403 */
[----:B------:R-:W-:-:S03]  /*12740*/  VIMNMX R25, RZ, R3, !PT ;  /* 0x00000003ff197248 */ /* 0x000fc60007fe0100 */
[----:B------:R-:W1:Y:S01]  /*12750*/  @!P0 LDC R4, c[0x0][0x9f0] ;  /* 0x00027c00ff048b82 */ /* 0x000e620000000800 */
[----:B------:R-:W-:-:S13]  /*12760*/  ISETP.GT.AND P1, PT, R6, R25, PT ;  /* 0x000000190600720c */ /* 0x000fda0003f24270 */
[----:B------:R-:W-:Y:S05]  /*12770*/  @!P1 BRA `(.L_x_986) ;  /* 0x00000000006c9947 */ /* 0x000fea0003800000 */
[-C--:B-1----:R-:W-:Y:S02]  /*12780*/  IABS R5, R4.reuse ;  /* 0x0000000400057213 */ /* 0x082fe40000000000 */
[----:B------:R-:W-:Y:S02]  /*12790*/  IABS R8, R4 ;  /* 0x0000000400087213 */ /* 0x000fe40000000000 */
[----:B0-----:R-:W0:Y:S03]  /*127a0*/  I2F.RP R9, R5 ;  /* 0x0000000500097306 */ /* 0x001e260000209400 */
        /* <DEDUP_REMOVED lines=8> */
[----:B------:R-:W-:-:S05]  /*12830*/  IADD3 R2, R4, -0x1, R6 ;  /* 0xffffffff04027810 */ /* 0x000fca0007ffe006 */
[----:B------:R-:W-:-:S05]  /*12840*/  IMAD.IADD R3, R2, 0x1, -R25 ;  /* 0x0000000102037824 */ /* 0x000fca00078e0a19 */
        /* <DEDUP_REMOVED lines=14> */
.L_x_986:
[-C--:B------:R-:W-:Y:S01]  /*12930*/  IMAD R25, R0, R2.reuse, R25 ;  /* 0x0000000200197224 */ /* 0x080fe200078e0219 */
[----:B------:R-:W-:Y:S04]  /*12940*/  BSSY B7, `(.L_x_987) ;  /* 0x0000307000077945 */ /* 0x000fe80003800000 */
        /* <DEDUP_REMOVED lines=15> */
[----:B-1----:R-:W1:Y:S02]  /*12a40*/  S2R R4, SR_LTMASK ;  /* 0x0000000000047919 */ /* 0x002e640000003900 */
[----:B-1----:R-:W-:-:S04]  /*12a50*/  LOP3.LUT R4, R4, UR4, RZ, 0xc0, !PT ;  /* 0x0000000404047c12 */ /* 0x002fc8000f8ec0ff */
[----:B------:R-:W1:Y:S01]  /*12a60*/  POPC R7, R4 ;  /* 0x0000000400077309 */ /* 0x000e620000000000 */
[----:B--2---:R-:W1:Y:S02]  /*12a70*/  SHFL.IDX PT, R0, R3, R0, 0x1f ;  /* 0x00001f0003007589 */ /* 0x004e6400000e0000 */
[----:B-1----:R-:W-:Y:S01]  /*12a80*/  IADD3 R24, R0, UR40, R7 ;  /* 0x0000002800187c10 */ /* 0x002fe2000fffe007 */
[----:B------:R-:W-:Y:S06]  /*12a90*/  BRA `(.L_x_989) ;  /* 0x0000002c00c47947 */ /* 0x000fec0003800000 */
.L_x_988:
        /* <DEDUP_REMOVED lines=20> */
.L_x_991:
[----:B------:R-:W-:Y:S05]  /*12be0*/  BSYNC B6 ;  /* 0x0000000000067941 */ /* 0x000fea0003800000 */
.L_x_990:
[----:B------:R-:W-:Y:S01]  /*12bf0*/  VIADD R0, R17, 0x9000 ;  /* 0x0000900011007836 */ /* 0x000fe20000000000 */
[----:B------:R-:W-:Y:S01]  /*12c00*/  LOP3.LUT R19, R19, 0xfffffffe, RZ, 0xc0, !PT ;  /* 0xfffffffe13137812 */ /* 0x000fe200078ec0ff */
[----:B------:R-:W-:Y:S03]  /*12c10*/  BSSY B6, `(.L_x_992) ;  /* 0x0000014000067945 */ /* 0x000fe60003800000 */
[----:B------:R-:W-:-:S13]  /*12c20*/  LOP3.LUT P0, RZ, R0, 0x9f, RZ, 0xc0, !PT ;  /* 0x0000009f00ff7812 */ /* 0x000fda000780c0ff */
[----:B------:R-:W-:Y:S01]  /*12c30*/  @P0 LOP3.LUT R19, R19, 0x1, RZ, 0xfc, !PT ;  /* 0x0000000113130812 */ /* 0x000fe200078efcff */
[----:B------:R-:W-:Y:S06]  /*12c40*/  @!P0 BRA `(.L_x_993) ;  /* 0x0000000000408947 */ /* 0x000fec0003800000 */
        /* <DEDUP_REMOVED lines=16> */
.L_x_993:
[----:B------:R-:W-:Y:S05]  /*12d50*/  BSYNC B6 ;  /* 0x0000000000067941 */ /* 0x000fea0003800000 */
.L_x_992:
        /* <DEDUP_REMOVED lines=20> */
.L_x_995:
[----:B------:R-:W-:Y:S05]  /*12ea0*/  BSYNC B6 ;  /* 0x0000000000067941 */ /* 0x000fea0003800000 */
.L_x_994:
[----:B------:R-:W-:Y:S01]  /*12eb0*/  LOP3.LUT P6, RZ, R19, 0x1, RZ, 0xc0, !PT ;  /* 0x0000000113ff7812 */ /* 0x000fe200078cc0ff */
[----:B------:R-:W-:-:S12]  /*12ec0*/  BSSY B6, `(.L_x_996) ;  /* 0x0000012000067945 */ /* 0x000fd80003800000 */
        /* <DEDUP_REMOVED lines=17> */
.L_x_997:
[----:B------:R-:W-:Y:S05]  /*12fe0*/  BSYNC B6 ;  /* 0x0000000000067941 */ /* 0x000fea0003800000 */
.L_x_996:
[----:B------:R-:W-:Y:S01]  /*12ff0*/  ULDC.64 UR4, c[0x0][0x9f8] ;  /* 0x00027e0000047ab9 */ /* 0x000fe20000000a00 */
[----:B------:R-:W-:Y:S01]  /*13000*/  IMAD.U32 R23, RZ, RZ, UR42 ;  /* 0x0000002aff177e24 */ /* 0x000fe2000f8e00ff */
[----:B------:R-:W-:-:S04]  /*13010*/  UISETP.NE.U32.AND UP0, UPT, UR4, URZ, UPT ;  /* 0x0000003f0400728c */ /* 0x000fc8000bf05070 */
[----:B------:R-:W-:-:S06]  /*13020*/  UISETP.NE.AND.EX UP0, UPT, UR5, URZ, UPT, UP0 ;  /* 0x0000003f0500728c */ /* 0x000fcc000bf05300 */
[----:B------:R-:W-:-:S05]  /*13030*/  PLOP3.LUT P0, PT, PT, PT, UP0, 0x80, 0x0 ;  /* 0x000000000000781c */ /* 0x000fca0003f0f008 */
[----:B------:R-:W-:Y:S02]  /*13040*/  @UP0 ULDC.64 UR4, c[0x0][0x9f8] ;  /* 0x00027e0000040ab9 */ /* 0x000fe40000000a00 */
[----:B------:R-:W-:-:S06]  /*13050*/  @UP0 UIMAD.WIDE UR4, UR42, 0x4, UR4 ;  /* 0x000000042a0408a5 */ /* 0x000fcc000f8e0204 */
[----:B------:R-:W-:Y:S02]  /*13060*/  IMAD.U32 R2, RZ, RZ, UR4 ;  /* 0x00000004ff027e24 */ /* 0x000fe4000f8e00ff */
[----:B------:R-:W-:Y:S01]  /*13070*/  IMAD.U32 R3, RZ, RZ, UR5 ;  /* 0x00000005ff037e24 */ /* 0x000fe2000f8e00ff */
[----:B------:R-:W2:Y:S01]  /*13080*/  S2R R16, SR_TID.X ;  /* 0x0000000000107919 */ /* 0x000ea20000002100 */
[----:B------:R-:W-:-:S03]  /*13090*/  ULDC.64 UR4, c[0x0][0xa08] ;  /* 0x0002820000047ab9 */ /* 0x000fc60000000a00 */
[----:B------:R3:W4:Y:S02]  /*130a0*/  @P0 LDG.E R23, desc[UR52][R2.64] ;  /* 0x0000003402170981 */ /* 0x000724000c1e1900 */
[----:B---3--:R-:W3:Y:S01]  /*130b0*/  LDC.64 R2, c[0x0][0x418] ;  /* 0x00010600ff027b82 */ /* 0x008ee20000000a00 */
[----:B--2---:R-:W-:-:S04]  /*130c0*/  SHF.R.U32.HI R20, RZ, 0x5, R16 ;  /* 0x00000005ff147819 */ /* 0x004fc80000011610 */
[----:B------:R-:W-:Y:S02]  /*130d0*/  LOP3.LUT R20, R20, 0x3, RZ, 0xc0, !PT ;  /* 0x0000000314147812 */ /* 0x000fe400078ec0ff */
[----:B---3--:R-:W-:Y:S01]  /*130e0*/  LOP3.LUT P0, RZ, R2, UR4, RZ, 0xfc, !PT ;  /* 0x0000000402ff7c12 */ /* 0x008fe2000f80fcff */
[----:B------:R-:W-:-:S03]  /*130f0*/  UMOV UR4, 0xffffffff ;  /* 0xffffffff00047882 */ /* 0x000fc60000000000 */
[----:B------:R-:W-:Y:S02]  /*13100*/  LOP3.LUT P0, RZ, R3, UR5, RZ, 0xfc, P0 ;  /* 0x0000000503ff7c12 */ /* 0x000fe4000800fcff */
[----:B----4-:R-:W-:Y:S02]  /*13110*/  SHF.R.S32.HI R26, RZ, 0x1f, R23 ;  /* 0x0000001fff1a7819 */ /* 0x010fe40000011417 */
[----:B------:R-:W-:Y:S01]  /*13120*/  SEL R16, R23, RZ, !P0 ;  /* 0x000000ff17107207 */ /* 0x000fe20004000000 */
[----:B------:R-:W-:Y:S08]  /*13130*/  BRA.DIV UR4, `(.L_x_998) ;  /* 0x0000003e04e47947 */ /* 0x000ff0000b800000 */
[----:B------:R2:W3:Y:S02]  /*13140*/  SHFL.IDX PT, R14, R20, RZ, 0x1f ;  /* 0x00001fff140e7589 */ /* 0x0004e400000e0000 */
.L_x_1075:
[----:B---3--:R-:W-:Y:S02]  /*13150*/  ISETP.NE.AND P0, PT, R14, RZ, PT ;  /* 0x000000ff0e00720c */ /* 0x008fe40003f05270 */
[----:B------:R-:W-:Y:S02]  /*13160*/  PLOP3.LUT P1, PT, PT, PT, PT, 0x8, 0x0 ;  /* 0x000000000000781c */ /* 0x000fe40003f2e170 */
[----:B------:R-:W-:-:S11]  /*13170*/  LOP3.LUT R19, R19, 0xfffffffe, RZ, 0xc0, !PT ;  /* 0xfffffffe13137812 */ /* 0x000fd600078ec0ff */
[----:B------:R-:W-:Y:S01]  /*13180*/  @P1 LOP3.LUT R19, R19, 0x1, RZ, 0xfc, !PT ;  /* 0x0000000113131812 */ /* 0x000fe200078efcff */
[----:B------:R-:W-:Y:S06]  /*13190*/  @P0 BRA `(.L_x_999) ;  /* 0x0000000400b80947 */ /* 0x000fec0003800000 */
[----:B------:R-:W3:Y:S01]  /*131a0*/  LDL R0, [R1+0x10] ;  /* 0x0000100001007983 */ /* 0x000ee20000100800 */
[----:B------:R-:W-:Y:S01]  /*131b0*/  UMOV UR4, 0xffffffff ;  /* 0xffffffff00047882 */ /* 0x000fe20000000000 */
[----:B---3--:R-:W-:Y:S02]  /*131c0*/  VIADD R0, R0, 0xffffffff ;  /* 0xffffffff00007836 */ /* 0x008fe40000000000 */
[----:B------:R-:W-:Y:S05]  /*131d0*/  BRA.DIV UR4, `(.L_x_1000) ;  /* 0x0000003e04dc7947 */ /* 0x000fea000b800000 */
[----:B------:R-:W-:-:S13]  /*131e0*/  ELECT P6, URZ, PT ;  /* 0x00000000003f782f */ /* 0x000fda00038c0000 */
.L_x_1078:
[----:B------:R-:W-:Y:S05]  /*131f0*/  @!P6 BRA `(.L_x_999) ;  /* 0x0000000400a0e947 */ /* 0x000fea0003800000 */
[----:B------:R-:W-:-:S04]  /*13200*/  ISETP.NE.U32.AND P0, PT, R2, RZ, PT ;  /* 0x000000ff0200720c */ /* 0x000fc80003f05070 */
[----:B------:R-:W-:-:S13]  /*13210*/  ISETP.NE.AND.EX P0, PT, R3, RZ, PT, P0 ;  /* 0x000000ff0300720c */ /* 0x000fda0003f05300 */
[----:B------:R-:W-:Y:S05]  /*13220*/  @!P0 BRA `(.L_x_1001) ;  /* 0x0000000000448947 */ /* 0x000fea0003800000 */
[----:B------:R-:W3:Y:S01]  /*13230*/  LDC R7, c[0x0][0x43c] ;  /* 0x00010f00ff077b82 */ /* 0x000ee20000000800 */
[----:B------:R-:W-:Y:S01]  /*13240*/  ULDC.64 UR4, c[0x0][0x428] ;  /* 0x00010a0000047ab9 */ /* 0x000fe20000000a00 */
[----:B---3--:R-:W-:-:S13]  /*13250*/  ISETP.NE.AND P0, PT, R7, 0x1, PT ;  /* 0x000000010700780c */ /* 0x008fda0003f05270 */
[----:B-1----:R-:W1:Y:S02]  /*13260*/  @P0 LDC.64 R4, c[0x0][0x440] ;  /* 0x00011000ff040b82 */ /* 0x002e640000000a00 */
[----:B-1----:R-:W-:-:S04]  /*13270*/  @P0 IMAD.HI.U32 R6, R0, R4, RZ ;  /* 0x0000000400060227 */ /* 0x002fc800078e00ff */
        /* <DEDUP_REMOVED lines=12> */
.L_x_1001:
[----:B-1----:R-:W-:Y:S01]  /*13340*/  IMAD R4, R18, 0x8, R17 ;  /* 0x0000000812047824 */ /* 0x002fe200078e0211 */
[----:B---3--:R-:W-:Y:S01]  /*13350*/  SHF.L.U32 R3, R22, 0x1f, RZ ;  /* 0x0000001f16037819 */ /* 0x008fe200000006ff */
[----:B------:R-:W1:Y:S03]  /*13360*/  S2R R2, SR_TID.X ;  /* 0x0000000000027919 */ /* 0x000e660000002100 */
[----:B------:R-:W3:Y:S01]  /*13370*/  SYNCS.PHASECHK.TRANS64.TRYWAIT P0, [R4+URZ+0x19c80], R3 ;  /* 0x019c8003040075a7 */ /* 0x000ee2000800017f */
[----:B-1----:R-:W-:-:S04]  /*13380*/  LOP3.LUT R2, R2, 0x7f, RZ, 0xc0, !PT ;  /* 0x0000007f02027812 */ /* 0x002fc800078ec0ff */
[----:B------:R-:W-:Y:S01]  /*13390*/  ISETP.NE.AND P1, PT, R2, RZ, PT ;  /* 0x000000ff0200720c */ /* 0x000fe20003f25270 */
[----:B---3--:R-:W-:-:S12]  /*133a0*/  @!P0 BRA `(.L_x_1002) ;  /* 0x0000003c00888947 */ /* 0x008fd80003800000 */
.L_x_1079:
[----:B------:R-:W-:Y:S05]  /*133b0*/  @P1 BRA `(.L_x_1003) ;  /* 0x00000000001c1947 */ /* 0x000fea0003800000 */
[----:B------:R-:W3:Y:S02]  /*133c0*/  S2R R2, SR_TID.X ;  /* 0x0000000000027919 */ /* 0x000ee40000002100 */
[----:B---3--:R-:W-:Y:S01]  /*133d0*/  LOP3.LUT R5, R2, 0x1f, RZ, 0xc0, !PT ;  /* 0x0000001f02057812 */ /* 0x008fe200078ec0ff */
[----:B------:R-:W-:-:S03]  /*133e0*/  IMAD.MOV.U32 R2, RZ, RZ, 0x3000 ;  /* 0x00003000ff027424 */ /* 0x000fc600078e00ff */
[----:B------:R-:W-:Y:S01]  /*133f0*/  ISETP.NE.AND P0, PT, R5, RZ, PT ;  /* 0x000000ff0500720c */ /* 0x000fe20003f05270 */
[----:B------:R3:W-:-:S12]  /*13400*/  SYNCS.ARRIVE.TRANS64 RZ, [R4+URZ+0x19c70], R2 ;  /* 0x019c700204ff79a7 */ /* 0x0007d8000800003f */
[----:B---3--:R-:W-:Y:S05]  /*13410*/  @!P0 BRA `(.L_x_1003) ;  /* 0x0000000000048947 */ /* 0x008fea0003800000 */
[----:B------:R-:W-:Y:S01]  /*13420*/  BPT.TRAP 0x1 ;  /* 0x000000040000795c */ /* 0x000fe20000300000 */
.L_x_1003:
[----:B------:R-:W-:Y:S01]  /*13430*/  IMAD R2, R18, 0x3000, R17 ;  /* 0x0000300012027824 */ /* 0x000fe200078e0211 */
[----:B------:R-:W-:Y:S01]  /*13440*/  R2UR UR33, R4 ;  /* 0x00000000042172ca */ /* 0x000fe200000e0000 */
[----:B------:R-:W-:Y:S01]  /*13450*/  IMAD R0, R0, 0x80, R27 ;  /* 0x0000008000007824 */ /* 0x000fe200078e021b */
[----:B-----5:R-:W-:Y:S01]  /*13460*/  R2UR UR37, R16 ;  /* 0x00000000102572ca */ /* 0x020fe200000e0000 */
[----:B------:R-:W-:Y:S01]  /*13470*/  UIADD3 UR4, UP0, UR46, 0x470, URZ ;  /* 0x000004702e047890 */ /* 0x000fe2000ff1e03f */
[----:B------:R-:W-:Y:S01]  /*13480*/  R2UR UR8, R2 ;  /* 0x00000000020872ca */ /* 0x000fe200000e0000 */
[----:B------:R-:W-:Y:S01]  /*13490*/  UMOV UR6, 0x0 ;  /* 0x0000000000067882 */ /* 0x000fe20000000000 */
[----:B------:R-:W-:Y:S01]  /*134a0*/  R2UR UR35, R0 ;  /* 0x00000000002372ca */ /* 0x000fe200000e0000 */
[----:B------:R-:W-:Y:S01]  /*134b0*/  UIADD3.X UR5, URZ, UR47, URZ, UP0, !UPT ;  /* 0x0000002f3f057290 */ /* 0x000fe200087fe43f */
[----:B------:R-:W-:Y:S01]  /*134c0*/  UMOV UR7, 0x14f00000 ;  /* 0x14f0000000077882 */ /* 0x000fe20000000000 */
[----:B------:R-:W-:Y:S01]  /*134d0*/  UMOV UR34, URZ ;  /* 0x0000003f00227c82 */ /* 0x000fe20008000000 */
[----:B------:R-:W-:Y:S01]  /*134e0*/  UMOV UR18, 0x20 ;  /* 0x0000002000127882 */ /* 0x000fe20000000000 */
[----:B------:R-:W-:-:S02]  /*134f0*/  UMOV UR20, UR36 ;  /* 0x0000002400147c82 */ /* 0x000fc40008000000 */
[----:B------:R-:W-:Y:S02]  /*13500*/  UIADD3 UR33, UR33, 0x19c70, URZ ;  /* 0x00019c7021217890 */ /* 0x000fe4000fffe03f */
[----:B------:R-:W-:Y:S01]  /*13510*/  UMOV UR21, UR37 ;  /* 0x0000002500157c82 */ /* 0x000fe20008000000 */
[----:B------:R-:W-:Y:S01]  /*13520*/  UMOV UR10, 0x40 ;  /* 0x00000040000a7882 */ /* 0x000fe20000000000 */
        /* <DEDUP_REMOVED lines=12> */
[----:B------:R-:W4:Y:S02]  /*135f0*/  SYNCS.PHASECHK.TRANS64.TRYWAIT P0, [R4+URZ+0x19c40], R3 ;  /* 0x019c4003040075a7 */ /* 0x000f24000800017f */
[----:B---34-:R-:W-:Y:S05]  /*13600*/  @!P0 BRA `(.L_x_1004) ;  /* 0x0000003c00048947 */ /* 0x018fea0003800000 */
.L_x_1080:
[----:B------:R-:W-:Y:S05]  /*13610*/  @P1 BRA `(.L_x_1005) ;  /* 0x00000000001c1947 */ /* 0x000fea0003800000 */
[----:B------:R-:W4:Y:S01]  /*13620*/  S2R R5, SR_TID.X ;  /* 0x0000000000057919 */ /* 0x000f220000002100 */
[----:B-1-3--:R-:W-:-:S04]  /*13630*/  IMAD.MOV.U32 R3, RZ, RZ, 0x3000 ;  /* 0x00003000ff037424 */ /* 0x00afc800078e00ff */
[----:B------:R1:W-:Y:S01]  /*13640*/  SYNCS.ARRIVE.TRANS64 RZ, [R4+URZ+0x19c30], R3 ;  /* 0x019c300304ff79a7 */ /* 0x0003e2000800003f */
[----:B----4-:R-:W-:-:S04]  /*13650*/  LOP3.LUT R5, R5, 0x1f, RZ, 0xc0, !PT ;  /* 0x0000001f05057812 */ /* 0x010fc800078ec0ff */
[----:B------:R-:W-:-:S13]  /*13660*/  ISETP.NE.AND P0, PT, R5, RZ, PT ;  /* 0x000000ff0500720c */ /* 0x000fda0003f05270 */
[----:B-1----:R-:W-:Y:S05]  /*13670*/  @!P0 BRA `(.L_x_1005) ;  /* 0x0000000000048947 */ /* 0x002fea0003800000 */
[----:B------:R-:W-:Y:S01]  /*13680*/  BPT.TRAP 0x1 ;  /* 0x000000040000795c */ /* 0x000fe20000300000 */
.L_x_1005:
[----:B------:R-:W-:Y:S01]  /*13690*/  R2UR UR8, R2 ;  /* 0x00000000020872ca */ /* 0x000fe200000e0000 */
[----:B------:R-:W-:Y:S01]  /*136a0*/  UIADD3 UR4, UP0, UR46, 0x370, URZ ;  /* 0x000003702e047890 */ /* 0x000fe2000ff1e03f */
[----:B------:R-:W-:Y:S01]  /*136b0*/  R2UR UR25, R4 ;  /* 0x00000000041972ca */ /* 0x000fe200000e0000 */
[----:B------:R-:W-:Y:S01]  /*136c0*/  UMOV UR6, 0x0 ;  /* 0x0000000000067882 */ /* 0x000fe20000000000 */
[----:B------:R-:W-:Y:S01]  /*136d0*/  R2UR UR27, R0 ;  /* 0x00000000001b72ca */ /* 0x000fe200000e0000 */
[----:B------:R-:W-:Y:S01]  /*136e0*/  UIADD3.X UR5, URZ, UR47, URZ, UP0, !UPT ;  /* 0x0000002f3f057290 */ /* 0x000fe200087fe43f */
[----:B------:R-:W-:Y:S01]  /*136f0*/  R2UR UR29, R16 ;  /* 0x00000000101d72ca */ /* 0x000fe200000e0000 */
[----:B------:R-:W-:Y:S01]  /*13700*/  UMOV UR7, 0x14f00000 ;  /* 0x14f0000000077882 */ /* 0x000fe20000000000 */
[----:B------:R-:W-:Y:S01]  /*13710*/  UMOV UR26, URZ ;  /* 0x0000003f001a7c82 */ /* 0x000fe20008000000 */
[----:B------:R-:W-:Y:S01]  /*13720*/  UMOV UR28, UR36 ;  /* 0x00000024001c7c82 */ /* 0x000fe20008000000 */
[----:B------:R-:W-:Y:S01]  /*13730*/  UMOV UR18, 0x20 ;  /* 0x0000002000127882 */ /* 0x000fe20000000000 */
[----:B------:R-:W-:Y:S01]  /*13740*/  UMOV UR20, UR36 ;  /* 0x0000002400147c82 */ /* 0x000fe20008000000 */
[----:B------:R-:W-:Y:S01]  /*13750*/  UMOV UR10, 0x40 ;  /* 0x00000040000a7882 */ /* 0x000fe20000000000 */
[----:B------:R-:W-:Y:S01]  /*13760*/  UIADD3 UR24, UR8, 0x13800, URZ ;  /* 0x0001380008187890 */ /* 0x000fe2000fffe03f */
[----:B------:R-:W-:Y:S01]  /*13770*/  PLOP3.LUT P0, PT, PT, PT, PT, 0x80, 0x0 ;  /* 0x000000000000781c */ /* 0x000fe20003f0f070 */
[----:B------:R-:W-:Y:S01]  /*13780*/  UIADD3 UR25, UR25, 0x19c30, URZ ;  /* 0x00019c3019197890 */ /* 0x000fe2000fffe03f */
[----:B------:R-:W-:Y:S01]  /*13790*/  LOP3.LUT R19, R19, 0xfffffffe, RZ, 0xc0, !PT ;  /* 0xfffffffe13137812 */ /* 0x000fe200078ec0ff */
[----:B------:R-:W-:-:S02]  /*137a0*/  UIADD3 UR16, UR8, 0x14800, URZ ;  /* 0x0001480008107890 */ /* 0x000fc4000fffe03f */
        /* <DEDUP_REMOVED lines=8> */
[----:B------:R-:W-:Y:S01]  /*13830*/  UMOV UR9, UR25 ;  /* 0x0000001900097c82 */ /* 0x000fe20008000000 */
[----:B------:R-:W-:Y:S01]  /*13840*/  @P0 LOP3.LUT R19, R19, 0x1, RZ, 0xfc, !PT ;  /* 0x0000000113130812 */ /* 0x000fe200078efcff */
[----:B------:R4:W-:Y:S01]  /*13850*/  UTMALDG.4D [UR16], [UR4], desc[UR6] ;  /* 0x00000610040075b4 */ /* 0x0009e20008019000 */
[----:B------:R4:W-:Y:S02]  /*13860*/  UTMALDG.4D [UR8], [UR4], desc[UR6] ;  /* 0x00000608040075b4 */ /* 0x0009e40008019000 */
[----:B----4-:R-:W-:-:S03]  /*13870*/  NOP ;  /* 0x0000000000007918 */ /* 0x010fc60000000000 */
.L_x_999:
[----:B------:R-:W-:Y:S05]  /*13880*/  WARPSYNC.ALL ;  /* 0x0000000000007948 */ /* 0x000fea0003800000 */
[----:B------:R-:W-:Y:S01]  /*13890*/  VIADD R0, R17, 0xf000 ;  /* 0x0000f00011007836 */ /* 0x000fe20000000000 */
[----:B------:R-:W-:Y:S01]  /*138a0*/  USHF.R.S32.HI UR4, URZ, 0x1f, UR43 ;  /* 0x0000001f3f047899 */ /* 0x000fe2000801142b */
[----:B------:R-:W-:Y:S01]  /*138b0*/  BAR.SYNC.DEFER_BLOCKING 0x8, 0x200 ;  /* 0x0208000000007b1d */ /* 0x000fe20000010000 */
[----:B------:R-:W-:Y:S02]  /*138c0*/  USHF.R.S32.HI UR37, URZ, 0x1f, UR42 ;  /* 0x0000001f3f257899 */ /* 0x000fe4000801142a */
        /* <DEDUP_REMOVED lines=17> */
[----:B-1-3--:R-:W-:Y:S02]  /*139e0*/  IMAD.U32 R4, RZ, RZ, UR6 ;  /* 0x00000006ff047e24 */ /* 0x00afe4000f8e00ff */
        /* <DEDUP_REMOVED lines=9> */
[----:B--2---:R-:W-:-:S07]  /*13a80*/  LEPC R20, `(.L_x_1007) ;  /* 0x000000001014794e */ /* 0x004fce0000000000 */
[----:B01----:R-:W-:Y:S05]  /*13a90*/  CALL.ABS.NOINC R2 ;  /* 0x0000000002007343 */ /* 0x003fea0003c00000 */
.L_x_1007:
[----:B------:R-:W-:Y:S05]  /*13aa0*/  BSYNC B6 ;  /* 0x0000000000067941 */ /* 0x000fea0003800000 */
.L_x_1006:
[----:B------:R-:W4:Y:S01]  /*13ab0*/  LDL R12, [R1+0x4] ;  /* 0x00000400010c7983 */ /* 0x000f220000100800 */
[----:B0-----:R-:W0:Y:S01]  /*13ac0*/  LDC R9, c[0x0][0x448] ;  /* 0x00011200ff097b82 */ /* 0x001e220000000800 */
[----:B------:R-:W-:Y:S01]  /*13ad0*/  ULDC.64 UR6, c[0x0][0x2d8] ;  /* 0x0000b60000067ab9 */ /* 0x000fe20000000a00 */
[----:B------:R-:W-:Y:S01]  /*13ae0*/  UMOV UR44, UR48 ;  /* 0x00000030002c7c82 */ /* 0x000fe20008000000 */
[----:B--2---:R-:W2:Y:S01]  /*13af0*/  S2R R20, SR_TID.X ;  /* 0x0000000000147919 */ /* 0x004ea20000002100 */
[----:B------:R-:W-:Y:S01]  /*13b00*/  UIMAD.WIDE.U32 UR4, UR36, UR6, UR44 ;  /* 0x00000006240472a5 */ /* 0x000fe2000f8e002c */
[----:B------:R-:W-:Y:S01]  /*13b10*/  ULDC.64 UR8, c[0x0][0x2e0] ;  /* 0x0000b80000087ab9 */ /* 0x000fe20000000a00 */
[----:B------:R-:W2:Y:S02]  /*13b20*/  S2R R10, SR_TID.X ;  /* 0x00000000000a7919 */ /* 0x000ea40000002100 */
[----:B------:R-:W-:Y:S02]  /*13b30*/  UIMAD UR5, UR36, UR7, UR5 ;  /* 0x00000007240572a4 */ /* 0x000fe4000f8e0205 */
[----:B------:R-:W-:-:S02]  /*13b40*/  UIMAD UR6, UR37, UR8, URZ ;  /* 0x00000008250672a4 */ /* 0x000fc4000f8e023f */
[----:B------:R-:W-:Y:S02]  /*13b50*/  UIMAD.WIDE.U32 UR4, UR43, UR8, UR4 ;  /* 0x000000082b0472a5 */ /* 0x000fe4000f8e0004 */
[----:B------:R-:W-:-:S03]  /*13b60*/  UIMAD UR6, UR43, UR9, UR6 ;  /* 0x000000092b0672a4 */ /* 0x000fc6000f8e0206 */
[----:B------:R-:W-:Y:S01]  /*13b70*/  ULDC.64 UR8, c[0x0][0x280] ;  /* 0x0000a00000087ab9 */ /* 0x000fe20000000a00 */
[----:B------:R-:W-:Y:S01]  /*13b80*/  UIADD3 UR6, UR5, UR6, URZ ;  /* 0x0000000605067290 */ /* 0x000fe2000fffe03f */
[----:B-1-3--:R-:W-:Y:S02]  /*13b90*/  IMAD.U32 R4, RZ, RZ, UR4 ;  /* 0x00000004ff047e24 */ /* 0x00afe4000f8e00ff */
[----:B------:R-:W-:Y:S01]  /*13ba0*/  IMAD.U32 R5, RZ, RZ, UR5 ;  /* 0x00000005ff057e24 */ /* 0x000fe2000f8e00ff */
[----:B------:R-:W-:Y:S01]  /*13bb0*/  ULDC.64 UR4, c[0x0][0x2d0] ;  /* 0x0000b40000047ab9 */ /* 0x000fe20000000a00 */
[----:B0-----:R-:W-:Y:S01]  /*13bc0*/  ISETP.NE.AND P1, PT, R9, 0x1, PT ;  /* 0x000000010900780c */ /* 0x001fe20003f25270 */
[----:B------:R-:W-:Y:S01]  /*13bd0*/  IMAD.U32 R3, RZ, RZ, UR6 ;  /* 0x00000006ff037e24 */ /* 0x000fe2000f8e00ff */
[----:B------:R-:W-:Y:S01]  /*13be0*/  ULDC.64 UR6, c[0x0][0x2c8] ;  /* 0x0000b20000067ab9 */ /* 0x000fe20000000a00 */
[C---:B--2---:R-:W-:Y:S01]  /*13bf0*/  LOP3.LUT R21, R20.reuse, 0x7f, RZ, 0xc0, !PT ;  /* 0x0000007f14157812 */ /* 0x044fe200078ec0ff */
[----:B------:R-:W-:-:S09]  /*13c00*/  IMAD.SHL.U32 R20, R20, 0x40, RZ ;  /* 0x0000004014147824 */ /* 0x000fd200078e00ff */
[----:B------:R-:W0:Y:S01]  /*13c10*/  @P1 LDC R2, c[0x0][0x44c] ;  /* 0x00011300ff021b82 */ /* 0x000e220000000800 */
[----:B------:R-:W-:Y:S01]  /*13c20*/  SHF.R.U32.HI R21, RZ, 0x1, R21 ;  /* 0x00000001ff157819 */ /* 0x000fe20000011615 */
[----:B------:R-:W-:-:S03]  /*13c30*/  IMAD.SHL.U32 R10, R10, 0x10, RZ ;  /* 0x000000100a0a7824 */ /* 0x000fc600078e00ff */
[----:B------:R-:W-:-:S03]  /*13c40*/  LOP3.LUT R20, R21, 0x40, R20, 0xf8, !PT ;  /* 0x0000004015147812 */ /* 0x000fc600078ef814 */
[----:B------:R-:W1:Y:S01]  /*13c50*/  @P1 LDC R0, c[0x0][0x450] ;  /* 0x00011400ff001b82 */ /* 0x000e620000000800 */
[----:B------:R-:W-:Y:S01]  /*13c60*/  LOP3.LUT R10, R10, 0x10, RZ, 0xc0, !PT ;  /* 0x000000100a0a7812 */ /* 0x000fe200078ec0ff */
[----:B------:R-:W2:Y:S03]  /*13c70*/  S2R R21, SR_TID.X ;  /* 0x0000000000157919 */ /* 0x000ea60000002100 */
[C---:B------:R-:W-:Y:S02]  /*13c80*/  LOP3.LUT R11, R10.reuse, 0x20, RZ, 0xfc, !PT ;  /* 0x000000200a0b7812 */ /* 0x040fe400078efcff */
[----:B------:R-:W-:Y:S01]  /*13c90*/  LOP3.LUT R10, R10, 0x40, RZ, 0xfc, !PT ;  /* 0x000000400a0a7812 */ /* 0x000fe200078efcff */
[----:B----4-:R-:W-:Y:S02]  /*13ca0*/  IMAD.IADD R6, R20, 0x1, R12 ;  /* 0x0000000114067824 */ /* 0x010fe400078e020c */
[----:B--2---:R-:W-:-:S02]  /*13cb0*/  IMAD.SHL.U32 R20, R21, 0x10, RZ ;  /* 0x0000001015147824 */ /* 0x004fc400078e00ff */
[----:B0-----:R-:W-:-:S03]  /*13cc0*/  @P1 IMAD.HI.U32 R2, R6, R2, RZ ;  /* 0x0000000206021227 */ /* 0x001fc600078e00ff */
[----:B------:R-:W-:Y:S01]  /*13cd0*/  LOP3.LUT R20, R20, 0x10, RZ, 0xc0, !PT ;  /* 0x0000001014147812 */ /* 0x000fe200078ec0ff */
[----:B------:R-:W-:Y:S01]  /*13ce0*/  IMAD.MOV.U32 R7, RZ, RZ, R6 ;  /* 0x000000ffff077224 */ /* 0x000fe200078e0006 */
[----:B-1----:R-:W-:Y:S01]  /*13cf0*/  @P1 SHF.R.U32.HI R7, RZ, R0, R2 ;  /* 0x00000000ff071219 */ /* 0x002fe20000011602 */
[----:B------:R-:W-:-:S03]  /*13d00*/  IMAD.MOV.U32 R2, RZ, RZ, R4 ;  /* 0x000000ffff027224 */ /* 0x000fc600078e0004 */
[----:B------:R-:W-:Y:S01]  /*13d10*/  SHF.R.S32.HI R0, RZ, 0x1f, R7 ;  /* 0x0000001fff007819 */ /* 0x000fe20000011407 */
[----:B------:R-:W-:-:S04]  /*13d20*/  IMAD.WIDE.U32 R4, R7, UR4, R2 ;  /* 0x0000000407047c25 */ /* 0x000fc8000f8e0002 */
[----:B------:R-:W-:-:S04]  /*13d30*/  IMAD R0, R0, UR4, RZ ;  /* 0x0000000400007c24 */ /* 0x000fc8000f8e02ff */
[----:B------:R-:W-:Y:S02]  /*13d40*/  IMAD R8, R7, UR5, R0 ;  /* 0x0000000507087c24 */ /* 0x000fe4000f8e0200 */
[----:B------:R-:W-:Y:S02]  /*13d50*/  IMAD.MOV R0, RZ, RZ, -R7 ;  /* 0x000000ffff007224 */ /* 0x000fe400078e0a07 */
[----:B------:R-:W-:Y:S02]  /*13d60*/  IMAD.IADD R5, R5, 0x1, R8 ;  /* 0x0000000105057824 */ /* 0x000fe400078e0208 */
[----:B------:R-:W-:Y:S01]  /*13d70*/  IMAD R0, R9, R0, R6 ;  /* 0x0000000009007224 */ /* 0x000fe200078e0206 */
[----:B------:R-:W0:Y:S03]  /*13d80*/  @P1 LDC R8, c[0x0][0x44c] ;  /* 0x00011300ff081b82 */ /* 0x000e260000000800 */
[----:B------:R-:W-:Y:S01]  /*13d90*/  IMAD.WIDE.U32 R4, R0, UR6, R4 ;  /* 0x0000000600047c25 */ /* 0x000fe2000f8e0004 */
[----:B------:R-:W-:-:S05]  /*13da0*/  SHF.R.S32.HI R7, RZ, 0x1f, R0 ;  /* 0x0000001fff077819 */ /* 0x000fca0000011400 */
[----:B------:R-:W-:-:S04]  /*13db0*/  IMAD R7, R7, UR6, RZ ;  /* 0x0000000607077c24 */ /* 0x000fc8000f8e02ff */
[----:B------:R-:W-:Y:S01]  /*13dc0*/  IMAD R7, R0, UR7, R7 ;  /* 0x0000000700077c24 */ /* 0x000fe2000f8e0207 */
[----:B------:R-:W-:-:S04]  /*13dd0*/  IADD3 R0, P0, R4, UR8, RZ ;  /* 0x0000000804007c10 */ /* 0x000fc8000ff1e0ff */
[----:B------:R-:W-:Y:S01]  /*13de0*/  IADD3.X R4, R5, UR9, R7, P0, !PT ;  /* 0x0000000905047c10 */ /* 0x000fe200087fe407 */
[----:B------:R-:W-:Y:S01]  /*13df0*/  VIADD R7, R6, 0x80 ;  /* 0x0000008006077836 */ /* 0x000fe20000000000 */
[----:B------:R-:W1:Y:S03]  /*13e00*/  @P1 LDC R5, c[0x0][0x450] ;  /* 0x00011400ff051b82 */ /* 0x000e660000000800 */
[----:B------:R-:W-:Y:S02]  /*13e10*/  IMAD.MOV.U32 R6, RZ, RZ, R7 ;  /* 0x000000ffff067224 */ /* 0x000fe400078e0007 */
[----:B0-----:R-:W-:-:S05]  /*13e20*/  @P1 IMAD.HI.U32 R8, R7, R8, RZ ;  /* 0x0000000807081227 */ /* 0x001fca00078e00ff */
[----:B-1----:R-:W-:-:S05]  /*13e30*/  @P1 SHF.R.U32.HI R6, RZ, R5, R8 ;  /* 0x00000005ff061219 */ /* 0x002fca0000011608 */
[----:B------:R-:W-:Y:S02]  /*13e40*/  IMAD.MOV R5, RZ, RZ, -R6 ;  /* 0x000000ffff057224 */ /* 0x000fe400078e0a06 */
[----:B------:R-:W-:-:S04]  /*13e50*/  IMAD.WIDE.U32 R2, R6, UR4, R2 ;  /* 0x0000000406027c25 */ /* 0x000fc8000f8e0002 */
[----:B------:R-:W-:Y:S01]  /*13e60*/  IMAD R5, R9, R5, R7 ;  /* 0x0000000509057224 */ /* 0x000fe200078e0207 */
[----:B------:R-:W-:-:S05]  /*13e70*/  SHF.R.S32.HI R7, RZ, 0x1f, R6 ;  /* 0x0000001fff077819 */ /* 0x000fca0000011406 */
[----:B------:R-:W-:Y:S01]  /*13e80*/  IMAD R7, R7, UR4, RZ ;  /* 0x0000000407077c24 */ /* 0x000fe2000f8e02ff */
[----:B------:R-:W-:Y:S02]  /*13e90*/  ULDC UR4, c[0x0][0x2b8] ;  /* 0x0000ae0000047ab9 */ /* 0x000fe40000000800 */
[----:B------:R-:W-:Y:S01]  /*13ea0*/  ISETP.GE.AND P2, PT, R20, UR4, PT ;  /* 0x0000000414007c0c */ /* 0x000fe2000bf46270 */
[----:B------:R-:W-:Y:S01]  /*13eb0*/  IMAD R7, R6, UR5, R7 ;  /* 0x0000000506077c24 */ /* 0x000fe2000f8e0207 */
[----:B------:R-:W-:Y:S02]  /*13ec0*/  SHF.R.S32.HI R6, RZ, 0x1f, R5 ;  /* 0x0000001fff067819 */ /* 0x000fe40000011405 */
[----:B------:R-:W-:Y:S01]  /*13ed0*/  ISETP.GE.AND P1, PT, R11, UR4, PT ;  /* 0x000000040b007c0c */ /* 0x000fe2000bf26270 */
[----:B------:R-:W-:Y:S02]  /*13ee0*/  IMAD.IADD R3, R3, 0x1, R7 ;  /* 0x0000000103037824 */ /* 0x000fe400078e0207 */
[----:B------:R-:W-:-:S02]  /*13ef0*/  IMAD R6, R6, UR6, RZ ;  /* 0x0000000606067c24 */ /* 0x000fc4000f8e02ff */
[----:B------:R-:W-:-:S04]  /*13f00*/  IMAD.WIDE.U32 R2, R5, UR6, R2 ;  /* 0x0000000605027c25 */ /* 0x000fc8000f8e0002 */
[----:B------:R-:W-:Y:S01]  /*13f10*/  IMAD R5, R5, UR7, R6 ;  /* 0x0000000705057c24 */ /* 0x000fe2000f8e0206 */
[----:B------:R-:W-:-:S04]  /*13f20*/  IADD3 R8, P0, R2, UR8, RZ ;  /* 0x0000000802087c10 */ /* 0x000fc8000ff1e0ff */
[----:B------:R-:W-:Y:S02]  /*13f30*/  IADD3.X R5, R3, UR9, R5, P0, !PT ;  /* 0x0000000903057c10 */ /* 0x000fe400087fe405 */
[----:B------:R-:W-:Y:S02]  /*13f40*/  ISETP.GE.AND P0, PT, R10, UR4, PT ;  /* 0x000000040a007c0c */ /* 0x000fe4000bf06270 */
[----:B------:R0:W5:Y:S01]  /*13f50*/  LDL R10, [R1+0xc] ;  /* 0x00000c00010a7983 */ /* 0x0001620000100800 */
[----:B------:R-:W-:Y:S01]  /*13f60*/  UMOV UR4, 0xffffffff ;  /* 0xffffffff00047882 */ /* 0x000fe20000000000 */
[----:B------:R-:W-:-:S04]  /*13f70*/  LOP3.LUT R21, R21, 0x7f, RZ, 0xc0, !PT ;  /* 0x0000007f15157812 */ /* 0x000fc800078ec0ff */
[----:B------:R-:W-:Y:S01]  /*13f80*/  SHF.R.U32.HI R21, RZ, 0x1, R21 ;  /* 0x00000001ff157819 */ /* 0x000fe20000011615 */
[----:B------:R-:W-:Y:S06]  /*13f90*/  BRA.DIV UR4, `(.L_x_1008) ;  /* 0x0000003204b47947 */ /* 0x000fec000b800000 */
[----:B------:R-:W2:Y:S04]  /*13fa0*/  LDL.LU R2, [R1+0x8] ;  /* 0x0000080001027983 */ /* 0x000ea80000300800 */
[----:B------:R-:W3:Y:S04]  /*13fb0*/  LDL.LU R11, [R1+0x4] ;  /* 0x00000400010b7983 */ /* 0x000ee80000300800 */
[----:B------:R-:W1:Y:S04]  /*13fc0*/  SHFL.IDX PT, R3, R0, RZ, 0x1e1f ;  /* 0x001e1fff00037589 */ /* 0x000e6800000e0000 */
[----:B------:R-:W-:Y:S04]  /*13fd0*/  SHFL.IDX PT, R0, R0, 0x1, 0x1e1f ;  /* 0x003e1f0000007f89 */ /* 0x000fe800000e0000 */
[----:B------:R-:W-:Y:S04]  /*13fe0*/  SHFL.IDX PT, R5, R5, RZ, 0x1e1f ;  /* 0x001e1fff05057589 */ /* 0x000fe800000e0000 */
[----:B------:R-:W-:Y:S01]  /*13ff0*/  SHFL.IDX PT, R14, R8, RZ, 0x1e1f ;  /* 0x001e1fff080e7589 */ /* 0x000fe200000e0000 */
[----:B--2---:R-:W-:-:S03]  /*14000*/  IMAD R6, R2, R9, RZ ;  /* 0x0000000902067224 */ /* 0x004fc600078e02ff */
[----:B------:R-:W2:Y:S01]  /*14010*/  SHFL.IDX PT, R2, R4, RZ, 0x1e1f ;  /* 0x001e1fff04027589 */ /* 0x000ea200000e0000 */
[----:B---3--:R-:W-:-:S03]  /*14020*/  IMAD.IADD R7, R21, 0x1, R11 ;  /* 0x0000000115077824 */ /* 0x008fc600078e020b */
[----:B------:R-:W3:Y:S02]  /*14030*/  SHFL.IDX PT, R4, R4, 0x1, 0x1e1f ;  /* 0x003e1f0004047f89 */ /* 0x000ee400000e0000 */
[----:B------:R-:W-:-:S13]  /*14040*/  ISETP.GE.AND P4, PT, R7, R6, PT ;  /* 0x000000060700720c */ /* 0x000fda0003f86270 */
[----:B-1----:R-:W-:-:S05]  /*14050*/  @!P4 IADD3 R3, P3, R20, R3, RZ ;  /* 0x000000031403c210 */ /* 0x002fca0007f7e0ff */
[----:B--2---:R-:W-:-:S05]  /*14060*/  @!P4 IMAD.X R2, RZ, RZ, R2, P3 ;  /* 0x000000ffff02c224 */ /* 0x004fca00018e0602 */
[----:B------:R-:W-:-:S04]  /*14070*/  @!P4 LOP3.LUT R3, R3, R2, RZ, 0x3c, !PT ;  /* 0x000000020303c212 */ /* 0x000fc800078e3cff */
[----:B------:R-:W-:-:S04]  /*14080*/  @!P4 LOP3.LUT R2, R3, R2, RZ, 0x3c, !PT ;  /* 0x000000020302c212 */ /* 0x000fc800078e3cff */
[----:B------:R-:W-:-:S05]  /*14090*/  @!P4 LOP3.LUT R3, R3, R2, RZ, 0x3c, !PT ;  /* 0x000000020303c212 */ /* 0x000fca00078e3cff */
[----:B-----5:R-:W-:Y:S04]  /*140a0*/  @!P4 LDGSTS.E.BYPASS.LTC128B.128 [R10+0xf000], desc[UR52][R2.64], !P2 ;  /* 0x0f000000020acfae */ /* 0x020fe8000d101d74 */
[----:B------:R-:W-:Y:S04]  /*140b0*/  @!P4 LDGSTS.E.BYPASS.LTC128B.128 [R10+0x10800], desc[UR52][R2.64+0x20], !P1 ;  /* 0x10800020020acfae */ /* 0x000fe8000c901d74 */
[----:B------:R1:W-:Y:S02]  /*140c0*/  @!P4 LDGSTS.E.BYPASS.LTC128B.128 [R10+0x12000], desc[UR52][R2.64+0x40], !P0 ;  /* 0x12000040020acfae */ /* 0x0003e4000c101d74 */
[----:B-1----:R-:W-:-:S05]  /*140d0*/  VIADD R2, R7, 0x40 ;  /* 0x0000004007027836 */ /* 0x002fca0000000000 */
[----:B------:R-:W-:-:S13]  /*140e0*/  ISETP.GE.AND P4, PT, R2, R6, PT ;  /* 0x000000060200720c */ /* 0x000fda0003f86270 */
[----:B------:R-:W-:-:S05]  /*140f0*/  @!P4 IADD3 R0, P3, R20, R0, RZ ;  /* 0x000000001400c210 */ /* 0x000fca0007f7e0ff */
[----:B---3--:R-:W-:-:S04]  /*14100*/  @!P4 IMAD.X R2, RZ, RZ, R4, P3 ;  /* 0x000000ffff02c224 */ /* 0x008fc800018e0604 */
[----:B------:R-:W-:Y:S02]  /*14110*/  @!P4 IMAD.MOV.U32 R3, RZ, RZ, R2 ;  /* 0x000000ffff03c224 */ /* 0x000fe400078e0002 */
[----:B------:R-:W-:-:S05]  /*14120*/  @!P4 IMAD.MOV.U32 R2, RZ, RZ, R0 ;  /* 0x000000ffff02c224 */ /* 0x000fca00078e0000 */
[----:B------:R1:W-:Y:S04]  /*14130*/  @!P4 LDGSTS.E.BYPASS.LTC128B.128 [R10+0xf800], desc[UR52][R2.64], !P2 ;  /* 0x0f800000020acfae */ /* 0x0003e8000d101d74 */
[----:B------:R1:W-:Y:S04]  /*14140*/  @!P4 LDGSTS.E.BYPASS.LTC128B.128 [R10+0x11000], desc[UR52][R2.64+0x20], !P1 ;  /* 0x11000020020acfae */ /* 0x0003e8000c901d74 */
[----:B------:R1:W-:Y:S02]  /*14150*/  @!P4 LDGSTS.E.BYPASS.LTC128B.128 [R10+0x12800], desc[UR52][R2.64+0x40], !P0 ;  /* 0x12800040020acfae */ /* 0x0003e4000c101d74 */
.L_x_1087:
        /* <DEDUP_REMOVED lines=12> */
.L_x_1010:
[----:B------:R-:W-:Y:S05]  /*14220*/  BSYNC B0 ;  /* 0x0000000000007941 */ /* 0x000fea0003800000 */
.L_x_1009:
[----:B------:R-:W-:Y:S01]  /*14230*/  NOP ;  /* 0x0000000000007918 */ /* 0x000fe20000000000 */
[----:B------:R-:W-:-:S13]  /*14240*/  PLOP3.LUT P0, PT, PT, PT, PT, 0x80, 0x0 ;  /* 0x000000000000781c */ /* 0x000fda0003f0f070 */
.L_x_1011:
        /* <DEDUP_REMOVED lines=14> */
[----:B------:R-:W2:Y:S01]  /*14330*/  LDL.LU R3, [R1+0x10] ;  /* 0x0000100001037983 */ /* 0x000ea20000300800 */
[----:B------:R0:W-:Y:S01]  /*14340*/  SYNCS.ARRIVE.TRANS64.A1T0 RZ, [R17+URZ+0x19c00], RZ ;  /* 0x019c00ff11ff79a7 */ /* 0x0001e2000810003f */
[----:B------:R-:W-:Y:S01]  /*14350*/  BSSY B0, `(.L_x_1012) ;  /* 0x0000005000007945 */ /* 0x000fe20003800000 */
[----:B------:R-:W1:Y:S01]  /*14360*/  SYNCS.PHASECHK.TRANS64.TRYWAIT P0, [R17+URZ+0x19c20], R2 ;  /* 0x019c2002110075a7 */ /* 0x000e62000800017f */
[----:B--2---:R-:W-:-:S05]  /*14370*/  VIADD R0, R3, 0xfffffffe ;  /* 0xfffffffe03007836 */ /* 0x004fca0000000000 */
[----:B------:R-:W-:Y:S01]  /*14380*/  ISETP.GE.AND P1, PT, R0, R25, PT ;  /* 0x000000190000720c */ /* 0x000fe20003f26270 */
[----:B01----:R-:W-:-:S12]  /*14390*/  @!P0 BRA `(.L_x_1013) ;  /* 0x0000003000b08947 */ /* 0x003fd80003800000 */
.L_x_1088:
[----:B------:R-:W-:Y:S05]  /*143a0*/  BSYNC B0 ;  /* 0x0000000000007941 */ /* 0x000fea0003800000 */
.L_x_1012:
[----:B------:R-:W-:Y:S05]  /*143b0*/  @!P1 BRA `(.L_x_1014) ;  /* 0x0000000c00f49947 */ /* 0x000fea0003800000 */
[----:B------:R-:W-:Y:S02]  /*143c0*/  IMAD.MOV.U32 R6, RZ, RZ, R18 ;  /* 0x000000ffff067224 */ /* 0x000fe400078e0012 */
[----:B------:R-:W-:-:S07]  /*143d0*/  IMAD.MOV.U32 R7, RZ, RZ, R22 ;  /* 0x000000ffff077224 */ /* 0x000fce00078e0016 */
.L_x_1038:
[----:B------:R-:W-:Y:S01]  /*143e0*/  LOP3.LUT P1, RZ, R19, 0x1, RZ, 0xc0, !PT ;  /* 0x0000000113ff7812 */ /* 0x000fe2000782c0ff */
[----:B------:R-:W-:Y:S01]  /*143f0*/  VIADD R18, R6, 0x1 ;  /* 0x0000000106127836 */ /* 0x000fe20000000000 */
[----:B------:R-:W-:Y:S05]  /*14400*/  YIELD ;  /* 0x0000000000007946 */ /* 0x000fea0003800000 */
[----:B------:R-:W-:Y:S01]  /*14410*/  ISETP.NE.AND P0, PT, R18, 0x2, PT ;  /* 0x000000021200780c */ /* 0x000fe20003f05270 */
[----:B------:R-:W-:Y:S03]  /*14420*/  BSSY B0, `(.L_x_1015) ;  /* 0x00000a3000007945 */ /* 0x000fe60003800000 */
[----:B------:R-:W-:-:S02]  /*14430*/  SEL R22, RZ, 0x1, P0 ;  /* 0x00000001ff167807 */ /* 0x000fc40000000000 */
[----:B------:R-:W-:Y:S02]  /*14440*/  SEL R18, R18, RZ, P0 ;  /* 0x000000ff12127207 */ /* 0x000fe40000000000 */
[----:B------:R-:W-:Y:S01]  /*14450*/  LOP3.LUT R22, R7, R22, RZ, 0x3c, !PT ;  /* 0x0000001607167212 */ /* 0x000fe200078e3cff */
[----:B0-----:R-:W-:Y:S06]  /*14460*/  @!P1 BRA `(.L_x_1016) ;  /* 0x0000000800789947 */ /* 0x001fec0003800000 */
[----:B------:R-:W-:Y:S01]  /*14470*/  ULDC.64 UR4, c[0x0][0x418] ;  /* 0x0001060000047ab9 */ /* 0x000fe20000000a00 */
[----:B------:R-:W-:Y:S01]  /*14480*/  IMAD.MOV.U32 R8, RZ, RZ, R0 ;  /* 0x000000ffff087224 */ /* 0x000fe200078e0000 */
[----:B------:R-:W-:-:S04]  /*14490*/  ISETP.NE.U32.AND P0, PT, RZ, UR4, PT ;  /* 0x00000004ff007c0c */ /* 0x000fc8000bf05070 */
[----:B------:R-:W-:-:S13]  /*144a0*/  ISETP.NE.AND.EX P0, PT, RZ, UR5, PT, P0 ;  /* 0x00000005ff007c0c */ /* 0x000fda000bf05300 */
[----:B------:R-:W-:Y:S05]  /*144b0*/  @!P0 BRA `(.L_x_1017) ;  /* 0x0000000000448947 */ /* 0x000fea0003800000 */
[----:B------:R-:W1:Y:S01]  /*144c0*/  LDC R5, c[0x0][0x43c] ;  /* 0x00010f00ff057b82 */ /* 0x000e620000000800 */
[----:B------:R-:W-:Y:S01]  /*144d0*/  ULDC.64 UR6, c[0x0][0x428] ;  /* 0x00010a0000067ab9 */ /* 0x000fe20000000a00 */
[----:B-1----:R-:W-:-:S13]  /*144e0*/  ISETP.NE.AND P0, PT, R5, 0x1, PT ;  /* 0x000000010500780c */ /* 0x002fda0003f05270 */
[----:B0-----:R-:W0:Y:S02]  /*144f0*/  @P0 LDC.64 R2, c[0x0][0x440] ;  /* 0x00011000ff020b82 */ /* 0x001e240000000a00 */
[----:B0-----:R-:W-:-:S04]  /*14500*/  @P0 IMAD.HI.U32 R4, R0, R2, RZ ;  /* 0x0000000200040227 */ /* 0x001fc800078e00ff */
[----:B------:R-:W-:Y:S01]  /*14510*/  IMAD.MOV.U32 R2, RZ, RZ, R0 ;  /* 0x000000ffff027224 */ /* 0x000fe200078e0000 */
[----:B------:R-:W-:Y:S01]  /*14520*/  @P0 SHF.R.U32.HI R2, RZ, R3, R4 ;  /* 0x00000003ff020219 */ /* 0x000fe20000011604 */
[----:B------:R-:W-:-:S03]  /*14530*/  IMAD R4, R26, UR6, RZ ;  /* 0x000000061a047c24 */ /* 0x000fc6000f8e02ff */
[--C-:B------:R-:W-:Y:S01]  /*14540*/  SHF.R.S32.HI R3, RZ, 0x1f, R2.reuse ;  /* 0x0000001fff037819 */ /* 0x100fe20000011402 */
[----:B------:R-:W-:Y:S02]  /*14550*/  IMAD.MOV R8, RZ, RZ, -R2 ;  /* 0x000000ffff087224 */ /* 0x000fe400078e0a02 */
[C---:B------:R-:W-:Y:S02]  /*14560*/  IMAD R4, R23.reuse, UR7, R4 ;  /* 0x0000000717047c24 */ /* 0x040fe4000f8e0204 */
[----:B------:R-:W-:-:S04]  /*14570*/  IMAD.WIDE.U32 R2, R23, UR6, R2 ;  /* 0x0000000617027c25 */ /* 0x000fc8000f8e0002 */
[----:B------:R-:W-:Y:S01]  /*14580*/  IMAD.IADD R3, R4, 0x1, R3 ;  /* 0x0000000104037824 */ /* 0x000fe200078e0203 */
[----:B------:R-:W-:Y:S01]  /*14590*/  LEA R4, P0, R2, UR4, 0x2 ;  /* 0x0000000402047c11 */ /* 0x000fe2000f8010ff */
[----:B------:R-:W-:-:S03]  /*145a0*/  IMAD R8, R5, R8, R0 ;  /* 0x0000000805087224 */ /* 0x000fc600078e0200 */
[----:B------:R-:W-:-:S05]  /*145b0*/  LEA.HI.X R5, R2, UR5, R3, 0x2, P0 ;  /* 0x0000000502057c11 */ /* 0x000fca00080f1403 */
[----:B------:R1:W5:Y:S04]  /*145c0*/  LDG.E R16, desc[UR52][R4.64] ;  /* 0x0000003404107981 */ /* 0x000368000c1e1900 */
.L_x_1017:
[----:B0-----:R-:W0:Y:S01]  /*145d0*/  S2R R2, SR_TID.X ;  /* 0x0000000000027919 */ /* 0x001e220000002100 */
[----:B-1----:R-:W-:Y:S01]  /*145e0*/  IMAD R4, R18, 0x8, R17 ;  /* 0x0000000812047824 */ /* 0x002fe200078e0211 */
[----:B------:R-:W-:Y:S01]  /*145f0*/  BSSY B1, `(.L_x_1018) ;  /* 0x0000006000017945 */ /* 0x000fe20003800000 */
[----:B0-----:R-:W-:Y:S02]  /*14600*/  LOP3.LUT R3, R2, 0x7f, RZ, 0xc0, !PT ;  /* 0x0000007f02037812 */ /* 0x001fe400078ec0ff */
[----:B------:R-:W-:Y:S02]  /*14610*/  SHF.L.U32 R2, R22, 0x1f, RZ ;  /* 0x0000001f16027819 */ /* 0x000fe400000006ff */
[----:B------:R-:W-:Y:S02]  /*14620*/  ISETP.NE.AND P1, PT, R3, RZ, PT ;  /* 0x000000ff0300720c */ /* 0x000fe40003f25270 */
[----:B------:R-:W0:Y:S02]  /*14630*/  SYNCS.PHASECHK.TRANS64.TRYWAIT P0, [R4+URZ+0x19c80], R2 ;  /* 0x019c8002040075a7 */ /* 0x000e24000800017f */
[----:B0-----:R-:W-:Y:S09]  /*14640*/  @!P0 BRA `(.L_x_1019) ;  /* 0x0000003000188947 */ /* 0x001ff20003800000 */
.L_x_1089:
[----:B------:R-:W-:Y:S05]  /*14650*/  BSYNC B1 ;  /* 0x0000000000017941 */ /* 0x000fea0003800000 */
.L_x_1018:
        /* <DEDUP_REMOVED lines=9> */
.L_x_1021:
[----:B------:R-:W-:Y:S05]  /*146f0*/  BSYNC B1 ;  /* 0x0000000000017941 */ /* 0x000fea0003800000 */
.L_x_1020:
        /* <DEDUP_REMOVED lines=8> */
[----:B------:R-:W-:Y:S01]  /*14780*/  VIADD R10, R9, 0x9000 ;  /* 0x00009000090a7836 */ /* 0x000fe20000000000 */
[----:B------:R-:W-:Y:S01]  /*14790*/  UMOV UR6, 0x0 ;  /* 0x0000000000067882 */ /* 0x000fe20000000000 */
[----:B------:R-:W-:-:S10]  /*147a0*/  UMOV UR7, 0x14f00000 ;  /* 0x14f0000000077882 */ /* 0x000fd40000000000 */
.L_x_1022:
        /* <DEDUP_REMOVED lines=16> */
.L_x_1023:
        /* <DEDUP_REMOVED lines=16> */
.L_x_1024:
        /* <DEDUP_REMOVED lines=13> */
.L_x_1090:
[----:B------:R-:W-:Y:S05]  /*14a80*/  BSYNC B1 ;  /* 0x0000000000017941 */ /* 0x000fea0003800000 */
.L_x_1025:
        /* <DEDUP_REMOVED lines=11> */
.L_x_1028:
[----:B------:R-:W-:Y:S05]  /*14b40*/  BSYNC B1 ;  /* 0x0000000000017941 */ /* 0x000fea0003800000 */
.L_x_1027:
        /* <DEDUP_REMOVED lines=8> */
.L_x_1029:
        /* <DEDUP_REMOVED lines=15> */
.L_x_1030:
        /* <DEDUP_REMOVED lines=15> */
.L_x_1031:
        /* <DEDUP_REMOVED lines=10> */
.L_x_1016:
[----:B------:R-:W-:Y:S05]  /*14e50*/  BSYNC B0 ;  /* 0x0000000000007941 */ /* 0x000fea0003800000 */
.L_x_1015:
[----:B------:R-:W-:-:S06]  /*14e60*/  UISETP.NE.AND UP0, UPT, UR39, 0x3, UPT ;  /* 0x000000032700788c */ /* 0x000fcc000bf05270 */
[----:B------:R-:W-:-:S13]  /*14e70*/  PLOP3.LUT P0, PT, PT, PT, UP0, 0x80, 0x0 ;  /* 0x000000000000781c */ /* 0x000fda0003f0f008 */
[----:B------:R-:W-:Y:S05]  /*14e80*/  @!P0 BRA `(.L_x_1032) ;  /* 0x0000000000048947 */ /* 0x000fea0003800000 */
[----:B------:R-:W-:Y:S01]  /*14e90*/  BPT.TRAP 0x1 ;  /* 0x000000040000795c */ /* 0x000fe20000300000 */
.L_x_1032:
[----:B0-----:R-:W-:Y:S01]  /*14ea0*/  IMAD.U32 R2, RZ, RZ, UR41 ;  /* 0x00000029ff027e24 */ /* 0x001fe2000f8e00ff */
[----:B------:R-:W-:Y:S01]  /*14eb0*/  BSSY B0, `(.L_x_1033) ;  /* 0x0000007000007945 */ /* 0x000fe20003800000 */
[----:B------:R-:W-:-:S03]  /*14ec0*/  IMAD R3, R6, 0x8, R17 ;  /* 0x0000000806037824 */ /* 0x000fc600078e0211 */
[----:B------:R-:W-:Y:S02]  /*14ed0*/  ISETP.NE.AND P1, PT, R2, 0x3, PT ;  /* 0x000000030200780c */ /* 0x000fe40003f25270 */
[----:B------:R-:W-:-:S04]  /*14ee0*/  LOP3.LUT R2, R7, 0x1, RZ, 0x3c, !PT ;  /* 0x0000000107027812 */ /* 0x000fc800078e3cff */
[----:B------:R-:W-:-:S04]  /*14ef0*/  SHF.L.U32 R2, R2, 0x1f, RZ ;  /* 0x0000001f02027819 */ /* 0x000fc800000006ff */
[----:B------:R-:W0:Y:S02]  /*14f00*/  SYNCS.PHASECHK.TRANS64.TRYWAIT P0, [R3+URZ+0x19c70], R2 ;  /* 0x019c7002030075a7 */ /* 0x000e24000800017f */
[----:B0-----:R-:W-:Y:S05]  /*14f10*/  @!P0 BRA `(.L_x_1034) ;  /* 0x00000028000c8947 */ /* 0x001fea0003800000 */
.L_x_1091:
[----:B------:R-:W-:Y:S05]  /*14f20*/  BSYNC B0 ;  /* 0x0000000000007941 */ /* 0x000fea0003800000 */
.L_x_1033:
[----:B------:R-:W-:Y:S05]  /*14f30*/  @!P1 BRA `(.L_x_1035) ;  /* 0x0000000000049947 */ /* 0x000fea0003800000 */
[----:B------:R-:W-:Y:S01]  /*14f40*/  BPT.TRAP 0x1 ;  /* 0x000000040000795c */ /* 0x000fe20000300000 */
.L_x_1035:
[----:B0-----:R-:W-:Y:S01]  /*14f50*/  SHF.L.U32 R2, R7, 0x1f, RZ ;  /* 0x0000001f07027819 */ /* 0x001fe200000006ff */
[----:B------:R-:W-:-:S03]  /*14f60*/  IMAD R10, R6, 0x3000, RZ ;  /* 0x00003000060a7824 */ /* 0x000fc600078e02ff */
[----:B------:R-:W0:Y:S02]  /*14f70*/  SYNCS.PHASECHK.TRANS64.TRYWAIT P0, [R3+URZ+0x19c60], R2 ;  /* 0x019c6002030075a7 */ /* 0x000e24000800017f */
[----:B0-----:R-:W-:Y:S05]  /*14f80*/  @!P0 BRA `(.L_x_1036) ;  /* 0x0000002800048947 */ /* 0x001fea0003800000 */
.L_x_1092:
[----:B------:R-:W0:Y:S01]  /*14f90*/  LDL R4, [R1] ;  /* 0x0000000001047983 */ /* 0x000e220000100800 */
        /* <DEDUP_REMOVED lines=50> */
.L_x_1037:
        /* <DEDUP_REMOVED lines=13> */
.L_x_1014:
        /* <DEDUP_REMOVED lines=17> */
.L_x_1040:
[----:B------:R-:W-:Y:S05]  /*154a0*/  BSYNC B0 ;  /* 0x0000000000007941 */ /* 0x000fea0003800000 */
.L_x_1039:
[----:B------:R-:W-:-:S06]  /*154b0*/  UISETP.NE.AND UP0, UPT, UR39, 0x3, UPT ;  /* 0x000000032700788c */ /* 0x000fcc000bf05270 */
[----:B------:R-:W-:-:S13]  /*154c0*/  PLOP3.LUT P1, PT, PT, PT, UP0, 0x80, 0x0 ;  /* 0x000000000000781c */ /* 0x000fda0003f2f008 */
[----:B------:R-:W-:Y:S05]  /*154d0*/  @!P1 BRA `(.L_x_1041) ;  /* 0x0000000000049947 */ /* 0x000fea0003800000 */
[----:B------:R-:W-:Y:S01]  /*154e0*/  BPT.TRAP 0x1 ;  /* 0x000000040000795c */ /* 0x000fe20000300000 */
.L_x_1041:
        /* <DEDUP_REMOVED lines=8> */
.L_x_1093:
[----:B------:R-:W-:Y:S05]  /*15570*/  BSYNC B0 ;  /* 0x0000000000007941 */ /* 0x000fea0003800000 */
.L_x_1042:
[----:B------:R-:W-:Y:S05]  /*15580*/  @!P2 BRA `(.L_x_1044) ;  /* 0x000000000004a947 */ /* 0x000fea0003800000 */
[----:B------:R-:W-:Y:S01]  /*15590*/  BPT.TRAP 0x1 ;  /* 0x000000040000795c */ /* 0x000fe20000300000 */
.L_x_1044:
[----:B0-----:R-:W-:-:S04]  /*155a0*/  SHF.L.U32 R0, R22, 0x1f, RZ ;  /* 0x0000001f16007819 */ /* 0x001fc800000006ff */
[----:B------:R-:W0:Y:S02]  /*155b0*/  SYNCS.PHASECHK.TRANS64.TRYWAIT P1, [R3+URZ+0x19c60], R0 ;  /* 0x019c6000030075a7 */ /* 0x000e24000802017f */
[----:B0-----:R-:W-:Y:S05]  /*155c0*/  @!P1 BRA `(.L_x_1045) ;  /* 0x00000020009c9947 */ /* 0x001fea0003800000 */
.L_x_1094:
[----:B------:R-:W0:Y:S01]  /*155d0*/  LDL R2, [R1] ;  /* 0x0000000001027983 */ /* 0x000e220000100800 */
        /* <DEDUP_REMOVED lines=51> */
.L_x_1046:
[----:B-1----:R1:W-:Y:S01]  /*15910*/  SYNCS.ARRIVE.TRANS64.A1T0 RZ, [R3+URZ+0x19c50], RZ ;  /* 0x019c50ff03ff79a7 */ /* 0x0023e2000810003f */
[----:B------:R-:W-:Y:S02]  /*15920*/  @!P0 VIADD R0, R3, 0x19c80 ;  /* 0x00019c8003008836 */ /* 0x000fe40000000000 */
[----:B------:R-:W-:-:S03]  /*15930*/  VIADD R18, R18, 0x1 ;  /* 0x0000000112127836 */ /* 0x000fc60000000000 */
[----:B------:R-:W-:Y:S01]  /*15940*/  @!P0 PRMT R0, RZ, 0x654, R0 ;  /* 0x00000654ff008816 */ /* 0x000fe20000000000 */
[----:B------:R-:W-:Y:S06]  /*15950*/  BAR.SYNC.DEFER_BLOCKING 0x2, 0x80 ;  /* 0x0082000000007b1d */ /* 0x000fec0000010000 */
[----:B------:R2:W-:Y:S01]  /*15960*/  @!P0 SYNCS.ARRIVE.TRANS64.RED.A1T0 RZ, [R0+URZ], RZ ;  /* 0x000000ff00ff89a7 */ /* 0x0005e2000810043f */
[----:B------:R-:W-:-:S04]  /*15970*/  ISETP.NE.AND P0, PT, R18, 0x2, PT ;  /* 0x000000021200780c */ /* 0x000fc80003f05270 */
[----:B-1----:R-:W-:Y:S02]  /*15980*/  SEL R3, RZ, 0x1, P0 ;  /* 0x00000001ff037807 */ /* 0x002fe40000000000 */
[----:B------:R-:W-:Y:S02]  /*15990*/  SEL R18, R18, RZ, P0 ;  /* 0x000000ff12127207 */ /* 0x000fe40000000000 */
[----:B--2---:R-:W-:-:S07]  /*159a0*/  LOP3.LUT R22, R22, R3, RZ, 0x3c, !PT ;  /* 0x0000000316167212 */ /* 0x004fce00078e3cff */
.L_x_989:
[----:B------:R-:W-:Y:S05]  /*159b0*/  BSYNC B7 ;  /* 0x0000000000077941 */ /* 0x000fea0003800000 */
.L_x_987:
[----:B------:R-:W-:-:S13]  /*159c0*/  LOP3.LUT P0, RZ, R19, 0x2, RZ, 0xc0, !PT ;  /* 0x0000000213ff7812 */ /* 0x000fda000780c0ff */
[----:B------:R-:W-:Y:S05]  /*159d0*/  @!P0 BRA `(.L_x_1047) ;  /* 0x0000000000248947 */ /* 0x000fea0003800000 */
[----:B------:R-:W2:Y:S08]  /*159e0*/  S2UR UR5, SR_CgaCtaId ;  /* 0x00000000000579c3 */ /* 0x000eb00000008800 */
[----:B------:R-:W-:Y:S06]  /*159f0*/  BAR.SYNC.DEFER_BLOCKING 0x5, 0x200 ;  /* 0x0148000000007b1d */ /* 0x000fec0000010000 */
[----:B------:R-:W-:-:S02]  /*15a00*/  UMOV UR4, 0x400 ;  /* 0x0000040000047882 */ /* 0x000fc40000000000 */
[----:B--2---:R-:W-:-:S06]  /*15a10*/  ULEA UR4, UR5, UR4, 0x18 ;  /* 0x0000000405047291 */ /* 0x004fcc000f8ec03f */
[----:B------:R-:W-:-:S05]  /*15a20*/  IMAD.U32 R17, RZ, RZ, UR4 ;  /* 0x00000004ff117e24 */ /* 0x000fca000f8e00ff */
[----:B------:R-:W2:Y:S02]  /*15a30*/  LDS.128 R24, [R17+0x19cd0] ;  /* 0x019cd00011187984 */ /* 0x000ea40000000c00 */
[----:B--2---:R-:W-:Y:S01]  /*15a40*/  R2UR UR42, R27 ;  /* 0x000000001b2a72ca */ /* 0x004fe200000e0000 */
[----:B------:R-:W-:Y:S06]  /*15a50*/  BAR.ARV 0x4, 0x200 ;  /* 0x0108000000007b1d */ /* 0x000fec0000002000 */
[----:B------:R-:W-:Y:S08]  /*15a60*/  BRA `(.L_x_1048) ;  /* 0x0000000c00b07947 */ /* 0x000ff00003800000 */
.L_x_1047:
[----:B------:R-:W0:Y:S01]  /*15a70*/  S2R R0, SR_TID.X ;  /* 0x0000000000007919 */ /* 0x000e220000002100 */
[----:B------:R-:W-:Y:S01]  /*15a80*/  ULDC UR4, c[0x0][0xc3c] ;  /* 0x00030f0000047ab9 */ /* 0x000fe20000000800 */
[----:B0-----:R-:W-:Y:S01]  /*15a90*/  LOP3.LUT R8, R0, 0x1f, RZ, 0xc0, !PT ;  /* 0x0000001f00087812 */ /* 0x001fe200078ec0ff */
[----:B------:R-:W-:-:S03]  /*15aa0*/  IMAD.MOV.U32 R0, RZ, RZ, RZ ;  /* 0x000000ffff007224 */ /* 0x000fc600078e00ff */
[C---:B------:R-:W-:Y:S01]  /*15ab0*/  ISETP.NE.AND P0, PT, R8.reuse, 0x1f, PT ;  /* 0x0000001f0800780c */ /* 0x040fe20003f05270 */
[----:B------:R-:W-:-:S05]  /*15ac0*/  VIADD R7, R8, UR42 ;  /* 0x0000002a08077c36 */ /* 0x000fca0008000000 */
[----:B------:R-:W-:Y:S01]  /*15ad0*/  ISETP.GE.OR P1, PT, R7, UR4, !P0 ;  /* 0x0000000407007c0c */ /* 0x000fe2000c726670 */
[----:B------:R-:W-:Y:S01]  /*15ae0*/  IMAD.MOV.U32 R9, RZ, RZ, RZ ;  /* 0x000000ffff097224 */ /* 0x000fe200078e00ff */
[----:B------:R-:W-:Y:S01]  /*15af0*/  ISETP.GE.U32.AND P2, PT, R8, 0x2, PT ;  /* 0x000000020800780c */ /* 0x000fe20003f46070 */
[----:B------:R-:W-:-:S10]  /*15b00*/  ULDC UR4, c[0x0][0xc3c] ;  /* 0x00030f0000047ab9 */ /* 0x000fd40000000800 */
[----:B------:R-:W0:Y:S08]  /*15b10*/  @!P1 LDC.64 R2, c[0x0][0xc80] ;  /* 0x00032000ff029b82 */ /* 0x000e300000000a00 */
[----:B-1----:R-:W1:Y:S01]  /*15b20*/  @!P1 LDC.64 R4, c[0x0][0xc78] ;  /* 0x00031e00ff049b82 */ /* 0x002e620000000a00 */
[----:B0-----:R-:W-:-:S05]  /*15b30*/  @!P1 IMAD.WIDE R2, R7, 0x4, R2 ;  /* 0x0000000407029825 */ /* 0x001fca00078e0202 */
[----:B------:R1:W2:Y:S02]  /*15b40*/  @!P1 LDG.E R0, desc[UR52][R2.64] ;  /* 0x0000003402009981 */ /* 0x0002a4000c1e1900 */
[----:B-1----:R-:W-:-:S05]  /*15b50*/  @!P1 IMAD.WIDE R2, R7, 0x4, R4 ;  /* 0x0000000407029825 */ /* 0x002fca00078e0204 */
[----:B------:R-:W2:Y:S01]  /*15b60*/  @!P1 LDG.E R9, desc[UR52][R2.64] ;  /* 0x0000003402099981 */ /* 0x000ea2000c1e1900 */
[C---:B------:R-:W-:Y:S02]  /*15b70*/  ISETP.NE.AND P1, PT, R8.reuse, RZ, PT ;  /* 0x000000ff0800720c */ /* 0x040fe40003f25270 */
[C---:B------:R-:W-:Y:S02]  /*15b80*/  ISETP.GE.U32.AND P3, PT, R8.reuse, 0x4, PT ;  /* 0x000000040800780c */ /* 0x040fe40003f66070 */
[C---:B------:R-:W-:Y:S02]  /*15b90*/  ISETP.GE.U32.AND P4, PT, R8.reuse, 0x8, PT ;  /* 0x000000080800780c */ /* 0x040fe40003f86070 */
[----:B------:R-:W-:Y:S02]  /*15ba0*/  ISETP.GE.U32.AND P5, PT, R8, 0x10, PT ;  /* 0x000000100800780c */ /* 0x000fe40003fa6070 */
[----:B------:R-:W-:Y:S01]  /*15bb0*/  SHFL.IDX PT, R8, R24, 0x1, 0x1f ;  /* 0x00201f0018087f89 */ /* 0x000fe200000e0000 */
[----:B--2---:R-:W-:-:S05]  /*15bc0*/  IMAD R4, R9, R0, RZ ;  /* 0x0000000009047224 */ /* 0x004fca00078e02ff */
[----:B------:R-:W0:Y:S02]  /*15bd0*/  SHFL.UP PT, R5, R4, 0x1, RZ ;  /* 0x0420000004057989 */ /* 0x000e2400000e00ff */
[----:B0-----:R-:W-:-:S05]  /*15be0*/  SEL R5, R5, RZ, P1 ;  /* 0x000000ff05057207 */ /* 0x001fca0000800000 */
[----:B------:R-:W-:-:S05]  /*15bf0*/  IMAD.IADD R5, R4, 0x1, R5 ;  /* 0x0000000104057824 */ /* 0x000fca00078e0205 */
[----:B------:R-:W0:Y:S02]  /*15c00*/  SHFL.UP PT, R6, R5, 0x2, RZ ;  /* 0x0440000005067989 */ /* 0x000e2400000e00ff */
[----:B0-----:R-:W-:-:S05]  /*15c10*/  SEL R6, R6, RZ, P2 ;  /* 0x000000ff06067207 */ /* 0x001fca0001000000 */
[----:B------:R-:W-:Y:S02]  /*15c20*/  IMAD.IADD R6, R5, 0x1, R6 ;  /* 0x0000000105067824 */ /* 0x000fe400078e0206 */
[----:B------:R-:W0:Y:S03]  /*15c30*/  LDC R5, c[0x0][0xc38] ;  /* 0x00030e00ff057b82 */ /* 0x000e260000000800 */
[----:B------:R-:W1:Y:S02]  /*15c40*/  SHFL.UP PT, R7, R6, 0x4, RZ ;  /* 0x0480000006077989 */ /* 0x000e6400000e00ff */
[----:B-1----:R-:W-:-:S05]  /*15c50*/  SEL R7, R7, RZ, P3 ;  /* 0x000000ff07077207 */ /* 0x002fca0001800000 */
[----:B------:R-:W-:Y:S02]  /*15c60*/  IMAD.IADD R7, R6, 0x1, R7 ;  /* 0x0000000106077824 */ /* 0x000fe400078e0207 */
[----:B------:R-:W-:-:S03]  /*15c70*/  IMAD.MOV.U32 R6, RZ, RZ, RZ ;  /* 0x000000ffff067224 */ /* 0x000fc600078e00ff */
[----:B------:R-:W1:Y:S02]  /*15c80*/  SHFL.UP PT, R2, R7, 0x8, RZ ;  /* 0x0500000007027989 */ /* 0x000e6400000e00ff */
[----:B-1----:R-:W-:-:S05]  /*15c90*/  SEL R2, R2, RZ, P4 ;  /* 0x000000ff02027207 */ /* 0x002fca0002000000 */
[----:B------:R-:W-:Y:S02]  /*15ca0*/  IMAD.IADD R3, R7, 0x1, R2 ;  /* 0x0000000107037824 */ /* 0x000fe400078e0202 */
[----:B------:R-:W-:Y:S04]  /*15cb0*/  SHFL.IDX PT, R7, R24, RZ, 0x1f ;  /* 0x00001fff18077589 */ /* 0x000fe800000e0000 */
[----:B------:R-:W1:Y:S02]  /*15cc0*/  SHFL.UP PT, R2, R3, 0x10, RZ ;  /* 0x0600000003027989 */ /* 0x000e6400000e00ff */
[----:B-1----:R-:W-:-:S05]  /*15cd0*/  SEL R2, R2, RZ, P5 ;  /* 0x000000ff02027207 */ /* 0x002fca0002800000 */
[----:B------:R-:W-:-:S05]  /*15ce0*/  IMAD.IADD R2, R3, 0x1, R2 ;  /* 0x0000000103027824 */ /* 0x000fca00078e0202 */
[----:B------:R-:W0:Y:S02]  /*15cf0*/  SHFL.IDX PT, R4, R2, 0x1f, 0x1f ;  /* 0x03e01f0002047f89 */ /* 0x000e2400000e0000 */
[----:B0-----:R-:W-:-:S04]  /*15d00*/  IMAD R11, R4, R5, RZ ;  /* 0x00000005040b7224 */ /* 0x001fc800078e02ff */
[----:B------:R-:W-:-:S05]  /*15d10*/  IMAD.IADD R8, R8, 0x1, R11 ;  /* 0x0000000108087824 */ /* 0x000fca00078e020b */
[----:B------:R-:W-:-:S13]  /*15d20*/  ISETP.GT.AND P6, PT, R8, R7, PT ;  /* 0x000000070800720c */ /* 0x000fda0003fc4270 */
[----:B------:R-:W-:Y:S05]  /*15d30*/  @P6 BRA `(.L_x_1049) ;  /* 0x0000000000986947 */ /* 0x000fea0003800000 */
.L_x_1051:
        /* <DEDUP_REMOVED lines=38> */
.L_x_1049:
[----:B------:R-:W-:-:S04]  /*15fa0*/  IMAD.IADD R24, R8, 0x1, -R11 ;  /* 0x0000000108187824 */ /* 0x000fc800078e0a0b */
[----:B------:R-:W-:-:S05]  /*15fb0*/  IMAD R4, R2, R5, R24 ;  /* 0x0000000502047224 */ /* 0x000fca00078e0218 */
[----:B------:R-:W-:-:S13]  /*15fc0*/  ISETP.GT.AND P0, PT, R4, R7, PT ;  /* 0x000000070400720c */ /* 0x000fda0003f04270 */
[----:B------:R-:W-:Y:S02]  /*15fd0*/  VOTEU.ANY UR5, UPT, !P0 ;  /* 0x0000000000057886 */ /* 0x000fe400040e0100 */
[----:B------:R-:W-:Y:S02]  /*15fe0*/  UPOPC UR4, UR5 ;  /* 0x00000005000472bf */ /* 0x000fe40008000000 */
[----:B------:R-:W-:-:S04]  /*15ff0*/  ISETP.NE.AND P0, PT, RZ, UR5, PT ;  /* 0x00000005ff007c0c */ /* 0x000fc8000bf05270 */
[----:B------:R-:W-:Y:S02]  /*16000*/  IMAD.U32 R8, RZ, RZ, UR4 ;  /* 0x00000004ff087e24 */ /* 0x000fe4000f8e00ff */
[----:B------:R-:W-:-:S04]  /*16010*/  IMAD.U32 R3, RZ, RZ, UR4 ;  /* 0x00000004ff037e24 */ /* 0x000fc8000f8e00ff */
[----:B------:R0:W1:Y:S04]  /*16020*/  SHFL.IDX PT, R8, R9, R8, 0x1f ;  /* 0x00001f0809087589 */ /* 0x00006800000e0000 */
[----:B------:R0:W2:Y:S01]  /*16030*/  SHFL.IDX PT, R0, R0, R3, 0x1f ;  /* 0x00001f0300007589 */ /* 0x0000a200000e0000 */
[----:B------:R-:W-:Y:S05]  /*16040*/  @!P0 BRA `(.L_x_1052) ;  /* 0x00000000000c8947 */ /* 0x000fea0003800000 */
[----:B------:R-:W-:-:S06]  /*16050*/  UIADD3 UR5, UR4, -0x1, URZ ;  /* 0xffffffff04057890 */ /* 0x000fcc000fffe03f */
[----:B0-----:R-:W-:-:S05]  /*16060*/  IMAD.U32 R3, RZ, RZ, UR5 ;  /* 0x00000005ff037e24 */ /* 0x001fca000f8e00ff */
[----:B------:R3:W4:Y:S02]  /*16070*/  SHFL.IDX PT, R6, R2, R3, 0x1f ;  /* 0x00001f0302067589 */ /* 0x00072400000e0000 */
.L_x_1052:
[----:B-1----:R-:W-:Y:S01]  /*16080*/  ISETP.NE.AND P0, PT, R8, 0x1, PT ;  /* 0x000000010800780c */ /* 0x002fe20003f05270 */
[----:B----4-:R-:W-:Y:S01]  /*16090*/  IMAD R24, R6, R5, R24 ;  /* 0x0000000506187224 */ /* 0x010fe200078e0218 */
[----:B------:R-:W-:-:S03]  /*160a0*/  UIADD3 UR42, UR4, UR42, URZ ;  /* 0x0000002a042a7290 */ /* 0x000fc6000fffe03f */
[----:B------:R-:W-:-:S08]  /*160b0*/  IMAD.IADD R4, R7, 0x1, -R24 ;  /* 0x0000000107047824 */ /* 0x000fd000078e0a18 */
[----:B------:R-:W-:Y:S05]  /*160c0*/  @!P0 BRA `(.L_x_1053) ;  /* 0x0000000000dc8947 */ /* 0x000fea0003800000 */
[----:B--2---:R-:W-:Y:S02]  /*160d0*/  IABS R5, R0 ;  /* 0x0000000000057213 */ /* 0x004fe40000000000 */
[----:B------:R-:W-:Y:S02]  /*160e0*/  IABS R6, R8 ;  /* 0x0000000800067213 */ /* 0x000fe40000000000 */
[----:B------:R-:W1:Y:S01]  /*160f0*/  I2F.RP R7, R5 ;  /* 0x0000000500077306 */ /* 0x000e620000209400 */
[----:B------:R-:W-:-:S07]  /*16100*/  IABS R10, R4 ;  /* 0x00000004000a7213 */ /* 0x000fce0000000000 */
[----:B-1----:R-:W0:Y:S02]  /*16110*/  MUFU.RCP R7, R7 ;  /* 0x0000000700077308 */ /* 0x002e240000001000 */
[----:B0-----:R-:W-:Y:S01]  /*16120*/  VIADD R9, R7, 0xffffffe ;  /* 0x0ffffffe07097836 */ /* 0x001fe20000000000 */
[----:B------:R-:W-:-:S05]  /*16130*/  IABS R7, R0 ;  /* 0x0000000000077213 */ /* 0x000fca0000000000 */
[----:B---3--:R0:W1:Y:S02]  /*16140*/  F2I.FTZ.U32.TRUNC.NTZ R3, R9 ;  /* 0x0000000900037305 */ /* 0x008064000021f000 */
[----:B0-----:R-:W-:Y:S02]  /*16150*/  IMAD.MOV R9, RZ, RZ, -R7 ;  /* 0x000000ffff097224 */ /* 0x001fe400078e0a07 */
[----:B-1----:R-:W-:-:S04]  /*16160*/  IMAD.MOV R2, RZ, RZ, -R3 ;  /* 0x000000ffff027224 */ /* 0x002fc800078e0a03 */
[----:B------:R-:W-:Y:S02]  /*16170*/  IMAD R11, R2, R5, RZ ;  /* 0x00000005020b7224 */ /* 0x000fe400078e02ff */
[----:B------:R-:W-:-:S04]  /*16180*/  IMAD.MOV.U32 R2, RZ, RZ, RZ ;  /* 0x000000ffff027224 */ /* 0x000fc800078e00ff */
[----:B------:R-:W-:Y:S02]  /*16190*/  IMAD.HI.U32 R3, R3, R11, R2 ;  /* 0x0000000b03037227 */ /* 0x000fe400078e0002 */
[----:B------:R-:W0:Y:S04]  /*161a0*/  I2F.RP R11, R6 ;  /* 0x00000006000b7306 */ /* 0x000e280000209400 */
        /* <DEDUP_REMOVED lines=8> */
[----:B0-----:R-:W-:Y:S02]  /*16230*/  VIADD R9, R2, 0xffffffe ;  /* 0x0ffffffe02097836 */ /* 0x001fe40000000000 */
[----:B------:R-:W-:Y:S02]  /*16240*/  IMAD.MOV.U32 R2, RZ, RZ, RZ ;  /* 0x000000ffff027224 */ /* 0x000fe400078e00ff */
[----:B------:R-:W0:Y:S08]  /*16250*/  F2I.FTZ.U32.TRUNC.NTZ R3, R9 ;  /* 0x0000000900037305 */ /* 0x000e30000021f000 */
[----:B------:R-:W-:-:S02]  /*16260*/  @P0 VIADD R7, R7, 0x1 ;  /* 0x0000000107070836 */ /* 0x000fc40000000000 */
[----:B0-----:R-:W-:-:S04]  /*16270*/  IMAD.MOV R5, RZ, RZ, -R3 ;  /* 0x000000ffff057224 */ /* 0x001fc800078e0a03 */
[----:B------:R-:W-:-:S04]  /*16280*/  IMAD R5, R5, R6, RZ ;  /* 0x0000000605057224 */ /* 0x000fc800078e02ff */
[----:B------:R-:W-:Y:S01]  /*16290*/  IMAD.HI.U32 R2, R3, R5, R2 ;  /* 0x0000000503027227 */ /* 0x000fe200078e0002 */
[----:B------:R-:W-:Y:S02]  /*162a0*/  LOP3.LUT R3, R4, R0, RZ, 0x3c, !PT ;  /* 0x0000000004037212 */ /* 0x000fe400078e3cff */
[----:B------:R-:W-:Y:S02]  /*162b0*/  IABS R5, R8 ;  /* 0x0000000800057213 */ /* 0x000fe40000000000 */
[----:B------:R-:W-:-:S03]  /*162c0*/  ISETP.GE.AND P2, PT, R3, RZ, PT ;  /* 0x000000ff0300720c */ /* 0x000fc60003f46270 */
[----:B------:R-:W-:-:S10]  /*162d0*/  IMAD.MOV R5, RZ, RZ, -R5 ;  /* 0x000000ffff057224 */ /* 0x000fd400078e0a05 */
[----:B------:R-:W-:Y:S01]  /*162e0*/  @!P2 IMAD.MOV R7, RZ, RZ, -R7 ;  /* 0x000000ffff07a224 */ /* 0x000fe200078e0a07 */
[----:B------:R-:W-:-:S04]  /*162f0*/  @!P1 LOP3.LUT R7, RZ, R0, RZ, 0x33, !PT ;  /* 0x00000000ff079212 */ /* 0x000fc800078e33ff */
[----:B------:R-:W-:-:S05]  /*16300*/  IABS R3, R7 ;  /* 0x0000000700037213 */ /* 0x000fca0000000000 */
        /* <DEDUP_REMOVED lines=14> */
[--C-:B------:R-:W-:Y:S02]  /*163f0*/  IMAD R8, R8, R3, R7.reuse ;  /* 0x0000000308087224 */ /* 0x100fe400078e0207 */
[----:B------:R-:W-:Y:S02]  /*16400*/  IMAD.MOV R3, RZ, RZ, -R7 ;  /* 0x000000ffff037224 */ /* 0x000fe400078e0a07 */
[----:B------:R-:W-:Y:S02]  /*16410*/  IMAD R26, R8, 0x10000, R5 ;  /* 0x00010000081a7824 */ /* 0x000fe400078e0205 */
[----:B------:R-:W-:Y:S01]  /*16420*/  IMAD R3, R0, R3, R4 ;  /* 0x0000000300037224 */ /* 0x000fe200078e0204 */
[----:B------:R-:W-:Y:S06]  /*16430*/  BRA `(.L_x_1054) ;  /* 0x0000000000f87947 */ /* 0x000fec0003800000 */
.L_x_1053:
[----:B------:R-:W-:Y:S02]  /*16440*/  ULDC.64 UR4, c[0x0][0xc90] ;  /* 0x0003240000047ab9 */ /* 0x000fe40000000a00 */
[----:B------:R-:W-:-:S06]  /*16450*/  UIMAD.WIDE UR4, UR42, 0x4, UR4 ;  /* 0x000000042a0478a5 */ /* 0x000fcc000f8e0204 */
[----:B---3--:R-:W-:Y:S02]  /*16460*/  IMAD.U32 R2, RZ, RZ, UR4 ;  /* 0x00000004ff027e24 */ /* 0x008fe4000f8e00ff */
[----:B0-----:R-:W-:-:S05]  /*16470*/  IMAD.U32 R3, RZ, RZ, UR5 ;  /* 0x00000005ff037e24 */ /* 0x001fca000f8e00ff */
        /* <DEDUP_REMOVED lines=15> */
[----:B------:R-:W-:Y:S01]  /*16570*/  IMAD R3, R9, R11, R2 ;  /* 0x0000000b09037224 */ /* 0x000fe200078e0202 */
[----:B------:R-:W-:-:S04]  /*16580*/  LOP3.LUT R2, R4, R7, RZ, 0x3c, !PT ;  /* 0x0000000704027212 */ /* 0x000fc800078e3cff */
        /* <DEDUP_REMOVED lines=9> */
[----:B------:R-:W-:Y:S02]  /*16620*/  IMAD R6, R8, R9, RZ ;  /* 0x0000000908067224 */ /* 0x000fe400078e02ff */
[----:B------:R-:W-:Y:S02]  /*16630*/  IMAD.MOV R9, RZ, RZ, -R9 ;  /* 0x000000ffff097224 */ /* 0x000fe400078e0a09 */
[----:B------:R-:W-:Y:S02]  /*16640*/  IMAD.MOV R2, RZ, RZ, -R6 ;  /* 0x000000ffff027224 */ /* 0x000fe400078e0a06 */
[----:B------:R-:W-:-:S03]  /*16650*/  IMAD R4, R7, R9, R4 ;  /* 0x0000000907047224 */ /* 0x000fc600078e0204 */
[----:B------:R-:W-:-:S04]  /*16660*/  VIADDMNMX R5, R2, R5, R8, PT ;  /* 0x0000000502057246 */ /* 0x000fc80003800108 */
[----:B------:R-:W-:-:S04]  /*16670*/  IABS R8, R5 ;  /* 0x0000000500087213 */ /* 0x000fc80000000000 */
[----:B------:R-:W0:Y:S08]  /*16680*/  I2F.RP R10, R8 ;  /* 0x00000008000a7306 */ /* 0x000e300000209400 */
[----:B0-----:R-:W0:Y:S02]  /*16690*/  MUFU.RCP R10, R10 ;  /* 0x0000000a000a7308 */ /* 0x001e240000001000 */
[----:B0-----:R-:W-:Y:S01]  /*166a0*/  VIADD R2, R10, 0xffffffe ;  /* 0x0ffffffe0a027836 */ /* 0x001fe20000000000 */
[----:B------:R-:W-:-:S05]  /*166b0*/  IABS R10, R4 ;  /* 0x00000004000a7213 */ /* 0x000fca0000000000 */
[----:B------:R0:W1:Y:S02]  /*166c0*/  F2I.FTZ.U32.TRUNC.NTZ R3, R2 ;  /* 0x0000000200037305 */ /* 0x000064000021f000 */
[----:B0-----:R-:W-:Y:S02]  /*166d0*/  IMAD.MOV.U32 R2, RZ, RZ, RZ ;  /* 0x000000ffff027224 */ /* 0x001fe400078e00ff */
[----:B-1----:R-:W-:-:S04]  /*166e0*/  IMAD.MOV R7, RZ, RZ, -R3 ;  /* 0x000000ffff077224 */ /* 0x002fc800078e0a03 */
[----:B------:R-:W-:-:S04]  /*166f0*/  IMAD R7, R7, R8, RZ ;  /* 0x0000000807077224 */ /* 0x000fc800078e02ff */
[----:B------:R-:W-:Y:S01]  /*16700*/  IMAD.HI.U32 R3, R3, R7, R2 ;  /* 0x0000000703037227 */ /* 0x000fe200078e0002 */
[-C--:B------:R-:W-:Y:S02]  /*16710*/  IABS R7, R5.reuse ;  /* 0x0000000500077213 */ /* 0x080fe40000000000 */
[----:B------:R-:W-:Y:S02]  /*16720*/  LOP3.LUT R2, R4, R5, RZ, 0x3c, !PT ;  /* 0x0000000504027212 */ /* 0x000fe400078e3cff */
[----:B------:R-:W-:Y:S01]  /*16730*/  IADD3 R4, R6, 0x1000000, R4 ;  /* 0x0100000006047810 */ /* 0x000fe20007ffe004 */
[----:B------:R-:W-:Y:S01]  /*16740*/  IMAD.MOV R7, RZ, RZ, -R7 ;  /* 0x000000ffff077224 */ /* 0x000fe200078e0a07 */
[----:B------:R-:W-:Y:S01]  /*16750*/  ISETP.GE.AND P2, PT, R2, RZ, PT ;  /* 0x000000ff0200720c */ /* 0x000fe20003f46270 */
        /* <DEDUP_REMOVED lines=9> */
[----:B------:R-:W-:Y:S01]  /*167f0*/  @!P1 LOP3.LUT R3, RZ, R5, RZ, 0x33, !PT ;  /* 0x00000005ff039212 */ /* 0x000fe200078e33ff */
[----:B------:R-:W-:-:S04]  /*16800*/  IMAD.MOV R5, RZ, RZ, -R5 ;  /* 0x000000ffff057224 */ /* 0x000fc800078e0a05 */
[----:B------:R-:W-:-:S07]  /*16810*/  IMAD R26, R3, R5, R4 ;  /* 0x00000005031a7224 */ /* 0x000fce00078e0204 */
.L_x_1054:
[----:B------:R-:W-:-:S05]  /*16820*/  LOP3.LUT R3, RZ, R3, RZ, 0x33, !PT ;  /* 0x00000003ff037212 */ /* 0x000fca00078e33ff */
[----:B------:R-:W-:Y:S01]  /*16830*/  IMAD.IADD R25, R0, 0x1, R3 ;  /* 0x0000000100197824 */ /* 0x000fe200078e0203 */
[----:B------:R-:W-:Y:S06]  /*16840*/  BRA `(.L_x_1055) ;  /* 0x0000000000107947 */ /* 0x000fec0003800000 */
.L_x_1050:
[----:B------:R-:W-:Y:S01]  /*16850*/  IMAD.MOV.U32 R24, RZ, RZ, R7 ;  /* 0x000000ffff187224 */ /* 0x000fe200078e0007 */
[----:B------:R-:W-:Y:S01]  /*16860*/  ULDC UR42, c[0x0][0xc3c] ;  /* 0x00030f00002a7ab9 */ /* 0x000fe20000000800 */
[----:B------:R-:W-:Y:S02]  /*16870*/  IMAD.MOV.U32 R25, RZ, RZ, RZ ;  /* 0x000000ffff197224 */ /* 0x000fe400078e00ff */
[----:B------:R-:W-:-:S07]  /*16880*/  IMAD.MOV.U32 R26, RZ, RZ, RZ ;  /* 0x000000ffff1a7224 */ /* 0x000fce00078e00ff */
.L_x_1055:
        /* <DEDUP_REMOVED lines=10> */
.L_x_1048:
[----:B------:R-:W-:Y:S02]  /*16930*/  ULDC UR4, c[0x0][0xc3c] ;  /* 0x00030f0000047ab9 */ /* 0x000fe40000000800 */
[----:B------:R-:W-:-:S06]  /*16940*/  UISETP.GE.AND UP0, UPT, UR42, UR4, UPT ;  /* 0x000000042a00728c */ /* 0x000fcc000bf06270 */
[----:B------:R-:W-:-:S13]  /*16950*/  PLOP3.LUT P0, PT, PT, PT, UP0, 0x80, 0x0 ;  /* 0x000000000000781c */ /* 0x000fda0003f0f008 */
[----:B------:R-:W-:Y:S05]  /*16960*/  @!P0 BRA `(.L_x_1056) ;  /* 0xffffffb400188947 */ /* 0x000fea000383ffff */
.L_x_976:
[----:B0-----:R-:W3:Y:S01]  /*16970*/  LDL.LU R0, [R1+0x14] ;  /* 0x0000140001007983 */ /* 0x001ee20000300800 */
[----:B------:R-:W-:Y:S01]  /*16980*/  BSSY B0, `(.L_x_1057) ;  /* 0x000000b000007945 */ /* 0x000fe20003800000 */
[----:B------:R-:W0:Y:S01]  /*16990*/  S2R R5, SR_CgaCtaId ;  /* 0x0000000000057919 */ /* 0x000e220000008800 */
[----:B---3--:R-:W-:-:S05]  /*169a0*/  VIADD R0, R0, 0x1 ;  /* 0x0000000100007836 */ /* 0x008fca0000000000 */
[----:B------:R-:W-:-:S04]  /*169b0*/  LEA.HI R2, R0, R0, RZ, 0x1 ;  /* 0x0000000000027211 */ /* 0x000fc800078f08ff */
[----:B------:R-:W-:Y:S02]  /*169c0*/  LOP3.LUT R3, R2, 0xfffffffe, RZ, 0xc0, !PT ;  /* 0xfffffffe02037812 */ /* 0x000fe400078ec0ff */
[----:B------:R-:W-:-:S03]  /*169d0*/  MOV R2, 0x400 ;  /* 0x0000040000027802 */ /* 0x000fc60000000f00 */
[----:B------:R-:W-:Y:S01]  /*169e0*/  IMAD.IADD R0, R0, 0x1, -R3 ;  /* 0x0000000100007824 */ /* 0x000fe200078e0a03 */
[----:B0-----:R-:W-:-:S04]  /*169f0*/  LEA R9, R5, R2, 0x18 ;  /* 0x0000000205097211 */ /* 0x001fc800078ec0ff */
[----:B------:R-:W-:-:S04]  /*16a00*/  SHF.L.U32 R0, R0, 0x1f, RZ ;  /* 0x0000001f00007819 */ /* 0x000fc800000006ff */
[----:B------:R-:W0:Y:S02]  /*16a10*/  SYNCS.PHASECHK.TRANS64.TRYWAIT P0, [R9+URZ+0x19c20], R0 ;  /* 0x019c2000090075a7 */ /* 0x000e24000800017f */
[----:B0-----:R-:W-:Y:S05]  /*16a20*/  @!P0 BRA `(.L_x_1058) ;  /* 0x0000000c00988947 */ /* 0x001fea0003800000 */
.L_x_1095:
[----:B------:R-:W-:Y:S05]  /*16a30*/  BSYNC B0 ;  /* 0x0000000000007941 */ /* 0x000fea0003800000 */
.L_x_1057:
[----:B------:R-:W-:-:S03]  /*16a40*/  UMOV UR4, 0xffffffff ;  /* 0xffffffff00047882 */ /* 0x000fc60000000000 */
[----:B------:R-:W-:Y:S05]  /*16a50*/  BRA.DIV UR4, `(.L_x_1059) ;  /* 0x0000000e04a07947 */ /* 0x000fea000b800000 */
[----:B0-----:R-:W0:Y:S02]  /*16a60*/  S2R R0, SR_TID.X ;  /* 0x0000000000007919 */ /* 0x001e240000002100 */
[----:B0-----:R-:W-:-:S04]  /*16a70*/  SHF.R.U32.HI R0, RZ, 0x5, R0 ;  /* 0x00000005ff007819 */ /* 0x001fc80000011600 */
[----:B------:R-:W-:-:S05]  /*16a80*/  LOP3.LUT R0, R0, 0x3, RZ, 0xc0, !PT ;  /* 0x0000000300007812 */ /* 0x000fca00078ec0ff */
[----:B------:R0:W3:Y:S02]  /*16a90*/  SHFL.IDX PT, R14, R0, RZ, 0x1f ;  /* 0x00001fff000e7589 */ /* 0x0000e400000e0000 */
.L_x_1098:
[----:B---3--:R-:W-:Y:S01]  /*16aa0*/  ISETP.NE.AND P0, PT, R14, RZ, PT ;  /* 0x000000ff0e00720c */ /* 0x008fe20003f05270 */
[----:B------:R-:W-:-:S12]  /*16ab0*/  BSSY B0, `(.L_x_1060) ;  /* 0x000002b000007945 */ /* 0x000fd80003800000 */
[----:B------:R-:W-:Y:S05]  /*16ac0*/  @P0 BRA `(.L_x_1061) ;  /* 0x0000000000a40947 */ /* 0x000fea0003800000 */
[----:B------:R-:W-:-:S03]  /*16ad0*/  UMOV UR4, 0xffffffff ;  /* 0xffffffff00047882 */ /* 0x000fc60000000000 */
[----:B------:R-:W-:Y:S05]  /*16ae0*/  BRA.DIV UR4, `(.L_x_1062) ;  /* 0x0000000e04b07947 */ /* 0x000fea000b800000 */
[----:B------:R-:W-:-:S13]  /*16af0*/  ELECT P6, URZ, PT ;  /* 0x00000000003f782f */ /* 0x000fda00038c0000 */
.L_x_1101:
[----:B------:R-:W-:Y:S05]  /*16b00*/  @!P6 BRA `(.L_x_1061) ;  /* 0x000000000094e947 */ /* 0x000fea0003800000 */
[----:B------:R-:W-:-:S06]  /*16b10*/  ULOP3.LUT UR4, UR38, 0x2, URZ, 0xfc, !UPT ;  /* 0x0000000226047892 */ /* 0x000fcc000f8efc3f */
[----:B0-----:R-:W-:-:S05]  /*16b20*/  IMAD.U32 R0, RZ, RZ, UR4 ;  /* 0x00000004ff007e24 */ /* 0x001fca000f8e00ff */
[----:B------:R-:W-:-:S13]  /*16b30*/  ISETP.NE.AND P0, PT, R0, 0x3, PT ;  /* 0x000000030000780c */ /* 0x000fda0003f05270 */
[----:B------:R-:W-:Y:S05]  /*16b40*/  @!P0 BRA `(.L_x_1063) ;  /* 0x0000000000048947 */ /* 0x000fea0003800000 */
[----:B------:R-:W-:Y:S01]  /*16b50*/  BPT.TRAP 0x1 ;  /* 0x000000040000795c */ /* 0x000fe20000300000 */
.L_x_1063:
[----:B------:R-:W-:Y:S01]  /*16b60*/  VIADD R3, R9, 0x19c40 ;  /* 0x00019c4009037836 */ /* 0x000fe20000000000 */
[----:B------:R-:W-:Y:S01]  /*16b70*/  SHF.L.U32 R2, R22, 0x1f, RZ ;  /* 0x0000001f16027819 */ /* 0x000fe200000006ff */
[C---:B------:R-:W-:Y:S02]  /*16b80*/  VIADD R0, R18.reuse, 0x1 ;  /* 0x0000000112007836 */ /* 0x040fe40000000000 */
[----:B------:R-:W-:-:S03]  /*16b90*/  IMAD R7, R18, 0x8, R3 ;  /* 0x0000000812077824 */ /* 0x000fc600078e0203 */
[C---:B------:R-:W-:Y:S01]  /*16ba0*/  ISETP.NE.AND P2, PT, R0.reuse, 0x2, PT ;  /* 0x000000020000780c */ /* 0x040fe20003f45270 */
[----:B------:R-:W0:Y:S03]  /*16bb0*/  SYNCS.PHASECHK.TRANS64.TRYWAIT P1, [R7+URZ], R2 ;  /* 0x00000002070075a7 */ /* 0x000e26000802017f */
[----:B------:R-:W-:Y:S02]  /*16bc0*/  SEL R5, RZ, 0x1, P2 ;  /* 0x00000001ff057807 */ /* 0x000fe40001000000 */
[----:B-1----:R-:W-:Y:S02]  /*16bd0*/  SEL R4, R0, RZ, P2 ;  /* 0x000000ff00047207 */ /* 0x002fe40001000000 */
[----:B------:R-:W-:-:S03]  /*16be0*/  LOP3.LUT R0, R22, R5, RZ, 0x3c, !PT ;  /* 0x0000000516007212 */ /* 0x000fc600078e3cff */
[----:B------:R-:W-:Y:S01]  /*16bf0*/  IMAD R3, R4, 0x8, R3 ;  /* 0x0000000804037824 */ /* 0x000fe200078e0203 */
[----:B------:R-:W-:Y:S01]  /*16c00*/  SHF.L.U32 R0, R0, 0x1f, RZ ;  /* 0x0000001f00007819 */ /* 0x000fe200000006ff */
[----:B0-----:R-:W-:Y:S06]  /*16c10*/  @!P1 BRA `(.L_x_1064) ;  /* 0x0000000c00849947 */ /* 0x001fec0003800000 */
.L_x_1102:
[----:B------:R-:W1:Y:S02]  /*16c20*/  SYNCS.PHASECHK.TRANS64.TRYWAIT P1, [R3+URZ], R0 ;  /* 0x00000000030075a7 */ /* 0x000e64000802017f */
[----:B-1----:R-:W-:Y:S05]  /*16c30*/  @!P1 BRA `(.L_x_1065) ;  /* 0x0000000c00909947 */ /* 0x002fea0003800000 */
.L_x_1103:
[----:B------:R-:W-:Y:S05]  /*16c40*/  @!P0 BRA `(.L_x_1066) ;  /* 0x0000000000048947 */ /* 0x000fea0003800000 */
[----:B------:R-:W-:Y:S01]  /*16c50*/  BPT.TRAP 0x1 ;  /* 0x000000040000795c */ /* 0x000fe20000300000 */
.L_x_1066:
[----:B-1----:R-:W-:-:S04]  /*16c60*/  IMAD R3, R18, 0x8, R9 ;  /* 0x0000000812037824 */ /* 0x002fc800078e0209 */
[----:B------:R-:W1:Y:S02]  /*16c70*/  SYNCS.PHASECHK.TRANS64.TRYWAIT P1, [R3+URZ+0x19c60], R2 ;  /* 0x019c6002030075a7 */ /* 0x000e64000802017f */
[----:B-1----:R-:W-:Y:S05]  /*16c80*/  @!P1 BRA `(.L_x_1067) ;  /* 0x0000000c00909947 */ /* 0x002fea0003800000 */
.L_x_1104:
[----:B------:R-:W-:Y:S05]  /*16c90*/  @!P0 BRA `(.L_x_1068) ;  /* 0x0000000000048947 */ /* 0x000fea0003800000 */
[----:B------:R-:W-:Y:S01]  /*16ca0*/  BPT.TRAP 0x1 ;  /* 0x000000040000795c */ /* 0x000fe20000300000 */
.L_x_1068:
[----:B------:R-:W-:-:S04]  /*16cb0*/  IMAD R5, R4, 0x8, R9 ;  /* 0x0000000804057824 */ /* 0x000fc800078e0209 */
[----:B------:R-:W3:Y:S02]  /*16cc0*/  SYNCS.PHASECHK.TRANS64.TRYWAIT P1, [R5+URZ+0x19c60], R0 ;  /* 0x019c6000050075a7 */ /* 0x000ee4000802017f */
[----:B---3--:R-:W-:Y:S05]  /*16cd0*/  @!P1 BRA `(.L_x_1069) ;  /* 0x0000000c00909947 */ /* 0x008fea0003800000 */
.L_x_1105:
[----:B------:R-:W-:Y:S05]  /*16ce0*/  @!P0 BRA `(.L_x_1070) ;  /* 0x0000000000048947 */ /* 0x000fea0003800000 */
[----:B------:R-:W-:Y:S01]  /*16cf0*/  BPT.TRAP 0x1 ;  /* 0x000000040000795c */ /* 0x000fe20000300000 */
.L_x_1070:
[----:B------:R-:W4:Y:S02]  /*16d00*/  SYNCS.PHASECHK.TRANS64.TRYWAIT P0, [R3+URZ+0x19c80], R2 ;  /* 0x019c8002030075a7 */ /* 0x000f24000800017f */
[----:B----4-:R-:W-:Y:S05]  /*16d10*/  @!P0 BRA `(.L_x_1071) ;  /* 0x0000000c00948947 */ /* 0x010fea0003800000 */
.L_x_1072:
[----:B------:R0:W0:Y:S02]  /*16d20*/  SYNCS.PHASECHK.TRANS64.TRYWAIT P0, [R5+URZ+0x19c80], R0 ;  /* 0x019c8000050075a7 */ /* 0x000024000800017f */
[----:B0-----:R-:W-:Y:S05]  /*16d30*/  @!P0 NANOSLEEP.SYNCS 0x989680 ;  /* 0x009896800000895d */ /* 0x001fea0003900000 */
[----:B------:R-:W0:Y:S02]  /*16d40*/  @!P0 SYNCS.PHASECHK.TRANS64 P0, [R5+URZ+0x19c80], R0 ;  /* 0x019c8000050085a7 */ /* 0x000e24000800007f */
[----:B0-----:R-:W-:Y:S05]  /*16d50*/  @!P0 BRA `(.L_x_1072) ;  /* 0xfffffffc00f08947 */ /* 0x001fea000383ffff */
.L_x_1061:
[----:B------:R-:W-:Y:S05]  /*16d60*/  BSYNC B0 ;  /* 0x0000000000007941 */ /* 0x000fea0003800000 */
.L_x_1060:
[----:B------:R-:W-:Y:S05]  /*16d70*/  EXIT ;  /* 0x000000000000794d */ /* 0x000fea0003800000 */
.L_x_879:
[----:B0-----:R-:W-:-:S04]  /*16d80*/  IMAD.U32 R3, RZ, RZ, UR46 ;  /* 0x0000002eff037e24 */ /* 0x001fc8000f8e00ff */
[----:B------:R0:W1:Y:S03]  /*16d90*/  SYNCS.PHASECHK.TRANS64.TRYWAIT P1, [R3+URZ+0x19c00], R0 ;  /* 0x019c0000030075a7 */ /* 0x000066000802017f */
[----:B-1----:R-:W-:Y:S05]  /*16da0*/  @!P1 NANOSLEEP.SYNCS 0x989680 ;  /* 0x009896800000995d */ /* 0x002fea0003900000 */
[----:B------:R-:W1:Y:S02]  /*16db0*/  @!P1 SYNCS.PHASECHK.TRANS64 P1, [R3+URZ+0x19c00], R0 ;  /* 0x019c0000030095a7 */ /* 0x000e64000802007f */
[----:B-1----:R-:W-:Y:S05]  /*16dc0*/  @!P1 BRA `(.L_x_879) ;  /* 0xfffffffc00ec9947 */ /* 0x002fea000383ffff */
[----:B------:R-:W-:Y:S05]  /*16dd0*/  BRA `(.L_x_1073) ;  /* 0xfffffeb400447947 */ /* 0x000fea000383ffff */
.L_x_883:
[----:B-1----:R1:W2:Y:S02]  /*16de0*/  SYNCS.PHASECHK.TRANS64.TRYWAIT P2, [R3+URZ+0x19c30], R0 ;  /* 0x019c3000030075a7 */ /* 0x0022a4000804017f */
[----:B--2---:R-:W-:Y:S05]  /*16df0*/  @!P2 NANOSLEEP.SYNCS 0x989680 ;  /* 0x009896800000a95d */ /* 0x004fea0003900000 */
[----:B------:R-:W2:Y:S02]  /*16e00*/  @!P2 SYNCS.PHASECHK.TRANS64 P2, [R3+URZ+0x19c30], R0 ;  /* 0x019c30000300a5a7 */ /* 0x000ea4000804007f */
[----:B--2---:R-:W-:Y:S05]  /*16e10*/  @!P2 BRA `(.L_x_883) ;  /* 0xfffffffc00f0a947 */ /* 0x004fea000383ffff */
[----:B------:R-:W-:Y:S05]  /*16e20*/  BRA `(.L_x_882) ;  /* 0xfffffeb400687947 */ /* 0x000fea000383ffff */
.L_x_899:
[----:B-1----:R-:W-:-:S04]  /*16e30*/  IMAD.U32 R7, RZ, RZ, UR23 ;  /* 0x00000017ff077e24 */ /* 0x002fc8000f8e00ff */
[----:B------:R1:W2:Y:S03]  /*16e40*/  SYNCS.PHASECHK.TRANS64.TRYWAIT P2, [R7+URZ+0x19c30], R6 ;  /* 0x019c3006070075a7 */ /* 0x0002a6000804017f */
[----:B--2---:R-:W-:Y:S05]  /*16e50*/  @!P2 NANOSLEEP.SYNCS 0x989680 ;  /* 0x009896800000a95d */ /* 0x004fea0003900000 */
[----:B------:R-:W2:Y:S02]  /*16e60*/  @!P2 SYNCS.PHASECHK.TRANS64 P2, [R7+URZ+0x19c30], R6 ;  /* 0x019c30060700a5a7 */ /* 0x000ea4000804007f */
[----:B--2---:R-:W-:Y:S05]  /*16e70*/  @!P2 BRA `(.L_x_899) ;  /* 0xfffffffc00eca947 */ /* 0x004fea000383ffff */
[----:B------:R-:W-:Y:S05]  /*16e80*/  BRA `(.L_x_898) ;  /* 0xfffffee8001c7947 */ /* 0x000fea000383ffff */
.L_x_903:
[----:B-1----:R-:W-:-:S04]  /*16e90*/  IMAD.U32 R7, RZ, RZ, UR11 ;  /* 0x0000000bff077e24 */ /* 0x002fc8000f8e00ff */
[----:B------:R1:W2:Y:S03]  /*16ea0*/  SYNCS.PHASECHK.TRANS64.TRYWAIT P2, [R7+URZ+0x19c50], R6 ;  /* 0x019c5006070075a7 */ /* 0x0002a6000804017f */
[----:B--2---:R-:W-:Y:S05]  /*16eb0*/  @!P2 NANOSLEEP.SYNCS 0x989680 ;  /* 0x009896800000a95d */ /* 0x004fea0003900000 */
[----:B------:R-:W2:Y:S02]  /*16ec0*/  @!P2 SYNCS.PHASECHK.TRANS64 P2, [R7+URZ+0x19c50], R6 ;  /* 0x019c50060700a5a7 */ /* 0x000ea4000804007f */
[----:B--2---:R-:W-:Y:S05]  /*16ed0*/  @!P2 BRA `(.L_x_903) ;  /* 0xfffffffc00eca947 */ /* 0x004fea000383ffff */
[----:B------:R-:W-:Y:S05]  /*16ee0*/  BRA `(.L_x_902) ;  /* 0xfffffee8006c7947 */ /* 0x000fea000383ffff */
.L_x_921:
[----:B-1----:R-:W-:-:S04]  /*16ef0*/  IMAD.U32 R9, RZ, RZ, UR20 ;  /* 0x00000014ff097e24 */ /* 0x002fc8000f8e00ff */
[----:B------:R1:W2:Y:S03]  /*16f00*/  SYNCS.PHASECHK.TRANS64.TRYWAIT P2, [R9+URZ+0x19c30], R0 ;  /* 0x019c3000090075a7 */ /* 0x0002a6000804017f */
[----:B--2---:R-:W-:Y:S05]  /*16f10*/  @!P2 NANOSLEEP.SYNCS 0x989680 ;  /* 0x009896800000a95d */ /* 0x004fea0003900000 */
[----:B------:R-:W2:Y:S02]  /*16f20*/  @!P2 SYNCS.PHASECHK.TRANS64 P2, [R9+URZ+0x19c30], R0 ;  /* 0x019c30000900a5a7 */ /* 0x000ea4000804007f */
[----:B--2---:R-:W-:Y:S05]  /*16f30*/  @!P2 BRA `(.L_x_921) ;  /* 0xfffffffc00eca947 */ /* 0x004fea000383ffff */
[----:B------:R-:W-:Y:S05]  /*16f40*/  BRA `(.L_x_920) ;  /* 0xffffff1400b47947 */ /* 0x000fea000383ffff */
.L_x_925:
[----:B-1----:R-:W-:-:S04]  /*16f50*/  IMAD.U32 R2, RZ, RZ, UR11 ;  /* 0x0000000bff027e24 */ /* 0x002fc8000f8e00ff */
[----:B------:R1:W2:Y:S03]  /*16f60*/  SYNCS.PHASECHK.TRANS64.TRYWAIT P2, [R2+URZ+0x19c50], R0 ;  /* 0x019c5000020075a7 */ /* 0x0002a6000804017f */
[----:B--2---:R-:W-:Y:S05]  /*16f70*/  @!P2 NANOSLEEP.SYNCS 0x989680 ;  /* 0x009896800000a95d */ /* 0x004fea0003900000 */
[----:B------:R-:W2:Y:S02]  /*16f80*/  @!P2 SYNCS.PHASECHK.TRANS64 P2, [R2+URZ+0x19c50], R0 ;  /* 0x019c50000200a5a7 */ /* 0x000ea4000804007f */
[----:B--2---:R-:W-:Y:S05]  /*16f90*/  @!P2 BRA `(.L_x_925) ;  /* 0xfffffffc00eca947 */ /* 0x004fea000383ffff */
[----:B------:R-:W-:Y:S05]  /*16fa0*/  BRA `(.L_x_924) ;  /* 0xffffff1800047947 */ /* 0x000fea000383ffff */
.L_x_932:
[----:B-1----:R-:W-:-:S04]  /*16fb0*/  IMAD.U32 R7, RZ, RZ, UR22 ;  /* 0x00000016ff077e24 */ /* 0x002fc8000f8e00ff */
[----:B------:R1:W2:Y:S03]  /*16fc0*/  SYNCS.PHASECHK.TRANS64.TRYWAIT P2, [R7+URZ+0x19c30], R0 ;  /* 0x019c3000070075a7 */ /* 0x0002a6000804017f */
[----:B--2---:R-:W-:Y:S05]  /*16fd0*/  @!P2 NANOSLEEP.SYNCS 0x989680 ;  /* 0x009896800000a95d */ /* 0x004fea0003900000 */
[----:B------:R-:W2:Y:S02]  /*16fe0*/  @!P2 SYNCS.PHASECHK.TRANS64 P2, [R7+URZ+0x19c30], R0 ;  /* 0x019c30000700a5a7 */ /* 0x000ea4000804007f */
[----:B--2---:R-:W-:Y:S05]  /*16ff0*/  @!P2 BRA `(.L_x_932) ;  /* 0xfffffffc00eca947 */ /* 0x004fea000383ffff */
[----:B------:R-:W-:Y:S05]  /*17000*/  BRA `(.L_x_931) ;  /* 0xffffff3000807947 */ /* 0x000fea000383ffff */
.L_x_936:
[----:B-1----:R-:W-:-:S04]  /*17010*/  IMAD.U32 R2, RZ, RZ, UR11 ;  /* 0x0000000bff027e24 */ /* 0x002fc8000f8e00ff */
[----:B------:R1:W2:Y:S03]  /*17020*/  SYNCS.PHASECHK.TRANS64.TRYWAIT P2, [R2+URZ+0x19c50], R0 ;  /* 0x019c5000020075a7 */ /* 0x0002a6000804017f */
[----:B--2---:R-:W-:Y:S05]  /*17030*/  @!P2 NANOSLEEP.SYNCS 0x989680 ;  /* 0x009896800000a95d */ /* 0x004fea0003900000 */
[----:B------:R-:W2:Y:S02]  /*17040*/  @!P2 SYNCS.PHASECHK.TRANS64 P2, [R2+URZ+0x19c50], R0 ;  /* 0x019c50000200a5a7 */ /* 0x000ea4000804007f */
[----:B--2---:R-:W-:Y:S05]  /*17050*/  @!P2 BRA `(.L_x_936) ;  /* 0xfffffffc00eca947 */ /* 0x004fea000383ffff */
[----:B------:R-:W-:Y:S05]  /*17060*/  BRA `(.L_x_935) ;  /* 0xffffff3000d07947 */ /* 0x000fea000383ffff */
.L_x_950:
[----:B-1----:R-:W-:-:S04]  /*17070*/  IMAD.U32 R6, RZ, RZ, UR14 ;  /* 0x0000000eff067e24 */ /* 0x002fc8000f8e00ff */
[----:B------:R1:W2:Y:S03]  /*17080*/  SYNCS.PHASECHK.TRANS64.TRYWAIT P1, [R6+URZ+0x19c50], R3 ;  /* 0x019c5003060075a7 */ /* 0x0002a6000802017f */
[----:B--2---:R-:W-:Y:S05]  /*17090*/  @!P1 NANOSLEEP.SYNCS 0x989680 ;  /* 0x009896800000995d */ /* 0x004fea0003900000 */
[----:B------:R-:W2:Y:S02]  /*170a0*/  @!P1 SYNCS.PHASECHK.TRANS64 P1, [R6+URZ+0x19c50], R3 ;  /* 0x019c5003060095a7 */ /* 0x000ea4000802007f */
[----:B--2---:R-:W-:Y:S05]  /*170b0*/  @!P1 BRA `(.L_x_950) ;  /* 0xfffffffc00ec9947 */ /* 0x004fea000383ffff */
[----:B------:R-:W-:Y:S05]  /*170c0*/  BRA `(.L_x_949) ;  /* 0xffffff5c003c7947 */ /* 0x000fea000383ffff */
.L_x_998:
[----:B------:R-:W-:Y:S02]  /*170d0*/  IMAD.MOV.U32 R13, RZ, RZ, R20 ;  /* 0x000000ffff0d7224 */ /* 0x000fe400078e0014 */
[----:B------:R-:W-:Y:S02]  /*170e0*/  IMAD.MOV.U32 R12, RZ, RZ, RZ ;  /* 0x000000ffff0c7224 */ /* 0x000fe400078e00ff */
[----:B------:R-:W-:Y:S02]  /*170f0*/  IMAD.MOV.U32 R11, RZ, RZ, 0x1f ;  /* 0x0000001fff0b7424 */ /* 0x000fe400078e00ff */
[----:B------:R-:W-:-:S07]  /*17100*/  IMAD.MOV.U32 R15, RZ, RZ, -0x1 ;  /* 0xffffffffff0f7424 */ /* 0x000fce00078e00ff */
[----:B01----:R-:W-:Y:S05]  /*17110*/  WARPSYNC.COLLECTIVE R15, `(.L_x_1074) ;  /* 0x000000000f087348 */ /* 0x003fea0003c00000 */
[----:B------:R2:W3:Y:S02]  /*17120*/  SHFL.IDX P6, R14, R13, R12, R11 ;  /* 0x0000000c0d0e7389 */ /* 0x0004e400000c000b */
[----:B0123--:R-:W-:Y:S01]  /*17130*/  ENDCOLLECTIVE ;  /* 0x000000000000791b */ /* 0x00ffe20003800000 */
.L_x_1074:
[----:B------:R-:W-:Y:S05]  /*17140*/  BRA `(.L_x_1075) ;  /* 0xffffffc000007947 */ /* 0x000fea000383ffff */
.L_x_1000:
[----:B------:R-:W-:Y:S01]  /*17150*/  BSSY B0, `(.L_x_1076) ;  /* 0x0000006000007945 */ /* 0x000fe20003800000 */
[----:B------:R-:W-:-:S07]  /*17160*/  IMAD.MOV.U32 R15, RZ, RZ, -0x1 ;  /* 0xffffffffff0f7424 */ /* 0x000fce00078e00ff */
[----:B012---:R-:W-:Y:S05]  /*17170*/  WARPSYNC.COLLECTIVE R15, `(.L_x_1077) ;  /* 0x000000000f0c7348 */ /* 0x007fea0003c00000 */
[----:B------:R-:W-:Y:S02]  /*17180*/  ELECT P6, UR62, PT ;  /* 0x00000000003e782f */ /* 0x000fe400038c0000 */
[----:B------:R-:W-:Y:S01]  /*17190*/  MOV R14, UR62 ;  /* 0x0000003e000e7c02 */ /* 0x000fe20008000f00 */
[----:B012---:R-:W-:Y:S10]  /*171a0*/  ENDCOLLECTIVE ;  /* 0x000000000000791b */ /* 0x007ff40003800000 */
.L_x_1077:
[----:B------:R-:W-:Y:S05]  /*171b0*/  BSYNC B0 ;  /* 0x0000000000007941 */ /* 0x000fea0003800000 */
.L_x_1076:
[----:B------:R-:W-:Y:S05]  /*171c0*/  BRA `(.L_x_1078) ;  /* 0xffffffc000087947 */ /* 0x000fea000383ffff */
.L_x_1002:
[----:B-1----:R1:W3:Y:S02]  /*171d0*/  SYNCS.PHASECHK.TRANS64.TRYWAIT P0, [R4+URZ+0x19c80], R3 ;  /* 0x019c8003040075a7 */ /* 0x0022e4000800017f */
[----:B---3--:R-:W-:Y:S05]  /*171e0*/  @!P0 NANOSLEEP.SYNCS 0x989680 ;  /* 0x009896800000895d */ /* 0x008fea0003900000 */
[----:B------:R-:W3:Y:S02]  /*171f0*/  @!P0 SYNCS.PHASECHK.TRANS64 P0, [R4+URZ+0x19c80], R3 ;  /* 0x019c8003040085a7 */ /* 0x000ee4000800007f */
[----:B---3--:R-:W-:Y:S05]  /*17200*/  @!P0 BRA `(.L_x_1002) ;  /* 0xfffffffc00f08947 */ /* 0x008fea000383ffff */
[----:B------:R-:W-:Y:S05]  /*17210*/  BRA `(.L_x_1079) ;  /* 0xffffffc000647947 */ /* 0x000fea000383ffff */
.L_x_1004:
[----:B---3--:R3:W4:Y:S02]  /*17220*/  SYNCS.PHASECHK.TRANS64.TRYWAIT P0, [R4+URZ+0x19c40], R3 ;  /* 0x019c4003040075a7 */ /* 0x008724000800017f */
[----:B----4-:R-:W-:Y:S05]  /*17230*/  @!P0 NANOSLEEP.SYNCS 0x989680 ;  /* 0x009896800000895d */ /* 0x010fea0003900000 */
[----:B------:R-:W4:Y:S02]  /*17240*/  @!P0 SYNCS.PHASECHK.TRANS64 P0, [R4+URZ+0x19c40], R3 ;  /* 0x019c4003040085a7 */ /* 0x000f24000800007f */
[----:B----4-:R-:W-:Y:S05]  /*17250*/  @!P0 BRA `(.L_x_1004) ;  /* 0xfffffffc00f08947 */ /* 0x010fea000383ffff */
[----:B------:R-:W-:Y:S05]  /*17260*/  BRA `(.L_x_1080) ;  /* 0xffffffc000e87947 */ /* 0x000fea000383ffff */
.L_x_1008:
[----:B------:R-:W2:Y:S01]  /*17270*/  LDL.LU R11, [R1+0x8] ;  /* 0x00000800010b7983 */ /* 0x000ea20000300800 */
[----:B------:R-:W-:Y:S02]  /*17280*/  IMAD.MOV.U32 R7, RZ, RZ, R12 ;  /* 0x000000ffff077224 */ /* 0x000fe400078e000c */
[----:B------:R-:W-:Y:S02]  /*17290*/  IMAD.MOV.U32 R13, RZ, RZ, R4 ;  /* 0x000000ffff0d7224 */ /* 0x000fe400078e0004 */
[----:B------:R-:W-:Y:S02]  /*172a0*/  IMAD.MOV.U32 R12, RZ, RZ, RZ ;  /* 0x000000ffff0c7224 */ /* 0x000fe400078e00ff */
[----:B------:R-:W-:Y:S02]  /*172b0*/  IMAD.MOV.U32 R15, RZ, RZ, -0x1 ;  /* 0xffffffffff0f7424 */ /* 0x000fe400078e00ff */
[----:B------:R-:W-:Y:S02]  /*172c0*/  IMAD.IADD R7, R21, 0x1, R7 ;  /* 0x0000000115077824 */ /* 0x000fe400078e0207 */
[----:B--2---:R-:W-:-:S02]  /*172d0*/  IMAD R6, R11, R9, RZ ;  /* 0x000000090b067224 */ /* 0x004fc400078e02ff */
[----:B------:R-:W-:-:S03]  /*172e0*/  IMAD.MOV.U32 R11, RZ, RZ, 0x1e1f ;  /* 0x00001e1fff0b7424 */ /* 0x000fc600078e00ff */
[----:B------:R-:W-:-:S13]  /*172f0*/  ISETP.GE.AND P4, PT, R7, R6, PT ;  /* 0x000000060700720c */ /* 0x000fda0003f86270 */
[----:B0----5:R-:W-:Y:S05]  /*17300*/  WARPSYNC.COLLECTIVE R15, `(.L_x_1081) ;  /* 0x000000000f087348 */ /* 0x021fea0003c00000 */
[----:B------:R1:W2:Y:S02]  /*17310*/  SHFL.IDX P6, R14, R13, R12, R11 ;  /* 0x0000000c0d0e7389 */ /* 0x0002a400000c000b */
[----:B012--5:R-:W-:Y:S01]  /*17320*/  ENDCOLLECTIVE ;  /* 0x000000000000791b */ /* 0x027fe20003800000 */
.L_x_1081:
[----:B------:R-:W-:Y:S02]  /*17330*/  IMAD.MOV.U32 R13, RZ, RZ, R0 ;  /* 0x000000ffff0d7224 */ /* 0x000fe400078e0000 */
[----:B------:R-:W-:-:S07]  /*17340*/  IMAD.MOV.U32 R2, RZ, RZ, R14 ;  /* 0x000000ffff027224 */ /* 0x000fce00078e000e */
[----:B------:R-:W-:Y:S05]  /*17350*/  WARPSYNC.COLLECTIVE R15, `(.L_x_1082) ;  /* 0x000000000f087348 */ /* 0x000fea0003c00000 */
[----:B------:R0:W1:Y:S02]  /*17360*/  SHFL.IDX P6, R14, R13, R12, R11 ;  /* 0x0000000c0d0e7389 */ /* 0x00006400000c000b */
[----:B01----:R-:W-:Y:S01]  /*17370*/  ENDCOLLECTIVE ;  /* 0x000000000000791b */ /* 0x003fe20003800000 */
.L_x_1082:
[----:B------:R-:W-:Y:S02]  /*17380*/  IMAD.MOV.U32 R13, RZ, RZ, R4 ;  /* 0x000000ffff0d7224 */ /* 0x000fe400078e0004 */
[----:B------:R-:W-:Y:S02]  /*17390*/  IMAD.MOV.U32 R12, RZ, RZ, 0x1 ;  /* 0x00000001ff0c7424 */ /* 0x000fe400078e00ff */
[----:B------:R-:W-:-:S07]  /*173a0*/  IMAD.MOV.U32 R3, RZ, RZ, R14 ;  /* 0x000000ffff037224 */ /* 0x000fce00078e000e */
[----:B------:R-:W-:Y:S05]  /*173b0*/  WARPSYNC.COLLECTIVE R15, `(.L_x_1083) ;  /* 0x000000000f087348 */ /* 0x000fea0003c00000 */
[----:B------:R0:W1:Y:S02]  /*173c0*/  SHFL.IDX P6, R14, R13, R12, R11 ;  /* 0x0000000c0d0e7389 */ /* 0x00006400000c000b */
[----:B01----:R-:W-:Y:S01]  /*173d0*/  ENDCOLLECTIVE ;  /* 0x000000000000791b */ /* 0x003fe20003800000 */
.L_x_1083:
        /* <DEDUP_REMOVED lines=10> */
.L_x_1084:
        /* <DEDUP_REMOVED lines=13> */
.L_x_1085:
[----:B------:R-:W-:-:S13]  /*17550*/  ISETP.GE.AND P4, PT, R3, R6, PT ;  /* 0x000000060300720c */ /* 0x000fda0003f86270 */
[----:B------:R-:W-:Y:S01]  /*17560*/  @!P4 IADD3 R0, P3, R20, R0, RZ ;  /* 0x000000001400c210 */ /* 0x000fe20007f7e0ff */
[----:B------:R-:W-:-:S04]  /*17570*/  IMAD.MOV.U32 R13, RZ, RZ, R8 ;  /* 0x000000ffff0d7224 */ /* 0x000fc800078e0008 */
[----:B------:R-:W-:-:S04]  /*17580*/  @!P4 IMAD.X R2, RZ, RZ, R4, P3 ;  /* 0x000000ffff02c224 */ /* 0x000fc800018e0604 */
[----:B------:R-:W-:Y:S02]  /*17590*/  @!P4 IMAD.MOV.U32 R3, RZ, RZ, R2 ;  /* 0x000000ffff03c224 */ /* 0x000fe400078e0002 */
[----:B------:R-:W-:Y:S02]  /*175a0*/  @!P4 IMAD.MOV.U32 R2, RZ, RZ, R0 ;  /* 0x000000ffff02c224 */ /* 0x000fe400078e0000 */
[----:B------:R-:W-:-:S07]  /*175b0*/  IMAD.MOV.U32 R5, RZ, RZ, R14 ;  /* 0x000000ffff057224 */ /* 0x000fce00078e000e */
[----:B------:R-:W-:Y:S05]  /*175c0*/  WARPSYNC.COLLECTIVE R15, `(.L_x_1086) ;  /* 0x000000000f087348 */ /* 0x000fea0003c00000 */
[----:B------:R0:W1:Y:S02]  /*175d0*/  SHFL.IDX P6, R14, R13, R12, R11 ;  /* 0x0000000c0d0e7389 */ /* 0x00006400000c000b */
[----:B01----:R-:W-:Y:S01]  /*175e0*/  ENDCOLLECTIVE ;  /* 0x000000000000791b */ /* 0x003fe20003800000 */
.L_x_1086:
[----:B------:R-:W-:Y:S01]  /*175f0*/  @!PT LDS RZ, [RZ] ;  /* 0x00000000fffff984 */ /* 0x000fe20000000800 */
[----:B------:R-:W-:Y:S01]  /*17600*/  @!PT LDS RZ, [RZ] ;  /* 0x00000000fffff984 */ /* 0x000fe20000000800 */
[----:B------:R-:W-:Y:S01]  /*17610*/  @!PT LDS RZ, [RZ] ;  /* 0x00000000fffff984 */ /* 0x000fe20000000800 */
[----:B------:R0:W-:Y:S04]  /*17620*/  @!P4 LDGSTS.E.BYPASS.LTC128B.128 [R10+0xf800], desc[UR52][R2.64], !P2 ;  /* 0x0f800000020acfae */ /* 0x0001e8000d101d74 */
[----:B------:R0:W-:Y:S04]  /*17630*/  @!P4 LDGSTS.E.BYPASS.LTC128B.128 [R10+0x11000], desc[UR52][R2.64+0x20], !P1 ;  /* 0x11000020020acfae */ /* 0x0001e8000c901d74 */
[----:B------:R0:W-:Y:S01]  /*17640*/  @!P4 LDGSTS.E.BYPASS.LTC128B.128 [R10+0x12800], desc[UR52][R2.64+0x40], !P0 ;  /* 0x12800040020acfae */ /* 0x0001e2000c101d74 */
[----:B------:R-:W-:Y:S05]  /*17650*/  BRA `(.L_x_1087) ;  /* 0xffffffc800c07947 */ /* 0x000fea000383ffff */
.L_x_1013:
[----:B0-----:R0:W1:Y:S02]  /*17660*/  SYNCS.PHASECHK.TRANS64.TRYWAIT P0, [R17+URZ+0x19c20], R2 ;  /* 0x019c2002110075a7 */ /* 0x001064000800017f */
[----:B-1----:R-:W-:Y:S05]  /*17670*/  @!P0 NANOSLEEP.SYNCS 0x989680 ;  /* 0x009896800000895d */ /* 0x002fea0003900000 */
[----:B------:R-:W1:Y:S02]  /*17680*/  @!P0 SYNCS.PHASECHK.TRANS64 P0, [R17+URZ+0x19c20], R2 ;  /* 0x019c2002110085a7 */ /* 0x000e64000800007f */
[----:B-1----:R-:W-:Y:S05]  /*17690*/  @!P0 BRA `(.L_x_1013) ;  /* 0xfffffffc00f08947 */ /* 0x002fea000383ffff */
[----:B------:R-:W-:Y:S05]  /*176a0*/  BRA `(.L_x_1088) ;  /* 0xffffffcc003c7947 */ /* 0x000fea000383ffff */
.L_x_1019:
[----:B0-----:R0:W1:Y:S02]  /*176b0*/  SYNCS.PHASECHK.TRANS64.TRYWAIT P0, [R4+URZ+0x19c80], R2 ;  /* 0x019c8002040075a7 */ /* 0x001064000800017f */
[----:B-1----:R-:W-:Y:S05]  /*176c0*/  @!P0 NANOSLEEP.SYNCS 0x989680 ;  /* 0x009896800000895d */ /* 0x002fea0003900000 */
[----:B------:R-:W1:Y:S02]  /*176d0*/  @!P0 SYNCS.PHASECHK.TRANS64 P0, [R4+URZ+0x19c80], R2 ;  /* 0x019c8002040085a7 */ /* 0x000e64000800007f */
[----:B-1----:R-:W-:Y:S05]  /*176e0*/  @!P0 BRA `(.L_x_1019) ;  /* 0xfffffffc00f08947 */ /* 0x002fea000383ffff */
[----:B------:R-:W-:Y:S05]  /*176f0*/  BRA `(.L_x_1089) ;  /* 0xffffffcc00d47947 */ /* 0x000fea000383ffff */
.L_x_1026:
[----:B-1----:R1:W2:Y:S02]  /*17700*/  SYNCS.PHASECHK.TRANS64.TRYWAIT P0, [R4+URZ+0x19c40], R2 ;  /* 0x019c4002040075a7 */ /* 0x0022a4000800017f */
[----:B--2---:R-:W-:Y:S05]  /*17710*/  @!P0 NANOSLEEP.SYNCS 0x989680 ;  /* 0x009896800000895d */ /* 0x004fea0003900000 */
[----:B------:R-:W2:Y:S02]  /*17720*/  @!P0 SYNCS.PHASECHK.TRANS64 P0, [R4+URZ+0x19c40], R2 ;  /* 0x019c4002040085a7 */ /* 0x000ea4000800007f */
[----:B--2---:R-:W-:Y:S05]  /*17730*/  @!P0 BRA `(.L_x_1026) ;  /* 0xfffffffc00f08947 */ /* 0x004fea000383ffff */
[----:B------:R-:W-:Y:S05]  /*17740*/  BRA `(.L_x_1090) ;  /* 0xffffffd000cc7947 */ /* 0x000fea000383ffff */
.L_x_1034:
[----:B0-----:R0:W1:Y:S02]  /*17750*/  SYNCS.PHASECHK.TRANS64.TRYWAIT P0, [R3+URZ+0x19c70], R2 ;  /* 0x019c7002030075a7 */ /* 0x001064000800017f */
[----:B-1----:R-:W-:Y:S05]  /*17760*/  @!P0 NANOSLEEP.SYNCS 0x989680 ;  /* 0x009896800000895d */ /* 0x002fea0003900000 */
[----:B------:R-:W1:Y:S02]  /*17770*/  @!P0 SYNCS.PHASECHK.TRANS64 P0, [R3+URZ+0x19c70], R2 ;  /* 0x019c7002030085a7 */ /* 0x000e64000800007f */
[----:B-1----:R-:W-:Y:S05]  /*17780*/  @!P0 BRA `(.L_x_1034) ;  /* 0xfffffffc00f08947 */ /* 0x002fea000383ffff */
[----:B------:R-:W-:Y:S05]  /*17790*/  BRA `(.L_x_1091) ;  /* 0xffffffd400e07947 */ /* 0x000fea000383ffff */
.L_x_1036:
[----:B0-----:R0:W1:Y:S02]  /*177a0*/  SYNCS.PHASECHK.TRANS64.TRYWAIT P0, [R3+URZ+0x19c60], R2 ;  /* 0x019c6002030075a7 */ /* 0x001064000800017f */
[----:B-1----:R-:W-:Y:S05]  /*177b0*/  @!P0 NANOSLEEP.SYNCS 0x989680 ;  /* 0x009896800000895d */ /* 0x002fea0003900000 */
[----:B------:R-:W1:Y:S02]  /*177c0*/  @!P0 SYNCS.PHASECHK.TRANS64 P0, [R3+URZ+0x19c60], R2 ;  /* 0x019c6002030085a7 */ /* 0x000e64000800007f */
[----:B-1----:R-:W-:Y:S05]  /*177d0*/  @!P0 BRA `(.L_x_1036) ;  /* 0xfffffffc00f08947 */ /* 0x002fea000383ffff */
[----:B------:R-:W-:Y:S05]  /*177e0*/  BRA `(.L_x_1092) ;  /* 0xffffffd400e87947 */ /* 0x000fea000383ffff */
.L_x_1043:
[----:B0-----:R0:W1:Y:S02]  /*177f0*/  SYNCS.PHASECHK.TRANS64.TRYWAIT P1, [R3+URZ+0x19c70], R0 ;  /* 0x019c7000030075a7 */ /* 0x001064000802017f */
[----:B-1----:R-:W-:Y:S05]  /*17800*/  @!P1 NANOSLEEP.SYNCS 0x989680 ;  /* 0x009896800000995d */ /* 0x002fea0003900000 */
[----:B------:R-:W1:Y:S02]  /*17810*/  @!P1 SYNCS.PHASECHK.TRANS64 P1, [R3+URZ+0x19c70], R0 ;  /* 0x019c7000030095a7 */ /* 0x000e64000802007f */
[----:B-1----:R-:W-:Y:S05]  /*17820*/  @!P1 BRA `(.L_x_1043) ;  /* 0xfffffffc00f09947 */ /* 0x002fea000383ffff */
[----:B------:R-:W-:Y:S05]  /*17830*/  BRA `(.L_x_1093) ;  /* 0xffffffdc004c7947 */ /* 0x000fea000383ffff */
.L_x_1045:
[----:B0-----:R0:W1:Y:S02]  /*17840*/  SYNCS.PHASECHK.TRANS64.TRYWAIT P1, [R3+URZ+0x19c60], R0 ;  /* 0x019c6000030075a7 */ /* 0x001064000802017f */
[----:B-1----:R-:W-:Y:S05]  /*17850*/  @!P1 NANOSLEEP.SYNCS 0x989680 ;  /* 0x009896800000995d */ /* 0x002fea0003900000 */
[----:B------:R-:W1:Y:S02]  /*17860*/  @!P1 SYNCS.PHASECHK.TRANS64 P1, [R3+URZ+0x19c60], R0 ;  /* 0x019c6000030095a7 */ /* 0x000e64000802007f */
[----:B-1----:R-:W-:Y:S05]  /*17870*/  @!P1 BRA `(.L_x_1045) ;  /* 0xfffffffc00f09947 */ /* 0x002fea000383ffff */
[----:B------:R-:W-:Y:S05]  /*17880*/  BRA `(.L_x_1094) ;  /* 0xffffffdc00507947 */ /* 0x000fea000383ffff */
.L_x_1058:
[----:B0-----:R0:W3:Y:S02]  /*17890*/  SYNCS.PHASECHK.TRANS64.TRYWAIT P0, [R9+URZ+0x19c20], R0 ;  /* 0x019c2000090075a7 */ /* 0x0010e4000800017f */
[----:B---3--:R-:W-:Y:S05]  /*178a0*/  @!P0 NANOSLEEP.SYNCS 0x989680 ;  /* 0x009896800000895d */ /* 0x008fea0003900000 */
[----:B------:R-:W3:Y:S02]  /*178b0*/  @!P0 SYNCS.PHASECHK.TRANS64 P0, [R9+URZ+0x19c20], R0 ;  /* 0x019c2000090085a7 */ /* 0x000ee4000800007f */
[----:B---3--:R-:W-:Y:S05]  /*178c0*/  @!P0 BRA `(.L_x_1058) ;  /* 0xfffffffc00f08947 */ /* 0x008fea000383ffff */
[----:B------:R-:W-:Y:S05]  /*178d0*/  BRA `(.L_x_1095) ;  /* 0xfffffff000547947 */ /* 0x000fea000383ffff */
.L_x_1059:
[----:B------:R-:W3:Y:S01]  /*178e0*/  S2R R2, SR_TID.X ;  /* 0x0000000000027919 */ /* 0x000ee20000002100 */
[----:B------:R-:W-:Y:S01]  /*178f0*/  BSSY B0, `(.L_x_1096) ;  /* 0x000000a000007945 */ /* 0x000fe20003800000 */
[----:B------:R-:W-:Y:S02]  /*17900*/  IMAD.MOV.U32 R12, RZ, RZ, RZ ;  /* 0x000000ffff0c7224 */ /* 0x000fe400078e00ff */
[----:B------:R-:W-:Y:S02]  /*17910*/  IMAD.MOV.U32 R11, RZ, RZ, 0x1f ;  /* 0x0000001fff0b7424 */ /* 0x000fe400078e00ff */
[----:B------:R-:W-:Y:S01]  /*17920*/  IMAD.MOV.U32 R15, RZ, RZ, -0x1 ;  /* 0xffffffffff0f7424 */ /* 0x000fe200078e00ff */
[----:B---3--:R-:W-:-:S04]  /*17930*/  SHF.R.U32.HI R2, RZ, 0x5, R2 ;  /* 0x00000005ff027819 */ /* 0x008fc80000011602 */
[----:B------:R-:W-:-:S05]  /*17940*/  LOP3.LUT R2, R2, 0x3, RZ, 0xc0, !PT ;  /* 0x0000000302027812 */ /* 0x000fca00078ec0ff */
[----:B------:R-:W-:-:S07]  /*17950*/  IMAD.MOV.U32 R13, RZ, RZ, R2 ;  /* 0x000000ffff0d7224 */ /* 0x000fce00078e0002 */
[----:B012---:R-:W-:Y:S05]  /*17960*/  WARPSYNC.COLLECTIVE R15, `(.L_x_1097) ;  /* 0x000000000f087348 */ /* 0x007fea0003c00000 */
[----:B------:R3:W4:Y:S02]  /*17970*/  SHFL.IDX P6, R14, R13, R12, R11 ;  /* 0x0000000c0d0e7389 */ /* 0x00072400000c000b */
[----:B01234-:R-:W-:Y:S01]  /*17980*/  ENDCOLLECTIVE ;  /* 0x000000000000791b */ /* 0x01ffe20003800000 */
.L_x_1097:
[----:B------:R-:W-:Y:S05]  /*17990*/  BSYNC B0 ;  /* 0x0000000000007941 */ /* 0x000fea0003800000 */
.L_x_1096:
[----:B------:R-:W-:Y:S05]  /*179a0*/  BRA `(.L_x_1098) ;  /* 0xfffffff0003c7947 */ /* 0x000fea000383ffff */
.L_x_1062:
[----:B------:R-:W-:Y:S01]  /*179b0*/  BSSY B1, `(.L_x_1099) ;  /* 0x0000006000017945 */ /* 0x000fe20003800000 */
[----:B------:R-:W-:-:S07]  /*179c0*/  IMAD.MOV.U32 R15, RZ, RZ, -0x1 ;  /* 0xffffffffff0f7424 */ /* 0x000fce00078e00ff */
[----:B012---:R-:W-:Y:S05]  /*179d0*/  WARPSYNC.COLLECTIVE R15, `(.L_x_1100) ;  /* 0x000000000f0c7348 */ /* 0x007fea0003c00000 */
[----:B------:R-:W-:Y:S02]  /*179e0*/  ELECT P6, UR62, PT ;  /* 0x00000000003e782f */ /* 0x000fe400038c0000 */
[----:B------:R-:W-:Y:S01]  /*179f0*/  MOV R14, UR62 ;  /* 0x0000003e000e7c02 */ /* 0x000fe20008000f00 */
[----:B012---:R-:W-:Y:S10]  /*17a00*/  ENDCOLLECTIVE ;  /* 0x000000000000791b */ /* 0x007ff40003800000 */
.L_x_1100:
[----:B------:R-:W-:Y:S05]  /*17a10*/  BSYNC B1 ;  /* 0x0000000000017941 */ /* 0x000fea0003800000 */
.L_x_1099:
[----:B------:R-:W-:Y:S05]  /*17a20*/  BRA `(.L_x_1101) ;  /* 0xfffffff000347947 */ /* 0x000fea000383ffff */
.L_x_1064:
[----:B0-----:R0:W1:Y:S02]  /*17a30*/  SYNCS.PHASECHK.TRANS64.TRYWAIT P1, [R7+URZ], R2 ;  /* 0x00000002070075a7 */ /* 0x001064000802017f */
[----:B-1----:R-:W-:Y:S05]  /*17a40*/  @!P1 NANOSLEEP.SYNCS 0x989680 ;  /* 0x009896800000995d */ /* 0x002fea0003900000 */
[----:B------:R-:W1:Y:S02]  /*17a50*/  @!P1 SYNCS.PHASECHK.TRANS64 P1, [R7+URZ], R2 ;  /* 0x00000002070095a7 */ /* 0x000e64000802007f */
[----:B-1----:R-:W-:Y:S05]  /*17a60*/  @!P1 BRA `(.L_x_1064) ;  /* 0xfffffffc00f09947 */ /* 0x002fea000383ffff */
[----:B------:R-:W-:Y:S05]  /*17a70*/  BRA `(.L_x_1102) ;  /* 0xfffffff000687947 */ /* 0x000fea000383ffff */
.L_x_1065:
[----:B-1----:R1:W3:Y:S02]  /*17a80*/  SYNCS.PHASECHK.TRANS64.TRYWAIT P1, [R3+URZ], R0 ;  /* 0x00000000030075a7 */ /* 0x0022e4000802017f */
[----:B---3--:R-:W-:Y:S05]  /*17a90*/  @!P1 NANOSLEEP.SYNCS 0x989680 ;  /* 0x009896800000995d */ /* 0x008fea0003900000 */
[----:B------:R-:W3:Y:S02]  /*17aa0*/  @!P1 SYNCS.PHASECHK.TRANS64 P1, [R3+URZ], R0 ;  /* 0x00000000030095a7 */ /* 0x000ee4000802007f */
[----:B---3--:R-:W-:Y:S05]  /*17ab0*/  @!P1 BRA `(.L_x_1065) ;  /* 0xfffffffc00f09947 */ /* 0x008fea000383ffff */
[----:B------:R-:W-:Y:S05]  /*17ac0*/  BRA `(.L_x_1103) ;  /* 0xfffffff0005c7947 */ /* 0x000fea000383ffff */
.L_x_1067:
[----:B-1----:R1:W3:Y:S02]  /*17ad0*/  SYNCS.PHASECHK.TRANS64.TRYWAIT P1, [R3+URZ+0x19c60], R2 ;  /* 0x019c6002030075a7 */ /* 0x0022e4000802017f */
[----:B---3--:R-:W-:Y:S05]  /*17ae0*/  @!P1 NANOSLEEP.SYNCS 0x989680 ;  /* 0x009896800000995d */ /* 0x008fea0003900000 */
[----:B------:R-:W3:Y:S02]  /*17af0*/  @!P1 SYNCS.PHASECHK.TRANS64 P1, [R3+URZ+0x19c60], R2 ;  /* 0x019c6002030095a7 */ /* 0x000ee4000802007f */
[----:B---3--:R-:W-:Y:S05]  /*17b00*/  @!P1 BRA `(.L_x_1067) ;  /* 0xfffffffc00f09947 */ /* 0x008fea000383ffff */
[----:B------:R-:W-:Y:S05]  /*17b10*/  BRA `(.L_x_1104) ;  /* 0xfffffff0005c7947 */ /* 0x000fea000383ffff */
.L_x_1069:
[----:B---3--:R3:W4:Y:S02]  /*17b20*/  SYNCS.PHASECHK.TRANS64.TRYWAIT P1, [R5+URZ+0x19c60], R0 ;  /* 0x019c6000050075a7 */ /* 0x008724000802017f */
[----:B----4-:R-:W-:Y:S05]  /*17b30*/  @!P1 NANOSLEEP.SYNCS 0x989680 ;  /* 0x009896800000995d */ /* 0x010fea0003900000 */
[----:B------:R-:W4:Y:S02]  /*17b40*/  @!P1 SYNCS.PHASECHK.TRANS64 P1, [R5+URZ+0x19c60], R0 ;  /* 0x019c6000050095a7 */ /* 0x000f24000802007f */
[----:B----4-:R-:W-:Y:S05]  /*17b50*/  @!P1 BRA `(.L_x_1069) ;  /* 0xfffffffc00f09947 */ /* 0x010fea000383ffff */
[----:B------:R-:W-:Y:S05]  /*17b60*/  BRA `(.L_x_1105) ;  /* 0xfffffff0005c7947 */ /* 0x000fea000383ffff */
.L_x_1071:
[----:B----4-:R4:W0:Y:S02]  /*17b70*/  SYNCS.PHASECHK.TRANS64.TRYWAIT P0, [R3+URZ+0x19c80], R2 ;  /* 0x019c8002030075a7 */ /* 0x010824000800017f */
[----:B0-----:R-:W-:Y:S05]  /*17b80*/  @!P0 NANOSLEEP.SYNCS 0x989680 ;  /* 0x009896800000895d */ /* 0x001fea0003900000 */
[----:B------:R-:W0:Y:S02]  /*17b90*/  @!P0 SYNCS.PHASECHK.TRANS64 P0, [R3+URZ+0x19c80], R2 ;  /* 0x019c8002030085a7 */ /* 0x000e24000800007f */
[----:B0-----:R-:W-:Y:S05]  /*17ba0*/  @!P0 BRA `(.L_x_1071) ;  /* 0xfffffffc00f08947 */ /* 0x001fea000383ffff */
[----:B------:R-:W-:Y:S05]  /*17bb0*/  BRA `(.L_x_1072) ;  /* 0xfffffff000587947 */ /* 0x000fea000383ffff */
.L_x_1106:
        /* <DEDUP_REMOVED lines=12> */
.L_x_2280:


//--------------------- .text._ZN7cutlass13device_kernelIN5flash11enable_sm90INS1_16FlashAttnFwdSm90INS1_25CollectiveMainloopFwdSm90ILi2EN4cute5tupleIJNS5_1CILi1EEES8_S8_EEENS6_IJNS7_ILi192EEENS7_ILi128EEENS7_ILi96EEEEEELi96ENS_12float_e4m3_tEfNS_4arch4Sm90ELb0ELb1ELb0ELb1ELb0ELb1ELb0ELb1ELb1ELb1ELb1ELb0EEENS1_21CollectiveEpilogueFwdINS6_IJSA_SC_SB_EEES9_NS_10bfloat16_tESG_Li384ELb1ELb1ELb1ELb1EEENS1_36VarlenDynamicPersistentTileSchedulerILi192ELi128ELi384ELi128ELb1ELb1ELb1ELb1ELb0ELb1EEEEEEEEEvNT_6ParamsE --------------------------
	.section	.text._ZN7cutlass13device_kernelIN5flash11enable_sm90INS1_16FlashAttnFwdSm90INS1_25CollectiveMainloopFwdSm90ILi2EN4cute5tupleIJNS5_1CILi1EEES8_S8_EEENS6_IJNS7_ILi192EEENS7_ILi128EEENS7_ILi96EEEEEELi96ENS_12float_e4m3_tEfNS_4arch4Sm90ELb0ELb1ELb0ELb1ELb0ELb1ELb0ELb1ELb1ELb1ELb1ELb0EEENS1_21CollectiveEpilogueFwdINS6_IJSA_SC_SB_EEES9_NS_10bfloat16_tESG_Li384ELb1ELb1ELb1ELb1EEENS1_36VarlenDynamicPersistentTileSchedulerILi192ELi128ELi384ELi128ELb1ELb1ELb1ELb1ELb0ELb1EEEEEEEEEvNT_6ParamsE,"ax",@progbits
	.align	128
.text._ZN7cutlass13device_kernelIN5flash11enable_sm90INS1_16FlashAttnFwdSm90INS1_25CollectiveMainloopFwdSm90ILi2EN4cute5tupleIJNS5_1CILi1EEES8_S8_EEENS6_IJNS7_ILi192EEENS7_ILi128EEENS7_ILi96EEEEEELi96ENS_12float_e4m3_tEfNS_4arch4Sm90ELb0ELb1ELb0ELb1ELb0ELb1ELb0ELb1ELb1ELb1ELb1ELb0EEENS1_21CollectiveEpilogueFwdINS6_IJSA_SC_SB_EEES9_NS_10bfloat16_tESG_Li384ELb1ELb1ELb1ELb1EEENS1_36VarlenDynamicPersistentTileSchedulerILi192ELi128ELi384ELi128ELb1ELb1ELb1ELb1ELb0ELb1EEEEEEEEEvNT_6ParamsE:
        .type           _ZN7cutlass13device_kernelIN5flash11enable_sm90INS1_16FlashAttnFwdSm90INS1_25CollectiveMainloopFwdSm90ILi2EN4cute5tupleIJNS5_1CILi1EEES8_S8_EEENS6_IJNS7_ILi192EEENS7_ILi128EEENS7_ILi96EEEEEELi96ENS_12float_e4m3_tEfNS_4arch4Sm90ELb0ELb1ELb0ELb1ELb0ELb1ELb0ELb1ELb1ELb1ELb1ELb0EEENS1_21CollectiveEpilogueFwdINS6_IJSA_SC_SB_EEES9_NS_10bfloat16_tESG_Li384ELb1ELb1ELb1ELb1EEENS1_36VarlenDynamicPersistentTileSchedulerILi192ELi128ELi384ELi128ELb1ELb1ELb1ELb1ELb0ELb1EEEEEEEEEvNT_6ParamsE,@function
        .size           _ZN7cutlass13device_kernelIN5flash11enable_sm90INS1_16FlashAttnFwdSm90INS1_25CollectiveMainloopFwdSm90ILi2EN4cute5tupleIJNS5_1CILi1EEES8_S8_EEENS6_IJNS7_ILi192EEENS7_ILi128EEENS7_ILi96EEEEEELi96ENS_12float_e4m3_tEfNS_4arch4Sm90ELb0ELb1ELb0ELb1ELb0ELb1ELb0ELb1ELb1ELb1ELb1ELb0EEENS1_21CollectiveEpilogueFwdINS6_IJSA_SC_SB_EEES9_NS_10bfloat16_tESG_Li384ELb1ELb1ELb1ELb1EEENS1_36VarlenDynamicPersistentTileSchedulerILi192ELi128ELi384ELi128ELb1ELb1ELb1ELb1ELb0ELb1EEEEEEEEEvNT_6ParamsE,(.L_x_2281 - _ZN7cutlass13device_kernelIN5flash11enable_sm90INS1_16FlashAttnFwdSm90INS1_25CollectiveMainloopFwdSm90ILi2EN4cute5tupleIJNS5_1CILi1EEES8_S8_EEENS6_IJNS7_ILi192EEENS7_ILi128EEENS7_ILi96EEEEEELi96ENS_12float_e4m3_tEfNS_4arch4Sm90ELb0ELb1ELb0ELb1ELb0ELb1ELb0ELb1ELb1ELb1ELb1ELb0EEENS1_21CollectiveEpilogueFwdINS6_IJSA_SC_SB_EEES9_NS_10bfloat16_tESG_Li384ELb1ELb1ELb1ELb1EEENS1_36VarlenDynamicPersistentTileSchedulerILi192ELi128ELi384ELi128ELb1ELb1ELb1ELb1ELb0ELb1EEEEEEEEEvNT_6ParamsE)
        .other          _ZN7cutlass13device_kernelIN5flash11enable_sm90INS1_16FlashAttnFwdSm90INS1_25CollectiveMainloopFwdSm90ILi2EN4cute5tupleIJNS5_1CILi1EEES8_S8_EEENS6_IJNS7_ILi192EEENS7_ILi128EEENS7_ILi96EEEEEELi96ENS_12float_e4m3_tEfNS_4arch4Sm90ELb0ELb1ELb0ELb1ELb0ELb1ELb0ELb1ELb1ELb1ELb1ELb0EEENS1_21CollectiveEpilogueFwdINS6_IJSA_SC_SB_EEES9_NS_10bfloat16_tESG_Li384ELb1ELb1ELb1ELb1EEENS1_36VarlenDynamicPersistentTileSchedulerILi192ELi128ELi384ELi128ELb1ELb1ELb1ELb1ELb0ELb1EEEEEEEEEvNT_6ParamsE,@"STO_CUDA_ENTRY STV_DEFAULT"
_ZN7cutlass13device_kernelIN5flash11enable_sm90INS1_16FlashAttnFwdSm90INS1_25CollectiveMainloopFwdSm90ILi2EN4cute5tupleIJNS5_1CILi1EEES8_S8_EEENS6_IJNS7_ILi192EEENS7_ILi128EEENS7_ILi96EEEEEELi96ENS_12float_e4m3_tEfNS_4arch4Sm90ELb0ELb1ELb0ELb1ELb0ELb1ELb0ELb1ELb1ELb1ELb1ELb0EEENS1_21CollectiveEpilogueFwdINS6_IJSA_SC_SB_EEES9_NS_10bfloat16_tESG_Li384ELb1ELb1ELb1ELb1EEENS1_36VarlenDynamicPersistentTileSchedulerILi192ELi128ELi384ELi128ELb1ELb1ELb1ELb1ELb0ELb1EEEEEEEEEvNT_6ParamsE:
[----:B------:R-:W0:Y:S02]  /*0000*/  LDC R1, c[0x0][0x28] ;  /* 0x00000a00ff017b82 */ /* 0x000e240000000800 */
[----:B0-----:R-:W-:Y:S01]  /*0010*/  VIADD R1, R1, 0xffffff70 ;  /* 0xffffff7001017836 */ /* 0x001fe20000000000 */
[----:B------:R-:W0:Y:S01]  /*0020*/  S2R R2, SR_TID.X ;  /* 0x0000000000027919 */ /* 0x000e220000002100 */
[----:B------:R-:W-:Y:S01]  /*0030*/  ELECT P0, URZ, PT ;  /* 0x00000000003f782f */ /* 0x000fe20003800000 */
[----:B------:R-:W-:Y:S01]  /*0040*/  BSSY B0, `(.L_x_1107) ;  /* 0x0000014000007945 */ /* 0x000fe20003800000 */
[--C-:B0-----:R-:W-:Y:S02]  /*0050*/  SHF.R.U32.HI R6, RZ, 0x5, R2.reuse ;  /* 0x00000005ff067819 */ /* 0x101fe40000011602 */
[----:B------:R-:W-:-:S03]  /*0060*/  SHF.R.U32.HI R2, RZ, 0x7, R2 ;  /* 0x00000007ff027819 */ /* 0x000fc60000011602 */
        /* <DEDUP_REMOVED lines=17> */
.L_x_1108:
[----:B------:R-:W-:Y:S05]  /*0180*/  BSYNC B0 ;  /* 0x0000000000007941 */ /* 0x000fea0003800000 */
.L_x_1107:
        /* <DEDUP_REMOVED lines=41> */
.L_x_1109:
        /* <DEDUP_REMOVED lines=22> */
.L_x_1110:
        /* <DEDUP_REMOVED lines=18> */
.L_x_1111:
        /* <DEDUP_REMOVED lines=22> */
.L_x_1112:
        /* <DEDUP_REMOVED lines=22> */
.L_x_1113:
[----:B------:R-:W-:Y:S01]  /*0960*/  PLOP3.LUT P0, PT, PT, PT, UP0, 0x80, 0x0 ;  /* 0x000000000000781c */ /* 0x000fe20003f0f008 */
[----:B------:R-:W-:Y:S01]  /*0970*/  UMOV UR37, 0x1 ;  /* 0x0000000100257882 */ /* 0x000fe20000000000 */
[----:B------:R-:W-:Y:S01]  /*0980*/  NOP ;  /* 0x0000000000007918 */ /* 0x000fe20000000000 */
[----:B------:R-:W-:Y:S01]  /*0990*/  USEL UR37, UR37, 0x2, !UP0 ;  /* 0x0000000225257887 */ /* 0x000fe2000c000000 */
[----:B------:R-:W-:Y:S01]  /*09a0*/  BSSY B8, `(.L_x_1114) ;  /* 0x0002291000087945 */ /* 0x000fe20003800000 */
[----:B------:R-:W-:Y:S01]  /*09b0*/  ULDC.64 UR42, c[0x0][0x208] ;  /* 0x00008200002a7ab9 */ /* 0x000fe20000000a00 */
[----:B012-4-:R-:W-:Y:S07]  /*09c0*/  BAR.SYNC.DEFER_BLOCKING 0x0 ;  /* 0x0000000000007b1d */ /* 0x017fee0000010000 */
[----:B------:R-:W-:Y:S05]  /*09d0*/  @!P0 BRA `(.L_x_1115) ;  /* 0x000001a800748947 */ /* 0x000fea0003800000 */
.L_x_1116:
[----:B------:R-:W-:-:S08]  /*09e0*/  NOP ;  /* 0x0000000000007918 */ /* 0x000fd00000000000 */
[----:B------:R-:W0:Y:S02]  /*09f0*/  USETMAXREG.TRY_ALLOC.CTAPOOL UP0, 0xa0 ;  /* 0x000000a0000079c8 */ /* 0x000e240008000600 */
[----:B0-----:R-:W-:-:S13]  /*0a00*/  PLOP3.LUT P0, PT, PT, PT, UP0, 0x80, 0x0 ;  /* 0x000000000000781c */ /* 0x001fda0003f0f008 */
[----:B------:R-:W-:Y:S05]  /*0a10*/  @!P0 BRA `(.L_x_1116) ;  /* 0xfffffffc00f08947 */ /* 0x000fea000383ffff */
[----:B------:R-:W0:Y:S08]  /*0a20*/  S2UR UR4, SR_CgaCtaId ;  /* 0x00000000000479c3 */ /* 0x000e300000008800 */
[----:B------:R-:W-:Y:S06]  /*0a30*/  BAR.ARV 0x8, 0x200 ;  /* 0x0208000000007b1d */ /* 0x000fec0000002000 */
[----:B------:R-:W-:-:S02]  /*0a40*/  MOV R16, 0x400 ;  /* 0x0000040000107802 */ /* 0x000fc40000000f00 */
[----:B------:R-:W-:Y:S01]  /*0a50*/  BAR.SYNC.DEFER_BLOCKING 0x5, 0x200 ;  /* 0x0148000000007b1d */ /* 0x000fe20000010000 */
[----:B0-----:R-:W-:-:S05]  /*0a60*/  IMAD.U32 R0, RZ, RZ, UR4 ;  /* 0x00000004ff007e24 */ /* 0x001fca000f8e00ff */
[----:B------:R-:W-:Y:S01]  /*0a70*/  ULDC UR4, c[0x0][0xc3c] ;  /* 0x00030f0000047ab9 */ /* 0x000fe20000000800 */
[----:B------:R-:W-:Y:S01]  /*0a80*/  LEA R16, R0, R16, 0x18 ;  /* 0x0000001000107211 */ /* 0x000fe200078ec0ff */
[----:B------:R-:W-:Y:S04]  /*0a90*/  STL [R1+0x1c], R0 ;  /* 0x00001c0001007387 */ /* 0x000fe80000100800 */
[----:B------:R-:W0:Y:S01]  /*0aa0*/  LDS.128 R8, [R16+0x19cd0] ;  /* 0x019cd00010087984 */ /* 0x000e220000000c00 */
[----:B------:R-:W-:Y:S06]  /*0ab0*/  BAR.ARV 0x4, 0x200 ;  /* 0x0108000000007b1d */ /* 0x000fec0000002000 */
[----:B0-----:R-:W-:-:S13]  /*0ac0*/  ISETP.GE.AND P0, PT, R11, UR4, PT ;  /* 0x000000040b007c0c */ /* 0x001fda000bf06270 */
[----:B------:R-:W-:Y:S05]  /*0ad0*/  @P0 BRA `(.L_x_1117) ;  /* 0x0000022400f40947 */ /* 0x000fea0003800000 */
[----:B------:R-:W0:Y:S01]  /*0ae0*/  S2R R0, SR_TID.X ;  /* 0x0000000000007919 */ /* 0x000e220000002100 */
[----:B------:R-:W-:Y:S01]  /*0af0*/  IMAD.MOV.U32 R22, RZ, RZ, RZ ;  /* 0x000000ffff167224 */ /* 0x000fe200078e00ff */
[----:B------:R-:W-:Y:S01]  /*0b00*/  ULOP3.LUT UR36, UR37, 0x1, URZ, 0xfc, !UPT ;  /* 0x0000000125247892 */ /* 0x000fe2000f8efc3f */
        /* <DEDUP_REMOVED lines=12> */
[----:B------:R-:W-:Y:S02]  /*0bd0*/  LOP3.LUT R7, R2, 0xffffff80, RZ, 0xc0, !PT ;  /* 0xffffff8002077812 */ /* 0x000fe400078ec0ff */
[----:B------:R-:W-:Y:S02]  /*0be0*/  SHF.R.S32.HI R5, RZ, 0x1f, R3 ;  /* 0x0000001fff057819 */ /* 0x000fe40000011403 */
[----:B------:R-:W-:Y:S01]  /*0bf0*/  LOP3.LUT R3, R3, 0xfffffffe, RZ, 0xc0, !PT ;  /* 0xfffffffe03037812 */ /* 0x000fe200078ec0ff */
[----:B------:R-:W-:Y:S01]  /*0c00*/  IMAD.IADD R21, R27, 0x1, -R7 ;  /* 0x000000011b157824 */ /* 0x000fe200078e0a07 */
[----:B------:R-:W-:Y:S02]  /*0c10*/  LEA.HI R5, R5, R154, RZ, 0x2 ;  /* 0x0000009a05057211 */ /* 0x000fe400078f10ff */
[----:B------:R-:W-:Y:S01]  /*0c20*/  SHF.R.S32.HI R7, RZ, 0x4, R6 ;  /* 0x00000004ff077819 */ /* 0x000fe20000011406 */
[----:B------:R-:W-:Y:S01]  /*0c30*/  IMAD.IADD R26, R27, 0x1, -R3 ;  /* 0x000000011b1a7824 */ /* 0x000fe200078e0a03 */
[----:B------:R-:W-:-:S02]  /*0c40*/  LOP3.LUT R5, R5, 0x7fffffc, RZ, 0xc0, !PT ;  /* 0x07fffffc05057812 */ /* 0x000fc400078ec0ff */
[----:B------:R-:W-:Y:S01]  /*0c50*/  SHF.R.S32.HI R3, RZ, 0x1f, R21 ;  /* 0x0000001fff037819 */ /* 0x000fe20000011415 */
[----:B------:R-:W-:Y:S01]  /*0c60*/  IMAD.SHL.U32 R24, R26, 0x8, RZ ;  /* 0x000000081a187824 */ /* 0x000fe200078e00ff */
[----:B------:R-:W-:Y:S01]  /*0c70*/  LEA.HI R4, R0, R27, RZ, 0x3 ;  /* 0x0000001b00047211 */ /* 0x000fe200078f18ff */
[----:B------:R-:W-:Y:S01]  /*0c80*/  IMAD.IADD R5, R154, 0x1, -R5 ;  /* 0x000000019a057824 */ /* 0x000fe200078e0a05 */
[----:B------:R-:W-:Y:S01]  /*0c90*/  LEA.HI R8, R3, R21, RZ, 0x2 ;  /* 0x0000001503087211 */ /* 0x000fe200078f10ff */
[----:B------:R-:W-:Y:S01]  /*0ca0*/  VIADD R14, R24, 0x20 ;  /* 0x00000020180e7836 */ /* 0x000fe20000000000 */
[----:B------:R-:W-:Y:S01]  /*0cb0*/  LEA.HI R6, R6, R7, RZ, 0x1 ;  /* 0x0000000706067211 */ /* 0x000fe200078f08ff */
[----:B------:R-:W-:Y:S01]  /*0cc0*/  IMAD R17, R7, 0x8, R5 ;  /* 0x0000000807117824 */ /* 0x000fe200078e0205 */
[----:B------:R-:W-:Y:S01]  /*0cd0*/  SHF.R.S32.HI R12, RZ, 0x2, R8 ;  /* 0x00000002ff0c7819 */ /* 0x000fe20000011408 */
[----:B------:R-:W-:Y:S01]  /*0ce0*/  IMAD.IADD R5, R24, 0x1, R14 ;  /* 0x0000000118057824 */ /* 0x000fe200078e020e */
[----:B------:R-:W-:Y:S01]  /*0cf0*/  SHF.R.S32.HI R15, RZ, 0x1f, R8 ;  /* 0x0000001fff0f7819 */ /* 0x000fe20000011408 */
[----:B------:R-:W-:Y:S01]  /*0d00*/  STL [R1+0x10], R24 ;  /* 0x0000101801007387 */ /* 0x000fe20000100800 */
[----:B------:R-:W-:Y:S01]  /*0d10*/  SHF.R.S32.HI R18, RZ, 0x7, R2 ;  /* 0x00000007ff127819 */ /* 0x000fe20000011402 */
[----:B------:R-:W-:Y:S01]  /*0d20*/  IMAD.SHL.U32 R17, R17, 0x20, RZ ;  /* 0x0000002011117824 */ /* 0x000fe200078e00ff */
[----:B------:R-:W-:Y:S01]  /*0d30*/  SHF.R.S32.HI R4, RZ, 0x3, R4 ;  /* 0x00000003ff047819 */ /* 0x000fe20000011404 */
[----:B------:R0:W-:Y:S01]  /*0d40*/  STL [R1+0x2c], R14 ;  /* 0x00002c0e01007387 */ /* 0x0001e20000100800 */
[----:B------:R-:W-:Y:S01]  /*0d50*/  LOP3.LUT R6, R6, 0x1ffffffe, RZ, 0xc0, !PT ;  /* 0x1ffffffe06067812 */ /* 0x000fe200078ec0ff */
[----:B------:R-:W-:Y:S01]  /*0d60*/  IMAD.HI R2, R18, 0x55555556, RZ ;  /* 0x5555555612027827 */ /* 0x000fe200078e02ff */
[----:B------:R-:W-:-:S02]  /*0d70*/  LEA.HI R15, R15, R12, RZ, 0x3 ;  /* 0x0000000c0f0f7211 */ /* 0x000fc400078f18ff */
[----:B------:R-:W-:Y:S01]  /*0d80*/  LEA.HI R3, R3, R21, RZ, 0x5 ;  /* 0x0000001503037211 */ /* 0x000fe200078f28ff */
[----:B------:R-:W-:Y:S01]  /*0d90*/  IMAD.SHL.U32 R4, R4, 0x80, RZ ;  /* 0x0000008004047824 */ /* 0x000fe200078e00ff */
[----:B------:R-:W-:Y:S01]  /*0da0*/  LOP3.LUT R15, R15, 0xfffffff8, RZ, 0xc0, !PT ;  /* 0xfffffff80f0f7812 */ /* 0x000fe200078ec0ff */
[----:B------:R-:W-:Y:S01]  /*0db0*/  IMAD.IADD R6, R7, 0x1, -R6 ;  /* 0x0000000107067824 */ /* 0x000fe200078e0a06 */
[----:B------:R-:W-:Y:S01]  /*0dc0*/  LEA.HI R2, R2, R2, RZ, 0x1 ;  /* 0x0000000202027211 */ /* 0x000fe200078f08ff */
[----:B------:R-:W-:Y:S01]  /*0dd0*/  IMAD.SHL.U32 R152, R26, 0x10, RZ ;  /* 0x000000101a987824 */ /* 0x000fe200078e00ff */
[----:B0-----:R-:W-:Y:S01]  /*0de0*/  SHF.R.S32.HI R14, RZ, 0x1f, R5 ;  /* 0x0000001fff0e7819 */ /* 0x001fe20000011405 */
[----:B------:R-:W-:Y:S01]  /*0df0*/  IMAD.IADD R12, R12, 0x1, -R15 ;  /* 0x000000010c0c7824 */ /* 0x000fe200078e0a0f */
[----:B------:R-:W-:Y:S01]  /*0e00*/  SHF.R.S32.HI R3, RZ, 0x5, R3 ;  /* 0x00000005ff037819 */ /* 0x000fe20000011403 */
[----:B------:R-:W-:Y:S01]  /*0e10*/  IMAD R2, R2, -0x3, R18 ;  /* 0xfffffffd02027824 */ /* 0x000fe200078e0212 */
[-C--:B------:R-:W-:Y:S01]  /*0e20*/  LEA.HI R7, R14, R5.reuse, RZ, 0x4 ;  /* 0x000000050e077211 */ /* 0x080fe200078f20ff */
[----:B------:R-:W-:Y:S01]  /*0e30*/  IMAD R6, R6, 0x8, R13 ;  /* 0x0000000806067824 */ /* 0x000fe200078e020d */
[----:B------:R-:W-:Y:S01]  /*0e40*/  LEA.HI R5, R14, R5, RZ, 0x5 ;  /* 0x000000050e057211 */ /* 0x000fe200078f28ff */
[----:B------:R-:W-:Y:S01]  /*0e50*/  IMAD R3, R3, 0x10, R12 ;  /* 0x0000001003037824 */ /* 0x000fe200078e020c */
[----:B------:R-:W-:-:S02]  /*0e60*/  LOP3.LUT R23, R4, 0x80, RZ, 0xc0, !PT ;  /* 0x0000008004177812 */ /* 0x000fc400078ec0ff */
[----:B------:R-:W-:Y:S02]  /*0e70*/  CS2R R18, SRZ ;  /* 0x0000000000127805 */ /* 0x000fe4000001ff00 */
[----:B------:R-:W-:Y:S01]  /*0e80*/  SHF.R.S32.HI R5, RZ, 0x5, R5 ;  /* 0x00000005ff057819 */ /* 0x000fe20000011405 */
[----:B------:R-:W-:Y:S01]  /*0e90*/  IMAD R3, R2, 0x40, R3 ;  /* 0x0000004002037824 */ /* 0x000fe200078e0203 */
[----:B------:R-:W-:Y:S01]  /*0ea0*/  SHF.R.U32.HI R20, RZ, 0x3, R23 ;  /* 0x00000003ff147819 */ /* 0x000fe20000011617 */
[----:B------:R-:W-:Y:S01]  /*0eb0*/  STL [R1+0x20], R23 ;  /* 0x0000201701007387 */ /* 0x000fe20000100800 */
[----:B------:R-:W-:Y:S01]  /*0ec0*/  LOP3.LUT R4, R23, 0x10, R7, 0xf8, !PT ;  /* 0x0000001017047812 */ /* 0x000fe200078ef807 */
[----:B------:R-:W-:Y:S01]  /*0ed0*/  IMAD R5, R5, 0x1800, R17 ;  /* 0x0000180005057824 */ /* 0x000fe200078e0211 */
[----:B------:R-:W-:Y:S01]  /*0ee0*/  LEA.HI R0, R0, R27, RZ, 0x2 ;  /* 0x0000001b00007211 */ /* 0x000fe200078f10ff */
[----:B------:R-:W-:Y:S01]  /*0ef0*/  STL [R1+0x30], R17 ;  /* 0x0000301101007387 */ /* 0x000fe20000100800 */
[----:B------:R-:W-:-:S02]  /*0f00*/  LOP3.LUT R4, R4, R20, RZ, 0x3c, !PT ;  /* 0x0000001404047212 */ /* 0x000fc400078e3cff */
[----:B------:R-:W-:Y:S01]  /*0f10*/  LOP3.LUT R2, R0, 0xfffffffc, RZ, 0xc0, !PT ;  /* 0xfffffffc00027812 */ /* 0x000fe200078ec0ff */
[----:B------:R-:W-:Y:S01]  /*0f20*/  STL [R1+0x78], R20 ;  /* 0x0000781401007387 */ /* 0x000fe20000100800 */
[----:B------:R-:W-:Y:S01]  /*0f30*/  IADD3 R4, R16, R5, R4 ;  /* 0x0000000510047210 */ /* 0x000fe20007ffe004 */
[----:B------:R-:W-:Y:S01]  /*0f40*/  VIADD R5, R24, 0x10 ;  /* 0x0000001018057836 */ /* 0x000fe20000000000 */
[----:B------:R-:W-:Y:S01]  /*0f50*/  LOP3.LUT R8, R8, 0x7ffffffc, RZ, 0xc0, !PT ;  /* 0x7ffffffc08087812 */ /* 0x000fe200078ec0ff */
[----:B------:R0:W-:Y:S04]  /*0f60*/  STL [R1+0x80], R6 ;  /* 0x0000800601007387 */ /* 0x0001e80000100800 */
[----:B------:R1:W-:Y:S01]  /*0f70*/  STL [R1+0x74], R4 ;  /* 0x0000740401007387 */ /* 0x0003e20000100800 */
[----:B------:R-:W-:-:S03]  /*0f80*/  IMAD.IADD R8, R21, 0x1, -R8 ;  /* 0x0000000115087824 */ /* 0x000fc600078e0a08 */
[----:B------:R-:W-:Y:S01]  /*0f90*/  STL [R1+0x44], R9 ;  /* 0x0000440901007387 */ /* 0x000fe20000100800 */
[----:B0-----:R-:W-:Y:S01]  /*0fa0*/  IMAD.IADD R6, R27, 0x1, -R2 ;  /* 0x000000011b067824 */ /* 0x001fe200078e0a02 */
[----:B------:R-:W-:Y:S02]  /*0fb0*/  SHF.R.S32.HI R2, RZ, 0x2, R0 ;  /* 0x00000002ff027819 */ /* 0x000fe40000011400 */
[----:B------:R-:W-:Y:S01]  /*0fc0*/  STL [R1+0x48], R10 ;  /* 0x0000480a01007387 */ /* 0x000fe20000100800 */
[----:B------:R-:W-:Y:S01]  /*0fd0*/  SHF.R.S32.HI R0, RZ, 0x1f, R154 ;  /* 0x0000001fff007819 */ /* 0x000fe2000001149a */
[C---:B-1----:R-:W-:Y:S01]  /*0fe0*/  IMAD.SHL.U32 R4, R6.reuse, 0x8, RZ ;  /* 0x0000000806047824 */ /* 0x042fe200078e00ff */
[----:B------:R-:W-:Y:S01]  /*0ff0*/  LEA.HI R0, R6, R6, RZ, 0x1 ;  /* 0x0000000606007211 */ /* 0x000fe200078f08ff */
[----:B------:R-:W-:Y:S03]  /*1000*/  STL [R1+0x4c], R11 ;  /* 0x00004c0b01007387 */ /* 0x000fe60000100800 */
[----:B------:R-:W-:Y:S01]  /*1010*/  LOP3.LUT R2, R0, 0x1ffffffe, RZ, 0xc0, !PT ;  /* 0x1ffffffe00027812 */ /* 0x000fe200078ec0ff */
[----:B------:R-:W-:Y:S01]  /*1020*/  STL [R1+0x7c], R3 ;  /* 0x00007c0301007387 */ /* 0x000fe20000100800 */
[----:B------:R-:W-:Y:S01]  /*1030*/  LOP3.LUT R0, R23, 0x10, R152, 0xf8, !PT ;  /* 0x0000001017007812 */ /* 0x000fe200078ef898 */
[----:B------:R-:W-:-:S02]  /*1040*/  IMAD.SHL.U32 R23, R8, 0x2, RZ ;  /* 0x0000000208177824 */ /* 0x000fc400078e00ff */
[----:B------:R-:W-:Y:S01]  /*1050*/  STL [R1+0x60], RZ ;  /* 0x000060ff01007387 */ /* 0x000fe20000100800 */
[----:B------:R-:W-:Y:S01]  /*1060*/  LOP3.LUT R0, R0, R20, RZ, 0x3c, !PT ;  /* 0x0000001400007212 */ /* 0x000fe200078e3cff */
[----:B------:R-:W-:Y:S02]  /*1070*/  IMAD.IADD R2, R6, 0x1, -R2 ;  /* 0x0000000106027824 */ /* 0x000fe400078e0a02 */
[----:B------:R-:W-:Y:S02]  /*1080*/  STL [R1+0x8], RZ ;  /* 0x000008ff01007387 */ /* 0x000fe40000100800 */
[----:B------:R-:W-:Y:S02]  /*1090*/  IMAD.IADD R0, R17, 0x1, R0 ;  /* 0x0000000111007824 */ /* 0x000fe400078e0200 */
[----:B------:R-:W-:Y:S04]  /*10a0*/  STL [R1+0x54], R4 ;  /* 0x0000540401007387 */ /* 0x000fe80000100800 */
[----:B------:R0:W-:Y:S02]  /*10b0*/  STL [R1+0x28], R5 ;  /* 0x0000280501007387 */ /* 0x0001e40000100800 */
[----:B0-----:R-:W-:-:S02]  /*10c0*/  VIADD R5, R4, 0x20 ;  /* 0x0000002004057836 */ /* 0x001fc40000000000 */
[----:B------:R-:W-:-:S03]  /*10d0*/  VIADD R4, R4, 0x40 ;  /* 0x0000004004047836 */ /* 0x000fc60000000000 */
[----:B------:R-:W-:Y:S01]  /*10e0*/  SHF.R.S32.HI R8, RZ, 0x1f, R5 ;  /* 0x0000001fff087819 */ /* 0x000fe20000011405 */
[----:B------:R0:W-:Y:S01]  /*10f0*/  STL [R1+0x64], R5 ;  /* 0x0000640501007387 */ /* 0x0001e20000100800 */
[----:B------:R-:W-:-:S03]  /*1100*/  SHF.R.S32.HI R6, RZ, 0x1f, R4 ;  /* 0x0000001fff067819 */ /* 0x000fc60000011404 */
[----:B------:R1:W-:Y:S04]  /*1110*/  STL [R1+0x6c], R4 ;  /* 0x00006c0401007387 */ /* 0x0003e80000100800 */
[----:B------:R-:W-:Y:S01]  /*1120*/  STL [R1+0x88], R8 ;  /* 0x0000880801007387 */ /* 0x000fe20000100800 */
[----:B0-----:R-:W-:-:S03]  /*1130*/  VIADD R5, R23, 0x50 ;  /* 0x0000005017057836 */ /* 0x001fc60000000000 */
[----:B------:R0:W-:Y:S01]  /*1140*/  STL [R1+0x84], R6 ;  /* 0x0000840601007387 */ /* 0x0001e20000100800 */
[----:B-1----:R-:W-:-:S03]  /*1150*/  VIADD R4, R23, 0x58 ;  /* 0x0000005817047836 */ /* 0x002fc60000000000 */
[----:B------:R1:W-:Y:S02]  /*1160*/  STL [R1+0x50], R0 ;  /* 0x0000500001007387 */ /* 0x0003e40000100800 */
[----:B------:R-:W-:Y:S02]  /*1170*/  SHF.R.S32.HI R4, RZ, 0x1f, R4 ;  /* 0x0000001fff047819 */ /* 0x000fe40000011404 */
[----:B0-----:R-:W-:Y:S02]  /*1180*/  SHF.R.S32.HI R6, RZ, 0x4, R7 ;  /* 0x00000004ff067819 */ /* 0x001fe40000011407 */
[----:B-1----:R-:W-:Y:S01]  /*1190*/  SHF.R.S32.HI R0, RZ, 0x1f, R5 ;  /* 0x0000001fff007819 */ /* 0x002fe20000011405 */
[----:B------:R-:W-:Y:S02]  /*11a0*/  IMAD R0, R2, 0x8, R3 ;  /* 0x0000000802007824 */ /* 0x000fe400078e0203 */
[----:B------:R0:W-:Y:S04]  /*11b0*/  STL [R1+0x70], R6 ;  /* 0x0000700601007387 */ /* 0x0001e80000100800 */
[----:B------:R0:W-:Y:S02]  /*11c0*/  STL [R1+0x34], R0 ;  /* 0x0000340001007387 */ /* 0x0001e40000100800 */
.L_x_1316:
[----:B--23--:R-:W2:Y:S01]  /*11d0*/  LDL.LU R12, [R1+0x48] ;  /* 0x00004800010c7983 */ /* 0x00cea20000300800 */
[----:B------:R-:W-:Y:S01]  /*11e0*/  ULDC.64 UR4, c[0x0][0xa28] ;  /* 0x00028a0000047ab9 */ /* 0x000fe20000000a00 */
[----:B-1----:R-:W1:Y:S01]  /*11f0*/  LDC.64 R4, c[0x0][0xa08] ;  /* 0x00028200ff047b82 */ /* 0x002e620000000a00 */
[----:B-----5:R-:W-:Y:S01]  /*1200*/  IMAD.MOV.U32 R27, RZ, RZ, RZ ;  /* 0x000000ffff1b7224 */ /* 0x020fe200078e00ff */
[----:B------:R-:W1:Y:S01]  /*1210*/  LDL R31, [R1+0x4c] ;  /* 0x00004c00011f7983 */ /* 0x000e620000100800 */
[----:B------:R-:W-:Y:S01]  /*1220*/  ISETP.NE.U32.AND P0, PT, RZ, UR4, PT ;  /* 0x00000004ff007c0c */ /* 0x000fe2000bf05070 */
[----:B------:R-:W-:Y:S01]  /*1230*/  IMAD.MOV.U32 R11, RZ, RZ, RZ ;  /* 0x000000ffff0b7224 */ /* 0x000fe200078e00ff */
[----:B------:R-:W-:Y:S02]  /*1240*/  ULDC.64 UR6, c[0x0][0xa20] ;  /* 0x0002880000067ab9 */ /* 0x000fe40000000a00 */
[----:B------:R-:W-:Y:S01]  /*1250*/  ISETP.NE.AND.EX P0, PT, RZ, UR5, PT, P0 ;  /* 0x00000005ff007c0c */ /* 0x000fe2000bf05300 */
[----:B------:R-:W-:-:S02]  /*1260*/  ULDC.64 UR4, c[0x0][0xa18] ;  /* 0x0002860000047ab9 */ /* 0x000fc40000000a00 */
[----:B------:R-:W-:-:S04]  /*1270*/  ISETP.NE.U32.AND P1, PT, RZ, UR4, PT ;  /* 0x00000004ff007c0c */ /* 0x000fc8000bf25070 */
[----:B------:R-:W-:Y:S01]  /*1280*/  ISETP.NE.AND.EX P1, PT, RZ, UR5, PT, P1 ;  /* 0x00000005ff007c0c */ /* 0x000fe2000bf25310 */
[----:B------:R-:W-:Y:S02]  /*1290*/  ULDC.64 UR4, c[0x0][0xa08] ;  /* 0x0002820000047ab9 */ /* 0x000fe40000000a00 */
[----:B------:R-:W-:-:S03]  /*12a0*/  ISETP.NE.U32.AND P3, PT, RZ, UR4, PT ;  /* 0x00000004ff007c0c */ /* 0x000fc6000bf65070 */
[----:B------:R-:W3:Y:S08]  /*12b0*/  @P0 LDC.64 R2, c[0x0][0xa28] ;  /* 0x00028a00ff020b82 */ /* 0x000ef00000000a00 */
[----:B0-----:R-:W0:Y:S01]  /*12c0*/  @P1 LDC.64 R6, c[0x0][0xa18] ;  /* 0x00028600ff061b82 */ /* 0x001e220000000a00 */
[----:B------:R-:W-:Y:S01]  /*12d0*/  ULDC UR4, c[0x0][0x288] ;  /* 0x0000a20000047ab9 */ /* 0x000fe20000000800 */
[----:B------:R-:W-:Y:S01]  /*12e0*/  ISETP.NE.AND.EX P3, PT, RZ, UR5, PT, P3 ;  /* 0x00000005ff007c0c */ /* 0x000fe2000bf65330 */
[----:B------:R-:W-:Y:S01]  /*12f0*/  IMAD.U32 R0, RZ, RZ, UR4 ;  /* 0x00000004ff007e24 */ /* 0x000fe2000f8e00ff */
[----:B------:R-:W-:Y:S01]  /*1300*/  ULDC.64 UR4, c[0x0][0x418] ;  /* 0x0001060000047ab9 */ /* 0x000fe20000000a00 */
[----:B-1----:R-:W-:-:S04]  /*1310*/  IMAD.WIDE R8, R31, 0x4, R4 ;  /* 0x000000041f087825 */ /* 0x002fc800078e0204 */
[----:B0-----:R-:W-:-:S06]  /*1320*/  @P1 IMAD.WIDE R4, R31, 0x4, R6 ;  /* 0x000000041f041825 */ /* 0x001fcc00078e0206 */
[----:B------:R-:W5:Y:S01]  /*1330*/  @P3 LDG.E R27, desc[UR42][R8.64] ;  /* 0x0000002a081b3981 */ /* 0x000f62000c1e1900 */
[----:B--2---:R-:W-:Y:S01]  /*1340*/  LOP3.LUT R30, R12, 0xffff, RZ, 0xc0, !PT ;  /* 0x0000ffff0c1e7812 */ /* 0x004fe200078ec0ff */
[----:B---3--:R-:W-:Y:S02]  /*1350*/  @P0 IMAD.WIDE R2, R31, 0x4, R2 ;  /* 0x000000041f020825 */ /* 0x008fe400078e0202 */
[----:B------:R-:W2:Y:S01]  /*1360*/  @P1 LDG.E R0, desc[UR42][R4.64] ;  /* 0x0000002a04001981 */ /* 0x000ea2000c1e1900 */
[----:B------:R-:W-:-:S03]  /*1370*/  UISETP.NE.U32.AND UP0, UPT, UR4, URZ, UPT ;  /* 0x0000003f0400728c */ /* 0x000fc6000bf05070 */
[----:B------:R-:W-:Y:S01]  /*1380*/  ULDC UR4, c[0x0][0x424] ;  /* 0x0001090000047ab9 */ /* 0x000fe20000000800 */
[----:B------:R-:W-:Y:S01]  /*1390*/  UISETP.NE.AND.EX UP0, UPT, UR5, URZ, UPT, UP0 ;  /* 0x0000003f0500728c */ /* 0x000fe2000bf05300 */
[----:B------:R0:W5:Y:S01]  /*13a0*/  @P0 LDG.E R11, desc[UR42][R2.64] ;  /* 0x0000002a020b0981 */ /* 0x000162000c1e1900 */
[----:B------:R-:W-:Y:S01]  /*13b0*/  ISETP.NE.U32.AND P2, PT, RZ, UR6, PT ;  /* 0x00000006ff007c0c */ /* 0x000fe2000bf45070 */
[----:B------:R-:W-:Y:S01]  /*13c0*/  ULDC UR5, c[0x0][0x2f0] ;  /* 0x0000bc0000057ab9 */ /* 0x000fe20000000800 */
[----:B------:R-:W-:Y:S02]  /*13d0*/  USEL UR4, UR4, 0x1, UP0 ;  /* 0x0000000104047887 */ /* 0x000fe40008000000 */
[----:B------:R-:W-:Y:S02]  /*13e0*/  ISETP.NE.AND.EX P2, PT, RZ, UR7, PT, P2 ;  /* 0x00000007ff007c0c */ /* 0x000fe4000bf45320 */
[----:B0-----:R-:W-:Y:S01]  /*13f0*/  LOP3.LUT R2, R12, 0xff000000, RZ, 0xc0, !PT ;  /* 0xff0000000c027812 */ /* 0x001fe200078ec0ff */
[----:B------:R-:W-:-:S03]  /*1400*/  UIMAD UR4, UR4, UR5, URZ ;  /* 0x00000005040472a4 */ /* 0x000fc6000f8e023f */
[----:B------:R-:W-:Y:S01]  /*1410*/  SHF.R.U32.HI R3, RZ, 0x8, R2 ;  /* 0x00000008ff037819 */ /* 0x000fe20000011602 */
[----:B------:R-:W-:Y:S01]  /*1420*/  ULDC UR5, c[0x0][0x348] ;  /* 0x0000d20000057ab9 */ /* 0x000fe20000000800 */
[----:B--2---:R0:W-:Y:S04]  /*1430*/  STL [R1], R0 ;  /* 0x0000000001007387 */ /* 0x0041e80000100800 */
[----:B------:R1:W-:Y:S04]  /*1440*/  STL [R1+0x5c], R31 ;  /* 0x00005c1f01007387 */ /* 0x0003e80000100800 */
[----:B------:R1:W-:Y:S01]  /*1450*/  STL [R1+0x3c], R30 ;  /* 0x00003c1e01007387 */ /* 0x0003e20000100800 */
[----:B------:R-:W-:Y:S01]  /*1460*/  IMAD.MOV.U32 R14, RZ, RZ, R0 ;  /* 0x000000ffff0e7224 */ /* 0x000fe200078e0000 */
[----:B0-----:R-:W-:-:S04]  /*1470*/  LOP3.LUT R0, R12, 0xff0000, RZ, 0xc0, !PT ;  /* 0x00ff00000c007812 */ /* 0x001fc800078ec0ff */
[----:B------:R-:W-:Y:S01]  /*1480*/  LEA.HI R10, R0, R3, RZ, 0x10 ;  /* 0x00000003000a7211 */ /* 0x000fe200078f80ff */
[----:B------:R-:W-:Y:S06]  /*1490*/  @P1 BRA `(.L_x_1118) ;  /* 0x0000000000281947 */ /* 0x000fec0003800000 */
[----:B------:R-:W-:Y:S02]  /*14a0*/  ULDC.64 UR6, c[0x0][0xa00] ;  /* 0x0002800000067ab9 */ /* 0x000fe40000000a00 */
[----:B------:R-:W-:-:S04]  /*14b0*/  ISETP.NE.U32.AND P0, PT, RZ, UR6, PT ;  /* 0x00000006ff007c0c */ /* 0x000fc8000bf05070 */
[----:B------:R-:W-:-:S13]  /*14c0*/  ISETP.NE.AND.EX P0, PT, RZ, UR7, PT, P0 ;  /* 0x00000007ff007c0c */ /* 0x000fda000bf05300 */
[----:B------:R-:W-:Y:S05]  /*14d0*/  @!P0 BRA `(.L_x_1118) ;  /* 0x0000000000188947 */ /* 0x000fea0003800000 */
[----:B------:R-:W0:Y:S02]  /*14e0*/  LDC.64 R2, c[0x0][0xa00] ;  /* 0x00028000ff027b82 */ /* 0x000e240000000a00 */
[----:B0-----:R-:W-:-:S05]  /*14f0*/  IMAD.WIDE R2, R31, 0x4, R2 ;  /* 0x000000041f027825 */ /* 0x001fca00078e0202 */
[----:B------:R-:W2:Y:S04]  /*1500*/  LDG.E R0, desc[UR42][R2.64] ;  /* 0x0000002a02007981 */ /* 0x000ea8000c1e1900 */
[----:B------:R-:W2:Y:S02]  /*1510*/  LDG.E R5, desc[UR42][R2.64+0x4] ;  /* 0x0000042a02057981 */ /* 0x000ea4000c1e1900 */
[----:B--2---:R-:W-:-:S05]  /*1520*/  IMAD.IADD R14, R5, 0x1, -R0 ;  /* 0x00000001050e7824 */ /* 0x004fca00078e0a00 */
[----:B------:R0:W-:Y:S02]  /*1530*/  STL [R1], R14 ;  /* 0x0000000e01007387 */ /* 0x0001e40000100800 */
.L_x_1118:
[----:B------:R-:W-:Y:S02]  /*1540*/  IMAD.U32 R26, RZ, RZ, UR5 ;  /* 0x00000005ff1a7e24 */ /* 0x000fe4000f8e00ff */
[----:B------:R-:W-:Y:S01]  /*1550*/  IMAD.U32 R28, RZ, RZ, UR4 ;  /* 0x00000004ff1c7e24 */ /* 0x000fe2000f8e00ff */
[----:B------:R-:W-:Y:S06]  /*1560*/  @!P2 BRA `(.L_x_1119) ;  /* 0x000000000010a947 */ /* 0x000fec0003800000 */
[----:B------:R-:W2:Y:S02]  /*1570*/  LDC.64 R28, c[0x0][0xa20] ;  /* 0x00028800ff1c7b82 */ /* 0x000ea40000000a00 */
[----:B--2---:R-:W-:-:S06]  /*1580*/  IMAD.WIDE R28, R31, 0x4, R28 ;  /* 0x000000041f1c7825 */ /* 0x004fcc00078e021c */
[----:B------:R2:W5:Y:S01]  /*1590*/  LDG.E R28, desc[UR42][R28.64] ;  /* 0x0000002a1c1c7981 */ /* 0x000562000c1e1900 */
[----:B------:R-:W-:Y:S05]  /*15a0*/  BRA `(.L_x_1120) ;  /* 0x0000000000107947 */ /* 0x000fea0003800000 */
.L_x_1119:
[----:B------:R-:W-:Y:S05]  /*15b0*/  @!P3 BRA `(.L_x_1120) ;  /* 0x00000000000cb947 */ /* 0x000fea0003800000 */
[----:B------:R-:W2:Y:S04]  /*15c0*/  LDG.E R3, desc[UR42][R8.64] ;  /* 0x0000002a08037981 */ /* 0x000ea8000c1e1900 */
[----:B------:R-:W2:Y:S02]  /*15d0*/  LDG.E R28, desc[UR42][R8.64+0x4] ;  /* 0x0000042a081c7981 */ /* 0x000ea4000c1e1900 */
[----:B--2---:R-:W-:-:S07]  /*15e0*/  IMAD.IADD R28, R28, 0x1, -R3 ;  /* 0x000000011c1c7824 */ /* 0x004fce00078e0a03 */
.L_x_1120:
[----:B------:R-:W-:Y:S01]  /*15f0*/  ULDC.64 UR4, c[0x0][0xa10] ;  /* 0x0002840000047ab9 */ /* 0x000fe20000000a00 */
[----:B------:R-:W3:Y:S01]  /*1600*/  LDL R12, [R1+0x44] ;  /* 0x00004400010c7983 */ /* 0x000ee20000100800 */
[----:B------:R-:W-:Y:S01]  /*1610*/  ISETP.NE.U32.AND P0, PT, RZ, UR4, PT ;  /* 0x00000004ff007c0c */ /* 0x000fe2000bf05070 */
[----:B------:R-:W4:Y:S03]  /*1620*/  LDC R2, c[0x0][0x448] ;  /* 0x00011200ff027b82 */ /* 0x000f260000000800 */
[----:B------:R-:W-:Y:S01]  /*1630*/  ISETP.NE.AND.EX P0, PT, RZ, UR5, PT, P0 ;  /* 0x00000005ff007c0c */ /* 0x000fe2000bf05300 */
[----:B------:R-:W-:Y:S02]  /*1640*/  ULDC.64 UR4, c[0x0][0xa30] ;  /* 0x00028c0000047ab9 */ /* 0x000fe40000000a00 */
[----:B------:R-:W-:-:S04]  /*1650*/  ISETP.NE.U32.AND P1, PT, RZ, UR4, PT ;  /* 0x00000004ff007c0c */ /* 0x000fc8000bf25070 */
[----:B------:R-:W-:-:S06]  /*1660*/  ISETP.NE.AND.EX P1, PT, RZ, UR5, PT, P1 ;  /* 0x00000005ff007c0c */ /* 0x000fcc000bf25310 */
[----:B------:R-:W0:Y:S08]  /*1670*/  @P0 LDC.64 R4, c[0x0][0xa10] ;  /* 0x00028400ff040b82 */ /* 0x000e300000000a00 */
[----:B------:R-:W1:Y:S01]  /*1680*/  @P1 LDC.64 R6, c[0x0][0xa30] ;  /* 0x00028c00ff061b82 */ /* 0x000e620000000a00 */
[----:B0-----:R-:W-:-:S05]  /*1690*/  @P0 IMAD.WIDE R4, R31, 0x4, R4 ;  /* 0x000000041f040825 */ /* 0x001fca00078e0204 */
[----:B------:R-:W2:Y:S04]  /*16a0*/  @P0 LDG.E R0, desc[UR42][R4.64] ;  /* 0x0000002a04000981 */ /* 0x000ea8000c1e1900 */
[----:B------:R-:W2:Y:S01]  /*16b0*/  @P0 LDG.E R9, desc[UR42][R4.64+0x4] ;  /* 0x0000042a04090981 */ /* 0x000ea2000c1e1900 */
[----:B-----5:R-:W-:Y:S02]  /*16c0*/  IMAD.MOV.U32 R24, RZ, RZ, R28 ;  /* 0x000000ffff187224 */ /* 0x020fe400078e001c */
[----:B-1----:R-:W-:-:S05]  /*16d0*/  @P1 IMAD.WIDE R6, R31, 0x4, R6 ;  /* 0x000000041f061825 */ /* 0x002fca00078e0206 */
[----:B------:R0:W5:Y:S01]  /*16e0*/  @P1 LDG.E R24, desc[UR42][R6.64] ;  /* 0x0000002a06181981 */ /* 0x000162000c1e1900 */
[----:B----4-:R-:W-:Y:S01]  /*16f0*/  ISETP.NE.AND P1, PT, R2, 0x1, PT ;  /* 0x000000010200780c */ /* 0x010fe20003f25270 */
[----:B------:R-:W-:Y:S01]  /*1700*/  IMAD.IADD R11, R28, 0x1, -R11 ;  /* 0x000000011c0b7824 */ /* 0x000fe200078e0a0b */
[----:B------:R-:W1:Y:S11]  /*1710*/  LDC.64 R2, c[0x0][0x9e0] ;  /* 0x00027800ff027b82 */ /* 0x000e760000000a00 */
[----:B------:R-:W4:Y:S08]  /*1720*/  @P1 LDC R13, c[0x0][0x44c] ;  /* 0x00011300ff0d1b82 */ /* 0x000f300000000800 */
[----:B------:R-:W0:Y:S01]  /*1730*/  @P1 LDC R8, c[0x0][0x450] ;  /* 0x00011400ff081b82 */ /* 0x000e220000000800 */
[----:B-1----:R-:W-:Y:S01]  /*1740*/  ISETP.GE.AND P2, PT, R3, 0x1, PT ;  /* 0x000000010300780c */ /* 0x002fe20003f46270 */
[----:B---3--:R-:W-:-:S05]  /*1750*/  IMAD R15, R12, 0xc0, RZ ;  /* 0x000000c00c0f7824 */ /* 0x008fca00078e02ff */
[----:B------:R1:W-:Y:S01]  /*1760*/  STL [R1+0xc], R15 ;  /* 0x00000c0f01007387 */ /* 0x0003e20000100800 */
[----:B--2---:R-:W-:Y:S02]  /*1770*/  @P0 IMAD.IADD R26, R9, 0x1, -R0 ;  /* 0x00000001091a0824 */ /* 0x004fe400078e0a00 */
[----:B------:R-:W-:Y:S02]  /*1780*/  VIADD R0, R15, 0xbf ;  /* 0x000000bf0f007836 */ /* 0x000fe40000000000 */
[----:B------:R-:W-:Y:S02]  /*1790*/  IMAD.IADD R12, R11, 0x1, R26 ;  /* 0x000000010b0c7824 */ /* 0x000fe400078e021a */
[----:B----4-:R-:W-:-:S03]  /*17a0*/  @P1 IMAD.HI.U32 R5, R0, R13, RZ ;  /* 0x0000000d00051227 */ /* 0x010fc600078e00ff */
[----:B------:R1:W-:Y:S01]  /*17b0*/  STL [R1+0x4], R12 ;  /* 0x0000040c01007387 */ /* 0x0003e20000100800 */
[----:B------:R-:W-:Y:S01]  /*17c0*/  IMAD.MOV.U32 R4, RZ, RZ, R0 ;  /* 0x000000ffff047224 */ /* 0x000fe200078e0000 */
[----:B0-----:R-:W-:Y:S01]  /*17d0*/  @P1 SHF.R.U32.HI R4, RZ, R8, R5 ;  /* 0x00000008ff041219 */ /* 0x001fe20000011605 */
[C---:B------:R-:W-:Y:S01]  /*17e0*/  VIADD R0, R12.reuse, 0x7f ;  /* 0x0000007f0c007836 */ /* 0x040fe20000000000 */
[----:B------:R-:W-:-:S04]  /*17f0*/  IADD3 R87, R12, 0x1, -R14 ;  /* 0x000000010c577810 */ /* 0x000fc80007ffe80e */
[----:B------:R-:W-:Y:S01]  /*1800*/  SHF.R.S32.HI R5, RZ, 0x1f, R0 ;  /* 0x0000001fff057819 */ /* 0x000fe20000011400 */
[----:B------:R-:W-:-:S03]  /*1810*/  IMAD.IADD R9, R87, 0x1, R4 ;  /* 0x0000000157097824 */ /* 0x000fc600078e0204 */
[----:B------:R-:W-:Y:S01]  /*1820*/  LEA.HI R5, R5, R0, RZ, 0x7 ;  /* 0x0000000005057211 */ /* 0x000fe200078f38ff */
[----:B------:R-:W-:-:S03]  /*1830*/  IMAD.IADD R2, R9, 0x1, R2 ;  /* 0x0000000109027824 */ /* 0x000fc600078e0202 */
[----:B------:R-:W-:Y:S01]  /*1840*/  SHF.R.S32.HI R88, RZ, 0x7, R5 ;  /* 0x00000007ff587819 */ /* 0x000fe20000011405 */
[----:B-1----:R-:W-:Y:S06]  /*1850*/  @!P2 BRA `(.L_x_1121) ;  /* 0x000000000048a947 */ /* 0x002fec0003800000 */
[C---:B------:R-:W-:Y:S01]  /*1860*/  ISETP.GT.AND P0, PT, R9.reuse, RZ, PT ;  /* 0x000000ff0900720c */ /* 0x040fe20003f04270 */
[----:B------:R-:W-:Y:S01]  /*1870*/  BSSY B0, `(.L_x_1122) ;  /* 0x000000e000007945 */ /* 0x000fe20003800000 */
[----:B------:R-:W-:-:S11]  /*1880*/  VIADD R0, R9, 0xffffffff ;  /* 0xffffffff09007836 */ /* 0x000fd60000000000 */
[----:B------:R-:W-:Y:S05]  /*1890*/  @P0 BRA `(.L_x_1123) ;  /* 0x00000000001c0947 */ /* 0x000fea0003800000 */
[----:B------:R-:W-:Y:S01]  /*18a0*/  ISETP.NE.AND P0, PT, R3, 0x1, PT ;  /* 0x000000010300780c */ /* 0x000fe20003f05270 */
[----:B------:R-:W-:-:S12]  /*18b0*/  IMAD.MOV R5, RZ, RZ, -R9 ;  /* 0x000000ffff057224 */ /* 0x000fd800078e0a09 */
[----:B------:R-:W0:Y:S02]  /*18c0*/  @P0 LDC.64 R6, c[0x0][0x9e8] ;  /* 0x00027a00ff060b82 */ /* 0x000e240000000a00 */
[----:B0-----:R-:W-:-:S05]  /*18d0*/  @P0 IMAD.HI.U32 R0, R5, R6, RZ ;  /* 0x0000000605000227 */ /* 0x001fca00078e00ff */
[----:B------:R-:W-:-:S04]  /*18e0*/  @P0 SHF.R.U32.HI R5, RZ, R7, R0 ;  /* 0x00000007ff050219 */ /* 0x000fc80000011600 */
[----:B------:R-:W-:Y:S01]  /*18f0*/  LOP3.LUT R0, RZ, R5, RZ, 0x33, !PT ;  /* 0x00000005ff007212 */ /* 0x000fe200078e33ff */
[----:B------:R-:W-:Y:S06]  /*1900*/  BRA `(.L_x_1124) ;  /* 0x0000000000107947 */ /* 0x000fec0003800000 */
.L_x_1123:
[----:B------:R-:W-:-:S13]  /*1910*/  ISETP.NE.AND P0, PT, R3, 0x1, PT ;  /* 0x000000010300780c */ /* 0x000fda0003f05270 */
[----:B------:R-:W0:Y:S02]  /*1920*/  @P0 LDC.64 R4, c[0x0][0x9e8] ;  /* 0x00027a00ff040b82 */ /* 0x000e240000000a00 */
[----:B0-----:R-:W-:-:S05]  /*1930*/  @P0 IMAD.HI.U32 R4, R0, R4, RZ ;  /* 0x0000000400040227 */ /* 0x001fca00078e00ff */
[----:B------:R-:W-:-:S07]  /*1940*/  @P0 SHF.R.U32.HI R0, RZ, R5, R4 ;  /* 0x00000005ff000219 */ /* 0x000fce0000011604 */
.L_x_1124:
[----:B------:R-:W-:Y:S05]  /*1950*/  BSYNC B0 ;  /* 0x0000000000007941 */ /* 0x000fea0003800000 */
.L_x_1122:
[----:B------:R-:W-:-:S05]  /*1960*/  IMAD R5, R0, R3, R3 ;  /* 0x0000000300057224 */ /* 0x000fca00078e0203 */
[----:B------:R-:W-:-:S07]  /*1970*/  VIMNMX R2, R2, R5, PT ;  /* 0x0000000502027248 */ /* 0x000fce0003fe0100 */
.L_x_1121:
[----:B------:R-:W0:Y:S01]  /*1980*/  @P1 LDC R4, c[0x0][0x44c] ;  /* 0x00011300ff041b82 */ /* 0x000e220000000800 */
[----:B------:R-:W-:Y:S01]  /*1990*/  VIADD R2, R2, 0x7f ;  /* 0x0000007f02027836 */ /* 0x000fe20000000000 */
[----:B------:R-:W-:Y:S01]  /*19a0*/  ULDC UR4, c[0x0][0x9dc] ;  /* 0x0002770000047ab9 */ /* 0x000fe20000000800 */
[----:B------:R-:W-:Y:S02]  /*19b0*/  IMAD.MOV.U32 R0, RZ, RZ, R15 ;  /* 0x000000ffff007224 */ /* 0x000fe400078e000f */
[----:B------:R-:W-:Y:S01]  /*19c0*/  IMAD.IADD R89, R12, 0x1, -R14 ;  /* 0x000000010c597824 */ /* 0x000fe200078e0a0e */
[----:B------:R-:W-:Y:S02]  /*19d0*/  SHF.R.S32.HI R5, RZ, 0x1f, R2 ;  /* 0x0000001fff057819 */ /* 0x000fe40000011402 */
[----:B------:R-:W1:Y:S02]  /*19e0*/  @P1 LDC R7, c[0x0][0x450] ;  /* 0x00011400ff071b82 */ /* 0x000e640000000800 */
[----:B------:R-:W-:-:S04]  /*19f0*/  LEA.HI R5, R5, R2, RZ, 0x7 ;  /* 0x0000000205057211 */ /* 0x000fc800078f38ff */
[----:B------:R-:W-:-:S04]  /*1a00*/  SHF.R.S32.HI R5, RZ, 0x7, R5 ;  /* 0x00000007ff057819 */ /* 0x000fc80000011405 */
[----:B------:R-:W-:Y:S01]  /*1a10*/  VIMNMX R6, R88, R5, PT ;  /* 0x0000000558067248 */ /* 0x000fe20003fe0100 */
[----:B0-----:R-:W-:-:S05]  /*1a20*/  @P1 IMAD.HI.U32 R4, R15, R4, RZ ;  /* 0x000000040f041227 */ /* 0x001fca00078e00ff */
[----:B-1----:R-:W-:-:S05]  /*1a30*/  @P1 SHF.R.U32.HI R0, RZ, R7, R4 ;  /* 0x00000007ff001219 */ /* 0x002fca0000011604 */
[----:B------:R-:W-:-:S04]  /*1a40*/  IMAD.IADD R0, R89, 0x1, R0 ;  /* 0x0000000159007824 */ /* 0x000fc800078e0200 */
[----:B------:R-:W-:Y:S01]  /*1a50*/  VIADD R2, R0, -UR4 ;  /* 0x8000000400027c36 */ /* 0x000fe20008000000 */
[----:B------:R-:W-:Y:S06]  /*1a60*/  @!P2 BRA `(.L_x_1125) ;  /* 0x000000000044a947 */ /* 0x000fec0003800000 */
[----:B------:R-:W-:Y:S01]  /*1a70*/  ISETP.GT.AND P0, PT, R0, -0x1, PT ;  /* 0xffffffff0000780c */ /* 0x000fe20003f04270 */
[----:B------:R-:W-:-:S12]  /*1a80*/  BSSY B0, `(.L_x_1126) ;  /* 0x000000d000007945 */ /* 0x000fd80003800000 */
[----:B------:R-:W-:Y:S05]  /*1a90*/  @P0 BRA `(.L_x_1127) ;  /* 0x00000000001c0947 */ /* 0x000fea0003800000 */
[----:B------:R-:W-:Y:S02]  /*1aa0*/  ISETP.NE.AND P0, PT, R3, 0x1, PT ;  /* 0x000000010300780c */ /* 0x000fe40003f05270 */
[----:B------:R-:W-:-:S11]  /*1ab0*/  LOP3.LUT R5, RZ, R0, RZ, 0x33, !PT ;  /* 0x00000000ff057212 */ /* 0x000fd600078e33ff */
[----:B------:R-:W0:Y:S02]  /*1ac0*/  @P0 LDC.64 R8, c[0x0][0x9e8] ;  /* 0x00027a00ff080b82 */ /* 0x000e240000000a00 */
[----:B0-----:R-:W-:-:S05]  /*1ad0*/  @P0 IMAD.HI.U32 R0, R5, R8, RZ ;  /* 0x0000000805000227 */ /* 0x001fca00078e00ff */
[----:B------:R-:W-:-:S04]  /*1ae0*/  @P0 SHF.R.U32.HI R5, RZ, R9, R0 ;  /* 0x00000009ff050219 */ /* 0x000fc80000011600 */
[----:B------:R-:W-:Y:S01]  /*1af0*/  LOP3.LUT R0, RZ, R5, RZ, 0x33, !PT ;  /* 0x00000005ff007212 */ /* 0x000fe200078e33ff */
[----:B------:R-:W-:Y:S06]  /*1b00*/  BRA `(.L_x_1128) ;  /* 0x0000000000107947 */ /* 0x000fec0003800000 */
.L_x_1127:
[----:B------:R-:W-:-:S13]  /*1b10*/  ISETP.NE.AND P0, PT, R3, 0x1, PT ;  /* 0x000000010300780c */ /* 0x000fda0003f05270 */
[----:B------:R-:W0:Y:S02]  /*1b20*/  @P0 LDC.64 R4, c[0x0][0x9e8] ;  /* 0x00027a00ff040b82 */ /* 0x000e240000000a00 */
[----:B0-----:R-:W-:-:S05]  /*1b30*/  @P0 IMAD.HI.U32 R4, R0, R4, RZ ;  /* 0x0000000400040227 */ /* 0x001fca00078e00ff */
[----:B------:R-:W-:-:S07]  /*1b40*/  @P0 SHF.R.U32.HI R0, RZ, R5, R4 ;  /* 0x00000005ff000219 */ /* 0x000fce0000011604 */
.L_x_1128:
[----:B------:R-:W-:Y:S05]  /*1b50*/  BSYNC B0 ;  /* 0x0000000000007941 */ /* 0x000fea0003800000 */
.L_x_1126:
[----:B------:R-:W-:-:S05]  /*1b60*/  IMAD R3, R0, R3, RZ ;  /* 0x0000000300037224 */ /* 0x000fca00078e02ff */
[----:B------:R-:W-:-:S07]  /*1b70*/  VIMNMX R2, R2, R3, !PT ;  /* 0x0000000302027248 */ /* 0x000fce0007fe0100 */
.L_x_1125:
[----:B------:R-:W-:Y:S01]  /*1b80*/  SHF.R.S32.HI R3, RZ, 0x1f, R2 ;  /* 0x0000001fff037819 */ /* 0x000fe20000011402 */
[----:B------:R-:W-:Y:S01]  /*1b90*/  BSSY B0, `(.L_x_1129) ;  /* 0x000002a000007945 */ /* 0x000fe20003800000 */
[----:B------:R-:W-:Y:S01]  /*1ba0*/  LOP3.LUT R12, R10, 0xff, RZ, 0xc0, !PT ;  /* 0x000000ff0a0c7812 */ /* 0x000fe200078ec0ff */
[----:B------:R-:W-:Y:S01]  /*1bb0*/  IMAD.MOV.U32 R0, RZ, RZ, RZ ;  /* 0x000000ffff007224 */ /* 0x000fe200078e00ff */
[----:B------:R-:W-:Y:S02]  /*1bc0*/  LEA.HI R3, R3, R2, RZ, 0x7 ;  /* 0x0000000203037211 */ /* 0x000fe400078f38ff */
[----:B------:R-:W-:Y:S01]  /*1bd0*/  SHF.R.U32.HI R4, RZ, 0x10, R10 ;  /* 0x00000010ff047819 */ /* 0x000fe2000001160a */
[----:B------:R0:W-:Y:S01]  /*1be0*/  STL [R1+0x68], R12 ;  /* 0x0000680c01007387 */ /* 0x0001e20000100800 */
[----:B------:R-:W-:-:S03]  /*1bf0*/  SHF.R.S32.HI R3, RZ, 0x7, R3 ;  /* 0x00000007ff037819 */ /* 0x000fc60000011403 */
[----:B------:R0:W-:Y:S01]  /*1c00*/  STL [R1+0x58], R4 ;  /* 0x0000580401007387 */ /* 0x0001e20000100800 */
[----:B------:R-:W-:-:S04]  /*1c10*/  VIMNMX R9, RZ, R3, !PT ;  /* 0x00000003ff097248 */ /* 0x000fc80007fe0100 */
[----:B------:R-:W-:-:S13]  /*1c20*/  ISETP.GT.AND P0, PT, R6, R9, PT ;  /* 0x000000090600720c */ /* 0x000fda0003f04270 */
[----:B0-----:R-:W-:Y:S05]  /*1c30*/  @!P0 BRA `(.L_x_1130) ;  /* 0x00000000007c8947 */ /* 0x001fea0003800000 */
[----:B------:R-:W-:Y:S01]  /*1c40*/  ISETP.NE.AND P0, PT, R4, RZ, PT ;  /* 0x000000ff0400720c */ /* 0x000fe20003f05270 */
[----:B------:R-:W-:-:S03]  /*1c50*/  ULDC UR4, c[0x0][0x9f0] ;  /* 0x00027c0000047ab9 */ /* 0x000fc60000000800 */
[----:B------:R-:W-:-:S04]  /*1c60*/  SEL R13, R4, UR4, P0 ;  /* 0x00000004040d7c07 */ /* 0x000fc80008000000 */
[-C--:B------:R-:W-:Y:S02]  /*1c70*/  IABS R5, R13.reuse ;  /* 0x0000000d00057213 */ /* 0x080fe40000000000 */
[----:B------:R-:W-:Y:S02]  /*1c80*/  IADD3 R0, R13, -0x1, R6 ;  /* 0xffffffff0d007810 */ /* 0x000fe40007ffe006 */
[----:B------:R-:W0:Y:S01]  /*1c90*/  I2F.RP R4, R5 ;  /* 0x0000000500047306 */ /* 0x000e220000209400 */
[----:B------:R-:W-:Y:S02]  /*1ca0*/  IABS R10, R13 ;  /* 0x0000000d000a7213 */ /* 0x000fe40000000000 */
[----:B------:R-:W-:-:S05]  /*1cb0*/  IMAD.IADD R0, R0, 0x1, -R9 ;  /* 0x0000000100007824 */ /* 0x000fca00078e0a09 */
[----:B0-----:R-:W0:Y:S02]  /*1cc0*/  MUFU.RCP R4, R4 ;  /* 0x0000000400047308 */ /* 0x001e240000001000 */
[----:B0-----:R-:W-:Y:S02]  /*1cd0*/  VIADD R2, R4, 0xffffffe ;  /* 0x0ffffffe04027836 */ /* 0x001fe40000000000 */
[----:B------:R-:W-:-:S04]  /*1ce0*/  IMAD.MOV R4, RZ, RZ, -R10 ;  /* 0x000000ffff047224 */ /* 0x000fc800078e0a0a */
[----:B------:R0:W1:Y:S02]  /*1cf0*/  F2I.FTZ.U32.TRUNC.NTZ R3, R2 ;  /* 0x0000000200037305 */ /* 0x000064000021f000 */
[----:B0-----:R-:W-:Y:S02]  /*1d00*/  IMAD.MOV.U32 R2, RZ, RZ, RZ ;  /* 0x000000ffff027224 */ /* 0x001fe400078e00ff */
[----:B-1----:R-:W-:-:S04]  /*1d10*/  IMAD.MOV R8, RZ, RZ, -R3 ;  /* 0x000000ffff087224 */ /* 0x002fc800078e0a03 */
[----:B------:R-:W-:Y:S01]  /*1d20*/  IMAD R7, R8, R5, RZ ;  /* 0x0000000508077224 */ /* 0x000fe200078e02ff */
[----:B------:R-:W-:Y:S02]  /*1d30*/  IABS R8, R0 ;  /* 0x0000000000087213 */ /* 0x000fe40000000000 */
[----:B------:R-:W-:Y:S01]  /*1d40*/  LOP3.LUT R0, R0, R13, RZ, 0x3c, !PT ;  /* 0x0000000d00007212 */ /* 0x000fe200078e3cff */
[----:B------:R-:W-:-:S03]  /*1d50*/  IMAD.HI.U32 R3, R3, R7, R2 ;  /* 0x0000000703037227 */ /* 0x000fc600078e0002 */
[----:B------:R-:W-:Y:S01]  /*1d60*/  ISETP.GE.AND P2, PT, R0, RZ, PT ;  /* 0x000000ff0000720c */ /* 0x000fe20003f46270 */
[----:B------:R-:W-:-:S04]  /*1d70*/  IMAD.MOV.U32 R2, RZ, RZ, R8 ;  /* 0x000000ffff027224 */ /* 0x000fc800078e0008 */
        /* <DEDUP_REMOVED lines=11> */
.L_x_1130:
[----:B------:R-:W-:Y:S05]  /*1e30*/  BSYNC B0 ;  /* 0x0000000000007941 */ /* 0x000fea0003800000 */
.L_x_1129:
[----:B------:R-:W-:Y:S01]  /*1e40*/  IMAD R3, R12, R0, R9 ;  /* 0x000000000c037224 */ /* 0x000fe200078e0209 */
        /* <DEDUP_REMOVED lines=35> */
.L_x_1133:
[----:B------:R-:W-:Y:S05]  /*2080*/  BSYNC B6 ;  /* 0x0000000000067941 */ /* 0x000fea0003800000 */
.L_x_1132:
        /* <DEDUP_REMOVED lines=20> */
.L_x_1135:
[----:B------:R-:W-:Y:S05]  /*21d0*/  BSYNC B6 ;  /* 0x0000000000067941 */ /* 0x000fea0003800000 */
.L_x_1134:
[----:B------:R-:W-:Y:S01]  /*21e0*/  ULDC.64 UR4, c[0x0][0x9f8] ;  /* 0x00027e0000047ab9 */ /* 0x000fe20000000a00 */
[----:B------:R-:W-:Y:S01]  /*21f0*/  IMAD.MOV.U32 R0, RZ, RZ, R31 ;  /* 0x000000ffff007224 */ /* 0x000fe200078e001f */
[----:B------:R-:W-:Y:S01]  /*2200*/  ISETP.NE.U32.AND P0, PT, RZ, UR4, PT ;  /* 0x00000004ff007c0c */ /* 0x000fe2000bf05070 */
[----:B------:R-:W2:Y:S01]  /*2210*/  LDL.64 R14, [R1+0x10] ;  /* 0x00001000010e7983 */ /* 0x000ea20000100a00 */
[----:B------:R-:W0:Y:S03]  /*2220*/  LDC.64 R6, c[0x0][0x300] ;  /* 0x0000c000ff067b82 */ /* 0x000e260000000a00 */
[----:B------:R-:W2:Y:S01]  /*2230*/  LDL.64 R32, [R1+0x10] ;  /* 0x0000100001207983 */ /* 0x000ea20000100a00 */
[----:B------:R-:W-:Y:S01]  /*2240*/  ISETP.NE.AND.EX P0, PT, RZ, UR5, PT, P0 ;  /* 0x00000005ff007c0c */ /* 0x000fe2000bf05300 */
[----:B------:R-:W-:Y:S01]  /*2250*/  IMAD.IADD R27, R27, 0x1, R28 ;  /* 0x000000011b1b7824 */ /* 0x000fe200078e021c */
[----:B------:R-:W-:Y:S01]  /*2260*/  SHF.R.S32.HI R153, RZ, 0x1f, R152 ;  /* 0x0000001fff997819 */ /* 0x000fe20000011498 */
[----:B------:R-:W-:Y:S01]  /*2270*/  ULDC.64 UR4, c[0x0][0x308] ;  /* 0x0000c20000047ab9 */ /* 0x000fe20000000a00 */
[----:B------:R-:W-:Y:S01]  /*2280*/  ULDC.64 UR6, c[0x0][0x330] ;  /* 0x0000cc0000067ab9 */ /* 0x000fe20000000a00 */
[----:B------:R-:W-:Y:S01]  /*2290*/  ULDC.64 UR8, c[0x0][0xa08] ;  /* 0x0002820000087ab9 */ /* 0x000fe20000000a00 */
[----:B------:R-:W1:Y:S08]  /*22a0*/  LDC.64 R62, c[0x0][0x408] ;  /* 0x00010200ff3e7b82 */ /* 0x000e700000000a00 */
[----:B------:R-:W3:Y:S01]  /*22b0*/  @P0 LDC.64 R4, c[0x0][0x9f8] ;  /* 0x00027e00ff040b82 */ /* 0x000ee20000000a00 */
[----:B------:R-:W-:Y:S01]  /*22c0*/  SHF.R.S32.HI R20, RZ, 0x1f, R154 ;  /* 0x0000001fff147819 */ /* 0x000fe2000001149a */
[----:B------:R-:W4:Y:S01]  /*22d0*/  LDL R28, [R1+0x78] ;  /* 0x00007800011c7983 */ /* 0x000f220000100800 */
[----:B---3--:R-:W-:-:S05]  /*22e0*/  @P0 IMAD.WIDE R4, R31, 0x4, R4 ;  /* 0x000000041f040825 */ /* 0x008fca00078e0204 */
[----:B------:R3:W4:Y:S01]  /*22f0*/  @P0 LDG.E R0, desc[UR42][R4.64] ;  /* 0x0000002a04000981 */ /* 0x000722000c1e1900 */
[----:B------:R-:W-:Y:S01]  /*2300*/  SHF.R.S32.HI R3, RZ, 0x1f, R27 ;  /* 0x0000001fff037819 */ /* 0x000fe2000001141b */
[----:B0-----:R-:W-:-:S04]  /*2310*/  IMAD.WIDE.U32 R8, R27, R6, RZ ;  /* 0x000000061b087225 */ /* 0x001fc800078e00ff */
[----:B------:R-:W-:-:S04]  /*2320*/  IMAD R10, R3, R6, RZ ;  /* 0x00000006030a7224 */ /* 0x000fc800078e02ff */
[----:B------:R-:W-:-:S04]  /*2330*/  IMAD R11, R27, R7, R10 ;  /* 0x000000071b0b7224 */ /* 0x000fc800078e020a */
[----:B------:R-:W-:Y:S02]  /*2340*/  IMAD.IADD R9, R9, 0x1, R11 ;  /* 0x0000000109097824 */ /* 0x000fe400078e020b */
[C---:B------:R-:W-:Y:S01]  /*2350*/  IMAD.WIDE.U32 R56, R30.reuse, UR6, R152 ;  /* 0x000000061e387c25 */ /* 0x040fe2000f8e0098 */
[----:B------:R-:W-:Y:S01]  /*2360*/  ISETP.NE.U32.AND P0, PT, RZ, UR8, PT ;  /* 0x00000008ff007c0c */ /* 0x000fe2000bf05070 */
[----:B------:R-:W0:Y:S02]  /*2370*/  LDC R11, c[0x0][0x3f4] ;  /* 0x0000fd00ff0b7b82 */ /* 0x000e240000000800 */
[----:B---3--:R-:W-:-:S04]  /*2380*/  IMAD.WIDE.U32 R4, R30, UR4, R8 ;  /* 0x000000041e047c25 */ /* 0x008fc8000f8e0008 */
[C---:B------:R-:W-:Y:S01]  /*2390*/  IMAD R57, R30.reuse, UR7, R57 ;  /* 0x000000071e397c24 */ /* 0x040fe2000f8e0239 */
[----:B------:R-:W-:Y:S01]  /*23a0*/  ISETP.NE.AND.EX P0, PT, RZ, UR9, PT, P0 ;  /* 0x00000009ff007c0c */ /* 0x000fe2000bf05300 */
[----:B------:R-:W-:Y:S01]  /*23b0*/  IMAD R59, R30, UR5, R5 ;  /* 0x000000051e3b7c24 */ /* 0x000fe2000f8e0205 */
[----:B------:R-:W-:Y:S01]  /*23c0*/  ULDC.64 UR4, c[0x0][0x310] ;  /* 0x0000c40000047ab9 */ /* 0x000fe20000000a00 */
[----:B------:R-:W3:Y:S01]  /*23d0*/  LDL R30, [R1+0x20] ;  /* 0x00002000011e7983 */ /* 0x000ee20000100800 */
[----:B------:R-:W-:Y:S01]  /*23e0*/  IMAD.MOV.U32 R58, RZ, RZ, R4 ;  /* 0x000000ffff3a7224 */ /* 0x000fe200078e0004 */
[----:B------:R-:W-:Y:S01]  /*23f0*/  ULDC.64 UR6, c[0x0][0x338] ;  /* 0x0000ce0000067ab9 */ /* 0x000fe20000000a00 */
[----:B------:R-:W-:-:S04]  /*2400*/  IMAD.WIDE.U32 R8, R154, R6, R152 ;  /* 0x000000069a087225 */ /* 0x000fc800078e0098 */
[----:B--2---:R-:W-:Y:S02]  /*2410*/  IMAD.MOV.U32 R32, RZ, RZ, R14 ;  /* 0x000000ffff207224 */ /* 0x004fe400078e000e */
[----:B------:R-:W-:-:S03]  /*2420*/  IMAD R14, R20, R6, RZ ;  /* 0x00000006140e7224 */ /* 0x000fc600078e02ff */
[----:B------:R-:W-:Y:S01]  /*2430*/  SHF.R.S32.HI R33, RZ, 0x1f, R32 ;  /* 0x0000001fff217819 */ /* 0x000fe20000011420 */
[----:B------:R-:W-:-:S04]  /*2440*/  IMAD R14, R154, R7, R14 ;  /* 0x000000079a0e7224 */ /* 0x000fc800078e020e */
[----:B------:R2:W-:Y:S01]  /*2450*/  STL [R1+0x14], R33 ;  /* 0x0000142101007387 */ /* 0x0005e20000100800 */
[----:B----4-:R-:W-:Y:S02]  /*2460*/  SHF.R.S32.HI R5, RZ, 0x1f, R0 ;  /* 0x0000001fff057819 */ /* 0x010fe40000011400 */
[----:B------:R-:W-:Y:S02]  /*2470*/  SEL R13, R0, RZ, !P0 ;  /* 0x000000ff000d7207 */ /* 0x000fe40004000000 */
[----:B------:R-:W-:Y:S02]  /*2480*/  SEL R12, R5, RZ, !P0 ;  /* 0x000000ff050c7207 */ /* 0x000fe40004000000 */
[----:B------:R-:W4:Y:S01]  /*2490*/  LDC.64 R4, c[0x0][0x3f8] ;  /* 0x0000fe00ff047b82 */ /* 0x000f220000000a00 */
[----:B------:R-:W-:-:S04]  /*24a0*/  IMAD.WIDE.U32 R58, R13, UR4, R58 ;  /* 0x000000040d3a7c25 */ /* 0x000fc8000f8e003a */
[----:B------:R-:W-:Y:S01]  /*24b0*/  IMAD R0, R12, UR4, RZ ;  /* 0x000000040c007c24 */ /* 0x000fe2000f8e02ff */
[----:B------:R-:W-:Y:S02]  /*24c0*/  ULDC UR4, c[0x0][0x2f4] ;  /* 0x0000bd0000047ab9 */ /* 0x000fe40000000800 */
[----:B------:R-:W-:Y:S01]  /*24d0*/  ISETP.GE.AND P0, PT, R152, UR4, PT ;  /* 0x0000000498007c0c */ /* 0x000fe2000bf06270 */
[----:B------:R-:W-:-:S03]  /*24e0*/  IMAD R75, R13, UR5, R0 ;  /* 0x000000050d4b7c24 */ /* 0x000fc6000f8e0200 */
[----:B------:R-:W-:Y:S01]  /*24f0*/  SEL R0, RZ, 0x1, P0 ;  /* 0x00000001ff007807 */ /* 0x000fe20000000000 */
[----:B------:R-:W-:Y:S01]  /*2500*/  IMAD.IADD R75, R59, 0x1, R75 ;  /* 0x000000013b4b7824 */ /* 0x000fe200078e024b */
[----:B------:R-:W-:-:S04]  /*2510*/  IADD3 R74, P0, R58, R8, RZ ;  /* 0x000000083a4a7210 */ /* 0x000fc80007f1e0ff */
[----:B------:R-:W-:Y:S02]  /*2520*/  IADD3.X R73, R75, R9, R14, P0, !PT ;  /* 0x000000094b497210 */ /* 0x000fe400007fe40e */
[----:B------:R-:W2:Y:S01]  /*2530*/  LDL R14, [R1+0x30] ;  /* 0x00003000010e7983 */ /* 0x000ea20000100800 */
[C---:B------:R-:W-:Y:S01]  /*2540*/  VIADD R80, R152.reuse, 0x20 ;  /* 0x0000002098507836 */ /* 0x040fe20000000000 */
[-C--:B0-----:R-:W-:Y:S01]  /*2550*/  ISETP.GE.AND P0, PT, R152, R11.reuse, PT ;  /* 0x0000000b9800720c */ /* 0x081fe20003f06270 */
[----:B------:R-:W-:Y:S02]  /*2560*/  IMAD R12, R12, UR6, RZ ;  /* 0x000000060c0c7c24 */ /* 0x000fe4000f8e02ff */
[----:B-1----:R-:W-:Y:S01]  /*2570*/  IMAD R9, R20, R62, RZ ;  /* 0x0000003e14097224 */ /* 0x002fe200078e02ff */
[C---:B------:R-:W-:Y:S02]  /*2580*/  ISETP.GE.AND P1, PT, R80.reuse, UR4, PT ;  /* 0x0000000450007c0c */ /* 0x040fe4000bf26270 */
[----:B------:R-:W-:Y:S01]  /*2590*/  ISETP.GE.AND P2, PT, R80, R11, PT ;  /* 0x0000000b5000720c */ /* 0x000fe20003f46270 */
[----:B------:R-:W-:Y:S01]  /*25a0*/  IMAD.WIDE.U32 R56, R13, UR6, R56 ;  /* 0x000000060d387c25 */ /* 0x000fe2000f8e0038 */
[----:B------:R-:W-:-:S03]  /*25b0*/  SEL R10, RZ, 0xffffffff, P1 ;  /* 0xffffffffff0a7807 */ /* 0x000fc60000800000 */
[----:B------:R-:W-:Y:S01]  /*25c0*/  IMAD R29, R13, UR7, R12 ;  /* 0x000000070d1d7c24 */ /* 0x000fe2000f8e020c */
[C---:B------:R-:W-:Y:S01]  /*25d0*/  SEL R13, R11.reuse, RZ, P2 ;  /* 0x000000ff0b0d7207 */ /* 0x040fe20001000000 */
[----:B------:R-:W-:Y:S01]  /*25e0*/  IMAD R21, R154, R63, R9 ;  /* 0x0000003f9a157224 */ /* 0x000fe200078e0209 */
[----:B------:R-:W-:Y:S01]  /*25f0*/  SEL R9, R11, RZ, P0 ;  /* 0x000000ff0b097207 */ /* 0x000fe20000000000 */
[----:B------:R-:W-:Y:S02]  /*2600*/  IMAD.SHL.U32 R15, R10, 0x2, RZ ;  /* 0x000000020a0f7824 */ /* 0x000fe400078e00ff */
[----:B----4-:R-:W-:Y:S02]  /*2610*/  IMAD R8, R20, R4, RZ ;  /* 0x0000000414087224 */ /* 0x010fe400078e02ff */
[----:B------:R-:W-:Y:S02]  /*2620*/  IMAD.IADD R9, R152, 0x1, R9 ;  /* 0x0000000198097824 */ /* 0x000fe400078e0209 */
[----:B------:R-:W-:Y:S01]  /*2630*/  IMAD.IADD R13, R80, 0x1, R13 ;  /* 0x00000001500d7824 */ /* 0x000fe200078e020d */
[----:B------:R-:W-:Y:S01]  /*2640*/  LOP3.LUT R0, R15, 0x2, R0, 0xe2, !PT ;  /* 0x000000020f007812 */ /* 0x000fe200078ee200 */
[----:B------:R-:W-:Y:S01]  /*2650*/  IMAD R15, R154, R5, R8 ;  /* 0x000000059a0f7224 */ /* 0x000fe200078e0208 */
[----:B------:R-:W-:-:S02]  /*2660*/  SHF.R.S32.HI R8, RZ, 0x1f, R9 ;  /* 0x0000001fff087819 */ /* 0x000fc40000011409 */
[----:B------:R-:W-:Y:S02]  /*2670*/  SHF.R.S32.HI R10, RZ, 0x1f, R13 ;  /* 0x0000001fff0a7819 */ /* 0x000fe4000001140d */
[----:B------:R-:W-:Y:S02]  /*2680*/  LEA.HI R72, R8, R9, RZ, 0x4 ;  /* 0x0000000908487211 */ /* 0x000fe400078f20ff */
[----:B------:R-:W-:Y:S02]  /*2690*/  LEA.HI R71, R10, R13, RZ, 0x4 ;  /* 0x0000000d0a477211 */ /* 0x000fe400078f20ff */
[----:B------:R-:W-:Y:S02]  /*26a0*/  LEA.HI R8, R8, R9, RZ, 0x5 ;  /* 0x0000000908087211 */ /* 0x000fe400078f28ff */
[----:B------:R-:W-:-:S03]  /*26b0*/  LEA.HI R10, R10, R13, RZ, 0x5 ;  /* 0x0000000d0a0a7211 */ /* 0x000fc600078f28ff */
[----:B------:R-:W-:Y:S01]  /*26c0*/  IMAD.SHL.U32 R9, R8, 0x80, RZ ;  /* 0x0000008008097824 */ /* 0x000fe200078e00ff */
[----:B---3--:R-:W-:Y:S01]  /*26d0*/  LOP3.LUT R8, R30, 0x10, R72, 0xf8, !PT ;  /* 0x000000101e087812 */ /* 0x008fe200078ef848 */
[----:B------:R-:W-:Y:S01]  /*26e0*/  IMAD.SHL.U32 R12, R10, 0x80, RZ ;  /* 0x000000800a0c7824 */ /* 0x000fe200078e00ff */
[----:B------:R-:W-:Y:S02]  /*26f0*/  LOP3.LUT R10, R30, 0x10, R71, 0xf8, !PT ;  /* 0x000000101e0a7812 */ /* 0x000fe400078ef847 */
[----:B------:R-:W0:Y:S01]  /*2700*/  S2R R30, SR_TID.X ;  /* 0x00000000001e7919 */ /* 0x000e220000002100 */
[----:B-----5:R-:W-:Y:S01]  /*2710*/  SHF.R.S32.HI R13, RZ, 0x1f, R24 ;  /* 0x0000001fff0d7819 */ /* 0x020fe20000011418 */
[----:B------:R-:W-:Y:S01]  /*2720*/  IMAD.WIDE.U32 R54, R154, R4, R32 ;  /* 0x000000049a367225 */ /* 0x000fe200078e0020 */
[----:B------:R-:W-:Y:S02]  /*2730*/  LOP3.LUT R9, R9, 0xfffff000, RZ, 0xc0, !PT ;  /* 0xfffff00009097812 */ /* 0x000fe400078ec0ff */
[----:B------:R-:W-:Y:S01]  /*2740*/  LOP3.LUT R8, R8, R28, RZ, 0x3c, !PT ;  /* 0x0000001c08087212 */ /* 0x000fe200078e3cff */
[----:B------:R-:W-:Y:S01]  /*2750*/  IMAD.WIDE.U32 R52, R154, R4, R152 ;  /* 0x000000049a347225 */ /* 0x000fe200078e0098 */
[----:B------:R-:W-:-:S03]  /*2760*/  P2R R81, PR, RZ, 0x4 ;  /* 0x00000004ff517803 */ /* 0x000fc60000000000 */
[----:B------:R-:W-:Y:S01]  /*2770*/  IMAD.WIDE.U32 R50, R154, R62, R32 ;  /* 0x0000003e9a327225 */ /* 0x000fe200078e0020 */
[----:B------:R-:W-:-:S03]  /*2780*/  LOP3.LUT R12, R12, 0xfffff000, RZ, 0xc0, !PT ;  /* 0xfffff0000c0c7812 */ /* 0x000fc600078ec0ff */
[----:B------:R-:W-:Y:S01]  /*2790*/  IMAD.WIDE.U32 R48, R154, R62, R152 ;  /* 0x0000003e9a307225 */ /* 0x000fe200078e0098 */
[----:B------:R-:W-:Y:S02]  /*27a0*/  LOP3.LUT R69, R10, R28, RZ, 0x3c, !PT ;  /* 0x0000001c0a457212 */ /* 0x000fe400078e3cff */
[----:B------:R-:W-:Y:S01]  /*27b0*/  IADD3 R46, P2, R154, R27, RZ ;  /* 0x0000001b9a2e7210 */ /* 0x000fe20007f5e0ff */
[----:B------:R-:W-:Y:S02]  /*27c0*/  IMAD.IADD R55, R55, 0x1, R15 ;  /* 0x0000000137377824 */ /* 0x000fe400078e020f */
[----:B------:R-:W-:Y:S02]  /*27d0*/  IMAD.IADD R53, R15, 0x1, R53 ;  /* 0x000000010f357824 */ /* 0x000fe400078e0235 */
[----:B------:R-:W-:Y:S02]  /*27e0*/  IMAD.IADD R51, R51, 0x1, R21 ;  /* 0x0000000133337824 */ /* 0x000fe400078e0215 */
[----:B------:R-:W-:Y:S01]  /*27f0*/  IMAD.IADD R49, R21, 0x1, R49 ;  /* 0x0000000115317824 */ /* 0x000fe200078e0231 */
[----:B------:R-:W-:Y:S01]  /*2800*/  SHF.L.U64.HI R68, R6, 0x7, R7 ;  /* 0x0000000706447819 */ /* 0x000fe20000010207 */
[----:B------:R-:W-:Y:S01]  /*2810*/  IMAD.WIDE.U32 R54, R24, R4, R54 ;  /* 0x0000000418367225 */ /* 0x000fe200078e0036 */
[----:B------:R-:W-:-:S03]  /*2820*/  LOP3.LUT R7, R71, 0xfffffff0, RZ, 0xc0, !PT ;  /* 0xfffffff047077812 */ /* 0x000fc600078ec0ff */
[----:B------:R-:W-:Y:S02]  /*2830*/  VIADD R64, R152, 0x40 ;  /* 0x0000004098407836 */ /* 0x000fe40000000000 */
[----:B------:R-:W-:Y:S01]  /*2840*/  IMAD.X R47, R20, 0x1, R3, P2 ;  /* 0x00000001142f7824 */ /* 0x000fe200010e0603 */
[----:B------:R-:W-:Y:S01]  /*2850*/  LOP3.LUT R20, R72, 0xfffffff0, RZ, 0xc0, !PT ;  /* 0xfffffff048147812 */ /* 0x000fe200078ec0ff */
[----:B------:R-:W-:Y:S01]  /*2860*/  IMAD.WIDE.U32 R52, R24, R4, R52 ;  /* 0x0000000418347225 */ /* 0x000fe200078e0034 */
[----:B------:R-:W-:-:S03]  /*2870*/  SHF.L.U64.HI R66, R4, 0x7, R5 ;  /* 0x0000000704427819 */ /* 0x000fc60000010205 */
[----:B------:R-:W-:Y:S01]  /*2880*/  IMAD.WIDE.U32 R50, R24, R62, R50 ;  /* 0x0000003e18327225 */ /* 0x000fe200078e0032 */
[----:B------:R-:W-:-:S03]  /*2890*/  LOP3.LUT R45, R0, 0x1, RZ, 0xc0, !PT ;  /* 0x00000001002d7812 */ /* 0x000fc600078ec0ff */
[----:B------:R-:W-:Y:S01]  /*28a0*/  IMAD.WIDE.U32 R48, R24, R62, R48 ;  /* 0x0000003e18307225 */ /* 0x000fe200078e0030 */
[----:B------:R-:W-:Y:S02]  /*28b0*/  LOP3.LUT R44, R0, 0x2, RZ, 0xc0, !PT ;  /* 0x00000002002c7812 */ /* 0x000fe400078ec0ff */
[----:B------:R-:W-:Y:S01]  /*28c0*/  ISETP.GE.AND P1, PT, R64, UR4, PT ;  /* 0x0000000440007c0c */ /* 0x000fe2000bf26270 */
[----:B------:R-:W-:Y:S01]  /*28d0*/  IMAD.SHL.U32 R67, R6, 0x80, RZ ;  /* 0x0000008006437824 */ /* 0x000fe200078e00ff */
[----:B------:R-:W-:Y:S01]  /*28e0*/  SHF.R.S32.HI R3, RZ, 0x1f, R7 ;  /* 0x0000001fff037819 */ /* 0x000fe20000011407 */
[----:B------:R-:W-:Y:S02]  /*28f0*/  IMAD.SHL.U32 R65, R4, 0x80, RZ ;  /* 0x0000008004417824 */ /* 0x000fe400078e00ff */
[----:B------:R-:W-:Y:S02]  /*2900*/  IMAD.SHL.U32 R60, R11, 0x2, RZ ;  /* 0x000000020b3c7824 */ /* 0x000fe400078e00ff */
[----:B------:R-:W-:Y:S01]  /*2910*/  IMAD.IADD R0, R57, 0x1, R29 ;  /* 0x0000000139007824 */ /* 0x000fe200078e021d */
[----:B--2---:R-:W-:Y:S01]  /*2920*/  IADD3 R70, R8, R9, R14 ;  /* 0x0000000908467210 */ /* 0x004fe20007ffe00e */
[----:B------:R-:W-:-:S02]  /*2930*/  IMAD R8, R13, R4, RZ ;  /* 0x000000040d087224 */ /* 0x000fc400078e02ff */
[----:B------:R-:W-:Y:S01]  /*2940*/  IMAD R13, R13, R62, RZ ;  /* 0x0000003e0d0d7224 */ /* 0x000fe200078e02ff */
[----:B------:R-:W-:Y:S01]  /*2950*/  IADD3 R69, R69, R12, R14 ;  /* 0x0000000c45457210 */ /* 0x000fe20007ffe00e */
[C---:B------:R-:W-:Y:S01]  /*2960*/  IMAD R21, R24.reuse, R5, R8 ;  /* 0x0000000518157224 */ /* 0x040fe200078e0208 */
[----:B0-----:R-:W-:Y:S01]  /*2970*/  SHF.R.U32.HI R14, RZ, 0x7, R30 ;  /* 0x00000007ff0e7819 */ /* 0x001fe2000001161e */
[----:B------:R-:W-:Y:S01]  /*2980*/  IMAD R13, R24, R63, R13 ;  /* 0x0000003f180d7224 */ /* 0x000fe200078e020d */
[C---:B------:R-:W-:Y:S01]  /*2990*/  SHF.L.U64.HI R63, R62.reuse, 0x7, R63 ;  /* 0x000000073e3f7819 */ /* 0x040fe2000001023f */
[----:B------:R-:W-:Y:S01]  /*29a0*/  IMAD.IADD R27, R55, 0x1, R21 ;  /* 0x00000001371b7824 */ /* 0x000fe200078e0215 */
[----:B------:R-:W-:Y:S01]  /*29b0*/  SHF.R.S32.HI R4, RZ, 0x1f, R20 ;  /* 0x0000001fff047819 */ /* 0x000fe20000011414 */
[----:B------:R-:W-:Y:S02]  /*29c0*/  IMAD.SHL.U32 R62, R62, 0x80, RZ ;  /* 0x000000803e3e7824 */ /* 0x000fe400078e00ff */
[----:B------:R-:W-:-:S02]  /*29d0*/  VIADD R61, R14, 0x8 ;  /* 0x000000080e3d7836 */ /* 0x000fc40000000000 */
[----:B------:R-:W-:Y:S02]  /*29e0*/  IMAD.IADD R21, R21, 0x1, R53 ;  /* 0x0000000115157824 */ /* 0x000fe400078e0235 */
[----:B------:R-:W-:Y:S02]  /*29f0*/  IMAD.IADD R6, R51, 0x1, R13 ;  /* 0x0000000133067824 */ /* 0x000fe400078e020d */
[----:B------:R-:W-:-:S07]  /*2a00*/  IMAD.IADD R5, R13, 0x1, R49 ;  /* 0x000000010d057824 */ /* 0x000fce00078e0231 */
.L_x_1175:
[----:B------:R-:W2:Y:S01]  /*2a10*/  LDL R8, [R1+0x50] ;  /* 0x0000500001087983 */ /* 0x000ea20000100800 */
[----:B0-----:R-:W0:Y:S01]  /*2a20*/  LDC R86, c[0x0][0x3f4] ;  /* 0x0000fd00ff567b82 */ /* 0x001e220000000800 */
[----:B------:R-:W-:Y:S01]  /*2a30*/  VIADD R10, R2, 0xffffffff ;  /* 0xffffffff020a7836 */ /* 0x000fe20000000000 */
[----:B------:R-:W-:Y:S05]  /*2a40*/  YIELD ;  /* 0x0000000000007946 */ /* 0x000fea0003800000 */
[----:B---3--:R-:W-:Y:S01]  /*2a50*/  SHF.R.S32.HI R12, RZ, 0x1f, R10 ;  /* 0x0000001fff0c7819 */ /* 0x008fe2000001140a */
[----:B----4-:R-:W1:Y:S01]  /*2a60*/  LDC.64 R76, c[0x0][0x2e8] ;  /* 0x0000ba00ff4c7b82 */ /* 0x010e620000000a00 */
[-C--:B------:R-:W-:Y:S01]  /*2a70*/  IMAD R2, R68, R10.reuse, RZ ;  /* 0x0000000a44027224 */ /* 0x080fe200078e02ff */
[----:B------:R-:W-:Y:S01]  /*2a80*/  BSSY B0, `(.L_x_1136) ;  /* 0x00003e0000007945 */ /* 0x000fe20003800000 */
[----:B------:R-:W-:Y:S01]  /*2a90*/  IMAD.WIDE.U32 R36, R67, R10, RZ ;  /* 0x0000000a43247225 */ /* 0x000fe200078e00ff */
[----:B------:R-:W-:-:S03]  /*2aa0*/  ISETP.GT.AND P2, PT, R10, R25, PT ;  /* 0x000000190a00720c */ /* 0x000fc60003f44270 */
[----:B------:R-:W-:Y:S02]  /*2ab0*/  IMAD R79, R12, R67, R2 ;  /* 0x000000430c4f7224 */ /* 0x000fe400078e0202 */
[----:B------:R-:W-:Y:S02]  /*2ac0*/  IMAD.MOV.U32 R2, RZ, RZ, R10 ;  /* 0x000000ffff027224 */ /* 0x000fe400078e000a */
[----:B------:R-:W-:Y:S01]  /*2ad0*/  IMAD.IADD R79, R37, 0x1, R79 ;  /* 0x00000001254f7824 */ /* 0x000fe200078e024f */
[----:B0-----:R-:W-:Y:S02]  /*2ae0*/  ISETP.GE.AND P3, PT, R86, 0x1, PT ;  /* 0x000000015600780c */ /* 0x001fe40003f66270 */
[----:B-1----:R-:W-:-:S04]  /*2af0*/  IADD3 R32, P4, P5, R36, R76, R74 ;  /* 0x0000004c24207210 */ /* 0x002fc80007d9e04a */
[----:B------:R-:W-:Y:S01]  /*2b00*/  IADD3.X R33, R79, R77, R73, P4, P5 ;  /* 0x0000004d4f217210 */ /* 0x000fe200027ea449 */
[----:B--2---:R-:W-:-:S04]  /*2b10*/  IMAD R83, R19, 0x3000, R8 ;  /* 0x0000300013537824 */ /* 0x004fc800078e0208 */
[----:B------:R-:W-:Y:S02]  /*2b20*/  IMAD.IADD R83, R16, 0x1, R83 ;  /* 0x0000000110537824 */ /* 0x000fe400078e0253 */
        /* <DEDUP_REMOVED lines=23> */
[----:B------:R-:W2:Y:S01]  /*2ca0*/  LDL.64 R90, [R1+0x10] ;  /* 0x00001000015a7983 */ /* 0x000ea20000100a00 */
[----:B------:R-:W-:Y:S01]  /*2cb0*/  ULDC.64 UR4, c[0x0][0x3e8] ;  /* 0x0000fa0000047ab9 */ /* 0x000fe20000000a00 */
[----:B------:R-:W-:Y:S02]  /*2cc0*/  ULDC.64 UR6, c[0x0][0x400] ;  /* 0x0001000000067ab9 */ /* 0x000fe40000000a00 */
[----:B------:R-:W3:Y:S04]  /*2cd0*/  LDL R82, [R1+0x28] ;  /* 0x0000280001527983 */ /* 0x000ee80000100800 */
[----:B------:R-:W4:Y:S01]  /*2ce0*/  LDL R78, [R1+0x2c] ;  /* 0x00002c00014e7983 */ /* 0x000f220000100800 */
[----:B------:R-:W-:Y:S02]  /*2cf0*/  IADD3 R40, P3, P5, R54, UR4, R40 ;  /* 0x0000000436287c10 */ /* 0x000fe4000fd7e028 */
[----:B------:R-:W-:-:S02]  /*2d00*/  CS2R R34, SRZ ;  /* 0x0000000000227805 */ /* 0x000fc4000001ff00 */
[----:B------:R-:W-:Y:S02]  /*2d10*/  CS2R R36, SRZ ;  /* 0x0000000000247805 */ /* 0x000fe4000001ff00 */
[----:B------:R-:W-:Y:S02]  /*2d20*/  IADD3.X R41, R27, UR5, R42, P3, P5 ;  /* 0x000000051b297c10 */ /* 0x000fe40009fea42a */
[----:B------:R-:W-:-:S04]  /*2d30*/  IADD3 R38, P3, P5, R50, UR6, R38 ;  /* 0x0000000632267c10 */ /* 0x000fc8000fd7e026 */
[----:B------:R-:W-:Y:S02]  /*2d40*/  IADD3.X R39, R6, UR7, R43, P3, P5 ;  /* 0x0000000706277c10 */ /* 0x000fe40009fea42b */
[----:B------:R-:W-:Y:S02]  /*2d50*/  CS2R R28, SRZ ;  /* 0x00000000001c7805 */ /* 0x000fe4000001ff00 */
[----:B------:R-:W-:Y:S02]  /*2d60*/  CS2R R12, SRZ ;  /* 0x00000000000c7805 */ /* 0x000fe4000001ff00 */
[----:B------:R-:W-:Y:S02]  /*2d70*/  CS2R R30, SRZ ;  /* 0x00000000001e7805 */ /* 0x000fe4000001ff00 */
[----:B------:R-:W-:Y:S02]  /*2d80*/  CS2R R14, SRZ ;  /* 0x00000000000e7805 */ /* 0x000fe4000001ff00 */
[----:B--2---:R-:W-:-:S02]  /*2d90*/  ISETP.GE.AND P5, PT, R90, R86, PT ;  /* 0x000000565a00720c */ /* 0x004fc40003fa6270 */
[----:B---3--:R-:W-:-:S11]  /*2da0*/  ISETP.GE.AND P3, PT, R82, R86, PT ;  /* 0x000000565200720c */ /* 0x008fd60003f66270 */
[----:B------:R0:W5:Y:S04]  /*2db0*/  @!P5 LDG.E.64 R34, desc[UR42][R40.64] ;  /* 0x0000002a2822d981 */ /* 0x000168000c1e1b00 */
[----:B------:R0:W5:Y:S01]  /*2dc0*/  @!P5 LDG.E.64 R36, desc[UR42][R38.64] ;  /* 0x0000002a2624d981 */ /* 0x000162000c1e1b00 */
[----:B----4-:R-:W-:-:S03]  /*2dd0*/  ISETP.GE.AND P5, PT, R78, R86, PT ;  /* 0x000000564e00720c */ /* 0x010fc60003fa6270 */
[----:B------:R0:W5:Y:S04]  /*2de0*/  @!P3 LDG.E.64 R28, desc[UR42][R40.64+0x10] ;  /* 0x0000102a281cb981 */ /* 0x000168000c1e1b00 */
[----:B------:R0:W5:Y:S06]  /*2df0*/  @!P3 LDG.E.64 R30, desc[UR42][R38.64+0x10] ;  /* 0x0000102a261eb981 */ /* 0x00016c000c1e1b00 */
[----:B------:R0:W5:Y:S04]  /*2e00*/  @!P5 LDG.E.64 R12, desc[UR42][R40.64+0x20] ;  /* 0x0000202a280cd981 */ /* 0x000168000c1e1b00 */
[----:B------:R0:W5:Y:S02]  /*2e10*/  @!P5 LDG.E.64 R14, desc[UR42][R38.64+0x20] ;  /* 0x0000202a260ed981 */ /* 0x000164000c1e1b00 */
.L_x_1140:
[----:B------:R-:W-:Y:S05]  /*2e20*/  BSYNC B1 ;  /* 0x0000000000017941 */ /* 0x000fea0003800000 */
.L_x_1139:
[----:B------:R-:W-:Y:S01]  /*2e30*/  UISETP.NE.AND UP0, UPT, UR36, 0x3, UPT ;  /* 0x000000032400788c */ /* 0x000fe2000bf05270 */
[----:B0----5:R-:W-:Y:S02]  /*2e40*/  IMAD.MOV.U32 R38, RZ, RZ, R12 ;  /* 0x000000ffff267224 */ /* 0x021fe400078e000c */
[----:B------:R-:W-:Y:S02]  /*2e50*/  IMAD.MOV.U32 R40, RZ, RZ, R28 ;  /* 0x000000ffff287224 */ /* 0x000fe400078e001c */
[----:B------:R-:W-:Y:S01]  /*2e60*/  IMAD.MOV.U32 R42, RZ, RZ, R34 ;  /* 0x000000ffff2a7224 */ /* 0x000fe200078e0022 */
[----:B------:R-:W-:Y:S01]  /*2e70*/  PLOP3.LUT P3, PT, PT, PT, UP0, 0x80, 0x0 ;  /* 0x000000000000781c */ /* 0x000fe20003f6f008 */
[----:B------:R-:W-:Y:S02]  /*2e80*/  IMAD.MOV.U32 R39, RZ, RZ, R14 ;  /* 0x000000ffff277224 */ /* 0x000fe400078e000e */
[----:B------:R-:W-:Y:S02]  /*2e90*/  IMAD.MOV.U32 R41, RZ, RZ, R30 ;  /* 0x000000ffff297224 */ /* 0x000fe400078e001e */
[----:B------:R-:W-:-:S08]  /*2ea0*/  IMAD.MOV.U32 R43, RZ, RZ, R36 ;  /* 0x000000ffff2b7224 */ /* 0x000fd000078e0024 */
[----:B------:R-:W-:Y:S05]  /*2eb0*/  @!P3 BRA `(.L_x_1141) ;  /* 0x000000000004b947 */ /* 0x000fea0003800000 */
[----:B------:R-:W-:Y:S01]  /*2ec0*/  BPT.TRAP 0x1 ;  /* 0x000000040000795c */ /* 0x000fe20000300000 */
.L_x_1141:
[----:B------:R-:W2:Y:S01]  /*2ed0*/  LDL R8, [R1+0x8] ;  /* 0x0000080001087983 */ /* 0x000ea20000100800 */
[----:B------:R-:W-:Y:S01]  /*2ee0*/  IMAD R82, R19, 0x8, R16 ;  /* 0x0000000813527824 */ /* 0x000fe200078e0210 */
[----:B------:R-:W-:Y:S01]  /*2ef0*/  BSSY B1, `(.L_x_1142) ;  /* 0x0000004000017945 */ /* 0x000fe20003800000 */
[----:B--2---:R-:W-:-:S04]  /*2f00*/  SHF.L.U32 R85, R8, 0x1f, RZ ;  /* 0x0000001f08557819 */ /* 0x004fc800000006ff */
[----:B------:R-:W0:Y:S02]  /*2f10*/  SYNCS.PHASECHK.TRANS64.TRYWAIT P5, [R82+URZ+0x19c90], R85 ;  /* 0x019c9055520075a7 */ /* 0x000e2400080a017f */
[----:B0-----:R-:W-:Y:S05]  /*2f20*/  @!P5 BRA `(.L_x_1143) ;  /* 0x0000020000e8d947 */ /* 0x001fea0003800000 */
.L_x_1477:
[----:B------:R-:W-:Y:S05]  /*2f30*/  BSYNC B1 ;  /* 0x0000000000017941 */ /* 0x000fea0003800000 */
.L_x_1142:
[----:B------:R-:W-:Y:S05]  /*2f40*/  @P4 BRA `(.L_x_1144) ;  /* 0x00000038004c4947 */ /* 0x000fea0003800000 */
[----:B------:R-:W-:Y:S01]  /*2f50*/  ISETP.NE.AND P4, PT, R45, RZ, PT ;  /* 0x000000ff2d00720c */ /* 0x000fe20003f85270 */
[----:B------:R-:W-:-:S12]  /*2f60*/  BSSY B1, `(.L_x_1145) ;  /* 0x0000070000017945 */ /* 0x000fd80003800000 */
[----:B------:R-:W-:Y:S05]  /*2f70*/  @!P4 BRA `(.L_x_1146) ;  /* 0x0000000400b8c947 */ /* 0x000fea0003800000 */
[----:B------:R-:W2:Y:S01]  /*2f80*/  LDL.64 R76, [R1+0x10] ;  /* 0x00001000014c7983 */ /* 0x000ea20000100a00 */
[----:B------:R-:W-:Y:S03]  /*2f90*/  BSSY B2, `(.L_x_1147) ;  /* 0x000006b000027945 */ /* 0x000fe60003800000 */
[----:B------:R1:W3:Y:S01]  /*2fa0*/  LDS.128 R8, [R83+0x13800] ;  /* 0x0138000053087984 */ /* 0x0002e20000000c00 */
[----:B--2---:R-:W-:-:S13]  /*2fb0*/  ISETP.GE.AND P4, PT, R76, R86, PT ;  /* 0x000000564c00720c */ /* 0x004fda0003f86270 */
[----:B-1-3--:R-:W-:Y:S05]  /*2fc0*/  @P4 BRA `(.L_x_1148) ;  /* 0x00000004009c4947 */ /* 0x00afea0003800000 */
        /* <DEDUP_REMOVED lines=8> */
[----:B------:R-:W-:Y:S01]  /*3050*/  IMAD.MOV.U32 R36, RZ, RZ, R8 ;  /* 0x000000ffff247224 */ /* 0x000fe200078e0008 */
        /* <DEDUP_REMOVED lines=12> */
[----:B------:R-:W-:Y:S01]  /*3120*/  HADD2.F32 R8, -RZ, R8.H0_H0 ;  /* 0x20000008ff087230 */ /* 0x000fe20000004100 */
[----:B------:R-:W-:Y:S01]  /*3130*/  F2FP.F16.E4M3.UNPACK_B R43, R43 ;  /* 0x0000002bff2b723e */ /* 0x000fe200020006ff */
[----:B------:R-:W-:-:S02]  /*3140*/  HADD2.F32 R91, -RZ, R76.H1_H1 ;  /* 0x3000004cff5b7230 */ /* 0x000fc40000004100 */
[CC--:B------:R-:W-:Y:S01]  /*3150*/  FMUL.FTZ R93, R37.reuse, R90.reuse ;  /* 0x0000005a255d7220 */ /* 0x0c0fe20000410000 */
[--C-:B------:R-:W-:Y:S02]  /*3160*/  HADD2.F32 R79, -RZ, R78.reuse.H0_H0 ;  /* 0x2000004eff4f7230 */ /* 0x100fe40000004100 */
[C---:B------:R-:W-:Y:S01]  /*3170*/  FMUL.FTZ R90, R8.reuse, R90 ;  /* 0x0000005a085a7220 */ /* 0x040fe20000410000 */
[--C-:B------:R-:W-:Y:S02]  /*3180*/  HADD2.F32 R76, -RZ, R9.reuse.H0_H0 ;  /* 0x20000009ff4c7230 */ /* 0x100fe40000004100 */
[----:B------:R-:W-:Y:S02]  /*3190*/  HADD2.F32 R77, -RZ, R9.H1_H1 ;  /* 0x30000009ff4d7230 */ /* 0x000fe40000004100 */
[----:B------:R-:W-:Y:S01]  /*31a0*/  FFMA.FTZ R8, R8, R79, -R93 ;  /* 0x0000004f08087223 */ /* 0x000fe2000001085d */
[----:B------:R-:W-:Y:S02]  /*31b0*/  HADD2.F32 R78, -RZ, R78.H1_H1 ;  /* 0x3000004eff4e7230 */ /* 0x000fe40000004100 */
[C---:B------:R-:W-:Y:S01]  /*31c0*/  FMUL.FTZ R92, R76.reuse, R91 ;  /* 0x0000005b4c5c7220 */ /* 0x040fe20000410000 */
[----:B------:R-:W-:Y:S01]  /*31d0*/  FFMA.FTZ R9, R37, R79, R90 ;  /* 0x0000004f25097223 */ /* 0x000fe2000001005a */
[C---:B------:R-:W-:Y:S01]  /*31e0*/  FMUL.FTZ R93, R77.reuse, R91 ;  /* 0x0000005b4d5d7220 */ /* 0x040fe20000410000 */
[----:B------:R-:W-:Y:S01]  /*31f0*/  F2FP.F16.E4M3.UNPACK_B R37, R36.H1 ;  /* 0x00000024ff25723e */ /* 0x000fe200030006ff */
[----:B------:R-:W-:Y:S01]  /*3200*/  FFMA.FTZ R94, R77, R78, R92 ;  /* 0x0000004e4d5e7223 */ /* 0x000fe2000001005c */
[----:B------:R-:W-:Y:S01]  /*3210*/  F2FP.F16.E4M3.UNPACK_B R77, R42 ;  /* 0x0000002aff4d723e */ /* 0x000fe200020006ff */
[----:B------:R-:W-:Y:S01]  /*3220*/  FFMA.FTZ R93, R76, R78, -R93 ;  /* 0x0000004e4c5d7223 */ /* 0x000fe2000001085d */
[----:B------:R-:W-:Y:S01]  /*3230*/  HADD2.F32 R91, -RZ, R43.H1_H1 ;  /* 0x3000002bff5b7230 */ /* 0x000fe20000004100 */
[----:B------:R-:W-:Y:S01]  /*3240*/  F2FP.F16.E4M3.UNPACK_B R36, R36 ;  /* 0x00000024ff24723e */ /* 0x000fe200020006ff */
[----:B------:R-:W-:-:S02]  /*3250*/  HADD2.F32 R76, -RZ, R37.H1_H1 ;  /* 0x30000025ff4c7230 */ /* 0x000fc40000004100 */
[----:B------:R-:W-:Y:S02]  /*3260*/  HADD2.F32 R42, -RZ, R37.H0_H0 ;  /* 0x20000025ff2a7230 */ /* 0x000fe40000004100 */
[----:B------:R-:W-:Y:S02]  /*3270*/  HADD2.F32 R90, -RZ, R43.H0_H0 ;  /* 0x2000002bff5a7230 */ /* 0x000fe40000004100 */
[--C-:B------:R-:W-:Y:S02]  /*3280*/  HADD2.F32 R79, -RZ, R77.reuse.H1_H1 ;  /* 0x3000004dff4f7230 */ /* 0x100fe40000004100 */
[----:B------:R-:W-:Y:S02]  /*3290*/  HADD2.F32 R78, -RZ, R77.H0_H0 ;  /* 0x2000004dff4e7230 */ /* 0x000fe40000004100 */
[-C--:B------:R-:W-:Y:S01]  /*32a0*/  FMUL.FTZ R77, R76, R91.reuse ;  /* 0x0000005b4c4d7220 */ /* 0x080fe20000410000 */
[--C-:B------:R-:W-:Y:S02]  /*32b0*/  HADD2.F32 R43, -RZ, R36.reuse.H1_H1 ;  /* 0x30000024ff2b7230 */ /* 0x100fe40000004100 */
[----:B------:R-:W-:Y:S01]  /*32c0*/  FMUL.FTZ R91, R42, R91 ;  /* 0x0000005b2a5b7220 */ /* 0x000fe20000410000 */
[----:B------:R-:W-:-:S02]  /*32d0*/  HADD2.F32 R37, -RZ, R36.H0_H0 ;  /* 0x20000024ff257230 */ /* 0x000fc40000004100 */
[----:B------:R-:W-:Y:S01]  /*32e0*/  FFMA.FTZ R77, R42, R79, -R77 ;  /* 0x0000004f2a4d7223 */ /* 0x000fe2000001084d */
[----:B------:R-:W-:Y:S01]  /*32f0*/  F2FP.SATFINITE.E4M3.F32.PACK_AB_MERGE_C R42, R94, R93, RZ ;  /* 0x0000005d5e2a723e */ /* 0x000fe200048070ff */
[-C--:B------:R-:W-:Y:S01]  /*3300*/  FMUL.FTZ R36, R43, R90.reuse ;  /* 0x0000005a2b247220 */ /* 0x080fe20000410000 */
[----:B------:R-:W-:Y:S01]  /*3310*/  FFMA.FTZ R92, R76, R79, R91 ;  /* 0x0000004f4c5c7223 */ /* 0x000fe2000001005b */
[----:B------:R-:W-:Y:S01]  /*3320*/  F2FP.F16.E4M3.UNPACK_B R76, R11.H1 ;  /* 0x0000000bff4c723e */ /* 0x000fe200030006ff */
[C---:B------:R-:W-:Y:S01]  /*3330*/  FMUL.FTZ R90, R37.reuse, R90 ;  /* 0x0000005a255a7220 */ /* 0x040fe20000410000 */
[----:B------:R-:W-:Y:S01]  /*3340*/  F2FP.F16.E4M3.UNPACK_B R79, R35.H1 ;  /* 0x00000023ff4f723e */ /* 0x000fe200030006ff */
[-C--:B------:R-:W-:Y:S01]  /*3350*/  FFMA.FTZ R36, R37, R78.reuse, -R36 ;  /* 0x0000004e25247223 */ /* 0x080fe20000010824 */
[----:B------:R-:W-:Y:S01]  /*3360*/  F2FP.SATFINITE.E4M3.F32.PACK_AB_MERGE_C R37, R92, R77, RZ ;  /* 0x0000004d5c25723e */ /* 0x000fe200048070ff */
[----:B------:R-:W-:Y:S01]  /*3370*/  FFMA.FTZ R43, R43, R78, R90 ;  /* 0x0000004e2b2b7223 */ /* 0x000fe2000001005a */
[--C-:B------:R-:W-:Y:S01]  /*3380*/  HADD2.F32 R91, -RZ, R76.reuse.H0_H0 ;  /* 0x2000004cff5b7230 */ /* 0x100fe20000004100 */
[----:B------:R-:W-:Y:S01]  /*3390*/  F2FP.F16.E4M3.UNPACK_B R77, R10.H1 ;  /* 0x0000000aff4d723e */ /* 0x000fe200030006ff */
[----:B------:R-:W-:Y:S01]  /*33a0*/  HADD2.F32 R92, -RZ, R76.H1_H1 ;  /* 0x3000004cff5c7230 */ /* 0x000fe20000004100 */
[-C--:B------:R-:W-:Y:S01]  /*33b0*/  F2FP.F16.E4M3.UNPACK_B R76, R34.reuse.H1 ;  /* 0x00000022ff4c723e */ /* 0x080fe200030006ff */
[----:B------:R-:W-:Y:S01]  /*33c0*/  HADD2.F32 R93, -RZ, R79.H1_H1 ;  /* 0x3000004fff5d7230 */ /* 0x000fe20000004100 */
[----:B------:R-:W-:Y:S01]  /*33d0*/  F2FP.F16.E4M3.UNPACK_B R78, R35 ;  /* 0x00000023ff4e723e */ /* 0x000fe200020006ff */
[----:B------:R-:W-:Y:S01]  /*33e0*/  HADD2.F32 R90, -RZ, R77.H1_H1 ;  /* 0x3000004dff5a7230 */ /* 0x000fe20000004100 */
[----:B------:R-:W-:Y:S01]  /*33f0*/  F2FP.F16.E4M3.UNPACK_B R35, R34 ;  /* 0x00000022ff23723e */ /* 0x000fe200020006ff */
[----:B------:R-:W-:-:S02]  /*3400*/  HADD2.F32 R94, -RZ, R76.H1_H1 ;  /* 0x3000004cff5e7230 */ /* 0x000fc40000004100 */
[-C--:B------:R-:W-:Y:S01]  /*3410*/  FMUL.FTZ R34, R92, R93.reuse ;  /* 0x0000005d5c227220 */ /* 0x080fe20000410000 */
[----:B------:R-:W-:Y:S02]  /*3420*/  HADD2.F32 R95, -RZ, R78.H1_H1 ;  /* 0x3000004eff5f7230 */ /* 0x000fe40000004100 */
[C---:B------:R-:W-:Y:S01]  /*3430*/  FMUL.FTZ R97, R91.reuse, R93 ;  /* 0x0000005d5b617220 */ /* 0x040fe20000410000 */
[----:B------:R-:W-:Y:S02]  /*3440*/  HADD2.F32 R77, -RZ, R77.H0_H0 ;  /* 0x2000004dff4d7230 */ /* 0x000fe40000004100 */
[----:B------:R-:W-:Y:S01]  /*3450*/  FFMA.FTZ R34, R91, R94, -R34 ;  /* 0x0000005e5b227223 */ /* 0x000fe20000010822 */
[----:B------:R-:W-:Y:S02]  /*3460*/  HADD2.F32 R93, -RZ, R35.H1_H1 ;  /* 0x30000023ff5d7230 */ /* 0x000fe40000004100 */
[----:B------:R-:W-:Y:S01]  /*3470*/  FMUL.FTZ R96, R90, R95 ;  /* 0x0000005f5a607220 */ /* 0x000fe20000410000 */
[----:B------:R-:W-:Y:S01]  /*3480*/  F2FP.F16.E4M3.UNPACK_B R91, R11 ;  /* 0x0000000bff5b723e */ /* 0x000fe200020006ff */
[----:B------:R-:W-:Y:S01]  /*3490*/  FMUL.FTZ R95, R77, R95 ;  /* 0x0000005f4d5f7220 */ /* 0x000fe20000410000 */
[----:B------:R-:W-:Y:S01]  /*34a0*/  F2FP.F16.E4M3.UNPACK_B R10, R10 ;  /* 0x0000000aff0a723e */ /* 0x000fe200020006ff */
[----:B------:R-:W-:Y:S01]  /*34b0*/  FFMA.FTZ R11, R92, R94, R97 ;  /* 0x0000005e5c0b7223 */ /* 0x000fe20000010061 */
[----:B------:R-:W-:-:S02]  /*34c0*/  HADD2.F32 R92, -RZ, R79.H0_H0 ;  /* 0x2000004fff5c7230 */ /* 0x000fc40000004100 */
[-C--:B------:R-:W-:Y:S01]  /*34d0*/  FFMA.FTZ R94, R90, R93.reuse, R95 ;  /* 0x0000005d5a5e7223 */ /* 0x080fe2000001005f */
[--C-:B------:R-:W-:Y:S02]  /*34e0*/  HADD2.F32 R90, -RZ, R91.reuse.H0_H0 ;  /* 0x2000005bff5a7230 */ /* 0x100fe40000004100 */
[----:B------:R-:W-:Y:S01]  /*34f0*/  FFMA.FTZ R77, R77, R93, -R96 ;  /* 0x0000005d4d4d7223 */ /* 0x000fe20000010860 */
[----:B------:R-:W-:Y:S01]  /*3500*/  HADD2.F32 R91, -RZ, R91.H1_H1 ;  /* 0x3000005bff5b7230 */ /* 0x000fe20000004100 */
[----:B------:R-:W-:Y:S01]  /*3510*/  F2FP.SATFINITE.E4M3.F32.PACK_AB_MERGE_C R11, R11, R34, RZ ;  /* 0x000000220b0b723e */ /* 0x000fe200048070ff */
[--C-:B------:R-:W-:Y:S02]  /*3520*/  HADD2.F32 R79, -RZ, R10.reuse.H0_H0 ;  /* 0x2000000aff4f7230 */ /* 0x100fe40000004100 */
[-C--:B------:R-:W-:Y:S01]  /*3530*/  FMUL.FTZ R96, R90, R92.reuse ;  /* 0x0000005c5a607220 */ /* 0x080fe20000410000 */
[----:B------:R-:W-:Y:S02]  /*3540*/  HADD2.F32 R10, -RZ, R10.H1_H1 ;  /* 0x3000000aff0a7230 */ /* 0x000fe40000004100 */
[----:B------:R-:W-:Y:S01]  /*3550*/  FMUL.FTZ R95, R91, R92 ;  /* 0x0000005c5b5f7220 */ /* 0x000fe20000410000 */
[----:B------:R-:W-:Y:S01]  /*3560*/  HADD2.F32 R78, -RZ, R78.H0_H0 ;  /* 0x2000004eff4e7230 */ /* 0x000fe20000004100 */
[----:B------:R-:W-:Y:S01]  /*3570*/  F2FP.SATFINITE.E4M3.F32.PACK_AB_MERGE_C R77, R94, R77, RZ ;  /* 0x0000004d5e4d723e */ /* 0x000fe200048070ff */
[----:B------:R-:W-:Y:S01]  /*3580*/  HADD2.F32 R76, -RZ, R76.H0_H0 ;  /* 0x2000004cff4c7230 */ /* 0x000fe20000004100 */
[----:B------:R-:W-:Y:S01]  /*3590*/  F2FP.SATFINITE.E4M3.F32.PACK_AB_MERGE_C R9, R9, R8, R42 ;  /* 0x000000080909723e */ /* 0x000fe2000480702a */
[----:B------:R-:W-:-:S02]  /*35a0*/  HADD2.F32 R35, -RZ, R35.H0_H0 ;  /* 0x20000023ff237230 */ /* 0x000fc40000004100 */
[-C--:B------:R-:W-:Y:S01]  /*35b0*/  FMUL.FTZ R92, R10, R78.reuse ;  /* 0x0000004e0a5c7220 */ /* 0x080fe20000410000 */
[----:B------:R-:W-:Y:S01]  /*35c0*/  FMUL.FTZ R93, R79, R78 ;  /* 0x0000004e4f5d7220 */ /* 0x000fe20000410000 */
[-C--:B------:R-:W-:Y:S01]  /*35d0*/  FFMA.FTZ R95, R90, R76.reuse, -R95 ;  /* 0x0000004c5a5f7223 */ /* 0x080fe2000001085f */
[----:B------:R-:W-:Y:S01]  /*35e0*/  FFMA.FTZ R96, R91, R76, R96 ;  /* 0x0000004c5b607223 */ /* 0x000fe20000010060 */
[-C--:B------:R-:W-:Y:S01]  /*35f0*/  FFMA.FTZ R92, R79, R35.reuse, -R92 ;  /* 0x000000234f5c7223 */ /* 0x080fe2000001085c */
[----:B------:R-:W-:Y:S01]  /*3600*/  FFMA.FTZ R93, R10, R35, R93 ;  /* 0x000000230a5d7223 */ /* 0x000fe2000001005d */
[----:B------:R-:W-:Y:S02]  /*3610*/  F2FP.SATFINITE.E4M3.F32.PACK_AB_MERGE_C R8, R43, R36, R37 ;  /* 0x000000242b08723e */ /* 0x000fe40004807025 */
[----:B------:R-:W-:Y:S02]  /*3620*/  F2FP.SATFINITE.E4M3.F32.PACK_AB_MERGE_C R11, R96, R95, R11 ;  /* 0x0000005f600b723e */ /* 0x000fe4000480700b */
[----:B------:R-:W-:-:S07]  /*3630*/  F2FP.SATFINITE.E4M3.F32.PACK_AB_MERGE_C R10, R93, R92, R77 ;  /* 0x0000005c5d0a723e */ /* 0x000fce000480704d */
.L_x_1148:
[----:B------:R-:W-:Y:S05]  /*3640*/  BSYNC B2 ;  /* 0x0000000000027941 */ /* 0x000fea0003800000 */
.L_x_1147:
[----:B------:R1:W-:Y:S02]  /*3650*/  STG.E.128 desc[UR42][R32.64], R8 ;  /* 0x0000000820007986 */ /* 0x0003e4000c101d2a */
.L_x_1146:
[----:B------:R-:W-:Y:S05]  /*3660*/  BSYNC B1 ;  /* 0x0000000000017941 */ /* 0x000fea0003800000 */
.L_x_1145:
        /* <DEDUP_REMOVED lines=65> */
[----:B------:R-:W-:Y:S01]  /*3a80*/  F2FP.F16.E4M3.UNPACK_B R77, R29.H1 ;  /* 0x0000001dff4d723e */ /* 0x000fe200030006ff */
        /* <DEDUP_REMOVED lines=17> */
[-C--:B------:R-:W-:Y:S01]  /*3ba0*/  FMUL.FTZ R79, R29, R78.reuse ;  /* 0x0000004e1d4f7220 */ /* 0x080fe20000410000 */
[----:B------:R-:W-:Y:S01]  /*3bb0*/  F2FP.F16.E4M3.UNPACK_B R11, R11 ;  /* 0x0000000bff0b723e */ /* 0x000fe200020006ff */
[C---:B------:R-:W-:Y:S01]  /*3bc0*/  FMUL.FTZ R78, R36.reuse, R78 ;  /* 0x0000004e244e7220 */ /* 0x040fe20000410000 */
[----:B------:R-:W-:Y:S01]  /*3bd0*/  F2FP.F16.E4M3.UNPACK_B R10, R10 ;  /* 0x0000000aff0a723e */ /* 0x000fe200020006ff */
[----:B------:R-:W-:Y:S01]  /*3be0*/  FFMA.FTZ R79, R36, R40, -R79 ;  /* 0x00000028244f7223 */ /* 0x000fe2000001084f */
[----:B------:R-:W-:-:S02]  /*3bf0*/  HADD2.F32 R76, -RZ, R76.H0_H0 ;  /* 0x2000004cff4c7230 */ /* 0x000fc40000004100 */
[----:B------:R-:W-:Y:S01]  /*3c00*/  FFMA.FTZ R78, R29, R40, R78 ;  /* 0x000000281d4e7223 */ /* 0x000fe2000001004e */
[--C-:B------:R-:W-:Y:S02]  /*3c10*/  HADD2.F32 R29, -RZ, R11.reuse.H0_H0 ;  /* 0x2000000bff1d7230 */ /* 0x100fe40000004100 */
[----:B------:R-:W-:Y:S01]  /*3c20*/  FFMA.FTZ R43, R37, R43, R90 ;  /* 0x0000002b252b7223 */ /* 0x000fe2000001005a */
[----:B------:R-:W-:Y:S01]  /*3c30*/  HADD2.F32 R36, -RZ, R11.H1_H1 ;  /* 0x3000000bff247230 */ /* 0x000fe20000004100 */
[----:B------:R-:W-:Y:S01]  /*3c40*/  F2FP.SATFINITE.E4M3.F32.PACK_AB_MERGE_C R9, R9, R8, R34 ;  /* 0x000000080909723e */ /* 0x000fe20004807022 */
[--C-:B------:R-:W-:Y:S01]  /*3c50*/  HADD2.F32 R11, -RZ, R10.reuse.H0_H0 ;  /* 0x2000000aff0b7230 */ /* 0x100fe20000004100 */
[----:B------:R-:W-:Y:S01]  /*3c60*/  F2FP.SATFINITE.E4M3.F32.PACK_AB_MERGE_C R78, R78, R79, RZ ;  /* 0x0000004f4e4e723e */ /* 0x000fe200048070ff */
[----:B------:R-:W-:Y:S02]  /*3c70*/  HADD2.F32 R10, -RZ, R10.H1_H1 ;  /* 0x3000000aff0a7230 */ /* 0x000fe40000004100 */
[----:B------:R-:W-:Y:S01]  /*3c80*/  FMUL.FTZ R90, R36, R77 ;  /* 0x0000004d245a7220 */ /* 0x000fe20000410000 */
[----:B------:R-:W-:-:S02]  /*3c90*/  HADD2.F32 R42, -RZ, R42.H0_H0 ;  /* 0x2000002aff2a7230 */ /* 0x000fc40000004100 */
[----:B------:R-:W-:Y:S01]  /*3ca0*/  FMUL.FTZ R77, R29, R77 ;  /* 0x0000004d1d4d7220 */ /* 0x000fe20000410000 */
[----:B------:R-:W-:Y:S02]  /*3cb0*/  HADD2.F32 R41, -RZ, R41.H0_H0 ;  /* 0x20000029ff297230 */ /* 0x000fe40000004100 */
[-C--:B------:R-:W-:Y:S01]  /*3cc0*/  FMUL.FTZ R40, R10, R76.reuse ;  /* 0x0000004c0a287220 */ /* 0x080fe20000410000 */
[----:B------:R-:W-:Y:S01]  /*3cd0*/  FMUL.FTZ R37, R11, R76 ;  /* 0x0000004c0b257220 */ /* 0x000fe20000410000 */
[-C--:B------:R-:W-:Y:S01]  /*3ce0*/  FFMA.FTZ R90, R29, R42.reuse, -R90 ;  /* 0x0000002a1d5a7223 */ /* 0x080fe2000001085a */
[----:B------:R-:W-:Y:S01]  /*3cf0*/  FFMA.FTZ R77, R36, R42, R77 ;  /* 0x0000002a244d7223 */ /* 0x000fe2000001004d */
[-C--:B------:R-:W-:Y:S01]  /*3d00*/  FFMA.FTZ R40, R11, R41.reuse, -R40 ;  /* 0x000000290b287223 */ /* 0x080fe20000010828 */
[----:B------:R-:W-:Y:S01]  /*3d10*/  FFMA.FTZ R37, R10, R41, R37 ;  /* 0x000000290a257223 */ /* 0x000fe20000010025 */
[----:B------:R-:W-:Y:S02]  /*3d20*/  F2FP.SATFINITE.E4M3.F32.PACK_AB_MERGE_C R28, R43, R28, RZ ;  /* 0x0000001c2b1c723e */ /* 0x000fe400048070ff */
[----:B------:R-:W-:-:S02]  /*3d30*/  F2FP.SATFINITE.E4M3.F32.PACK_AB_MERGE_C R8, R31, R30, R35 ;  /* 0x0000001e1f08723e */ /* 0x000fc40004807023 */
[----:B------:R-:W-:Y:S02]  /*3d40*/  F2FP.SATFINITE.E4M3.F32.PACK_AB_MERGE_C R10, R37, R40, R78 ;  /* 0x00000028250a723e */ /* 0x000fe4000480704e */
[----:B------:R-:W-:-:S07]  /*3d50*/  F2FP.SATFINITE.E4M3.F32.PACK_AB_MERGE_C R11, R77, R90, R28 ;  /* 0x0000005a4d0b723e */ /* 0x000fce000480701c */
.L_x_1152:
[----:B------:R-:W-:Y:S05]  /*3d60*/  BSYNC B2 ;  /* 0x0000000000027941 */ /* 0x000fea0003800000 */
.L_x_1151:
[----:B------:R2:W-:Y:S02]  /*3d70*/  STG.E.128 desc[UR42][R32.64+0x20], R8 ;  /* 0x0000200820007986 */ /* 0x0005e4000c101d2a */
.L_x_1150:
[----:B------:R-:W-:Y:S05]  /*3d80*/  BSYNC B1 ;  /* 0x0000000000017941 */ /* 0x000fea0003800000 */
.L_x_1149:
[----:B------:R-:W-:Y:S05]  /*3d90*/  @P1 BRA `(.L_x_1144) ;  /* 0x0000002800b81947 */ /* 0x000fea0003800000 */
[----:B------:R-:W3:Y:S01]  /*3da0*/  LDL R28, [R1+0x2c] ;  /* 0x00002c00011c7983 */ /* 0x000ee20000100800 */
[----:B------:R-:W-:Y:S03]  /*3db0*/  BSSY B1, `(.L_x_1153) ;  /* 0x000006b000017945 */ /* 0x000fe60003800000 */
[----:B-12---:R1:W2:Y:S01]  /*3dc0*/  LDS.128 R8, [R83+0x15800] ;  /* 0x0158000053087984 */ /* 0x0062a20000000c00 */
[----:B---3--:R-:W-:-:S13]  /*3dd0*/  ISETP.GE.AND P4, PT, R28, R86, PT ;  /* 0x000000561c00720c */ /* 0x008fda0003f86270 */
[----:B-12---:R-:W-:Y:S05]  /*3de0*/  @P4 BRA `(.L_x_1154) ;  /* 0x00000004009c4947 */ /* 0x006fea0003800000 */
        /* <DEDUP_REMOVED lines=33> */
[-C--:B------:R-:W-:Y:S01]  /*4000*/  FMUL.FTZ R37, R29, R35.reuse ;  /* 0x000000231d257220 */ /* 0x080fe20000410000 */
[----:B------:R-:W-:Y:S01]  /*4010*/  FMUL.FTZ R36, R28, R35 ;  /* 0x000000231c247220 */ /* 0x000fe20000410000 */
[----:B------:R-:W-:Y:S01]  /*4020*/  F2FP.F16.E4M3.UNPACK_B R15, R14.H1 ;  /* 0x0000000eff0f723e */ /* 0x000fe200030006ff */
[----:B------:R-:W-:-:S02]  /*4030*/  HADD2.F32 R31, -RZ, R39.H1_H1 ;  /* 0x30000027ff1f7230 */ /* 0x000fc40000004100 */
[-C--:B------:R-:W-:Y:S01]  /*4040*/  FFMA.FTZ R37, R28, R30.reuse, -R37 ;  /* 0x0000001e1c257223 */ /* 0x080fe20000010825 */
[----:B------:R-:W-:Y:S01]  /*4050*/  FFMA.FTZ R40, R29, R30, R36 ;  /* 0x0000001e1d287223 */ /* 0x000fe20000010024 */
[----:B------:R-:W-:Y:S01]  /*4060*/  F2FP.F16.E4M3.UNPACK_B R14, R14 ;  /* 0x0000000eff0e723e */ /* 0x000fe200020006ff */
[--C-:B------:R-:W-:Y:S01]  /*4070*/  HADD2.F32 R30, -RZ, R15.reuse.H1_H1 ;  /* 0x3000000fff1e7230 */ /* 0x100fe20000004100 */
[----:B------:R-:W-:Y:S01]  /*4080*/  F2FP.F16.E4M3.UNPACK_B R35, R12 ;  /* 0x0000000cff23723e */ /* 0x000fe200020006ff */
[----:B------:R-:W-:Y:S02]  /*4090*/  HADD2.F32 R29, -RZ, R15.H0_H0 ;  /* 0x2000000fff1d7230 */ /* 0x000fe40000004100 */
[----:B------:R-:W-:Y:S02]  /*40a0*/  HADD2.F32 R39, -RZ, R39.H0_H0 ;  /* 0x20000027ff277230 */ /* 0x000fe40000004100 */
[----:B------:R-:W-:Y:S01]  /*40b0*/  FMUL.FTZ R36, R30, R31 ;  /* 0x0000001f1e247220 */ /* 0x000fe20000410000 */
[----:B------:R-:W-:-:S02]  /*40c0*/  HADD2.F32 R15, -RZ, R14.H0_H0 ;  /* 0x2000000eff0f7230 */ /* 0x000fc40000004100 */
[----:B------:R-:W-:Y:S01]  /*40d0*/  FMUL.FTZ R31, R29, R31 ;  /* 0x0000001f1d1f7220 */ /* 0x000fe20000410000 */
[----:B------:R-:W-:Y:S02]  /*40e0*/  HADD2.F32 R28, -RZ, R14.H1_H1 ;  /* 0x3000000eff1c7230 */ /* 0x000fe40000004100 */
[--C-:B------:R-:W-:Y:S02]  /*40f0*/  HADD2.F32 R14, -RZ, R38.reuse.H1_H1 ;  /* 0x30000026ff0e7230 */ /* 0x100fe40000004100 */
[----:B------:R-:W-:Y:S02]  /*4100*/  HADD2.F32 R38, -RZ, R38.H0_H0 ;  /* 0x20000026ff267230 */ /* 0x000fe40000004100 */
[-C--:B------:R-:W-:Y:S01]  /*4110*/  FMUL.FTZ R34, R28, R39.reuse ;  /* 0x000000271c227220 */ /* 0x080fe20000410000 */
[----:B------:R-:W-:Y:S01]  /*4120*/  FMUL.FTZ R39, R15, R39 ;  /* 0x000000270f277220 */ /* 0x000fe20000410000 */
[-C--:B------:R-:W-:Y:S01]  /*4130*/  FFMA.FTZ R29, R29, R14.reuse, -R36 ;  /* 0x0000000e1d1d7223 */ /* 0x080fe20000010824 */
[----:B------:R-:W-:Y:S01]  /*4140*/  FFMA.FTZ R30, R30, R14, R31 ;  /* 0x0000000e1e1e7223 */ /* 0x000fe2000001001f */
[-C--:B------:R-:W-:Y:S01]  /*4150*/  FFMA.FTZ R14, R15, R38.reuse, -R34 ;  /* 0x000000260f0e7223 */ /* 0x080fe20000010822 */
[----:B------:R-:W-:Y:S01]  /*4160*/  FFMA.FTZ R15, R28, R38, R39 ;  /* 0x000000261c0f7223 */ /* 0x000fe20000010027 */
[----:B------:R-:W-:-:S02]  /*4170*/  F2FP.F16.E4M3.UNPACK_B R31, R11.H1 ;  /* 0x0000000bff1f723e */ /* 0x000fc400030006ff */
[----:B------:R-:W-:Y:S02]  /*4180*/  F2FP.SATFINITE.E4M3.F32.PACK_AB_MERGE_C R29, R30, R29, RZ ;  /* 0x0000001d1e1d723e */ /* 0x000fe400048070ff */
[-C--:B------:R-:W-:Y:S01]  /*4190*/  F2FP.F16.E4M3.UNPACK_B R39, R13.reuse.H1 ;  /* 0x0000000dff27723e */ /* 0x080fe200030006ff */
[--C-:B------:R-:W-:Y:S01]  /*41a0*/  HADD2.F32 R34, -RZ, R31.reuse.H0_H0 ;  /* 0x2000001fff227230 */ /* 0x100fe20000004100 */
[----:B------:R-:W-:Y:S01]  /*41b0*/  F2FP.F16.E4M3.UNPACK_B R30, R10.H1 ;  /* 0x0000000aff1e723e */ /* 0x000fe200030006ff */
[----:B------:R-:W-:Y:S01]  /*41c0*/  HADD2.F32 R31, -RZ, R31.H1_H1 ;  /* 0x3000001fff1f7230 */ /* 0x000fe20000004100 */
[----:B------:R-:W-:Y:S01]  /*41d0*/  F2FP.F16.E4M3.UNPACK_B R38, R13 ;  /* 0x0000000dff26723e */ /* 0x000fe200020006ff */
[----:B------:R-:W-:Y:S01]  /*41e0*/  HADD2.F32 R41, -RZ, R39.H1_H1 ;  /* 0x30000027ff297230 */ /* 0x000fe20000004100 */
[----:B------:R-:W-:Y:S01]  /*41f0*/  F2FP.SATFINITE.E4M3.F32.PACK_AB_MERGE_C R28, R40, R37, RZ ;  /* 0x00000025281c723e */ /* 0x000fe200048070ff */
[----:B------:R-:W-:Y:S01]  /*4200*/  HADD2.F32 R13, -RZ, R30.H1_H1 ;  /* 0x3000001eff0d7230 */ /* 0x000fe20000004100 */
[----:B------:R-:W-:Y:S01]  /*4210*/  F2FP.F16.E4M3.UNPACK_B R36, R12.H1 ;  /* 0x0000000cff24723e */ /* 0x000fe200030006ff */
[----:B------:R-:W-:-:S02]  /*4220*/  HADD2.F32 R40, -RZ, R38.H1_H1 ;  /* 0x30000026ff287230 */ /* 0x000fc40000004100 */
[-C--:B------:R-:W-:Y:S01]  /*4230*/  FMUL.FTZ R43, R31, R41.reuse ;  /* 0x000000291f2b7220 */ /* 0x080fe20000410000 */
[----:B------:R-:W-:Y:S02]  /*4240*/  HADD2.F32 R30, -RZ, R30.H0_H0 ;  /* 0x2000001eff1e7230 */ /* 0x000fe40000004100 */
[----:B------:R-:W-:Y:S01]  /*4250*/  FMUL.FTZ R42, R34, R41 ;  /* 0x00000029222a7220 */ /* 0x000fe20000410000 */
[----:B------:R-:W-:Y:S02]  /*4260*/  HADD2.F32 R12, -RZ, R35.H1_H1 ;  /* 0x30000023ff0c7230 */ /* 0x000fe40000004100 */
[-C--:B------:R-:W-:Y:S01]  /*4270*/  FMUL.FTZ R41, R13, R40.reuse ;  /* 0x000000280d297220 */ /* 0x080fe20000410000 */
[----:B------:R-:W-:Y:S01]  /*4280*/  F2FP.F16.E4M3.UNPACK_B R11, R11 ;  /* 0x0000000bff0b723e */ /* 0x000fe200020006ff */
[C---:B------:R-:W-:Y:S01]  /*4290*/  FMUL.FTZ R40, R30.reuse, R40 ;  /* 0x000000281e287220 */ /* 0x040fe20000410000 */
[----:B------:R-:W-:Y:S01]  /*42a0*/  F2FP.F16.E4M3.UNPACK_B R10, R10 ;  /* 0x0000000aff0a723e */ /* 0x000fe200020006ff */
[----:B------:R-:W-:Y:S01]  /*42b0*/  FFMA.FTZ R41, R30, R12, -R41 ;  /* 0x0000000c1e297223 */ /* 0x000fe20000010829 */
[----:B------:R-:W-:-:S02]  /*42c0*/  HADD2.F32 R37, -RZ, R36.H1_H1 ;  /* 0x30000024ff257230 */ /* 0x000fc40000004100 */
[----:B------:R-:W-:Y:S01]  /*42d0*/  FFMA.FTZ R40, R13, R12, R40 ;  /* 0x0000000c0d287223 */ /* 0x000fe20000010028 */
[--C-:B------:R-:W-:Y:S01]  /*42e0*/  HADD2.F32 R12, -RZ, R11.reuse.H0_H0 ;  /* 0x2000000bff0c7230 */ /* 0x100fe20000004100 */
[----:B------:R-:W-:Y:S01]  /*42f0*/  F2FP.SATFINITE.E4M3.F32.PACK_AB_MERGE_C R9, R9, R8, R28 ;  /* 0x000000080909723e */ /* 0x000fe2000480701c */
[----:B------:R-:W-:Y:S02]  /*4300*/  HADD2.F32 R13, -RZ, R11.H1_H1 ;  /* 0x3000000bff0d7230 */ /* 0x000fe40000004100 */
[-C--:B------:R-:W-:Y:S01]  /*4310*/  FFMA.FTZ R43, R34, R37.reuse, -R43 ;  /* 0x00000025222b7223 */ /* 0x080fe2000001082b */
[--C-:B------:R-:W-:Y:S02]  /*4320*/  HADD2.F32 R11, -RZ, R10.reuse.H0_H0 ;  /* 0x2000000aff0b7230 */ /* 0x100fe40000004100 */
[----:B------:R-:W-:Y:S01]  /*4330*/  FFMA.FTZ R42, R31, R37, R42 ;  /* 0x000000251f2a7223 */ /* 0x000fe2000001002a */
[----:B------:R-:W-:Y:S01]  /*4340*/  HADD2.F32 R39, -RZ, R39.H0_H0 ;  /* 0x20000027ff277230 */ /* 0x000fe20000004100 */
[----:B------:R-:W-:Y:S01]  /*4350*/  F2FP.SATFINITE.E4M3.F32.PACK_AB_MERGE_C R40, R40, R41, RZ ;  /* 0x000000292828723e */ /* 0x000fe200048070ff */
[----:B------:R-:W-:Y:S01]  /*4360*/  HADD2.F32 R10, -RZ, R10.H1_H1 ;  /* 0x3000000aff0a7230 */ /* 0x000fe20000004100 */
[----:B------:R-:W-:Y:S01]  /*4370*/  F2FP.SATFINITE.E4M3.F32.PACK_AB_MERGE_C R8, R15, R14, R29 ;  /* 0x0000000e0f08723e */ /* 0x000fe2000480701d */
[----:B------:R-:W-:-:S02]  /*4380*/  HADD2.F32 R38, -RZ, R38.H0_H0 ;  /* 0x20000026ff267230 */ /* 0x000fc40000004100 */
[-C--:B------:R-:W-:Y:S01]  /*4390*/  FMUL.FTZ R37, R13, R39.reuse ;  /* 0x000000270d257220 */ /* 0x080fe20000410000 */
[----:B------:R-:W-:Y:S02]  /*43a0*/  HADD2.F32 R36, -RZ, R36.H0_H0 ;  /* 0x20000024ff247230 */ /* 0x000fe40000004100 */
        /* <DEDUP_REMOVED lines=8> */
[----:B------:R-:W-:-:S04]  /*4430*/  F2FP.SATFINITE.E4M3.F32.PACK_AB_MERGE_C R42, R42, R43, RZ ;  /* 0x0000002b2a2a723e */ /* 0x000fc800048070ff */
[----:B------:R-:W-:Y:S02]  /*4440*/  F2FP.SATFINITE.E4M3.F32.PACK_AB_MERGE_C R10, R31, R30, R40 ;  /* 0x0000001e1f0a723e */ /* 0x000fe40004807028 */
[----:B------:R-:W-:-:S07]  /*4450*/  F2FP.SATFINITE.E4M3.F32.PACK_AB_MERGE_C R11, R34, R37, R42 ;  /* 0x00000025220b723e */ /* 0x000fce000480702a */
.L_x_1154:
[----:B------:R-:W-:Y:S05]  /*4460*/  BSYNC B1 ;  /* 0x0000000000017941 */ /* 0x000fea0003800000 */
.L_x_1153:
[----:B------:R1:W-:Y:S01]  /*4470*/  STG.E.128 desc[UR42][R32.64+0x40], R8 ;  /* 0x0000400820007986 */ /* 0x0003e2000c101d2a */
[----:B------:R-:W-:Y:S05]  /*4480*/  BRA `(.L_x_1144) ;  /* 0x0000002000fc7947 */ /* 0x000fea0003800000 */
.L_x_1138:
        /* <DEDUP_REMOVED lines=11> */
[----:B------:R-:W-:Y:S01]  /*4540*/  ULDC.64 UR4, c[0x0][0x3e8] ;  /* 0x0000fa0000047ab9 */ /* 0x000fe20000000a00 */
[----:B------:R-:W-:Y:S01]  /*4550*/  ULDC.64 UR6, c[0x0][0x400] ;  /* 0x0001000000067ab9 */ /* 0x000fe20000000a00 */
[----:B------:R-:W-:Y:S02]  /*4560*/  IADD3 R40, P3, P5, R52, UR4, R40 ;  /* 0x0000000434287c10 */ /* 0x000fe4000fd7e028 */
[----:B------:R-:W-:Y:S02]  /*4570*/  CS2R R10, SRZ ;  /* 0x00000000000a7805 */ /* 0x000fe4000001ff00 */
[----:B------:R-:W-:Y:S02]  /*4580*/  CS2R R8, SRZ ;  /* 0x0000000000087805 */ /* 0x000fe4000001ff00 */
[----:B------:R-:W-:Y:S02]  /*4590*/  CS2R R30, SRZ ;  /* 0x00000000001e7805 */ /* 0x000fe4000001ff00 */
[----:B------:R-:W-:-:S02]  /*45a0*/  IADD3.X R41, R21, UR5, R42, P3, P5 ;  /* 0x0000000515297c10 */ /* 0x000fc40009fea42a */
[----:B------:R-:W-:Y:S02]  /*45b0*/  CS2R R28, SRZ ;  /* 0x00000000001c7805 */ /* 0x000fe4000001ff00 */
[----:B------:R-:W-:-:S04]  /*45c0*/  IADD3 R38, P3, P5, R48, UR6, R38 ;  /* 0x0000000630267c10 */ /* 0x000fc8000fd7e026 */
[----:B------:R-:W-:Y:S02]  /*45d0*/  IADD3.X R39, R5, UR7, R43, P3, P5 ;  /* 0x0000000705277c10 */ /* 0x000fe40009fea42b */
[-C--:B------:R-:W-:Y:S02]  /*45e0*/  ISETP.GE.AND P3, PT, R152, R86.reuse, PT ;  /* 0x000000569800720c */ /* 0x080fe40003f66270 */
[----:B------:R-:W-:-:S11]  /*45f0*/  ISETP.GE.AND P5, PT, R80, R86, PT ;  /* 0x000000565000720c */ /* 0x000fd60003fa6270 */
[----:B------:R0:W5:Y:S04]  /*4600*/  @!P3 LDG.E.128 R12, desc[UR42][R40.64] ;  /* 0x0000002a280cb981 */ /* 0x000168000c1e1d00 */
[----:B------:R0:W5:Y:S04]  /*4610*/  @!P5 LDG.E.128 R8, desc[UR42][R40.64+0x20] ;  /* 0x0000202a2808d981 */ /* 0x000168000c1e1d00 */
[----:B------:R0:W5:Y:S04]  /*4620*/  @!P3 LDG.E.128 R32, desc[UR42][R38.64] ;  /* 0x0000002a2620b981 */ /* 0x000168000c1e1d00 */
[----:B------:R0:W5:Y:S02]  /*4630*/  @!P5 LDG.E.128 R28, desc[UR42][R38.64+0x20] ;  /* 0x0000202a261cd981 */ /* 0x000164000c1e1d00 */
.L_x_1156:
[----:B------:R-:W-:Y:S05]  /*4640*/  BSYNC B1 ;  /* 0x0000000000017941 */ /* 0x000fea0003800000 */
.L_x_1155:
[----:B------:R-:W-:Y:S01]  /*4650*/  UISETP.NE.AND UP0, UPT, UR36, 0x3, UPT ;  /* 0x000000032400788c */ /* 0x000fe2000bf05270 */
[----:B-----5:R-:W-:Y:S02]  /*4660*/  IMAD.MOV.U32 R91, RZ, RZ, R10 ;  /* 0x000000ffff5b7224 */ /* 0x020fe400078e000a */
[----:B------:R-:W-:Y:S02]  /*4670*/  IMAD.MOV.U32 R90, RZ, RZ, R8 ;  /* 0x000000ffff5a7224 */ /* 0x000fe400078e0008 */
[----:B------:R-:W-:Y:S01]  /*4680*/  IMAD.MOV.U32 R100, RZ, RZ, R14 ;  /* 0x000000ffff647224 */ /* 0x000fe200078e000e */
[----:B------:R-:W-:Y:S01]  /*4690*/  PLOP3.LUT P3, PT, PT, PT, UP0, 0x80, 0x0 ;  /* 0x000000000000781c */ /* 0x000fe20003f6f008 */
[----:B------:R-:W-:Y:S02]  /*46a0*/  IMAD.MOV.U32 R97, RZ, RZ, R12 ;  /* 0x000000ffff617224 */ /* 0x000fe400078e000c */
[----:B------:R-:W-:Y:S02]  /*46b0*/  IMAD.MOV.U32 R92, RZ, RZ, R30 ;  /* 0x000000ffff5c7224 */ /* 0x000fe400078e001e */
[----:B------:R-:W-:-:S02]  /*46c0*/  IMAD.MOV.U32 R93, RZ, RZ, R28 ;  /* 0x000000ffff5d7224 */ /* 0x000fc400078e001c */
[----:B------:R-:W-:Y:S02]  /*46d0*/  IMAD.MOV.U32 R99, RZ, RZ, R34 ;  /* 0x000000ffff637224 */ /* 0x000fe400078e0022 */
[----:B------:R-:W-:-:S04]  /*46e0*/  IMAD.MOV.U32 R98, RZ, RZ, R32 ;  /* 0x000000ffff627224 */ /* 0x000fc800078e0020 */
[----:B------:R-:W-:Y:S05]  /*46f0*/  @!P3 BRA `(.L_x_1157) ;  /* 0x000000000004b947 */ /* 0x000fea0003800000 */
[----:B------:R-:W-:Y:S01]  /*4700*/  BPT.TRAP 0x1 ;  /* 0x000000040000795c */ /* 0x000fe20000300000 */
.L_x_1157:
[----:B0-----:R-:W2:Y:S01]  /*4710*/  LDL R38, [R1+0x8] ;  /* 0x0000080001267983 */ /* 0x001ea20000100800 */
[----:B------:R-:W-:Y:S01]  /*4720*/  IMAD R82, R19, 0x8, R16 ;  /* 0x0000000813527824 */ /* 0x000fe200078e0210 */
[----:B------:R-:W-:Y:S01]  /*4730*/  BSSY B1, `(.L_x_1158) ;  /* 0x0000004000017945 */ /* 0x000fe20003800000 */
[----:B--2---:R-:W-:-:S04]  /*4740*/  SHF.L.U32 R85, R38, 0x1f, RZ ;  /* 0x0000001f26557819 */ /* 0x004fc800000006ff */
[----:B------:R-:W0:Y:S02]  /*4750*/  SYNCS.PHASECHK.TRANS64.TRYWAIT P5, [R82+URZ+0x19c90], R85 ;  /* 0x019c9055520075a7 */ /* 0x000e2400080a017f */
[----:B0-----:R-:W-:Y:S05]  /*4760*/  @!P5 BRA `(.L_x_1159) ;  /* 0x000001e800ecd947 */ /* 0x001fea0003800000 */
.L_x_1478:
[----:B------:R-:W-:Y:S05]  /*4770*/  BSYNC B1 ;  /* 0x0000000000017941 */ /* 0x000fea0003800000 */
.L_x_1158:
[----:B------:R-:W-:Y:S05]  /*4780*/  @P4 BRA `(.L_x_1144) ;  /* 0x00000020003c4947 */ /* 0x000fea0003800000 */
[----:B------:R-:W1:Y:S01]  /*4790*/  LDC R94, c[0x0][0x2f4] ;  /* 0x0000bd00ff5e7b82 */ /* 0x000e620000000800 */
[----:B------:R-:W-:Y:S01]  /*47a0*/  ISETP.NE.AND P4, PT, R45, RZ, PT ;  /* 0x000000ff2d00720c */ /* 0x000fe20003f85270 */
[----:B------:R-:W-:Y:S01]  /*47b0*/  ULDC.64 UR4, c[0x0][0x300] ;  /* 0x0000c00000047ab9 */ /* 0x000fe20000000a00 */
[----:B------:R-:W-:Y:S01]  /*47c0*/  SHF.R.S32.HI R38, RZ, 0x1f, R154 ;  /* 0x0000001fff267819 */ /* 0x000fe2000001149a */
[----:B------:R-:W-:Y:S01]  /*47d0*/  IMAD.MOV.U32 R78, RZ, RZ, R36 ;  /* 0x000000ffff4e7224 */ /* 0x000fe200078e0024 */
[----:B------:R-:W-:Y:S03]  /*47e0*/  BSSY B1, `(.L_x_1160) ;  /* 0x00000fb000017945 */ /* 0x000fe60003800000 */
[----:B------:R-:W-:Y:S02]  /*47f0*/  IMAD R37, R38, UR4, RZ ;  /* 0x0000000426257c24 */ /* 0x000fe4000f8e02ff */
[----:B------:R-:W-:-:S04]  /*4800*/  IMAD.WIDE.U32 R78, R154, UR4, R78 ;  /* 0x000000049a4e7c25 */ /* 0x000fc8000f8e004e */
[----:B------:R-:W-:-:S04]  /*4810*/  IMAD R37, R154, UR5, R37 ;  /* 0x000000059a257c24 */ /* 0x000fc8000f8e0225 */
[----:B------:R-:W-:Y:S02]  /*4820*/  IMAD.IADD R95, R37, 0x1, R79 ;  /* 0x00000001255f7824 */ /* 0x000fe400078e024f */
[----:B-1----:R-:W-:Y:S01]  /*4830*/  IMAD.IADD R96, R94, 0x1, -R60 ;  /* 0x000000015e607824 */ /* 0x002fe200078e0a3c */
[----:B------:R-:W-:Y:S06]  /*4840*/  @!P4 BRA `(.L_x_1161) ;  /* 0x0000000c00d0c947 */ /* 0x000fec0003800000 */
[----:B------:R-:W2:Y:S04]  /*4850*/  LDL R40, [R1+0x20] ;  /* 0x0000200001287983 */ /* 0x000ea80000100800 */
[----:B------:R-:W3:Y:S04]  /*4860*/  LDL R39, [R1+0x78] ;  /* 0x0000780001277983 */ /* 0x000ee80000100800 */
[----:B------:R-:W4:Y:S01]  /*4870*/  LDL R38, [R1+0x30] ;  /* 0x0000300001267983 */ /* 0x000f220000100800 */
[----:B------:R-:W-:Y:S01]  /*4880*/  SEL R36, R60, R96, !P0 ;  /* 0x000000603c247207 */ /* 0x000fe20004000000 */
[----:B------:R-:W-:Y:S01]  /*4890*/  BSSY B2, `(.L_x_1162) ;  /* 0x00000e3000027945 */ /* 0x000fe20003800000 */
[----:B------:R-:W-:-:S02]  /*48a0*/  ISETP.GE.AND P4, PT, R152, R86, PT ;  /* 0x000000569800720c */ /* 0x000fc40003f86270 */
[----:B------:R-:W-:-:S04]  /*48b0*/  SHF.R.S32.HI R37, RZ, 0x1f, R36 ;  /* 0x0000001fff257819 */ /* 0x000fc80000011424 */
[----:B------:R-:W-:-:S04]  /*48c0*/  LEA.HI R37, R37, R36, RZ, 0x5 ;  /* 0x0000002425257211 */ /* 0x000fc800078f28ff */
[----:B------:R-:W-:-:S04]  /*48d0*/  SHF.R.S32.HI R37, RZ, 0x5, R37 ;  /* 0x00000005ff257819 */ /* 0x000fc80000011425 */
[----:B------:R-:W-:-:S04]  /*48e0*/  LEA.HI.SX32 R37, R72, R37, 0x1c ;  /* 0x0000002548257211 */ /* 0x000fc800078fe2ff */
[C---:B------:R-:W-:Y:S01]  /*48f0*/  LEA.HI R36, R37.reuse, R37, RZ, 0x1 ;  /* 0x0000002525247211 */ /* 0x040fe200078f08ff */
[----:B------:R-:W-:-:S04]  /*4900*/  IMAD.SHL.U32 R101, R37, 0x10, RZ ;  /* 0x0000001025657824 */ /* 0x000fc800078e00ff */
[----:B------:R-:W-:-:S05]  /*4910*/  IMAD.SHL.U32 R37, R36, 0x800, RZ ;  /* 0x0000080024257824 */ /* 0x000fca00078e00ff */
[----:B------:R-:W-:Y:S02]  /*4920*/  LOP3.LUT R37, R37, 0xfffff000, RZ, 0xc0, !PT ;  /* 0xfffff00025257812 */ /* 0x000fe400078ec0ff */
[----:B--2---:R-:W-:-:S04]  /*4930*/  LOP3.LUT R36, R40, 0x10, R101, 0xf8, !PT ;  /* 0x0000001028247812 */ /* 0x004fc800078ef865 */
[----:B---3--:R-:W-:-:S04]  /*4940*/  LOP3.LUT R36, R36, R39, RZ, 0x3c, !PT ;  /* 0x0000002724247212 */ /* 0x008fc800078e3cff */
[----:B----4-:R-:W-:Y:S01]  /*4950*/  IADD3 R36, R36, R37, R38 ;  /* 0x0000002524247210 */ /* 0x010fe20007ffe026 */
[----:B------:R-:W-:-:S04]  /*4960*/  IMAD R37, R19, 0x3000, R70 ;  /* 0x0000300013257824 */ /* 0x000fc800078e0246 */
[----:B------:R-:W-:Y:S02]  /*4970*/  IMAD R39, R19, 0x3000, R36 ;  /* 0x0000300013277824 */ /* 0x000fe400078e0224 */
[C---:B------:R-:W-:Y:S02]  /*4980*/  IMAD.IADD R37, R16.reuse, 0x1, R37 ;  /* 0x0000000110257824 */ /* 0x040fe400078e0225 */
[----:B------:R-:W-:-:S04]  /*4990*/  IMAD.IADD R40, R16, 0x1, R39 ;  /* 0x0000000110287824 */ /* 0x000fc800078e0227 */
[----:B------:R-:W1:Y:S04]  /*49a0*/  LDS.128 R36, [R37+0x13800] ;  /* 0x0138000025247984 */ /* 0x000e680000000c00 */
[----:B------:R-:W2:Y:S01]  /*49b0*/  LDS.128 R40, [R40+0x13800] ;  /* 0x0138000028287984 */ /* 0x000ea20000000c00 */
[----:B------:R-:W-:Y:S05]  /*49c0*/  @P4 BRA `(.L_x_1163) ;  /* 0x0000000c003c4947 */ /* 0x000fea0003800000 */
[--C-:B------:R-:W-:Y:S02]  /*49d0*/  SHF.R.U32.HI R12, RZ, 0x10, R13.reuse ;  /* 0x00000010ff0c7819 */ /* 0x100fe4000001160d */
[----:B------:R-:W-:Y:S02]  /*49e0*/  SHF.R.U32.HI R102, RZ, 0x8, R13 ;  /* 0x00000008ff667819 */ /* 0x000fe4000001160d */
[----:B------:R-:W-:Y:S01]  /*49f0*/  LOP3.LUT R14, R13, 0xff0000ff, RZ, 0xc0, !PT ;  /* 0xff0000ff0d0e7812 */ /* 0x000fe200078ec0ff */
[----:B------:R-:W-:Y:S01]  /*4a00*/  IMAD.U32 R12, R12, 0x10000, RZ ;  /* 0x000100000c0c7824 */ /* 0x000fe200078e00ff */
[--C-:B------:R-:W-:Y:S02]  /*4a10*/  SHF.R.U32.HI R13, RZ, 0x8, R33.reuse ;  /* 0x00000008ff0d7819 */ /* 0x100fe40000011621 */
[----:B------:R-:W-:Y:S02]  /*4a20*/  LOP3.LUT R32, R33, 0xff0000ff, RZ, 0xc0, !PT ;  /* 0xff0000ff21207812 */ /* 0x000fe400078ec0ff */
[----:B------:R-:W-:Y:S01]  /*4a30*/  SHF.R.U32.HI R34, RZ, 0x10, R33 ;  /* 0x00000010ff227819 */ /* 0x000fe20000011621 */
[----:B------:R-:W-:-:S04]  /*4a40*/  IMAD.SHL.U32 R13, R13, 0x100, RZ ;  /* 0x000001000d0d7824 */ /* 0x000fc800078e00ff */
[----:B------:R-:W-:Y:S01]  /*4a50*/  IMAD.U32 R34, R34, 0x10000, RZ ;  /* 0x0001000022227824 */ /* 0x000fe200078e00ff */
[----:B------:R-:W-:Y:S01]  /*4a60*/  LOP3.LUT R33, R32, 0xff00, R13, 0xf8, !PT ;  /* 0x0000ff0020217812 */ /* 0x000fe200078ef80d */
[----:B------:R-:W-:Y:S01]  /*4a70*/  IMAD.SHL.U32 R13, R102, 0x100, RZ ;  /* 0x00000100660d7824 */ /* 0x000fe200078e00ff */
[----:B-1----:R-:W-:Y:S02]  /*4a80*/  F2FP.F16.E4M3.UNPACK_B R32, R37 ;  /* 0x00000025ff20723e */ /* 0x002fe400020006ff */
[----:B------:R-:W-:Y:S02]  /*4a90*/  LOP3.LUT R34, R33, 0xff0000, R34, 0xf8, !PT ;  /* 0x00ff000021227812 */ /* 0x000fe400078ef822 */
[----:B------:R-:W-:Y:S01]  /*4aa0*/  LOP3.LUT R13, R14, 0xff00, R13, 0xf8, !PT ;  /* 0x0000ff000e0d7812 */ /* 0x000fe200078ef80d */
[--C-:B------:R-:W-:Y:S01]  /*4ab0*/  HADD2.F32 R104, -RZ, R32.reuse.H0_H0 ;  /* 0x20000020ff687230 */ /* 0x100fe20000004100 */
[----:B------:R-:W-:Y:S01]  /*4ac0*/  F2FP.F16.E4M3.UNPACK_B R102, R34 ;  /* 0x00000022ff66723e */ /* 0x000fe200020006ff */
[----:B------:R-:W-:Y:S01]  /*4ad0*/  HADD2.F32 R32, -RZ, R32.H1_H1 ;  /* 0x30000020ff207230 */ /* 0x000fe20000004100 */
[----:B------:R-:W-:-:S02]  /*4ae0*/  LOP3.LUT R12, R13, 0xff0000, R12, 0xf8, !PT ;  /* 0x00ff00000d0c7812 */ /* 0x000fc400078ef80c */
[-C--:B--2---:R-:W-:Y:S01]  /*4af0*/  F2FP.F16.E4M3.UNPACK_B R13, R41.reuse ;  /* 0x00000029ff0d723e */ /* 0x084fe200020006ff */
[--C-:B------:R-:W-:Y:S01]  /*4b00*/  HADD2.F32 R107, -RZ, R102.reuse.H0_H0 ;  /* 0x20000066ff6b7230 */ /* 0x100fe20000004100 */
[----:B------:R-:W-:Y:S01]  /*4b10*/  F2FP.F16.E4M3.UNPACK_B R103, R12 ;  /* 0x0000000cff67723e */ /* 0x000fe200020006ff */
[----:B------:R-:W-:Y:S01]  /*4b20*/  HADD2.F32 R102, -RZ, R102.H1_H1 ;  /* 0x30000066ff667230 */ /* 0x000fe20000004100 */
[----:B------:R-:W-:Y:S01]  /*4b30*/  F2FP.F16.E4M3.UNPACK_B R41, R41.H1 ;  /* 0x00000029ff29723e */ /* 0x000fe200030006ff */
[----:B------:R-:W-:Y:S01]  /*4b40*/  HADD2.F32 R14, -RZ, R13.H0_H0 ;  /* 0x2000000dff0e7230 */ /* 0x000fe20000004100 */
[----:B------:R-:W-:Y:S01]  /*4b50*/  F2FP.F16.E4M3.UNPACK_B R37, R37.H1 ;  /* 0x00000025ff25723e */ /* 0x000fe200030006ff */
[----:B------:R-:W-:Y:S02]  /*4b60*/  HADD2.F32 R105, -RZ, R103.H0_H0 ;  /* 0x20000067ff697230 */ /* 0x000fe40000004100 */
[----:B------:R-:W-:Y:S02]  /*4b70*/  HADD2.F32 R13, -RZ, R13.H1_H1 ;  /* 0x3000000dff0d7230 */ /* 0x000fe40000004100 */
[-C--:B------:R-:W-:Y:S01]  /*4b80*/  FMUL.FTZ R33, R14, R107.reuse ;  /* 0x0000006b0e217220 */ /* 0x080fe20000410000 */
[----:B------:R-:W-:Y:S01]  /*4b90*/  FMUL.FTZ R107, R104, R107 ;  /* 0x0000006b686b7220 */ /* 0x000fe20000410000 */
[----:B------:R-:W-:-:S02]  /*4ba0*/  HADD2.F32 R103, -RZ, R103.H1_H1 ;  /* 0x30000067ff677230 */ /* 0x000fc40000004100 */
[-C--:B------:R-:W-:Y:S01]  /*4bb0*/  FFMA.FTZ R33, R104, R105.reuse, -R33 ;  /* 0x0000006968217223 */ /* 0x080fe20000010821 */
[----:B------:R-:W-:Y:S01]  /*4bc0*/  FFMA.FTZ R14, R14, R105, R107 ;  /* 0x000000690e0e7223 */ /* 0x000fe2000001006b */
[CC--:B------:R-:W-:Y:S01]  /*4bd0*/  FMUL.FTZ R105, R13.reuse, R102.reuse ;  /* 0x000000660d697220 */ /* 0x0c0fe20000410000 */
[C---:B------:R-:W-:Y:S01]  /*4be0*/  FMUL.FTZ R102, R32.reuse, R102 ;  /* 0x0000006620667220 */ /* 0x040fe20000410000 */
[----:B------:R-:W-:Y:S02]  /*4bf0*/  HADD2.F32 R104, -RZ, R41.H1_H1 ;  /* 0x30000029ff687230 */ /* 0x000fe40000004100 */
[-C--:B------:R-:W-:Y:S01]  /*4c00*/  FFMA.FTZ R32, R32, R103.reuse, -R105 ;  /* 0x0000006720207223 */ /* 0x080fe20000010869 */
[----:B------:R-:W-:Y:S01]  /*4c10*/  FFMA.FTZ R13, R13, R103, R102 ;  /* 0x000000670d0d7223 */ /* 0x000fe20000010066 */
[----:B------:R-:W-:Y:S01]  /*4c20*/  F2FP.F16.E4M3.UNPACK_B R102, R34.H1 ;  /* 0x00000022ff66723e */ /* 0x000fe200030006ff */
[----:B------:R-:W-:Y:S01]  /*4c30*/  HADD2.F32 R34, -RZ, R37.H0_H0 ;  /* 0x20000025ff227230 */ /* 0x000fe20000004100 */
[----:B------:R-:W-:Y:S01]  /*4c40*/  F2FP.F16.E4M3.UNPACK_B R103, R12.H1 ;  /* 0x0000000cff67723e */ /* 0x000fe200030006ff */
[----:B------:R-:W-:-:S02]  /*4c50*/  HADD2.F32 R12, -RZ, R41.H0_H0 ;  /* 0x20000029ff0c7230 */ /* 0x000fc40000004100 */
[--C-:B------:R-:W-:Y:S02]  /*4c60*/  HADD2.F32 R107, -RZ, R102.reuse.H0_H0 ;  /* 0x20000066ff6b7230 */ /* 0x100fe40000004100 */
[----:B------:R-:W-:Y:S02]  /*4c70*/  HADD2.F32 R105, -RZ, R103.H0_H0 ;  /* 0x20000067ff697230 */ /* 0x000fe40000004100 */
[----:B------:R-:W-:Y:S02]  /*4c80*/  HADD2.F32 R102, -RZ, R102.H1_H1 ;  /* 0x30000066ff667230 */ /* 0x000fe40000004100 */
[-C--:B------:R-:W-:Y:S01]  /*4c90*/  FMUL.FTZ R109, R12, R107.reuse ;  /* 0x0000006b0c6d7220 */ /* 0x080fe20000410000 */
[----:B------:R-:W-:Y:S01]  /*4ca0*/  FMUL.FTZ R107, R34, R107 ;  /* 0x0000006b226b7220 */ /* 0x000fe20000410000 */
[----:B------:R-:W-:Y:S02]  /*4cb0*/  HADD2.F32 R37, -RZ, R37.H1_H1 ;  /* 0x30000025ff257230 */ /* 0x000fe40000004100 */
[----:B------:R-:W-:-:S02]  /*4cc0*/  HADD2.F32 R103, -RZ, R103.H1_H1 ;  /* 0x30000067ff677230 */ /* 0x000fc40000004100 */
[-C--:B------:R-:W-:Y:S01]  /*4cd0*/  FFMA.FTZ R34, R34, R105.reuse, -R109 ;  /* 0x0000006922227223 */ /* 0x080fe2000001086d */
[----:B------:R-:W-:Y:S01]  /*4ce0*/  FFMA.FTZ R12, R12, R105, R107 ;  /* 0x000000690c0c7223 */ /* 0x000fe2000001006b */
[CC--:B------:R-:W-:Y:S01]  /*4cf0*/  FMUL.FTZ R106, R104.reuse, R102.reuse ;  /* 0x00000066686a7220 */ /* 0x0c0fe20000410000 */
[C---:B------:R-:W-:Y:S01]  /*4d00*/  FMUL.FTZ R105, R37.reuse, R102 ;  /* 0x0000006625697220 */ /* 0x040fe20000410000 */
[----:B------:R-:W-:Y:S02]  /*4d10*/  SHF.R.U32.HI R102, RZ, 0x10, R15 ;  /* 0x00000010ff667819 */ /* 0x000fe4000001160f */
[-C--:B------:R-:W-:Y:S01]  /*4d20*/  FFMA.FTZ R41, R37, R103.reuse, -R106 ;  /* 0x0000006725297223 */ /* 0x080fe2000001086a */
[----:B------:R-:W-:Y:S01]  /*4d30*/  FFMA.FTZ R37, R104, R103, R105 ;  /* 0x0000006768257223 */ /* 0x000fe20000010069 */
[----:B------:R-:W-:Y:S01]  /*4d40*/  SHF.R.U32.HI R105, RZ, 0x8, R35 ;  /* 0x00000008ff697819 */ /* 0x000fe20000011623 */
[----:B------:R-:W-:Y:S01]  /*4d50*/  IMAD.U32 R102, R102, 0x10000, RZ ;  /* 0x0001000066667824 */ /* 0x000fe200078e00ff */
[----:B------:R-:W-:-:S02]  /*4d60*/  SHF.R.U32.HI R103, RZ, 0x8, R15 ;  /* 0x00000008ff677819 */ /* 0x000fc4000001160f */
[----:B------:R-:W-:Y:S02]  /*4d70*/  LOP3.LUT R104, R15, 0xff0000ff, RZ, 0xc0, !PT ;  /* 0xff0000ff0f687812 */ /* 0x000fe400078ec0ff */
[----:B------:R-:W-:Y:S01]  /*4d80*/  SHF.R.U32.HI R15, RZ, 0x10, R35 ;  /* 0x00000010ff0f7819 */ /* 0x000fe20000011623 */
[----:B------:R-:W-:Y:S01]  /*4d90*/  IMAD.SHL.U32 R103, R103, 0x100, RZ ;  /* 0x0000010067677824 */ /* 0x000fe200078e00ff */
[----:B------:R-:W-:Y:S01]  /*4da0*/  LOP3.LUT R106, R35, 0xff0000ff, RZ, 0xc0, !PT ;  /* 0xff0000ff236a7812 */ /* 0x000fe200078ec0ff */
[----:B------:R-:W-:Y:S01]  /*4db0*/  IMAD.SHL.U32 R35, R105, 0x100, RZ ;  /* 0x0000010069237824 */ /* 0x000fe200078e00ff */
[----:B------:R-:W-:Y:S02]  /*4dc0*/  F2FP.SATFINITE.E4M3.F32.PACK_AB_MERGE_C R34, R41, R34, RZ ;  /* 0x000000222922723e */ /* 0x000fe400048070ff */
[----:B------:R-:W-:Y:S01]  /*4dd0*/  LOP3.LUT R103, R104, 0xff00, R103, 0xf8, !PT ;  /* 0x0000ff0068677812 */ /* 0x000fe200078ef867 */
[----:B------:R-:W-:Y:S01]  /*4de0*/  IMAD.MOV.U32 R104, RZ, RZ, R39 ;  /* 0x000000ffff687224 */ /* 0x000fe200078e0027 */
[----:B------:R-:W-:Y:S01]  /*4df0*/  LOP3.LUT R106, R106, 0xff00, R35, 0xf8, !PT ;  /* 0x0000ff006a6a7812 */ /* 0x000fe200078ef823 */
[----:B------:R-:W-:Y:S01]  /*4e00*/  IMAD.U32 R35, R15, 0x10000, RZ ;  /* 0x000100000f237824 */ /* 0x000fe200078e00ff */
[----:B------:R-:W-:-:S02]  /*4e10*/  LOP3.LUT R15, R103, 0xff0000, R102, 0xf8, !PT ;  /* 0x00ff0000670f7812 */ /* 0x000fc400078ef866 */
[----:B------:R-:W-:Y:S02]  /*4e20*/  F2FP.F16.E4M3.UNPACK_B R102, R43 ;  /* 0x0000002bff66723e */ /* 0x000fe400020006ff */
[----:B------:R-:W-:Y:S02]  /*4e30*/  LOP3.LUT R35, R106, 0xff0000, R35, 0xf8, !PT ;  /* 0x00ff00006a237812 */ /* 0x000fe400078ef823 */
[----:B------:R-:W-:Y:S01]  /*4e40*/  F2FP.F16.E4M3.UNPACK_B R39, R104 ;  /* 0x00000068ff27723e */ /* 0x000fe200020006ff */
[----:B------:R-:W-:Y:S01]  /*4e50*/  HADD2.F32 R107, -RZ, R102.H0_H0 ;  /* 0x20000066ff6b7230 */ /* 0x000fe20000004100 */
[----:B------:R-:W-:Y:S02]  /*4e60*/  F2FP.F16.E4M3.UNPACK_B R105, R35 ;  /* 0x00000023ff69723e */ /* 0x000fe400020006ff */
[----:B------:R-:W-:Y:S01]  /*4e70*/  F2FP.F16.E4M3.UNPACK_B R106, R15 ;  /* 0x0000000fff6a723e */ /* 0x000fe200020006ff */
[----:B------:R-:W-:Y:S01]  /*4e80*/  HADD2.F32 R109, -RZ, R39.H0_H0 ;  /* 0x20000027ff6d7230 */ /* 0x000fe20000004100 */
[----:B------:R-:W-:Y:S01]  /*4e90*/  F2FP.F16.E4M3.UNPACK_B R43, R43.H1 ;  /* 0x0000002bff2b723e */ /* 0x000fe200030006ff */
[--C-:B------:R-:W-:Y:S01]  /*4ea0*/  HADD2.F32 R103, -RZ, R105.reuse.H0_H0 ;  /* 0x20000069ff677230 */ /* 0x100fe20000004100 */
[----:B------:R-:W-:Y:S01]  /*4eb0*/  F2FP.F16.E4M3.UNPACK_B R35, R35.H1 ;  /* 0x00000023ff23723e */ /* 0x000fe200030006ff */
[----:B------:R-:W-:Y:S01]  /*4ec0*/  HADD2.F32 R108, -RZ, R106.H0_H0 ;  /* 0x2000006aff6c7230 */ /* 0x000fe20000004100 */
[----:B------:R-:W-:Y:S01]  /*4ed0*/  F2FP.F16.E4M3.UNPACK_B R15, R15.H1 ;  /* 0x0000000fff0f723e */ /* 0x000fe200030006ff */
[----:B------:R-:W-:-:S02]  /*4ee0*/  HADD2.F32 R105, -RZ, R105.H1_H1 ;  /* 0x30000069ff697230 */ /* 0x000fc40000004100 */
[-C--:B------:R-:W-:Y:S01]  /*4ef0*/  FMUL.FTZ R110, R107, R103.reuse ;  /* 0x000000676b6e7220 */ /* 0x080fe20000410000 */
[----:B------:R-:W-:Y:S01]  /*4f00*/  FMUL.FTZ R103, R109, R103 ;  /* 0x000000676d677220 */ /* 0x000fe20000410000 */
[----:B------:R-:W-:Y:S01]  /*4f10*/  HADD2.F32 R39, -RZ, R39.H1_H1 ;  /* 0x30000027ff277230 */ /* 0x000fe20000004100 */
[----:B------:R-:W-:Y:S01]  /*4f20*/  F2FP.SATFINITE.E4M3.F32.PACK_AB_MERGE_C R12, R37, R12, RZ ;  /* 0x0000000c250c723e */ /* 0x000fe200048070ff */
[----:B------:R-:W-:Y:S02]  /*4f30*/  HADD2.F32 R106, -RZ, R106.H1_H1 ;  /* 0x3000006aff6a7230 */ /* 0x000fe40000004100 */
[-C--:B------:R-:W-:Y:S01]  /*4f40*/  FFMA.FTZ R107, R107, R108.reuse, R103 ;  /* 0x0000006c6b6b7223 */ /* 0x080fe20000010067 */
[----:B------:R-:W-:Y:S02]  /*4f50*/  HADD2.F32 R103, -RZ, R102.H1_H1 ;  /* 0x30000066ff677230 */ /* 0x000fe40000004100 */
[----:B------:R-:W-:Y:S01]  /*4f60*/  FFMA.FTZ R110, R109, R108, -R110 ;  /* 0x0000006c6d6e7223 */ /* 0x000fe2000001086e */
[----:B------:R-:W-:Y:S01]  /*4f70*/  HADD2.F32 R108, -RZ, R35.H0_H0 ;  /* 0x20000023ff6c7230 */ /* 0x000fe20000004100 */
[----:B------:R-:W-:Y:S01]  /*4f80*/  F2FP.F16.E4M3.UNPACK_B R41, R40.H1 ;  /* 0x00000028ff29723e */ /* 0x000fe200030006ff */
[----:B------:R-:W-:Y:S01]  /*4f90*/  FMUL.FTZ R102, R103, R105 ;  /* 0x0000006967667220 */ /* 0x000fe20000410000 */
[----:B------:R-:W-:-:S02]  /*4fa0*/  F2FP.F16.E4M3.UNPACK_B R37, R36.H1 ;  /* 0x00000024ff25723e */ /* 0x000fc400030006ff */
[----:B------:R-:W-:Y:S01]  /*4fb0*/  F2FP.F16.E4M3.UNPACK_B R40, R40 ;  /* 0x00000028ff28723e */ /* 0x000fe200020006ff */
[C---:B------:R-:W-:Y:S01]  /*4fc0*/  FFMA.FTZ R102, R39.reuse, R106, -R102 ;  /* 0x0000006a27667223 */ /* 0x040fe20000010866 */
[----:B------:R-:W-:Y:S01]  /*4fd0*/  FMUL.FTZ R39, R39, R105 ;  /* 0x0000006927277220 */ /* 0x000fe20000410000 */
[--C-:B------:R-:W-:Y:S01]  /*4fe0*/  HADD2.F32 R105, -RZ, R15.reuse.H0_H0 ;  /* 0x2000000fff697230 */ /* 0x100fe20000004100 */
[----:B------:R-:W-:Y:S01]  /*4ff0*/  F2FP.F16.E4M3.UNPACK_B R36, R36 ;  /* 0x00000024ff24723e */ /* 0x000fe200020006ff */
[----:B------:R-:W-:Y:S02]  /*5000*/  HADD2.F32 R15, -RZ, R15.H1_H1 ;  /* 0x3000000fff0f7230 */ /* 0x000fe40000004100 */
[----:B------:R-:W-:Y:S01]  /*5010*/  FFMA.FTZ R39, R103, R106, R39 ;  /* 0x0000006a67277223 */ /* 0x000fe20000010027 */
[----:B------:R-:W-:Y:S01]  /*5020*/  F2FP.F16.E4M3.UNPACK_B R103, R104.H1 ;  /* 0x00000068ff67723e */ /* 0x000fe200030006ff */
[--C-:B------:R-:W-:Y:S02]  /*5030*/  HADD2.F32 R104, -RZ, R43.reuse.H0_H0 ;  /* 0x2000002bff687230 */ /* 0x100fe40000004100 */
[----:B------:R-:W-:-:S02]  /*5040*/  HADD2.F32 R43, -RZ, R43.H1_H1 ;  /* 0x3000002bff2b7230 */ /* 0x000fc40000004100 */
[--C-:B------:R-:W-:Y:S02]  /*5050*/  HADD2.F32 R106, -RZ, R103.reuse.H0_H0 ;  /* 0x20000067ff6a7230 */ /* 0x100fe40000004100 */
[----:B------:R-:W-:Y:S01]  /*5060*/  FMUL.FTZ R109, R104, R108 ;  /* 0x0000006c686d7220 */ /* 0x000fe20000410000 */
[----:B------:R-:W-:-:S03]  /*5070*/  HADD2.F32 R103, -RZ, R103.H1_H1 ;  /* 0x30000067ff677230 */ /* 0x000fc60000004100 */
[C---:B------:R-:W-:Y:S01]  /*5080*/  FFMA.FTZ R109, R106.reuse, R105, -R109 ;  /* 0x000000696a6d7223 */ /* 0x040fe2000001086d */
[----:B------:R-:W-:-:S04]  /*5090*/  FMUL.FTZ R106, R106, R108 ;  /* 0x0000006c6a6a7220 */ /* 0x000fc80000410000 */
[----:B------:R-:W-:Y:S01]  /*50a0*/  FFMA.FTZ R104, R104, R105, R106 ;  /* 0x0000006968687223 */ /* 0x000fe2000001006a */
[----:B------:R-:W-:-:S05]  /*50b0*/  HADD2.F32 R105, -RZ, R35.H1_H1 ;  /* 0x30000023ff697230 */ /* 0x000fca0000004100 */
[----:B------:R-:W-:-:S04]  /*50c0*/  FMUL.FTZ R35, R43, R105 ;  /* 0x000000692b237220 */ /* 0x000fc80000410000 */
[C---:B------:R-:W-:Y:S01]  /*50d0*/  FFMA.FTZ R35, R103.reuse, R15, -R35 ;  /* 0x0000000f67237223 */ /* 0x040fe20000010823 */
[----:B------:R-:W-:Y:S01]  /*50e0*/  FMUL.FTZ R103, R103, R105 ;  /* 0x0000006967677220 */ /* 0x000fe20000410000 */
[--C-:B------:R-:W-:Y:S02]  /*50f0*/  HADD2.F32 R105, -RZ, R37.reuse.H0_H0 ;  /* 0x20000025ff697230 */ /* 0x100fe40000004100 */
[----:B------:R-:W-:Y:S01]  /*5100*/  HADD2.F32 R37, -RZ, R37.H1_H1 ;  /* 0x30000025ff257230 */ /* 0x000fe20000004100 */
[----:B------:R-:W-:Y:S01]  /*5110*/  F2FP.SATFINITE.E4M3.F32.PACK_AB_MERGE_C R109, R35, R109, RZ ;  /* 0x0000006d236d723e */ /* 0x000fe200048070ff */
[----:B------:R-:W-:Y:S01]  /*5120*/  FFMA.FTZ R15, R43, R15, R103 ;  /* 0x0000000f2b0f7223 */ /* 0x000fe20000010067 */
[-C--:B------:R-:W-:Y:S01]  /*5130*/  F2FP.F16.E4M3.UNPACK_B R35, R98.reuse.H1 ;  /* 0x00000062ff23723e */ /* 0x080fe200030006ff */
[--C-:B------:R-:W-:Y:S01]  /*5140*/  HADD2.F32 R43, -RZ, R41.reuse.H0_H0 ;  /* 0x20000029ff2b7230 */ /* 0x100fe20000004100 */
[-C--:B------:R-:W-:Y:S01]  /*5150*/  F2FP.F16.E4M3.UNPACK_B R103, R97.reuse.H1 ;  /* 0x00000061ff67723e */ /* 0x080fe200030006ff */
[----:B------:R-:W-:Y:S01]  /*5160*/  HADD2.F32 R41, -RZ, R41.H1_H1 ;  /* 0x30000029ff297230 */ /* 0x000fe20000004100 */
[----:B------:R-:W-:Y:S01]  /*5170*/  F2FP.F16.E4M3.UNPACK_B R98, R98 ;  /* 0x00000062ff62723e */ /* 0x000fe200020006ff */
[----:B------:R-:W-:Y:S01]  /*5180*/  HADD2.F32 R111, -RZ, R35.H0_H0 ;  /* 0x20000023ff6f7230 */ /* 0x000fe20000004100 */
[----:B------:R-:W-:Y:S01]  /*5190*/  F2FP.F16.E4M3.UNPACK_B R97, R97 ;  /* 0x00000061ff61723e */ /* 0x000fe200020006ff */
[----:B------:R-:W-:Y:S01]  /*51a0*/  HADD2.F32 R106, -RZ, R103.H0_H0 ;  /* 0x20000067ff6a7230 */ /* 0x000fe20000004100 */
[----:B------:R-:W-:Y:S01]  /*51b0*/  F2FP.SATFINITE.E4M3.F32.PACK_AB_MERGE_C R104, R15, R104, RZ ;  /* 0x000000680f68723e */ /* 0x000fe200048070ff */
[----:B------:R-:W-:-:S02]  /*51c0*/  HADD2.F32 R35, -RZ, R35.H1_H1 ;  /* 0x30000023ff237230 */ /* 0x000fc40000004100 */
[-C--:B------:R-:W-:Y:S01]  /*51d0*/  FMUL.FTZ R108, R43, R111.reuse ;  /* 0x0000006f2b6c7220 */ /* 0x080fe20000410000 */
[C---:B------:R-:W-:Y:S01]  /*51e0*/  FMUL.FTZ R111, R105.reuse, R111 ;  /* 0x0000006f696f7220 */ /* 0x040fe20000410000 */
[----:B------:R-:W-:Y:S01]  /*51f0*/  HADD2.F32 R103, -RZ, R103.H1_H1 ;  /* 0x30000067ff677230 */ /* 0x000fe20000004100 */
[----:B------:R-:W-:Y:S01]  /*5200*/  F2FP.SATFINITE.E4M3.F32.PACK_AB_MERGE_C R109, R102, R110, R109 ;  /* 0x0000006e666d723e */ /* 0x000fe2000480706d */
[-C--:B------:R-:W-:Y:S01]  /*5210*/  FFMA.FTZ R108, R105, R106.reuse, -R108 ;  /* 0x0000006a696c7223 */ /* 0x080fe2000001086c */
[----:B------:R-:W-:Y:S01]  /*5220*/  FFMA.FTZ R111, R43, R106, R111 ;  /* 0x0000006a2b6f7223 */ /* 0x000fe2000001006f */
[-C--:B------:R-:W-:Y:S01]  /*5230*/  FMUL.FTZ R43, R41, R35.reuse ;  /* 0x00000023292b7220 */ /* 0x080fe20000410000 */
[C---:B------:R-:W-:Y:S01]  /*5240*/  FMUL.FTZ R35, R37.reuse, R35 ;  /* 0x0000002325237220 */ /* 0x040fe20000410000 */
[----:B------:R-:W-:Y:S02]  /*5250*/  HADD2.F32 R106, -RZ, R98.H0_H0 ;  /* 0x20000062ff6a7230 */ /* 0x000fe40000004100 */
[-C--:B------:R-:W-:Y:S01]  /*5260*/  FFMA.FTZ R37, R37, R103.reuse, -R43 ;  /* 0x0000006725257223 */ /* 0x080fe2000001082b */
[----:B------:R-:W-:Y:S01]  /*5270*/  FFMA.FTZ R35, R41, R103, R35 ;  /* 0x0000006729237223 */ /* 0x000fe20000010023 */
[----:B------:R-:W-:-:S02]  /*5280*/  HADD2.F32 R41, -RZ, R40.H0_H0 ;  /* 0x20000028ff297230 */ /* 0x000fc40000004100 */
[----:B------:R-:W-:Y:S01]  /*5290*/  HADD2.F32 R103, -RZ, R36.H0_H0 ;  /* 0x20000024ff677230 */ /* 0x000fe20000004100 */
[----:B------:R-:W-:Y:S01]  /*52a0*/  F2FP.SATFINITE.E4M3.F32.PACK_AB_MERGE_C R108, R37, R108, RZ ;  /* 0x0000006c256c723e */ /* 0x000fe200048070ff */
[----:B------:R-:W-:Y:S02]  /*52b0*/  HADD2.F32 R43, -RZ, R97.H0_H0 ;  /* 0x20000061ff2b7230 */ /* 0x000fe40000004100 */
[-C--:B------:R-:W-:Y:S01]  /*52c0*/  FMUL.FTZ R105, R41, R106.reuse ;  /* 0x0000006a29697220 */ /* 0x080fe20000410000 */
[----:B------:R-:W-:Y:S02]  /*52d0*/  HADD2.F32 R98, -RZ, R98.H1_H1 ;  /* 0x30000062ff627230 */ /* 0x000fe40000004100 */
[C---:B------:R-:W-:Y:S01]  /*52e0*/  FMUL.FTZ R106, R103.reuse, R106 ;  /* 0x0000006a676a7220 */ /* 0x040fe20000410000 */
[----:B------:R-:W-:Y:S02]  /*52f0*/  HADD2.F32 R40, -RZ, R40.H1_H1 ;  /* 0x30000028ff287230 */ /* 0x000fe40000004100 */
[----:B------:R-:W-:Y:S01]  /*5300*/  FFMA.FTZ R105, R103, R43, -R105 ;  /* 0x0000002b67697223 */ /* 0x000fe20000010869 */
[----:B------:R-:W-:-:S02]  /*5310*/  HADD2.F32 R36, -RZ, R36.H1_H1 ;  /* 0x30000024ff247230 */ /* 0x000fc40000004100 */
[----:B------:R-:W-:Y:S01]  /*5320*/  FFMA.FTZ R106, R41, R43, R106 ;  /* 0x0000002b296a7223 */ /* 0x000fe2000001006a */
[----:B------:R-:W-:Y:S02]  /*5330*/  HADD2.F32 R97, -RZ, R97.H1_H1 ;  /* 0x30000061ff617230 */ /* 0x000fe40000004100 */
[-C--:B------:R-:W-:Y:S01]  /*5340*/  FMUL.FTZ R41, R40, R98.reuse ;  /* 0x0000006228297220 */ /* 0x080fe20000410000 */
[-C--:B------:R-:W-:Y:S01]  /*5350*/  F2FP.F16.E4M3.UNPACK_B R37, R99.reuse.H1 ;  /* 0x00000063ff25723e */ /* 0x080fe200030006ff */
[C---:B------:R-:W-:Y:S01]  /*5360*/  FMUL.FTZ R98, R36.reuse, R98 ;  /* 0x0000006224627220 */ /* 0x040fe20000410000 */
[----:B------:R-:W-:Y:S01]  /*5370*/  F2FP.F16.E4M3.UNPACK_B R99, R99 ;  /* 0x00000063ff63723e */ /* 0x000fe200020006ff */
[----:B------:R-:W-:Y:S01]  /*5380*/  FFMA.FTZ R41, R36, R97, -R41 ;  /* 0x0000006124297223 */ /* 0x000fe20000010829 */
[----:B------:R-:W-:Y:S01]  /*5390*/  F2FP.SATFINITE.E4M3.F32.PACK_AB_MERGE_C R35, R35, R111, RZ ;  /* 0x0000006f2323723e */ /* 0x000fe200048070ff */
[----:B------:R-:W-:Y:S01]  /*53a0*/  FFMA.FTZ R36, R40, R97, R98 ;  /* 0x0000006128247223 */ /* 0x000fe20000010062 */
[----:B------:R-:W-:Y:S01]  /*53b0*/  F2FP.F16.E4M3.UNPACK_B R40, R38.H1 ;  /* 0x00000026ff28723e */ /* 0x000fe200030006ff */
[--C-:B------:R-:W-:Y:S01]  /*53c0*/  HADD2.F32 R112, -RZ, R37.reuse.H0_H0 ;  /* 0x20000025ff707230 */ /* 0x100fe20000004100 */
[----:B------:R-:W-:Y:S01]  /*53d0*/  F2FP.SATFINITE.E4M3.F32.PACK_AB_MERGE_C R105, R41, R105, R108 ;  /* 0x000000692969723e */ /* 0x000fe2000480706c */
[----:B------:R-:W-:Y:S01]  /*53e0*/  HADD2.F32 R37, -RZ, R37.H1_H1 ;  /* 0x30000025ff257230 */ /* 0x000fe20000004100 */
[----:B------:R-:W-:Y:S01]  /*53f0*/  F2FP.F16.E4M3.UNPACK_B R41, R42.H1 ;  /* 0x0000002aff29723e */ /* 0x000fe200030006ff */
[--C-:B------:R-:W-:Y:S01]  /*5400*/  HADD2.F32 R98, -RZ, R40.reuse.H0_H0 ;  /* 0x20000028ff627230 */ /* 0x100fe20000004100 */
[----:B------:R-:W-:Y:S01]  /*5410*/  F2FP.F16.E4M3.UNPACK_B R97, R100.H1 ;  /* 0x00000064ff61723e */ /* 0x000fe200030006ff */
[----:B------:R-:W-:Y:S01]  /*5420*/  HADD2.F32 R40, -RZ, R40.H1_H1 ;  /* 0x30000028ff287230 */ /* 0x000fe20000004100 */
[----:B------:R-:W-:Y:S01]  /*5430*/  F2FP.F16.E4M3.UNPACK_B R42, R42 ;  /* 0x0000002aff2a723e */ /* 0x000fe200020006ff */
[----:B------:R-:W-:Y:S01]  /*5440*/  HADD2.F32 R43, -RZ, R41.H0_H0 ;  /* 0x20000029ff2b7230 */ /* 0x000fe20000004100 */
[----:B------:R-:W-:Y:S01]  /*5450*/  F2FP.F16.E4M3.UNPACK_B R38, R38 ;  /* 0x00000026ff26723e */ /* 0x000fe200020006ff */
[----:B------:R-:W-:Y:S01]  /*5460*/  HADD2.F32 R103, -RZ, R97.H0_H0 ;  /* 0x20000061ff677230 */ /* 0x000fe20000004100 */
[----:B------:R-:W-:Y:S01]  /*5470*/  F2FP.F16.E4M3.UNPACK_B R100, R100 ;  /* 0x00000064ff64723e */ /* 0x000fe200020006ff */
[----:B------:R-:W-:-:S02]  /*5480*/  HADD2.F32 R41, -RZ, R41.H1_H1 ;  /* 0x30000029ff297230 */ /* 0x000fc40000004100 */
[CC--:B------:R-:W-:Y:S01]  /*5490*/  FMUL.FTZ R108, R43.reuse, R112.reuse ;  /* 0x000000702b6c7220 */ /* 0x0c0fe20000410000 */
[C---:B------:R-:W-:Y:S01]  /*54a0*/  FMUL.FTZ R112, R98.reuse, R112 ;  /* 0x0000007062707220 */ /* 0x040fe20000410000 */
[----:B------:R-:W-:Y:S02]  /*54b0*/  HADD2.F32 R97, -RZ, R97.H1_H1 ;  /* 0x30000061ff617230 */ /* 0x000fe40000004100 */
[-C--:B------:R-:W-:Y:S01]  /*54c0*/  FFMA.FTZ R108, R98, R103.reuse, -R108 ;  /* 0x00000067626c7223 */ /* 0x080fe2000001086c */
[----:B------:R-:W-:Y:S01]  /*54d0*/  FFMA.FTZ R112, R43, R103, R112 ;  /* 0x000000672b707223 */ /* 0x000fe20000010070 */
[CC--:B------:R-:W-:Y:S01]  /*54e0*/  FMUL.FTZ R43, R41.reuse, R37.reuse ;  /* 0x00000025292b7220 */ /* 0x0c0fe20000410000 */
        /* <DEDUP_REMOVED lines=17> */
[----:B------:R-:W-:Y:S01]  /*5600*/  F2FP.SATFINITE.E4M3.F32.PACK_AB_MERGE_C R37, R37, R112, RZ ;  /* 0x000000702525723e */ /* 0x000fe200048070ff */
[----:B------:R-:W-:Y:S01]  /*5610*/  FMUL.FTZ R99, R38, R99 ;  /* 0x0000006326637220 */ /* 0x000fe20000410000 */
[----:B------:R-:W-:Y:S01]  /*5620*/  F2FP.SATFINITE.E4M3.F32.PACK_AB_MERGE_C R40, R36, R106, R35 ;  /* 0x0000006a2428723e */ /* 0x000fe20004807023 */
[-C--:B------:R-:W-:Y:S01]  /*5630*/  FFMA.FTZ R43, R38, R41.reuse, -R43 ;  /* 0x00000029262b7223 */ /* 0x080fe2000001082b */
[----:B------:R-:W-:Y:S02]  /*5640*/  IMAD.MOV.U32 R36, RZ, RZ, R105 ;  /* 0x000000ffff247224 */ /* 0x000fe400078e0069 */
[----:B------:R-:W-:Y:S01]  /*5650*/  FFMA.FTZ R42, R42, R41, R99 ;  /* 0x000000292a2a7223 */ /* 0x000fe20000010063 */
[----:B------:R-:W-:-:S02]  /*5660*/  F2FP.SATFINITE.E4M3.F32.PACK_AB_MERGE_C R41, R13, R14, R12 ;  /* 0x0000000e0d29723e */ /* 0x000fc4000480700c */
[----:B------:R-:W-:Y:S02]  /*5670*/  F2FP.SATFINITE.E4M3.F32.PACK_AB_MERGE_C R38, R43, R98, R108 ;  /* 0x000000622b26723e */ /* 0x000fe4000480706c */
[----:B------:R-:W-:Y:S02]  /*5680*/  F2FP.SATFINITE.E4M3.F32.PACK_AB_MERGE_C R42, R42, R103, R37 ;  /* 0x000000672a2a723e */ /* 0x000fe40004807025 */
[----:B------:R-:W-:Y:S01]  /*5690*/  F2FP.SATFINITE.E4M3.F32.PACK_AB_MERGE_C R43, R39, R107, R104 ;  /* 0x0000006b272b723e */ /* 0x000fe20004807068 */
[----:B------:R-:W-:Y:S01]  /*56a0*/  IMAD.MOV.U32 R39, RZ, RZ, R109 ;  /* 0x000000ffff277224 */ /* 0x000fe200078e006d */
[----:B------:R-:W-:-:S07]  /*56b0*/  F2FP.SATFINITE.E4M3.F32.PACK_AB_MERGE_C R37, R32, R33, R34 ;  /* 0x000000212025723e */ /* 0x000fce0004807022 */
.L_x_1163:
[----:B------:R-:W-:Y:S05]  /*56c0*/  BSYNC B2 ;  /* 0x0000000000027941 */ /* 0x000fea0003800000 */
.L_x_1162:
        /* <DEDUP_REMOVED lines=9> */
[----:B-1----:R1:W-:Y:S01]  /*5760*/  STG.E.128 desc[UR42][R12.64], R36 ;  /* 0x000000240c007986 */ /* 0x0023e2000c101d2a */
[----:B------:R-:W-:-:S05]  /*5770*/  @!P4 IMAD.X R15, R32, 0x1, R77, P5 ;  /* 0x00000001200fc824 */ /* 0x000fca00028e064d */
[----:B--2---:R1:W-:Y:S03]  /*5780*/  @!P4 STG.E.128 desc[UR42][R14.64], R40 ;  /* 0x000000280e00c986 */ /* 0x0043e6000c101d2a */
.L_x_1161:
[----:B------:R-:W-:Y:S05]  /*5790*/  BSYNC B1 ;  /* 0x0000000000017941 */ /* 0x000fea0003800000 */
.L_x_1160:
[----:B------:R-:W-:-:S13]  /*57a0*/  ISETP.NE.AND P4, PT, R44, RZ, PT ;  /* 0x000000ff2c00720c */ /* 0x000fda0003f85270 */
[----:B------:R-:W-:Y:S05]  /*57b0*/  @!P4 BRA `(.L_x_1144) ;  /* 0x000000100030c947 */ /* 0x000fea0003800000 */
[----:B------:R-:W2:Y:S04]  /*57c0*/  LDL R32, [R1+0x20] ;  /* 0x0000200001207983 */ /* 0x000ea80000100800 */
[----:B-1----:R-:W3:Y:S04]  /*57d0*/  LDL R15, [R1+0x78] ;  /* 0x00007800010f7983 */ /* 0x002ee80000100800 */
[----:B------:R-:W4:Y:S01]  /*57e0*/  LDL R14, [R1+0x30] ;  /* 0x00003000010e7983 */ /* 0x000f220000100800 */
[----:B------:R-:W-:Y:S01]  /*57f0*/  ISETP.NE.AND P5, PT, R81, RZ, PT ;  /* 0x000000ff5100720c */ /* 0x000fe20003fa5270 */
[----:B------:R-:W-:Y:S03]  /*5800*/  BSSY B1, `(.L_x_1164) ;  /* 0x00000e6000017945 */ /* 0x000fe60003800000 */
[----:B------:R-:W-:-:S02]  /*5810*/  SEL R96, R60, R96, !P5 ;  /* 0x000000603c607207 */ /* 0x000fc40006800000 */
[----:B------:R-:W-:Y:S02]  /*5820*/  IADD3 R37, P4, P5, R58, R78, R7 ;  /* 0x0000004e3a257210 */ /* 0x000fe40007d9e007 */
[----:B------:R-:W-:Y:S02]  /*5830*/  SHF.R.S32.HI R13, RZ, 0x1f, R96 ;  /* 0x0000001fff0d7819 */ /* 0x000fe40000011460 */
[----:B------:R-:W-:Y:S02]  /*5840*/  IADD3.X R38, R75, R95, R3, P4, P5 ;  /* 0x0000005f4b267210 */ /* 0x000fe400027ea403 */
[----:B------:R-:W-:Y:S02]  /*5850*/  LEA.HI R13, R13, R96, RZ, 0x5 ;  /* 0x000000600d0d7211 */ /* 0x000fe400078f28ff */
[----:B------:R-:W-:Y:S02]  /*5860*/  ISETP.GE.AND P5, PT, R80, R86, PT ;  /* 0x000000565000720c */ /* 0x000fe40003fa6270 */
[----:B------:R-:W-:-:S02]  /*5870*/  SHF.R.S32.HI R12, RZ, 0x5, R13 ;  /* 0x00000005ff0c7819 */ /* 0x000fc4000001140d */
[----:B------:R-:W-:Y:S02]  /*5880*/  IADD3 R36, P4, R37, R76, RZ ;  /* 0x0000004c25247210 */ /* 0x000fe40007f9e0ff */
[----:B------:R-:W-:-:S03]  /*5890*/  LEA.HI.SX32 R12, R71, R12, 0x1c ;  /* 0x0000000c470c7211 */ /* 0x000fc600078fe2ff */
[----:B------:R-:W-:Y:S01]  /*58a0*/  IMAD.X R37, R38, 0x1, R77, P4 ;  /* 0x0000000126257824 */ /* 0x000fe200020e064d */
        /* <DEDUP_REMOVED lines=14> */
[----:B------:R-:W-:Y:S02]  /*5990*/  SHF.R.U32.HI R42, RZ, 0x8, R9 ;  /* 0x00000008ff2a7819 */ /* 0x000fe40000011609 */
[----:B------:R-:W-:Y:S02]  /*59a0*/  SHF.R.U32.HI R97, RZ, 0x8, R31 ;  /* 0x00000008ff617819 */ /* 0x000fe4000001161f */
[----:B------:R-:W-:Y:S02]  /*59b0*/  SHF.R.U32.HI R43, RZ, 0x8, R29 ;  /* 0x00000008ff2b7819 */ /* 0x000fe4000001161d */
[--C-:B------:R-:W-:Y:S01]  /*59c0*/  SHF.R.U32.HI R41, RZ, 0x8, R11.reuse ;  /* 0x00000008ff297819 */ /* 0x100fe2000001160b */
[----:B------:R-:W-:Y:S01]  /*59d0*/  IMAD.SHL.U32 R97, R97, 0x100, RZ ;  /* 0x0000010061617824 */ /* 0x000fe200078e00ff */
[----:B------:R-:W-:Y:S01]  /*59e0*/  LOP3.LUT R10, R11, 0xff0000ff, RZ, 0xc0, !PT ;  /* 0xff0000ff0b0a7812 */ /* 0x000fe200078ec0ff */
[----:B------:R-:W-:Y:S01]  /*59f0*/  IMAD.SHL.U32 R43, R43, 0x100, RZ ;  /* 0x000001002b2b7824 */ /* 0x000fe200078e00ff */
[----:B------:R-:W-:Y:S01]  /*5a00*/  SHF.R.U32.HI R8, RZ, 0x10, R11 ;  /* 0x00000010ff087819 */ /* 0x000fe2000001160b */
[----:B------:R-:W-:Y:S01]  /*5a10*/  IMAD.SHL.U32 R41, R41, 0x100, RZ ;  /* 0x0000010029297824 */ /* 0x000fe200078e00ff */
[----:B------:R-:W-:-:S02]  /*5a20*/  LOP3.LUT R38, R31, 0xff0000ff, RZ, 0xc0, !PT ;  /* 0xff0000ff1f267812 */ /* 0x000fc400078ec0ff */
[----:B------:R-:W-:Y:S01]  /*5a30*/  SHF.R.U32.HI R11, RZ, 0x10, R31 ;  /* 0x00000010ff0b7819 */ /* 0x000fe2000001161f */
[----:B------:R-:W-:Y:S01]  /*5a40*/  IMAD.SHL.U32 R31, R42, 0x100, RZ ;  /* 0x000001002a1f7824 */ /* 0x000fe200078e00ff */
[----:B------:R-:W-:Y:S01]  /*5a50*/  LOP3.LUT R40, R9, 0xff0000ff, RZ, 0xc0, !PT ;  /* 0xff0000ff09287812 */ /* 0x000fe200078ec0ff */
[----:B------:R-:W-:Y:S01]  /*5a60*/  IMAD.U32 R8, R8, 0x10000, RZ ;  /* 0x0001000008087824 */ /* 0x000fe200078e00ff */
[----:B------:R-:W-:Y:S01]  /*5a70*/  SHF.R.U32.HI R28, RZ, 0x10, R9 ;  /* 0x00000010ff1c7819 */ /* 0x000fe20000011609 */
[----:B------:R-:W-:Y:S01]  /*5a80*/  IMAD.U32 R86, R11, 0x10000, RZ ;  /* 0x000100000b567824 */ /* 0x000fe200078e00ff */
[----:B------:R-:W-:Y:S02]  /*5a90*/  LOP3.LUT R30, R29, 0xff0000ff, RZ, 0xc0, !PT ;  /* 0xff0000ff1d1e7812 */ /* 0x000fe400078ec0ff */
[----:B------:R-:W-:Y:S01]  /*5aa0*/  SHF.R.U32.HI R9, RZ, 0x10, R29 ;  /* 0x00000010ff097819 */ /* 0x000fe2000001161d */
[----:B-1----:R-:W-:Y:S01]  /*5ab0*/  IMAD.MOV.U32 R29, RZ, RZ, R12 ;  /* 0x000000ffff1d7224 */ /* 0x002fe200078e000c */
[----:B------:R-:W-:Y:S01]  /*5ac0*/  LOP3.LUT R31, R40, 0xff00, R31, 0xf8, !PT ;  /* 0x0000ff00281f7812 */ /* 0x000fe200078ef81f */
[----:B------:R-:W-:Y:S01]  /*5ad0*/  IMAD.U32 R28, R28, 0x10000, RZ ;  /* 0x000100001c1c7824 */ /* 0x000fe200078e00ff */
[----:B------:R-:W-:Y:S01]  /*5ae0*/  LOP3.LUT R97, R38, 0xff00, R97, 0xf8, !PT ;  /* 0x0000ff0026617812 */ /* 0x000fe200078ef861 */
[----:B------:R-:W-:Y:S01]  /*5af0*/  IMAD.U32 R9, R9, 0x10000, RZ ;  /* 0x0001000009097824 */ /* 0x000fe200078e00ff */
[----:B------:R-:W-:-:S02]  /*5b00*/  LOP3.LUT R42, R30, 0xff00, R43, 0xf8, !PT ;  /* 0x0000ff001e2a7812 */ /* 0x000fc400078ef82b */
[----:B------:R-:W-:Y:S02]  /*5b10*/  F2FP.F16.E4M3.UNPACK_B R40, R93.H1 ;  /* 0x0000005dff28723e */ /* 0x000fe400030006ff */
[----:B--2---:R-:W-:Y:S02]  /*5b20*/  F2FP.F16.E4M3.UNPACK_B R38, R32.H1 ;  /* 0x00000020ff26723e */ /* 0x004fe400030006ff */
[----:B------:R-:W-:Y:S01]  /*5b30*/  F2FP.F16.E4M3.UNPACK_B R30, R29.H1 ;  /* 0x0000001dff1e723e */ /* 0x000fe200030006ff */
[----:B------:R-:W-:Y:S01]  /*5b40*/  HADD2.F32 R43, -RZ, R40.H0_H0 ;  /* 0x20000028ff2b7230 */ /* 0x000fe20000004100 */
[----:B------:R-:W-:Y:S01]  /*5b50*/  LOP3.LUT R41, R10, 0xff00, R41, 0xf8, !PT ;  /* 0x0000ff000a297812 */ /* 0x000fe200078ef829 */
[----:B------:R-:W-:Y:S01]  /*5b60*/  HADD2.F32 R12, -RZ, R38.H0_H0 ;  /* 0x20000026ff0c7230 */ /* 0x000fe20000004100 */
[----:B------:R-:W-:Y:S01]  /*5b70*/  LOP3.LUT R10, R31, 0xff0000, R28, 0xf8, !PT ;  /* 0x00ff00001f0a7812 */ /* 0x000fe200078ef81c */
[----:B------:R-:W-:Y:S01]  /*5b80*/  HADD2.F32 R28, -RZ, R30.H0_H0 ;  /* 0x2000001eff1c7230 */ /* 0x000fe20000004100 */
[----:B------:R-:W-:Y:S01]  /*5b90*/  F2FP.F16.E4M3.UNPACK_B R31, R90.H1 ;  /* 0x0000005aff1f723e */ /* 0x000fe200030006ff */
[----:B------:R-:W-:Y:S01]  /*5ba0*/  HADD2.F32 R40, -RZ, R40.H1_H1 ;  /* 0x30000028ff287230 */ /* 0x000fe20000004100 */
[----:B------:R-:W-:Y:S01]  /*5bb0*/  LOP3.LUT R8, R41, 0xff0000, R8, 0xf8, !PT ;  /* 0x00ff000029087812 */ /* 0x000fe200078ef808 */
[-C--:B------:R-:W-:Y:S01]  /*5bc0*/  FMUL.FTZ R99, R12, R43.reuse ;  /* 0x0000002b0c637220 */ /* 0x080fe20000410000 */
[----:B------:R-:W-:Y:S01]  /*5bd0*/  FMUL.FTZ R43, R28, R43 ;  /* 0x0000002b1c2b7220 */ /* 0x000fe20000410000 */
[--C-:B------:R-:W-:Y:S01]  /*5be0*/  HADD2.F32 R41, -RZ, R31.reuse.H0_H0 ;  /* 0x2000001fff297230 */ /* 0x100fe20000004100 */
[----:B------:R-:W-:Y:S01]  /*5bf0*/  LOP3.LUT R11, R42, 0xff0000, R9, 0xf8, !PT ;  /* 0x00ff00002a0b7812 */ /* 0x000fe200078ef809 */
[----:B------:R-:W-:Y:S01]  /*5c00*/  HADD2.F32 R42, -RZ, R31.H1_H1 ;  /* 0x3000001fff2a7230 */ /* 0x000fe20000004100 */
[----:B------:R-:W-:Y:S01]  /*5c10*/  F2FP.F16.E4M3.UNPACK_B R93, R93 ;  /* 0x0000005dff5d723e */ /* 0x000fe200020006ff */
[----:B------:R-:W-:-:S02]  /*5c20*/  HADD2.F32 R31, -RZ, R30.H1_H1 ;  /* 0x3000001eff1f7230 */ /* 0x000fc40000004100 */
[-C--:B------:R-:W-:Y:S01]  /*5c30*/  FFMA.FTZ R28, R28, R41.reuse, -R99 ;  /* 0x000000291c1c7223 */ /* 0x080fe20000010863 */
[----:B------:R-:W-:Y:S01]  /*5c40*/  FFMA.FTZ R12, R12, R41, R43 ;  /* 0x000000290c0c7223 */ /* 0x000fe2000001002b */
[----:B------:R-:W-:Y:S01]  /*5c50*/  HADD2.F32 R41, -RZ, R38.H1_H1 ;  /* 0x30000026ff297230 */ /* 0x000fe20000004100 */
[----:B------:R-:W-:Y:S01]  /*5c60*/  F2FP.F16.E4M3.UNPACK_B R32, R32 ;  /* 0x00000020ff20723e */ /* 0x000fe200020006ff */
[-C--:B------:R-:W-:Y:S01]  /*5c70*/  FMUL.FTZ R96, R31, R40.reuse ;  /* 0x000000281f607220 */ /* 0x080fe20000410000 */
[----:B------:R-:W-:Y:S01]  /*5c80*/  F2FP.F16.E4M3.UNPACK_B R38, R29 ;  /* 0x0000001dff26723e */ /* 0x000fe200020006ff */
[----:B------:R-:W-:Y:S01]  /*5c90*/  HADD2.F32 R43, -RZ, R93.H0_H0 ;  /* 0x2000005dff2b7230 */ /* 0x000fe20000004100 */
[----:B------:R-:W-:Y:S01]  /*5ca0*/  LOP3.LUT R9, R97, 0xff0000, R86, 0xf8, !PT ;  /* 0x00ff000061097812 */ /* 0x000fe200078ef856 */
[----:B------:R-:W-:Y:S01]  /*5cb0*/  FMUL.FTZ R86, R41, R40 ;  /* 0x0000002829567220 */ /* 0x000fe20000410000 */
[----:B------:R-:W-:Y:S01]  /*5cc0*/  F2FP.F16.E4M3.UNPACK_B R90, R90 ;  /* 0x0000005aff5a723e */ /* 0x000fe200020006ff */
[----:B------:R-:W-:-:S02]  /*5cd0*/  HADD2.F32 R40, -RZ, R32.H0_H0 ;  /* 0x20000020ff287230 */ /* 0x000fc40000004100 */
[----:B------:R-:W-:Y:S02]  /*5ce0*/  HADD2.F32 R30, -RZ, R38.H0_H0 ;  /* 0x20000026ff1e7230 */ /* 0x000fe40000004100 */
[-C--:B------:R-:W-:Y:S01]  /*5cf0*/  FFMA.FTZ R29, R31, R42.reuse, -R86 ;  /* 0x0000002a1f1d7223 */ /* 0x080fe20000010856 */
[----:B------:R-:W-:Y:S01]  /*5d00*/  FFMA.FTZ R31, R41, R42, R96 ;  /* 0x0000002a291f7223 */ /* 0x000fe20000010060 */
[----:B------:R-:W-:Y:S02]  /*5d10*/  HADD2.F32 R41, -RZ, R90.H0_H0 ;  /* 0x2000005aff297230 */ /* 0x000fe40000004100 */
[-C--:B------:R-:W-:Y:S01]  /*5d20*/  FMUL.FTZ R97, R40, R43.reuse ;  /* 0x0000002b28617220 */ /* 0x080fe20000410000 */
[----:B------:R-:W-:Y:S01]  /*5d30*/  FMUL.FTZ R99, R30, R43 ;  /* 0x0000002b1e637220 */ /* 0x000fe20000410000 */
[----:B------:R-:W-:Y:S01]  /*5d40*/  HADD2.F32 R93, -RZ, R93.H1_H1 ;  /* 0x3000005dff5d7230 */ /* 0x000fe20000004100 */
[----:B------:R-:W-:Y:S01]  /*5d50*/  F2FP.F16.E4M3.UNPACK_B R42, R34.H1 ;  /* 0x00000022ff2a723e */ /* 0x000fe200030006ff */
[----:B------:R-:W-:-:S02]  /*5d60*/  HADD2.F32 R43, -RZ, R32.H1_H1 ;  /* 0x30000020ff2b7230 */ /* 0x000fc40000004100 */
[-C--:B------:R-:W-:Y:S01]  /*5d70*/  FFMA.FTZ R30, R30, R41.reuse, -R97 ;  /* 0x000000291e1e7223 */ /* 0x080fe20000010861 */
[----:B------:R-:W-:Y:S01]  /*5d80*/  FFMA.FTZ R32, R40, R41, R99 ;  /* 0x0000002928207223 */ /* 0x000fe20000010063 */
[----:B------:R-:W-:Y:S01]  /*5d90*/  HADD2.F32 R38, -RZ, R38.H1_H1 ;  /* 0x30000026ff267230 */ /* 0x000fe20000004100 */
[----:B------:R-:W-:Y:S01]  /*5da0*/  F2FP.F16.E4M3.UNPACK_B R40, R92.H1 ;  /* 0x0000005cff28723e */ /* 0x000fe200030006ff */
[----:B------:R-:W-:Y:S02]  /*5db0*/  HADD2.F32 R90, -RZ, R90.H1_H1 ;  /* 0x3000005aff5a7230 */ /* 0x000fe40000004100 */
[C---:B------:R-:W-:Y:S01]  /*5dc0*/  FMUL.FTZ R41, R43.reuse, R93 ;  /* 0x0000005d2b297220 */ /* 0x040fe20000410000 */
[----:B------:R-:W-:Y:S01]  /*5dd0*/  F2FP.F16.E4M3.UNPACK_B R96, R91.H1 ;  /* 0x0000005bff60723e */ /* 0x000fe200030006ff */
[C---:B------:R-:W-:Y:S01]  /*5de0*/  FMUL.FTZ R98, R38.reuse, R93 ;  /* 0x0000005d26627220 */ /* 0x040fe20000410000 */
[----:B------:R-:W-:Y:S02]  /*5df0*/  HADD2.F32 R99, -RZ, R40.H0_H0 ;  /* 0x20000028ff637230 */ /* 0x000fe40000004100 */
[----:B------:R-:W-:Y:S01]  /*5e00*/  FFMA.FTZ R41, R38, R90, -R41 ;  /* 0x0000005a26297223 */ /* 0x000fe20000010829 */
[----:B------:R-:W-:Y:S01]  /*5e10*/  F2FP.F16.E4M3.UNPACK_B R38, R14.H1 ;  /* 0x0000000eff26723e */ /* 0x000fe200030006ff */
[----:B------:R-:W-:Y:S01]  /*5e20*/  FFMA.FTZ R43, R43, R90, R98 ;  /* 0x0000005a2b2b7223 */ /* 0x000fe20000010062 */
[----:B------:R-:W-:Y:S01]  /*5e30*/  HADD2.F32 R86, -RZ, R42.H0_H0 ;  /* 0x2000002aff567230 */ /* 0x000fe20000004100 */
[----:B------:R-:W-:Y:S01]  /*5e40*/  F2FP.F16.E4M3.UNPACK_B R92, R92 ;  /* 0x0000005cff5c723e */ /* 0x000fe200020006ff */
[----:B------:R-:W-:Y:S01]  /*5e50*/  HADD2.F32 R90, -RZ, R40.H1_H1 ;  /* 0x30000028ff5a7230 */ /* 0x000fe20000004100 */
[----:B------:R-:W-:Y:S01]  /*5e60*/  F2FP.F16.E4M3.UNPACK_B R14, R14 ;  /* 0x0000000eff0e723e */ /* 0x000fe200020006ff */
[----:B------:R-:W-:-:S02]  /*5e70*/  HADD2.F32 R40, -RZ, R38.H0_H0 ;  /* 0x20000026ff287230 */ /* 0x000fc40000004100 */
[----:B------:R-:W-:Y:S01]  /*5e80*/  FMUL.FTZ R101, R86, R99 ;  /* 0x0000006356657220 */ /* 0x000fe20000410000 */
[----:B------:R-:W-:Y:S01]  /*5e90*/  HADD2.F32 R97, -RZ, R96.H0_H0 ;  /* 0x20000060ff617230 */ /* 0x000fe20000004100 */
[----:B------:R-:W-:Y:S01]  /*5ea0*/  F2FP.F16.E4M3.UNPACK_B R91, R91 ;  /* 0x0000005bff5b723e */ /* 0x000fe200020006ff */
[----:B------:R-:W-:Y:S02]  /*5eb0*/  HADD2.F32 R93, -RZ, R38.H1_H1 ;  /* 0x30000026ff5d7230 */ /* 0x000fe40000004100 */
[C---:B------:R-:W-:Y:S01]  /*5ec0*/  FMUL.FTZ R99, R40.reuse, R99 ;  /* 0x0000006328637220 */ /* 0x040fe20000410000 */
[----:B------:R-:W-:Y:S02]  /*5ed0*/  HADD2.F32 R42, -RZ, R42.H1_H1 ;  /* 0x3000002aff2a7230 */ /* 0x000fe40000004100 */
[-C--:B------:R-:W-:Y:S01]  /*5ee0*/  FFMA.FTZ R38, R40, R97.reuse, -R101 ;  /* 0x0000006128267223 */ /* 0x080fe20000010865 */
[----:B------:R-:W-:Y:S02]  /*5ef0*/  HADD2.F32 R96, -RZ, R96.H1_H1 ;  /* 0x30000060ff607230 */ /* 0x000fe40000004100 */
[----:B------:R-:W-:Y:S01]  /*5f00*/  FFMA.FTZ R40, R86, R97, R99 ;  /* 0x0000006156287223 */ /* 0x000fe20000010063 */
[----:B------:R-:W-:Y:S01]  /*5f10*/  F2FP.F16.E4M3.UNPACK_B R86, R34 ;  /* 0x00000022ff56723e */ /* 0x000fe200020006ff */
[-C--:B------:R-:W-:Y:S01]  /*5f20*/  FMUL.FTZ R101, R93, R90.reuse ;  /* 0x0000005a5d657220 */ /* 0x080fe20000410000 */
[C---:B------:R-:W-:Y:S01]  /*5f30*/  FMUL.FTZ R98, R42.reuse, R90 ;  /* 0x0000005a2a627220 */ /* 0x040fe20000410000 */
[----:B------:R-:W-:Y:S01]  /*5f40*/  HADD2.F32 R103, -RZ, R92.H1_H1 ;  /* 0x3000005cff677230 */ /* 0x000fe20000004100 */
[----:B------:R-:W-:Y:S01]  /*5f50*/  F2FP.SATFINITE.E4M3.F32.PACK_AB_MERGE_C R28, R29, R28, RZ ;  /* 0x0000001c1d1c723e */ /* 0x000fe200048070ff */
[----:B------:R-:W-:Y:S01]  /*5f60*/  FFMA.FTZ R97, R42, R96, R101 ;  /* 0x000000602a617223 */ /* 0x000fe20000010065 */
[----:B------:R-:W-:Y:S01]  /*5f70*/  HADD2.F32 R90, -RZ, R86.H0_H0 ;  /* 0x20000056ff5a7230 */ /* 0x000fe20000004100 */
[----:B------:R-:W-:Y:S01]  /*5f80*/  F2FP.SATFINITE.E4M3.F32.PACK_AB_MERGE_C R29, R31, R12, RZ ;  /* 0x0000000c1f1d723e */ /* 0x000fe200048070ff */
[----:B------:R-:W-:-:S02]  /*5f90*/  HADD2.F32 R101, -RZ, R92.H0_H0 ;  /* 0x2000005cff657230 */ /* 0x000fc40000004100 */
[----:B------:R-:W-:Y:S01]  /*5fa0*/  FFMA.FTZ R93, R93, R96, -R98 ;  /* 0x000000605d5d7223 */ /* 0x000fe20000010862 */
[----:B------:R-:W-:Y:S01]  /*5fb0*/  HADD2.F32 R86, -RZ, R86.H1_H1 ;  /* 0x30000056ff567230 */ /* 0x000fe20000004100 */
[----:B------:R-:W-:Y:S01]  /*5fc0*/  F2FP.SATFINITE.E4M3.F32.PACK_AB_MERGE_C R12, R41, R30, R28 ;  /* 0x0000001e290c723e */ /* 0x000fe2000480701c */
[--C-:B------:R-:W-:Y:S02]  /*5fd0*/  HADD2.F32 R34, -RZ, R14.reuse.H0_H0 ;  /* 0x2000000eff227230 */ /* 0x100fe40000004100 */
[----:B------:R-:W-:Y:S01]  /*5fe0*/  FMUL.FTZ R105, R90, R101 ;  /* 0x000000655a697220 */ /* 0x000fe20000410000 */
[----:B------:R-:W-:Y:S02]  /*5ff0*/  HADD2.F32 R42, -RZ, R14.H1_H1 ;  /* 0x3000000eff2a7230 */ /* 0x000fe40000004100 */
[----:B------:R-:W-:Y:S01]  /*6000*/  FMUL.FTZ R107, R86, R103 ;  /* 0x00000067566b7220 */ /* 0x000fe20000410000 */
[--C-:B------:R-:W-:Y:S02]  /*6010*/  HADD2.F32 R99, -RZ, R91.reuse.H0_H0 ;  /* 0x2000005bff637230 */ /* 0x100fe40000004100 */
[----:B------:R-:W-:Y:S01]  /*6020*/  FMUL.FTZ R101, R34, R101 ;  /* 0x0000006522657220 */ /* 0x000fe20000410000 */
[----:B------:R-:W-:-:S02]  /*6030*/  HADD2.F32 R91, -RZ, R91.H1_H1 ;  /* 0x3000005bff5b7230 */ /* 0x000fc40000004100 */
[----:B------:R-:W-:Y:S01]  /*6040*/  FMUL.FTZ R103, R42, R103 ;  /* 0x000000672a677220 */ /* 0x000fe20000410000 */
[----:B------:R-:W-:Y:S01]  /*6050*/  F2FP.SATFINITE.E4M3.F32.PACK_AB_MERGE_C R32, R43, R32, R29 ;  /* 0x000000202b20723e */ /* 0x000fe2000480701d */
[----:B------:R-:W-:Y:S01]  /*6060*/  FFMA.FTZ R14, R34, R99, -R105 ;  /* 0x00000063220e7223 */ /* 0x000fe20000010869 */
[----:B------:R-:W-:Y:S01]  /*6070*/  F2FP.F16.E4M3.UNPACK_B R31, R33 ;  /* 0x00000021ff1f723e */ /* 0x000fe200020006ff */
[----:B------:R-:W-:Y:S01]  /*6080*/  FFMA.FTZ R34, R90, R99, R101 ;  /* 0x000000635a227223 */ /* 0x000fe20000010065 */
[----:B------:R-:W-:Y:S01]  /*6090*/  F2FP.F16.E4M3.UNPACK_B R30, R11 ;  /* 0x0000000bff1e723e */ /* 0x000fe200020006ff */
[----:B------:R-:W-:Y:S01]  /*60a0*/  FFMA.FTZ R103, R86, R91, R103 ;  /* 0x0000005b56677223 */ /* 0x000fe20000010067 */
[----:B------:R-:W-:Y:S01]  /*60b0*/  F2FP.F16.E4M3.UNPACK_B R29, R13 ;  /* 0x0000000dff1d723e */ /* 0x000fe200020006ff */
[----:B------:R-:W-:Y:S01]  /*60c0*/  FFMA.FTZ R107, R42, R91, -R107 ;  /* 0x0000005b2a6b7223 */ /* 0x000fe2000001086b */
[----:B------:R-:W-:Y:S01]  /*60d0*/  F2FP.SATFINITE.E4M3.F32.PACK_AB_MERGE_C R93, R93, R38, RZ ;  /* 0x000000265d5d723e */ /* 0x000fe200048070ff */
[----:B------:R-:W-:Y:S01]  /*60e0*/  HADD2.F32 R38, -RZ, R31.H0_H0 ;  /* 0x2000001fff267230 */ /* 0x000fe20000004100 */
[----:B------:R-:W-:Y:S01]  /*60f0*/  F2FP.SATFINITE.E4M3.F32.PACK_AB_MERGE_C R40, R97, R40, RZ ;  /* 0x000000286128723e */ /* 0x000fe200048070ff */
[----:B------:R-:W-:Y:S01]  /*6100*/  HADD2.F32 R91, -RZ, R30.H0_H0 ;  /* 0x2000001eff5b7230 */ /* 0x000fe20000004100 */
[----:B------:R-:W-:Y:S01]  /*6110*/  F2FP.F16.E4M3.UNPACK_B R41, R10 ;  /* 0x0000000aff29723e */ /* 0x000fe200020006ff */
[----:B------:R-:W-:Y:S01]  /*6120*/  HADD2.F32 R28, -RZ, R29.H0_H0 ;  /* 0x2000001dff1c7230 */ /* 0x000fe20000004100 */
[----:B------:R-:W-:Y:S01]  /*6130*/  F2FP.SATFINITE.E4M3.F32.PACK_AB_MERGE_C R34, R103, R34, R40 ;  /* 0x000000226722723e */ /* 0x000fe20004807028 */
[----:B------:R-:W-:Y:S01]  /*6140*/  HADD2.F32 R40, -RZ, R31.H1_H1 ;  /* 0x3000001fff287230 */ /* 0x000fe20000004100 */
[----:B------:R-:W-:Y:S01]  /*6150*/  F2FP.SATFINITE.E4M3.F32.PACK_AB_MERGE_C R14, R107, R14, R93 ;  /* 0x0000000e6b0e723e */ /* 0x000fe2000480705d */
[----:B------:R-:W-:-:S02]  /*6160*/  HADD2.F32 R43, -RZ, R41.H0_H0 ;  /* 0x20000029ff2b7230 */ /* 0x000fc40000004100 */
[-C--:B------:R-:W-:Y:S01]  /*6170*/  FMUL.FTZ R93, R38, R91.reuse ;  /* 0x0000005b265d7220 */ /* 0x080fe20000410000 */
[C---:B------:R-:W-:Y:S01]  /*6180*/  FMUL.FTZ R31, R28.reuse, R91 ;  /* 0x0000005b1c1f7220 */ /* 0x040fe20000410000 */
[----:B------:R-:W-:Y:S01]  /*6190*/  HADD2.F32 R91, -RZ, R30.H1_H1 ;  /* 0x3000001eff5b7230 */ /* 0x000fe20000004100 */
[----:B------:R-:W-:Y:S01]  /*61a0*/  F2FP.F16.E4M3.UNPACK_B R33, R33.H1 ;  /* 0x00000021ff21723e */ /* 0x000fe200030006ff */
[----:B------:R-:W-:Y:S02]  /*61b0*/  HADD2.F32 R30, -RZ, R29.H1_H1 ;  /* 0x3000001dff1e7230 */ /* 0x000fe40000004100 */
[-C--:B------:R-:W-:Y:S01]  /*61c0*/  FFMA.FTZ R28, R28, R43.reuse, -R93 ;  /* 0x0000002b1c1c7223 */ /* 0x080fe2000001085d */
[----:B------:R-:W-:Y:S01]  /*61d0*/  FFMA.FTZ R29, R38, R43, R31 ;  /* 0x0000002b261d7223 */ /* 0x000fe2000001001f */
[----:B------:R-:W-:Y:S02]  /*61e0*/  HADD2.F32 R41, -RZ, R41.H1_H1 ;  /* 0x30000029ff297230 */ /* 0x000fe40000004100 */
[-C--:B------:R-:W-:Y:S01]  /*61f0*/  FMUL.FTZ R43, R40, R91.reuse ;  /* 0x0000005b282b7220 */ /* 0x080fe20000410000 */
[C---:B------:R-:W-:Y:S01]  /*6200*/  FMUL.FTZ R91, R30.reuse, R91 ;  /* 0x0000005b1e5b7220 */ /* 0x040fe20000410000 */
[----:B------:R-:W-:Y:S01]  /*6210*/  F2FP.F16.E4M3.UNPACK_B R42, R11.H1 ;  /* 0x0000000bff2a723e */ /* 0x000fe200030006ff */
[----:B------:R-:W-:Y:S01]  /*6220*/  HADD2.F32 R38, -RZ, R33.H0_H0 ;  /* 0x20000021ff267230 */ /* 0x000fe20000004100 */
[----:B------:R-:W-:Y:S01]  /*6230*/  F2FP.F16.E4M3.UNPACK_B R31, R13.H1 ;  /* 0x0000000dff1f723e */ /* 0x000fe200030006ff */
[-C--:B------:R-:W-:Y:S01]  /*6240*/  FFMA.FTZ R13, R30, R41.reuse, -R43 ;  /* 0x000000291e0d7223 */ /* 0x080fe2000001082b */
[----:B------:R-:W-:Y:S01]  /*6250*/  FFMA.FTZ R30, R40, R41, R91 ;  /* 0x00000029281e7223 */ /* 0x000fe2000001005b */
[----:B------:R-:W-:Y:S01]  /*6260*/  F2FP.F16.E4M3.UNPACK_B R10, R10.H1 ;  /* 0x0000000aff0a723e */ /* 0x000fe200030006ff */
[----:B------:R-:W-:Y:S01]  /*6270*/  HADD2.F32 R40, -RZ, R42.H0_H0 ;  /* 0x2000002aff287230 */ /* 0x000fe20000004100 */
[----:B------:R-:W-:Y:S01]  /*6280*/  F2FP.F16.E4M3.UNPACK_B R96, R9.H1 ;  /* 0x00000009ff60723e */ /* 0x000fe200030006ff */
[----:B------:R-:W-:-:S02]  /*6290*/  HADD2.F32 R11, -RZ, R31.H0_H0 ;  /* 0x2000001fff0b7230 */ /* 0x000fc40000004100 */
[----:B------:R-:W-:Y:S02]  /*62a0*/  HADD2.F32 R41, -RZ, R33.H1_H1 ;  /* 0x30000021ff297230 */ /* 0x000fe40000004100 */
[-C--:B------:R-:W-:Y:S01]  /*62b0*/  FMUL.FTZ R90, R38, R40.reuse ;  /* 0x00000028265a7220 */ /* 0x080fe20000410000 */
[----:B------:R-:W-:Y:S02]  /*62c0*/  HADD2.F32 R86, -RZ, R42.H1_H1 ;  /* 0x3000002aff567230 */ /* 0x000fe40000004100 */
[----:B------:R-:W-:Y:S01]  /*62d0*/  FMUL.FTZ R43, R11, R40 ;  /* 0x000000280b2b7220 */ /* 0x000fe20000410000 */
[--C-:B------:R-:W-:Y:S02]  /*62e0*/  HADD2.F32 R33, -RZ, R10.reuse.H0_H0 ;  /* 0x2000000aff217230 */ /* 0x100fe40000004100 */
[----:B------:R-:W-:Y:S02]  /*62f0*/  HADD2.F32 R31, -RZ, R31.H1_H1 ;  /* 0x3000001fff1f7230 */ /* 0x000fe40000004100 */
[----:B------:R-:W-:Y:S01]  /*6300*/  FMUL.FTZ R40, R41, R86 ;  /* 0x0000005629287220 */ /* 0x000fe20000410000 */
[----:B------:R-:W-:-:S02]  /*6310*/  HADD2.F32 R42, -RZ, R10.H1_H1 ;  /* 0x3000000aff2a7230 */ /* 0x000fc40000004100 */
[-C--:B------:R-:W-:Y:S01]  /*6320*/  FFMA.FTZ R10, R11, R33.reuse, -R90 ;  /* 0x000000210b0a7223 */ /* 0x080fe2000001085a */
[----:B------:R-:W-:Y:S01]  /*6330*/  FFMA.FTZ R11, R38, R33, R43 ;  /* 0x00000021260b7223 */ /* 0x000fe2000001002b */
[C---:B------:R-:W-:Y:S01]  /*6340*/  FMUL.FTZ R38, R31.reuse, R86 ;  /* 0x000000561f267220 */ /* 0x040fe20000410000 */
[-C--:B------:R-:W-:Y:S01]  /*6350*/  F2FP.F16.E4M3.UNPACK_B R33, R35.reuse ;  /* 0x00000023ff21723e */ /* 0x080fe200020006ff */
[-C--:B------:R-:W-:Y:S01]  /*6360*/  FFMA.FTZ R31, R31, R42.reuse, -R40 ;  /* 0x0000002a1f1f7223 */ /* 0x080fe20000010828 */
[----:B------:R-:W-:Y:S01]  /*6370*/  F2FP.F16.E4M3.UNPACK_B R90, R35.H1 ;  /* 0x00000023ff5a723e */ /* 0x000fe200030006ff */
[----:B------:R-:W-:Y:S01]  /*6380*/  FFMA.FTZ R38, R41, R42, R38 ;  /* 0x0000002a29267223 */ /* 0x000fe20000010026 */
[----:B------:R-:W-:Y:S01]  /*6390*/  F2FP.F16.E4M3.UNPACK_B R35, R9 ;  /* 0x00000009ff23723e */ /* 0x000fe200020006ff */
[----:B------:R-:W-:Y:S01]  /*63a0*/  HADD2.F32 R86, -RZ, R33.H0_H0 ;  /* 0x20000021ff567230 */ /* 0x000fe20000004100 */
[-C--:B------:R-:W-:Y:S01]  /*63b0*/  F2FP.F16.E4M3.UNPACK_B R40, R15.reuse ;  /* 0x0000000fff28723e */ /* 0x080fe200020006ff */
[----:B------:R-:W-:Y:S01]  /*63c0*/  HADD2.F32 R91, -RZ, R90.H0_H0 ;  /* 0x2000005aff5b7230 */ /* 0x000fe20000004100 */
[----:B------:R-:W-:Y:S01]  /*63d0*/  F2FP.F16.E4M3.UNPACK_B R15, R15.H1 ;  /* 0x0000000fff0f723e */ /* 0x000fe200030006ff */
[----:B------:R-:W-:Y:S01]  /*63e0*/  HADD2.F32 R97, -RZ, R35.H0_H0 ;  /* 0x20000023ff617230 */ /* 0x000fe20000004100 */
[-C--:B------:R-:W-:Y:S01]  /*63f0*/  F2FP.F16.E4M3.UNPACK_B R9, R8.reuse ;  /* 0x00000008ff09723e */ /* 0x080fe200020006ff */
[----:B------:R-:W-:Y:S01]  /*6400*/  HADD2.F32 R42, -RZ, R40.H0_H0 ;  /* 0x20000028ff2a7230 */ /* 0x000fe20000004100 */
[----:B------:R-:W-:Y:S01]  /*6410*/  F2FP.F16.E4M3.UNPACK_B R41, R8.H1 ;  /* 0x00000008ff29723e */ /* 0x000fe200030006ff */
[----:B------:R-:W-:-:S02]  /*6420*/  HADD2.F32 R8, -RZ, R96.H0_H0 ;  /* 0x20000060ff087230 */ /* 0x000fc40000004100 */
[-C--:B------:R-:W-:Y:S01]  /*6430*/  FMUL.FTZ R99, R86, R97.reuse ;  /* 0x0000006156637220 */ /* 0x080fe20000410000 */
[----:B------:R-:W-:Y:S02]  /*6440*/  HADD2.F32 R43, -RZ, R15.H0_H0 ;  /* 0x2000000fff2b7230 */ /* 0x000fe40000004100 */
[----:B------:R-:W-:Y:S01]  /*6450*/  FMUL.FTZ R97, R42, R97 ;  /* 0x000000612a617220 */ /* 0x000fe20000410000 */
[----:B------:R-:W-:Y:S02]  /*6460*/  HADD2.F32 R93, -RZ, R9.H0_H0 ;  /* 0x20000009ff5d7230 */ /* 0x000fe40000004100 */
[-C--:B------:R-:W-:Y:S01]  /*6470*/  FMUL.FTZ R98, R91, R8.reuse ;  /* 0x000000085b627220 */ /* 0x080fe20000410000 */
[----:B------:R-:W-:Y:S02]  /*6480*/  HADD2.F32 R92, -RZ, R41.H0_H0 ;  /* 0x20000029ff5c7230 */ /* 0x000fe40000004100 */
[----:B------:R-:W-:Y:S01]  /*6490*/  FMUL.FTZ R100, R43, R8 ;  /* 0x000000082b647220 */ /* 0x000fe20000410000 */
[----:B------:R-:W-:-:S02]  /*64a0*/  HADD2.F32 R90, -RZ, R90.H1_H1 ;  /* 0x3000005aff5a7230 */ /* 0x000fc40000004100 */
[-C--:B------:R-:W-:Y:S01]  /*64b0*/  FFMA.FTZ R8, R42, R93.reuse, -R99 ;  /* 0x0000005d2a087223 */ /* 0x080fe20000010863 */
[----:B------:R-:W-:Y:S02]  /*64c0*/  HADD2.F32 R96, -RZ, R96.H1_H1 ;  /* 0x30000060ff607230 */ /* 0x000fe40000004100 */
[----:B------:R-:W-:Y:S01]  /*64d0*/  FFMA.FTZ R42, R86, R93, R97 ;  /* 0x0000005d562a7223 */ /* 0x000fe20000010061 */
[----:B------:R-:W-:Y:S02]  /*64e0*/  HADD2.F32 R15, -RZ, R15.H1_H1 ;  /* 0x3000000fff0f7230 */ /* 0x000fe40000004100 */
[----:B------:R-:W-:Y:S01]  /*64f0*/  FFMA.FTZ R43, R43, R92, -R98 ;  /* 0x0000005c2b2b7223 */ /* 0x000fe20000010862 */
[----:B------:R-:W-:Y:S02]  /*6500*/  HADD2.F32 R33, -RZ, R33.H1_H1 ;  /* 0x30000021ff217230 */ /* 0x000fe40000004100 */
[----:B------:R-:W-:Y:S01]  /*6510*/  FMUL.FTZ R98, R90, R96 ;  /* 0x000000605a627220 */ /* 0x000fe20000410000 */
[----:B------:R-:W-:-:S02]  /*6520*/  HADD2.F32 R35, -RZ, R35.H1_H1 ;  /* 0x30000023ff237230 */ /* 0x000fc40000004100 */
[----:B------:R-:W-:Y:S01]  /*6530*/  FMUL.FTZ R93, R15, R96 ;  /* 0x000000600f5d7220 */ /* 0x000fe20000410000 */
[----:B------:R-:W-:Y:S02]  /*6540*/  HADD2.F32 R40, -RZ, R40.H1_H1 ;  /* 0x30000028ff287230 */ /* 0x000fe40000004100 */
[----:B------:R-:W-:Y:S01]  /*6550*/  FFMA.FTZ R86, R91, R92, R100 ;  /* 0x0000005c5b567223 */ /* 0x000fe20000010064 */
[----:B------:R-:W-:Y:S02]  /*6560*/  HADD2.F32 R41, -RZ, R41.H1_H1 ;  /* 0x30000029ff297230 */ /* 0x000fe40000004100 */
[-C--:B------:R-:W-:Y:S01]  /*6570*/  FMUL.FTZ R91, R33, R35.reuse ;  /* 0x00000023215b7220 */ /* 0x080fe20000410000 */
[----:B------:R-:W-:Y:S02]  /*6580*/  HADD2.F32 R9, -RZ, R9.H1_H1 ;  /* 0x30000009ff097230 */ /* 0x000fe40000004100 */
[----:B------:R-:W-:Y:S01]  /*6590*/  FMUL.FTZ R92, R40, R35 ;  /* 0x00000023285c7220 */ /* 0x000fe20000410000 */
[----:B------:R-:W-:Y:S01]  /*65a0*/  F2FP.SATFINITE.E4M3.F32.PACK_AB_MERGE_C R10, R31, R10, RZ ;  /* 0x0000000a1f0a723e */ /* 0x000fe200048070ff */
[-C--:B------:R-:W-:Y:S01]  /*65b0*/  FFMA.FTZ R98, R15, R41.reuse, -R98 ;  /* 0x000000290f627223 */ /* 0x080fe20000010862 */
[----:B------:R-:W-:Y:S01]  /*65c0*/  FFMA.FTZ R93, R90, R41, R93 ;  /* 0x000000295a5d7223 */ /* 0x000fe2000001005d */
[-C--:B------:R-:W-:Y:S01]  /*65d0*/  FFMA.FTZ R91, R40, R9.reuse, -R91 ;  /* 0x00000009285b7223 */ /* 0x080fe2000001085b */
[----:B------:R-:W-:Y:S01]  /*65e0*/  FFMA.FTZ R9, R33, R9, R92 ;  /* 0x0000000921097223 */ /* 0x000fe2000001005c */
[----:B------:R-:W-:-:S02]  /*65f0*/  F2FP.SATFINITE.E4M3.F32.PACK_AB_MERGE_C R11, R38, R11, RZ ;  /* 0x0000000b260b723e */ /* 0x000fc400048070ff */
[----:B------:R-:W-:Y:S02]  /*6600*/  F2FP.SATFINITE.E4M3.F32.PACK_AB_MERGE_C R43, R98, R43, RZ ;  /* 0x0000002b622b723e */ /* 0x000fe400048070ff */
[----:B------:R-:W-:Y:S02]  /*6610*/  F2FP.SATFINITE.E4M3.F32.PACK_AB_MERGE_C R86, R93, R86, RZ ;  /* 0x000000565d56723e */ /* 0x000fe400048070ff */
[----:B------:R-:W-:Y:S02]  /*6620*/  F2FP.SATFINITE.E4M3.F32.PACK_AB_MERGE_C R13, R13, R28, R10 ;  /* 0x0000001c0d0d723e */ /* 0x000fe4000480700a */
[----:B------:R-:W-:Y:S02]  /*6630*/  F2FP.SATFINITE.E4M3.F32.PACK_AB_MERGE_C R15, R91, R8, R43 ;  /* 0x000000085b0f723e */ /* 0x000fe4000480702b */
[----:B------:R-:W-:Y:S02]  /*6640*/  F2FP.SATFINITE.E4M3.F32.PACK_AB_MERGE_C R33, R30, R29, R11 ;  /* 0x0000001d1e21723e */ /* 0x000fe4000480700b */
[----:B------:R-:W-:-:S07]  /*6650*/  F2FP.SATFINITE.E4M3.F32.PACK_AB_MERGE_C R35, R9, R42, R86 ;  /* 0x0000002a0923723e */ /* 0x000fce0004807056 */
.L_x_1165:
[----:B------:R-:W-:Y:S05]  /*6660*/  BSYNC B1 ;  /* 0x0000000000017941 */ /* 0x000fea0003800000 */
.L_x_1164:
[----:B-1----:R3:W-:Y:S01]  /*6670*/  STG.E.128 desc[UR42][R36.64], R12 ;  /* 0x0000000c24007986 */ /* 0x0027e2000c101d2a */
[----:B------:R-:W-:-:S13]  /*6680*/  ISETP.GE.AND P4, PT, R39, R94, PT ;  /* 0x0000005e2700720c */ /* 0x000fda0003f86270 */
[----:B------:R-:W-:Y:S05]  /*6690*/  @P4 BRA `(.L_x_1144) ;  /* 0x0000000000784947 */ /* 0x000fea0003800000 */
[--C-:B------:R-:W-:Y:S02]  /*66a0*/  IADD3 R79, P4, P5, R58, R78, R39.reuse ;  /* 0x0000004e3a4f7210 */ /* 0x100fe40007d9e027 */
[----:B------:R-:W-:-:S04]  /*66b0*/  SHF.R.S32.HI R8, RZ, 0x1f, R39 ;  /* 0x0000001fff087819 */ /* 0x000fc80000011427 */
[----:B------:R-:W-:Y:S02]  /*66c0*/  IADD3.X R8, R75, R95, R8, P4, P5 ;  /* 0x0000005f4b087210 */ /* 0x000fe400027ea408 */
[----:B------:R-:W-:-:S05]  /*66d0*/  IADD3 R76, P4, R79, R76, RZ ;  /* 0x0000004c4f4c7210 */ /* 0x000fca0007f9e0ff */
[----:B------:R-:W-:-:S05]  /*66e0*/  IMAD.X R77, R8, 0x1, R77, P4 ;  /* 0x00000001084d7824 */ /* 0x000fca00020e064d */
[----:B--2---:R4:W-:Y:S01]  /*66f0*/  STG.E.128 desc[UR42][R76.64], R32 ;  /* 0x000000204c007986 */ /* 0x0049e2000c101d2a */
[----:B------:R-:W-:Y:S05]  /*6700*/  BRA `(.L_x_1144) ;  /* 0x00000000005c7947 */ /* 0x000fea0003800000 */
.L_x_1137:
[----:B------:R-:W-:-:S06]  /*6710*/  UISETP.NE.AND UP0, UPT, UR36, 0x3, UPT ;  /* 0x000000032400788c */ /* 0x000fcc000bf05270 */
[----:B------:R-:W-:-:S13]  /*6720*/  PLOP3.LUT P3, PT, PT, PT, UP0, 0x80, 0x0 ;  /* 0x000000000000781c */ /* 0x000fda0003f6f008 */
[----:B------:R-:W-:Y:S05]  /*6730*/  @!P3 BRA `(.L_x_1166) ;  /* 0x000000000004b947 */ /* 0x000fea0003800000 */
[----:B------:R-:W-:Y:S01]  /*6740*/  BPT.TRAP 0x1 ;  /* 0x000000040000795c */ /* 0x000fe20000300000 */
.L_x_1166:
[----:B------:R-:W2:Y:S01]  /*6750*/  LDL R8, [R1+0x8] ;  /* 0x0000080001087983 */ /* 0x000ea20000100800 */
[----:B------:R-:W-:Y:S01]  /*6760*/  IMAD R82, R19, 0x8, R16 ;  /* 0x0000000813527824 */ /* 0x000fe200078e0210 */
[----:B------:R-:W-:Y:S01]  /*6770*/  BSSY B1, `(.L_x_1167) ;  /* 0x0000007000017945 */ /* 0x000fe20003800000 */
[----:B------:R-:W-:-:S05]  /*6780*/  IMAD R84, R2, -0x80, R26 ;  /* 0xffffff8002547824 */ /* 0x000fca00078e021a */
[----:B------:R-:W-:-:S04]  /*6790*/  VIMNMX R84, R84, 0x80, PT ;  /* 0x0000008054547848 */ /* 0x000fc80003fe0100 */
[----:B------:R-:W-:Y:S02]  /*67a0*/  ISETP.GE.AND P4, PT, R154, R84, PT ;  /* 0x000000549a00720c */ /* 0x000fe40003f86270 */
[----:B--2---:R-:W-:-:S04]  /*67b0*/  SHF.L.U32 R85, R8, 0x1f, RZ ;  /* 0x0000001f08557819 */ /* 0x004fc800000006ff */
[----:B------:R-:W0:Y:S02]  /*67c0*/  SYNCS.PHASECHK.TRANS64.TRYWAIT P5, [R82+URZ+0x19c90], R85 ;  /* 0x019c9055520075a7 */ /* 0x000e2400080a017f */
[----:B0-----:R-:W-:Y:S05]  /*67d0*/  @!P5 BRA `(.L_x_1168) ;  /* 0x000001c800e4d947 */ /* 0x001fea0003800000 */
.L_x_1479:
[----:B------:R-:W-:Y:S05]  /*67e0*/  BSYNC B1 ;  /* 0x0000000000017941 */ /* 0x000fea0003800000 */
.L_x_1167:
[----:B------:R-:W-:Y:S05]  /*67f0*/  @P4 BRA `(.L_x_1144) ;  /* 0x0000000000204947 */ /* 0x000fea0003800000 */
[----:B------:R-:W-:Y:S01]  /*6800*/  ISETP.NE.AND P4, PT, R45, RZ, PT ;  /* 0x000000ff2d00720c */ /* 0x000fe20003f85270 */
[----:B------:R-:W1:Y:S01]  /*6810*/  @!P1 LDS.128 R8, [R83+0x15800] ;  /* 0x0158000053089984 */ /* 0x000e620000000c00 */
[----:B------:R-:W-:-:S11]  /*6820*/  ISETP.NE.AND P5, PT, R44, RZ, PT ;  /* 0x000000ff2c00720c */ /* 0x000fd60003fa5270 */
[----:B------:R-:W2:Y:S04]  /*6830*/  @P4 LDS.128 R12, [R83+0x13800] ;  /* 0x01380000530c4984 */ /* 0x000ea80000000c00 */
[----:B------:R-:W3:Y:S04]  /*6840*/  @P5 LDS.128 R28, [R83+0x14800] ;  /* 0x01480000531c5984 */ /* 0x000ee80000000c00 */
[----:B-1----:R1:W-:Y:S04]  /*6850*/  @!P1 STG.E.128 desc[UR42][R32.64+0x40], R8 ;  /* 0x0000400820009986 */ /* 0x0023e8000c101d2a */
[----:B--2---:R1:W-:Y:S04]  /*6860*/  @P4 STG.E.128 desc[UR42][R32.64], R12 ;  /* 0x0000000c20004986 */ /* 0x0043e8000c101d2a */
[----:B---3--:R1:W-:Y:S02]  /*6870*/  @P5 STG.E.128 desc[UR42][R32.64+0x20], R28 ;  /* 0x0000201c20005986 */ /* 0x0083e4000c101d2a */
.L_x_1144:
[----:B------:R-:W-:Y:S05]  /*6880*/  BSYNC B0 ;  /* 0x0000000000007941 */ /* 0x000fea0003800000 */
.L_x_1136:
        /* <DEDUP_REMOVED lines=17> */
.L_x_1170:
[----:B------:R-:W-:Y:S05]  /*69a0*/  BSYNC B0 ;  /* 0x0000000000007941 */ /* 0x000fea0003800000 */
.L_x_1169:
[----:B------:R-:W2:Y:S01]  /*69b0*/  SYNCS.PHASECHK.TRANS64.TRYWAIT P5, [R82+URZ+0x19cb0], R85 ;  /* 0x019cb055520075a7 */ /* 0x000ea200080a017f */
[----:B------:R-:W-:Y:S01]  /*69c0*/  BSSY B0, `(.L_x_1171) ;  /* 0x0000003000007945 */ /* 0x000fe20003800000 */
[----:B------:R-:W-:-:S03]  /*69d0*/  ISETP.GE.AND P3, PT, R154, R84, PT ;  /* 0x000000549a00720c */ /* 0x000fc60003f66270 */
[----:B--2---:R-:W-:Y:S10]  /*69e0*/  @!P5 BRA `(.L_x_1172) ;  /* 0x000001c80074d947 */ /* 0x004ff40003800000 */
.L_x_1480:
[----:B------:R-:W-:Y:S05]  /*69f0*/  BSYNC B0 ;  /* 0x0000000000007941 */ /* 0x000fea0003800000 */
.L_x_1171:
[----:B------:R-:W-:Y:S04]  /*6a00*/  BSSY B0, `(.L_x_1173) ;  /* 0x0000016000007945 */ /* 0x000fe80003800000 */
[----:B------:R-:W-:Y:S05]  /*6a10*/  @P3 BRA `(.L_x_1174) ;  /* 0x0000000000503947 */ /* 0x000fea0003800000 */
[----:B------:R-:W-:Y:S01]  /*6a20*/  ULDC UR8, c[0x0][0x2f4] ;  /* 0x0000bd0000087ab9 */ /* 0x000fe20000000800 */
[----:B---3--:R-:W-:Y:S01]  /*6a30*/  IMAD.WIDE R12, R2, 0x80, R46 ;  /* 0x00000080020c7825 */ /* 0x008fe200078e022e */
[----:B------:R-:W-:Y:S01]  /*6a40*/  ISETP.GE.AND P5, PT, R152, UR8, PT ;  /* 0x0000000898007c0c */ /* 0x000fe2000bfa6270 */
[----:B------:R-:W-:Y:S01]  /*6a50*/  ULDC.64 UR4, c[0x0][0x328] ;  /* 0x0000ca0000047ab9 */ /* 0x000fe20000000a00 */
[----:B------:R-:W-:Y:S01]  /*6a60*/  ULDC.64 UR6, c[0x0][0x318] ;  /* 0x0000c60000067ab9 */ /* 0x000fe20000000a00 */
[----:B------:R-:W-:Y:S02]  /*6a70*/  IMAD.MOV.U32 R14, RZ, RZ, R56 ;  /* 0x000000ffff0e7224 */ /* 0x000fe400078e0038 */
[----:B------:R-:W-:Y:S02]  /*6a80*/  IMAD.MOV.U32 R15, RZ, RZ, R0 ;  /* 0x000000ffff0f7224 */ /* 0x000fe400078e0000 */
[----:B------:R-:W-:Y:S02]  /*6a90*/  IMAD R13, R13, UR4, RZ ;  /* 0x000000040d0d7c24 */ /* 0x000fe4000f8e02ff */
[----:B------:R-:W-:-:S04]  /*6aa0*/  IMAD.WIDE.U32 R14, R12, UR4, R14 ;  /* 0x000000040c0e7c25 */ /* 0x000fc8000f8e000e */
[----:B-1----:R-:W1:Y:S01]  /*6ab0*/  @!P5 LDS.128 R8, [R83+0x9000] ;  /* 0x009000005308d984 */ /* 0x002e620000000c00 */
[----:B------:R-:W-:Y:S01]  /*6ac0*/  IMAD R13, R12, UR5, R13 ;  /* 0x000000050c0d7c24 */ /* 0x000fe2000f8e020d */
[----:B------:R-:W-:-:S04]  /*6ad0*/  IADD3 R28, P3, R14, UR6, RZ ;  /* 0x000000060e1c7c10 */ /* 0x000fc8000ff7e0ff */
[----:B------:R-:W-:Y:S02]  /*6ae0*/  IADD3.X R29, R15, UR7, R13, P3, !PT ;  /* 0x000000070f1d7c10 */ /* 0x000fe40009ffe40d */
[----:B------:R-:W-:-:S03]  /*6af0*/  ISETP.GE.AND P3, PT, R80, UR8, PT ;  /* 0x0000000850007c0c */ /* 0x000fc6000bf66270 */
[----:B-1----:R-:W-:Y:S01]  /*6b00*/  @!P5 STG.E.128 desc[UR42][R28.64], R8 ;  /* 0x000000081c00d986 */ /* 0x002fe2000c101d2a */
[----:B------:R-:W-:-:S09]  /*6b10*/  ISETP.GE.AND P5, PT, R64, UR8, PT ;  /* 0x0000000840007c0c */ /* 0x000fd2000bfa6270 */
[----:B------:R-:W1:Y:S04]  /*6b20*/  @!P3 LDS.128 R8, [R83+0xa000] ;  /* 0x00a000005308b984 */ /* 0x000e680000000c00 */
[----:B------:R-:W3:Y:S04]  /*6b30*/  @!P5 LDS.128 R12, [R83+0xb000] ;  /* 0x00b00000530cd984 */ /* 0x000ee80000000c00 */
[----:B-1----:R1:W-:Y:S04]  /*6b40*/  @!P3 STG.E.128 desc[UR42][R28.64+0x20], R8 ;  /* 0x000020081c00b986 */ /* 0x0023e8000c101d2a */
[----:B---3--:R1:W-:Y:S02]  /*6b50*/  @!P5 STG.E.128 desc[UR42][R28.64+0x40], R12 ;  /* 0x0000400c1c00d986 */ /* 0x0083e4000c101d2a */
.L_x_1174:
[----:B------:R-:W-:Y:S05]  /*6b60*/  BSYNC B0 ;  /* 0x0000000000007941 */ /* 0x000fea0003800000 */
.L_x_1173:
[----:B-1----:R-:W5:Y:S01]  /*6b70*/  LDL.LU R9, [R1+0x8] ;  /* 0x0000080001097983 */ /* 0x002f620000300800 */
[----:B0-2---:R-:W-:Y:S01]  /*6b80*/  @!P4 VIADD R82, R82, 0x19cc0 ;  /* 0x00019cc05252c836 */ /* 0x005fe20000000000 */
[----:B------:R-:W-:Y:S01]  /*6b90*/  PLOP3.LUT P3, PT, PT, PT, PT, 0x8, 0x0 ;  /* 0x000000000000781c */ /* 0x000fe20003f6e170 */
[----:B------:R-:W-:Y:S01]  /*6ba0*/  VIADD R19, R19, 0x1 ;  /* 0x0000000113137836 */ /* 0x000fe20000000000 */
[----:B------:R-:W-:Y:S01]  /*6bb0*/  @!PT LDS RZ, [RZ] ;  /* 0x00000000fffff984 */ /* 0x000fe20000000800 */
[----:B------:R-:W-:Y:S01]  /*6bc0*/  @!PT LDS RZ, [RZ] ;  /* 0x00000000fffff984 */ /* 0x000fe20000000800 */
[----:B------:R-:W-:Y:S01]  /*6bd0*/  @!PT LDS RZ, [RZ] ;  /* 0x00000000fffff984 */ /* 0x000fe20000000800 */
[----:B------:R-:W-:Y:S01]  /*6be0*/  @!PT LDS RZ, [RZ] ;  /* 0x00000000fffff984 */ /* 0x000fe20000000800 */
[----:B------:R0:W-:Y:S06]  /*6bf0*/  MEMBAR.ALL.CTA ;  /* 0x0000000000007992 */ /* 0x0001ec0000008000 */
[----:B0-----:R-:W0:Y:S01]  /*6c00*/  FENCE.VIEW.ASYNC.S ;  /* 0x00000000000073c6 */ /* 0x001e220000000000 */
[----:B------:R-:W-:Y:S01]  /*6c10*/  @!P4 PRMT R82, RZ, 0x654, R82 ;  /* 0x00000654ff52c816 */ /* 0x000fe20000000052 */
[----:B0-----:R0:W-:Y:S06]  /*6c20*/  BAR.SYNC.DEFER_BLOCKING R61, 0x80 ;  /* 0x0002003d0000751d */ /* 0x0011ec0000010000 */
[----:B------:R0:W-:Y:S01]  /*6c30*/  @!P4 SYNCS.ARRIVE.TRANS64.RED.A1T0 RZ, [R82+URZ], RZ ;  /* 0x000000ff52ffc9a7 */ /* 0x0001e2000810043f */
[----:B------:R-:W-:-:S04]  /*6c40*/  ISETP.NE.AND P4, PT, R19, 0x2, PT ;  /* 0x000000021300780c */ /* 0x000fc80003f85270 */
[----:B------:R-:W-:Y:S02]  /*6c50*/  SEL R8, RZ, 0x1, P4 ;  /* 0x00000001ff087807 */ /* 0x000fe40002000000 */
[----:B------:R-:W-:Y:S02]  /*6c60*/  SEL R19, R19, RZ, P4 ;  /* 0x000000ff13137207 */ /* 0x000fe40002000000 */
[----:B-----5:R-:W-:-:S05]  /*6c70*/  LOP3.LUT R9, R9, R8, RZ, 0x3c, !PT ;  /* 0x0000000809097212 */ /* 0x020fca00078e3cff */
[----:B------:R0:W-:Y:S01]  /*6c80*/  STL [R1+0x8], R9 ;  /* 0x0000080901007387 */ /* 0x0001e20000100800 */
[----:B------:R-:W-:Y:S05]  /*6c90*/  @P2 BRA `(.L_x_1175) ;  /* 0xffffffbc005c2947 */ /* 0x000fea000383ffff */
.L_x_1131:
[----:B------:R-:W-:Y:S04]  /*6ca0*/  BSSY B0, `(.L_x_1176) ;  /* 0x0000004000007945 */ /* 0x000fe80003800000 */
[----:B------:R-:W-:Y:S05]  /*6cb0*/  @P3 BRA `(.L_x_1177) ;  /* 0x0000000000083947 */ /* 0x000fea0003800000 */
[----:B------:R-:W1:Y:S02]  /*6cc0*/  FENCE.VIEW.ASYNC.G ;  /* 0x00000000000073c6 */ /* 0x000e640000000100 */
[----:B-1----:R-:W-:Y:S06]  /*6cd0*/  BAR.ARV 0xc, 0x200 ;  /* 0x0308000000007b1d */ /* 0x002fec0000002000 */
.L_x_1177:
[----:B------:R-:W-:Y:S05]  /*6ce0*/  BSYNC B0 ;  /* 0x0000000000007941 */ /* 0x000fea0003800000 */
.L_x_1176:
[----:B------:R-:W2:Y:S01]  /*6cf0*/  LDL R4, [R1+0x4c] ;  /* 0x00004c0001047983 */ /* 0x000ea20000100800 */
[----:B------:R-:W-:Y:S01]  /*6d00*/  ULDC.64 UR6, c[0x0][0x998] ;  /* 0x0002660000067ab9 */ /* 0x000fe20000000a00 */
[----:B------:R-:W-:Y:S02]  /*6d10*/  ULDC.64 UR4, c[0x0][0x990] ;  /* 0x0002640000047ab9 */ /* 0x000fe40000000a00 */
[----:B---3--:R-:W3:Y:S01]  /*6d20*/  LDL R15, [R1+0x3c] ;  /* 0x00003c00010f7983 */ /* 0x008ee20000100800 */
[----:B------:R-:W-:Y:S02]  /*6d30*/  ISETP.NE.U32.AND P1, PT, RZ, UR6, PT ;  /* 0x00000006ff007c0c */ /* 0x000fe4000bf25070 */
[----:B------:R-:W-:Y:S01]  /*6d40*/  ISETP.NE.U32.AND P0, PT, RZ, UR4, PT ;  /* 0x00000004ff007c0c */ /* 0x000fe2000bf05070 */
[----:B------:R-:W4:Y:S01]  /*6d50*/  LDL R14, [R1+0xc] ;  /* 0x00000c00010e7983 */ /* 0x000f220000100800 */
[----:B------:R-:W-:Y:S02]  /*6d60*/  ISETP.NE.AND.EX P1, PT, RZ, UR7, PT, P1 ;  /* 0x00000007ff007c0c */ /* 0x000fe4000bf25310 */
[----:B------:R-:W-:-:S11]  /*6d70*/  ISETP.NE.AND.EX P0, PT, RZ, UR5, PT, P0 ;  /* 0x00000005ff007c0c */ /* 0x000fd6000bf05300 */
[----:B0-----:R-:W0:Y:S08]  /*6d80*/  @P1 LDC.64 R8, c[0x0][0x9b8] ;  /* 0x00026e00ff081b82 */ /* 0x001e300000000a00 */
[----:B------:R-:W1:Y:S08]  /*6d90*/  @P0 LDC.64 R6, c[0x0][0x9a8] ;  /* 0x00026a00ff060b82 */ /* 0x000e700000000a00 */
[----:B------:R-:W3:Y:S08]  /*6da0*/  @P0 LDC.64 R10, c[0x0][0x9b0] ;  /* 0x00026c00ff0a0b82 */ /* 0x000ef00000000a00 */
[----:B------:R-:W3:Y:S01]  /*6db0*/  @P1 LDC.64 R12, c[0x0][0x9c0] ;  /* 0x00027000ff0c1b82 */ /* 0x000ee20000000a00 */
[----:B--2---:R-:W-:-:S02]  /*6dc0*/  @P1 SHF.R.S32.HI R5, RZ, 0x1f, R4 ;  /* 0x0000001fff051819 */ /* 0x004fc40000011404 */
[----:B------:R-:W-:-:S03]  /*6dd0*/  @P0 SHF.R.S32.HI R3, RZ, 0x1f, R4 ;  /* 0x0000001fff030819 */ /* 0x000fc60000011404 */
[----:B0-----:R-:W-:Y:S02]  /*6de0*/  @P1 IMAD R2, R5, R8, RZ ;  /* 0x0000000805021224 */ /* 0x001fe400078e02ff */
[-C--:B-1----:R-:W-:Y:S02]  /*6df0*/  @P0 IMAD R0, R3, R6.reuse, RZ ;  /* 0x0000000603000224 */ /* 0x082fe400078e02ff */
[C---:B------:R-:W-:Y:S02]  /*6e00*/  @P1 IMAD R9, R4.reuse, R9, R2 ;  /* 0x0000000904091224 */ /* 0x040fe400078e0202 */
[C---:B------:R-:W-:Y:S02]  /*6e10*/  @P0 IMAD R7, R4.reuse, R7, R0 ;  /* 0x0000000704070224 */ /* 0x040fe400078e0200 */
[----:B------:R-:W-:-:S04]  /*6e20*/  @P0 IMAD.WIDE.U32 R2, R4, R6, RZ ;  /* 0x0000000604020225 */ /* 0x000fc800078e00ff */
[----:B------:R-:W-:-:S04]  /*6e30*/  @P1 IMAD.WIDE.U32 R4, R4, R8, RZ ;  /* 0x0000000804041225 */ /* 0x000fc800078e00ff */
[----:B------:R-:W-:Y:S02]  /*6e40*/  @P0 IMAD.IADD R3, R3, 0x1, R7 ;  /* 0x0000000103030824 */ /* 0x000fe400078e0207 */
[----:B------:R-:W-:Y:S02]  /*6e50*/  @P1 IMAD.IADD R5, R5, 0x1, R9 ;  /* 0x0000000105051824 */ /* 0x000fe400078e0209 */
[----:B---3--:R-:W-:-:S04]  /*6e60*/  @P0 IMAD.WIDE.U32 R2, R15, R10, R2 ;  /* 0x0000000a0f020225 */ /* 0x008fc800078e0002 */
[C---:B------:R-:W-:Y:S01]  /*6e70*/  @P1 IMAD.WIDE.U32 R6, R15.reuse, R12, R4 ;  /* 0x0000000c0f061225 */ /* 0x040fe200078e0004 */
[----:B------:R-:W-:Y:S01]  /*6e80*/  @P0 LEA R4, P2, R2, UR4, 0x2 ;  /* 0x0000000402040c11 */ /* 0x000fe2000f8410ff */
[----:B------:R-:W-:Y:S02]  /*6e90*/  ULDC UR4, c[0x0][0x988] ;  /* 0x0002620000047ab9 */ /* 0x000fe40000000800 */
[C---:B------:R-:W-:Y:S01]  /*6ea0*/  @P0 IMAD R5, R15.reuse, R11, R3 ;  /* 0x0000000b0f050224 */ /* 0x040fe200078e0203 */
[----:B------:R-:W-:Y:S01]  /*6eb0*/  @P1 LEA R8, P3, R6, UR6, 0x2 ;  /* 0x0000000606081c11 */ /* 0x000fe2000f8610ff */
[----:B------:R-:W-:Y:S02]  /*6ec0*/  @P1 IMAD R3, R15, R13, R7 ;  /* 0x0000000d0f031224 */ /* 0x000fe400078e0207 */
[----:B------:R-:W-:Y:S01]  /*6ed0*/  IMAD.MOV.U32 R7, RZ, RZ, 0x3f800000 ;  /* 0x3f800000ff077424 */ /* 0x000fe200078e00ff */
[----:B------:R-:W-:Y:S01]  /*6ee0*/  @P0 LEA.HI.X R5, R2, UR5, R5, 0x2, P2 ;  /* 0x0000000502050c11 */ /* 0x000fe200090f1405 */
[----:B------:R-:W-:Y:S01]  /*6ef0*/  IMAD.MOV.U32 R0, RZ, RZ, 0x3f800000 ;  /* 0x3f800000ff007424 */ /* 0x000fe200078e00ff */
[----:B------:R-:W-:Y:S01]  /*6f00*/  @P1 LEA.HI.X R9, R6, UR7, R3, 0x2, P3 ;  /* 0x0000000706091c11 */ /* 0x000fe200098f1403 */
[----:B------:R-:W0:Y:S02]  /*6f10*/  LDC R2, c[0x0][0x448] ;  /* 0x00011200ff027b82 */ /* 0x000e240000000800 */
[----:B------:R1:W2:Y:S04]  /*6f20*/  @P0 LDG.E R7, desc[UR42][R4.64] ;  /* 0x0000002a04070981 */ /* 0x0002a8000c1e1900 */
[----:B------:R-:W2:Y:S01]  /*6f30*/  @P1 LDG.E R0, desc[UR42][R8.64] ;  /* 0x0000002a08001981 */ /* 0x000ea2000c1e1900 */
[----:B----4-:R-:W-:Y:S01]  /*6f40*/  VIADD R6, R14, 0xbf ;  /* 0x000000bf0e067836 */ /* 0x010fe20000000000 */
[----:B0-----:R-:W-:-:S02]  /*6f50*/  ISETP.NE.AND P1, PT, R2, 0x1, PT ;  /* 0x000000010200780c */ /* 0x001fc40003f25270 */
[----:B------:R-:W0:Y:S11]  /*6f60*/  LDC.64 R2, c[0x0][0x9e0] ;  /* 0x00027800ff027b82 */ /* 0x000e360000000a00 */
[----:B------:R-:W3:Y:S08]  /*6f70*/  @P1 LDC R11, c[0x0][0x44c] ;  /* 0x00011300ff0b1b82 */ /* 0x000ef00000000800 */
[----:B------:R-:W4:Y:S01]  /*6f80*/  @P1 LDC R10, c[0x0][0x450] ;  /* 0x00011400ff0a1b82 */ /* 0x000f220000000800 */
[----:B0-----:R-:W-:Y:S01]  /*6f90*/  ISETP.GE.AND P2, PT, R3, 0x1, PT ;  /* 0x000000010300780c */ /* 0x001fe20003f46270 */
[----:B---3--:R-:W-:-:S05]  /*6fa0*/  @P1 IMAD.HI.U32 R11, R6, R11, RZ ;  /* 0x0000000b060b1227 */ /* 0x008fca00078e00ff */
[----:B----4-:R-:W-:-:S05]  /*6fb0*/  @P1 SHF.R.U32.HI R6, RZ, R10, R11 ;  /* 0x0000000aff061219 */ /* 0x010fca000001160b */
[----:B-1----:R-:W-:-:S04]  /*6fc0*/  IMAD.IADD R5, R87, 0x1, R6 ;  /* 0x0000000157057824 */ /* 0x002fc800078e0206 */
[----:B------:R-:W-:Y:S02]  /*6fd0*/  IMAD.IADD R4, R5, 0x1, R2 ;  /* 0x0000000105047824 */ /* 0x000fe400078e0202 */
[----:B--2---:R-:W-:-:S04]  /*6fe0*/  FMUL.FTZ R0, R7, R0 ;  /* 0x0000000007007220 */ /* 0x004fc80000410000 */
[----:B------:R-:W-:Y:S01]  /*6ff0*/  FMUL.FTZ R2, R0, UR4 ;  /* 0x0000000400027c20 */ /* 0x000fe20008410000 */
[----:B------:R-:W-:Y:S06]  /*7000*/  @!P2 BRA `(.L_x_1178) ;  /* 0x000000000048a947 */ /* 0x000fec0003800000 */
        /* <DEDUP_REMOVED lines=11> */
.L_x_1180:
[----:B------:R-:W-:-:S13]  /*70c0*/  ISETP.NE.AND P0, PT, R3, 0x1, PT ;  /* 0x000000010300780c */ /* 0x000fda0003f05270 */
[----:B------:R-:W0:Y:S02]  /*70d0*/  @P0 LDC.64 R6, c[0x0][0x9e8] ;  /* 0x00027a00ff060b82 */ /* 0x000e240000000a00 */
[----:B0-----:R-:W-:-:S05]  /*70e0*/  @P0 IMAD.HI.U32 R6, R0, R6, RZ ;  /* 0x0000000600060227 */ /* 0x001fca00078e00ff */
[----:B------:R-:W-:-:S07]  /*70f0*/  @P0 SHF.R.U32.HI R0, RZ, R7, R6 ;  /* 0x00000007ff000219 */ /* 0x000fce0000011606 */
.L_x_1181:
[----:B------:R-:W-:Y:S05]  /*7100*/  BSYNC B0 ;  /* 0x0000000000007941 */ /* 0x000fea0003800000 */
.L_x_1179:
[----:B------:R-:W-:-:S05]  /*7110*/  IMAD R5, R0, R3, R3 ;  /* 0x0000000300057224 */ /* 0x000fca00078e0203 */
[----:B------:R-:W-:-:S07]  /*7120*/  VIMNMX R4, R4, R5, PT ;  /* 0x0000000504047248 */ /* 0x000fce0003fe0100 */
.L_x_1178:
[----:B------:R-:W0:Y:S01]  /*7130*/  @P1 LDC R0, c[0x0][0x44c] ;  /* 0x00011300ff001b82 */ /* 0x000e220000000800 */
[----:B------:R-:W-:Y:S01]  /*7140*/  VIADD R4, R4, 0x7f ;  /* 0x0000007f04047836 */ /* 0x000fe20000000000 */
[----:B------:R-:W-:-:S04]  /*7150*/  ULDC UR4, c[0x0][0x9dc] ;  /* 0x0002770000047ab9 */ /* 0x000fc80000000800 */
[----:B------:R-:W-:Y:S02]  /*7160*/  SHF.R.S32.HI R5, RZ, 0x1f, R4 ;  /* 0x0000001fff057819 */ /* 0x000fe40000011404 */
[----:B------:R-:W1:Y:S02]  /*7170*/  @P1 LDC R7, c[0x0][0x450] ;  /* 0x00011400ff071b82 */ /* 0x000e640000000800 */
[----:B------:R-:W-:-:S04]  /*7180*/  LEA.HI R5, R5, R4, RZ, 0x7 ;  /* 0x0000000405057211 */ /* 0x000fc800078f38ff */
[----:B------:R-:W-:-:S04]  /*7190*/  SHF.R.S32.HI R5, RZ, 0x7, R5 ;  /* 0x00000007ff057819 */ /* 0x000fc80000011405 */
[----:B------:R-:W-:Y:S01]  /*71a0*/  VIMNMX R11, R88, R5, PT ;  /* 0x00000005580b7248 */ /* 0x000fe20003fe0100 */
[----:B0-----:R-:W-:-:S04]  /*71b0*/  @P1 IMAD.HI.U32 R6, R14, R0, RZ ;  /* 0x000000000e061227 */ /* 0x001fc800078e00ff */
[----:B------:R-:W-:Y:S01]  /*71c0*/  IMAD.MOV.U32 R0, RZ, RZ, R14 ;  /* 0x000000ffff007224 */ /* 0x000fe200078e000e */
        /* <DEDUP_REMOVED lines=14> */
.L_x_1184:
[----:B------:R-:W-:-:S13]  /*72b0*/  ISETP.NE.AND P0, PT, R3, 0x1, PT ;  /* 0x000000010300780c */ /* 0x000fda0003f05270 */
[----:B------:R-:W0:Y:S02]  /*72c0*/  @P0 LDC.64 R6, c[0x0][0x9e8] ;  /* 0x00027a00ff060b82 */ /* 0x000e240000000a00 */
[----:B0-----:R-:W-:-:S05]  /*72d0*/  @P0 IMAD.HI.U32 R6, R0, R6, RZ ;  /* 0x0000000600060227 */ /* 0x001fca00078e00ff */
[----:B------:R-:W-:-:S07]  /*72e0*/  @P0 SHF.R.U32.HI R0, RZ, R7, R6 ;  /* 0x00000007ff000219 */ /* 0x000fce0000011606 */
.L_x_1185:
[----:B------:R-:W-:Y:S05]  /*72f0*/  BSYNC B0 ;  /* 0x0000000000007941 */ /* 0x000fea0003800000 */
.L_x_1183:
[----:B------:R-:W-:-:S05]  /*7300*/  IMAD R3, R0, R3, RZ ;  /* 0x0000000300037224 */ /* 0x000fca00078e02ff */
[----:B------:R-:W-:-:S07]  /*7310*/  VIMNMX R4, R4, R3, !PT ;  /* 0x0000000304047248 */ /* 0x000fce0007fe0100 */
.L_x_1182:
[----:B------:R-:W-:Y:S01]  /*7320*/  SHF.R.S32.HI R3, RZ, 0x1f, R4 ;  /* 0x0000001fff037819 */ /* 0x000fe20000011404 */
[----:B------:R-:W-:Y:S01]  /*7330*/  BSSY B0, `(.L_x_1186) ;  /* 0x0000027000007945 */ /* 0x000fe20003800000 */
[----:B------:R-:W-:Y:S02]  /*7340*/  IMAD.MOV.U32 R88, RZ, RZ, RZ ;  /* 0x000000ffff587224 */ /* 0x000fe400078e00ff */
[----:B------:R-:W-:-:S04]  /*7350*/  LEA.HI R3, R3, R4, RZ, 0x7 ;  /* 0x0000000403037211 */ /* 0x000fc800078f38ff */
[----:B------:R-:W-:-:S04]  /*7360*/  SHF.R.S32.HI R3, RZ, 0x7, R3 ;  /* 0x00000007ff037819 */ /* 0x000fc80000011403 */
[----:B------:R-:W-:-:S04]  /*7370*/  VIMNMX R9, RZ, R3, !PT ;  /* 0x00000003ff097248 */ /* 0x000fc80007fe0100 */
[----:B------:R-:W-:-:S13]  /*7380*/  ISETP.GT.AND P0, PT, R11, R9, PT ;  /* 0x000000090b00720c */ /* 0x000fda0003f04270 */
[----:B------:R-:W-:Y:S05]  /*7390*/  @!P0 BRA `(.L_x_1187) ;  /* 0x0000000000808947 */ /* 0x000fea0003800000 */
[----:B------:R-:W2:Y:S01]  /*73a0*/  LDL R0, [R1+0x58] ;  /* 0x0000580001007983 */ /* 0x000ea20000100800 */
[----:B------:R-:W-:Y:S01]  /*73b0*/  ULDC UR4, c[0x0][0x9f0] ;  /* 0x00027c0000047ab9 */ /* 0x000fe20000000800 */
[----:B--2---:R-:W-:-:S04]  /*73c0*/  ISETP.NE.AND P0, PT, R0, RZ, PT ;  /* 0x000000ff0000720c */ /* 0x004fc80003f05270 */
[----:B------:R-:W-:-:S04]  /*73d0*/  SEL R8, R0, UR4, P0 ;  /* 0x0000000400087c07 */ /* 0x000fc80008000000 */
[-C--:B------:R-:W-:Y:S02]  /*73e0*/  IABS R6, R8.reuse ;  /* 0x0000000800067213 */ /* 0x080fe40000000000 */
[----:B------:R-:W-:Y:S02]  /*73f0*/  IADD3 R0, R8, -0x1, R11 ;  /* 0xffffffff08007810 */ /* 0x000fe40007ffe00b */
[----:B------:R-:W0:Y:S01]  /*7400*/  I2F.RP R3, R6 ;  /* 0x0000000600037306 */ /* 0x000e220000209400 */
[----:B------:R-:W-:Y:S02]  /*7410*/  IABS R12, R8 ;  /* 0x00000008000c7213 */ /* 0x000fe40000000000 */
[----:B------:R-:W-:-:S05]  /*7420*/  IMAD.IADD R0, R0, 0x1, -R9 ;  /* 0x0000000100007824 */ /* 0x000fca00078e0a09 */
        /* <DEDUP_REMOVED lines=10> */
[----:B------:R-:W-:-:S04]  /*74d0*/  IMAD.HI.U32 R5, R5, R7, R4 ;  /* 0x0000000705057227 */ /* 0x000fc800078e0004 */
        /* <DEDUP_REMOVED lines=12> */
.L_x_1187:
[----:B------:R-:W-:Y:S05]  /*75a0*/  BSYNC B0 ;  /* 0x0000000000007941 */ /* 0x000fea0003800000 */
.L_x_1186:
[----:B------:R-:W2:Y:S01]  /*75b0*/  LDL R0, [R1+0x68] ;  /* 0x0000680001007983 */ /* 0x000ea20000100800 */
[----:B------:R-:W-:Y:S02]  /*75c0*/  PLOP3.LUT P0, PT, PT, PT, PT, 0x80, 0x0 ;  /* 0x000000000000781c */ /* 0x000fe40003f0f070 */
        /* <DEDUP_REMOVED lines=26> */
[----:B--2---:R-:W-:Y:S01]  /*7770*/  IMAD R3, R0, R88, R9 ;  /* 0x0000005800037224 */ /* 0x004fe200078e0209 */
[----:B------:R-:W-:Y:S01]  /*7780*/  CS2R R8, SRZ ;  /* 0x0000000000087805 */ /* 0x000fe2000001ff00 */
        /* <DEDUP_REMOVED lines=38> */
.L_x_1190:
[----:B------:R-:W-:Y:S05]  /*79f0*/  BSYNC B6 ;  /* 0x0000000000067941 */ /* 0x000fea0003800000 */
.L_x_1189:
        /* <DEDUP_REMOVED lines=13> */
.L_x_1194:
[----:B-1----:R1:W2:Y:S02]  /*7ad0*/  SYNCS.PHASECHK.TRANS64.TRYWAIT P0, [R16+URZ+0x19c00], R3 ;  /* 0x019c0003100075a7 */ /* 0x0022a4000800017f */
[----:B--2---:R-:W-:Y:S05]  /*7ae0*/  @!P0 NANOSLEEP.SYNCS 0x989680 ;  /* 0x009896800000895d */ /* 0x004fea0003900000 */
[----:B------:R-:W2:Y:S02]  /*7af0*/  @!P0 SYNCS.PHASECHK.TRANS64 P0, [R16+URZ+0x19c00], R3 ;  /* 0x019c0003100085a7 */ /* 0x000ea4000800007f */
[----:B--2---:R-:W-:Y:S05]  /*7b00*/  @!P0 BRA `(.L_x_1194) ;  /* 0xfffffffc00f08947 */ /* 0x004fea000383ffff */
.L_x_1193:
[----:B------:R-:W-:Y:S05]  /*7b10*/  BSYNC B0 ;  /* 0x0000000000007941 */ /* 0x000fea0003800000 */
.L_x_1192:
[----:B------:R-:W-:Y:S05]  /*7b20*/  BRA `(.L_x_1195) ;  /* 0x00000044006c7947 */ /* 0x000fea0003800000 */
.L_x_1191:
[----:B------:R-:W-:Y:S01]  /*7b30*/  LOP3.LUT P0, RZ, R26, 0x9f, RZ, 0xc0, !PT ;  /* 0x0000009f1aff7812 */ /* 0x000fe2000780c0ff */
[----:B------:R-:W-:Y:S01]  /*7b40*/  ULDC.64 UR4, c[0x0][0x3f8] ;  /* 0x0000fe0000047ab9 */ /* 0x000fe20000000a00 */
[----:B-----5:R-:W-:Y:S01]  /*7b50*/  SHF.R.S32.HI R0, RZ, 0x1f, R24 ;  /* 0x0000001fff007819 */ /* 0x020fe20000011418 */
[----:B------:R-:W-:Y:S01]  /*7b60*/  ULDC.64 UR6, c[0x0][0x408] ;  /* 0x0001020000067ab9 */ /* 0x000fe20000000a00 */
[----:B------:R-:W-:Y:S01]  /*7b70*/  IMAD.WIDE.U32 R26, R24, UR4, RZ ;  /* 0x00000004181a7c25 */ /* 0x000fe2000f8e00ff */
[----:B------:R-:W-:Y:S03]  /*7b80*/  BSSY B6, `(.L_x_1196) ;  /* 0x0000019000067945 */ /* 0x000fe60003800000 */
[C---:B------:R-:W-:Y:S02]  /*7b90*/  IMAD R3, R0.reuse, UR4, RZ ;  /* 0x0000000400037c24 */ /* 0x040fe4000f8e02ff */
[----:B------:R-:W-:-:S02]  /*7ba0*/  IMAD R5, R0, UR6, RZ ;  /* 0x0000000600057c24 */ /* 0x000fc4000f8e02ff */
[C---:B------:R-:W-:Y:S02]  /*7bb0*/  IMAD R3, R24.reuse, UR5, R3 ;  /* 0x0000000518037c24 */ /* 0x040fe4000f8e0203 */
[C---:B------:R-:W-:Y:S02]  /*7bc0*/  IMAD R5, R24.reuse, UR7, R5 ;  /* 0x0000000718057c24 */ /* 0x040fe4000f8e0205 */
[----:B------:R-:W-:-:S04]  /*7bd0*/  IMAD.WIDE.U32 R24, R24, UR6, RZ ;  /* 0x0000000618187c25 */ /* 0x000fc8000f8e00ff */
[----:B------:R-:W-:Y:S02]  /*7be0*/  IMAD.IADD R29, R3, 0x1, R27 ;  /* 0x00000001031d7824 */ /* 0x000fe400078e021b */
        /* <DEDUP_REMOVED lines=18> */
.L_x_1197:
[----:B------:R-:W-:Y:S05]  /*7d10*/  BSYNC B6 ;  /* 0x0000000000067941 */ /* 0x000fea0003800000 */
.L_x_1196:
[----:B------:R-:W2:Y:S01]  /*7d20*/  LDL R21, [R1+0xc] ;  /* 0x00000c0001157983 */ /* 0x000ea20000100800 */
[----:B------:R-:W-:-:S03]  /*7d30*/  ULDC.U8 UR4, c[0x0][0x410] ;  /* 0x0001040000047ab9 */ /* 0x000fc60000000000 */
[----:B------:R-:W3:Y:S01]  /*7d40*/  LDL R20, [R1+0x50] ;  /* 0x0000500001147983 */ /* 0x000ee20000100800 */
[----:B------:R-:W-:Y:S01]  /*7d50*/  ISETP.NE.AND P0, PT, RZ, UR4, PT ;  /* 0x00000004ff007c0c */ /* 0x000fe2000bf05270 */
[----:B------:R-:W-:Y:S01]  /*7d60*/  BSSY B0, `(.L_x_1198) ;  /* 0x000042f000007945 */ /* 0x000fe20003800000 */
[----:B--2---:R-:W-:Y:S02]  /*7d70*/  IMAD.IADD R10, R154, 0x1, R21 ;  /* 0x000000019a0a7824 */ /* 0x004fe400078e0215 */
[----:B---3--:R-:W-:-:S09]  /*7d80*/  IMAD.IADD R37, R16, 0x1, R20 ;  /* 0x0000000110257824 */ /* 0x008fd200078e0214 */
[----:B------:R-:W-:Y:S05]  /*7d90*/  @!P0 BRA `(.L_x_1199) ;  /* 0x0000001c00448947 */ /* 0x000fea0003800000 */
[----:B------:R-:W0:Y:S01]  /*7da0*/  LDC R39, c[0x0][0x448] ;  /* 0x00011200ff277b82 */ /* 0x000e220000000800 */
[----:B------:R-:W-:Y:S01]  /*7db0*/  IMAD.MOV.U32 R5, RZ, RZ, R10 ;  /* 0x000000ffff057224 */ /* 0x000fe200078e000a */
[----:B------:R-:W-:Y:S01]  /*7dc0*/  ULDC.64 UR4, c[0x0][0x3f8] ;  /* 0x0000fe0000047ab9 */ /* 0x000fe20000000a00 */
[----:B------:R-:W-:Y:S01]  /*7dd0*/  IMAD.MOV.U32 R6, RZ, RZ, R26 ;  /* 0x000000ffff067224 */ /* 0x000fe200078e001a */
[----:B------:R-:W-:Y:S01]  /*7de0*/  ULDC.64 UR6, c[0x0][0x408] ;  /* 0x0001020000067ab9 */ /* 0x000fe20000000a00 */
[----:B------:R-:W-:Y:S01]  /*7df0*/  IMAD.MOV.U32 R8, RZ, RZ, R24 ;  /* 0x000000ffff087224 */ /* 0x000fe200078e0018 */
[----:B------:R-:W-:Y:S01]  /*7e00*/  ULDC.64 UR8, c[0x0][0x400] ;  /* 0x0001000000087ab9 */ /* 0x000fe20000000a00 */
[----:B------:R-:W-:Y:S01]  /*7e10*/  IMAD.MOV.U32 R9, RZ, RZ, R31 ;  /* 0x000000ffff097224 */ /* 0x000fe200078e001f */
[----:B0-----:R-:W-:-:S13]  /*7e20*/  ISETP.NE.AND P0, PT, R39, 0x1, PT ;  /* 0x000000012700780c */ /* 0x001fda0003f05270 */
[----:B------:R-:W0:Y:S08]  /*7e30*/  @P0 LDC R3, c[0x0][0x44c] ;  /* 0x00011300ff030b82 */ /* 0x000e300000000800 */
[----:B------:R-:W1:Y:S01]  /*7e40*/  @P0 LDC R7, c[0x0][0x450] ;  /* 0x00011400ff070b82 */ /* 0x000e620000000800 */
[----:B0-----:R-:W-:-:S05]  /*7e50*/  @P0 IMAD.HI.U32 R0, R10, R3, RZ ;  /* 0x000000030a000227 */ /* 0x001fca00078e00ff */
[----:B-1----:R-:W-:Y:S01]  /*7e60*/  @P0 SHF.R.U32.HI R5, RZ, R7, R0 ;  /* 0x00000007ff050219 */ /* 0x002fe20000011600 */
[----:B------:R-:W-:-:S03]  /*7e70*/  IMAD.MOV.U32 R7, RZ, RZ, R29 ;  /* 0x000000ffff077224 */ /* 0x000fc600078e001d */
[----:B------:R-:W-:Y:S01]  /*7e80*/  SHF.R.S32.HI R0, RZ, 0x1f, R5 ;  /* 0x0000001fff007819 */ /* 0x000fe20000011405 */
[----:B------:R-:W-:-:S04]  /*7e90*/  IMAD.WIDE.U32 R6, R5, UR4, R6 ;  /* 0x0000000405067c25 */ /* 0x000fc8000f8e0006 */
[----:B------:R-:W-:Y:S02]  /*7ea0*/  IMAD R4, R0, UR4, RZ ;  /* 0x0000000400047c24 */ /* 0x000fe4000f8e02ff */
[----:B------:R-:W-:-:S04]  /*7eb0*/  IMAD.WIDE.U32 R8, R5, UR6, R8 ;  /* 0x0000000605087c25 */ /* 0x000fc8000f8e0008 */
[----:B------:R-:W-:Y:S02]  /*7ec0*/  IMAD R0, R0, UR6, RZ ;  /* 0x0000000600007c24 */ /* 0x000fe4000f8e02ff */
[C---:B------:R-:W-:Y:S01]  /*7ed0*/  IMAD R13, R5.reuse, UR5, R4 ;  /* 0x00000005050d7c24 */ /* 0x040fe2000f8e0204 */
[----:B------:R-:W-:Y:S01]  /*7ee0*/  ULDC.64 UR4, c[0x0][0x3e8] ;  /* 0x0000fa0000047ab9 */ /* 0x000fe20000000a00 */
[----:B------:R-:W-:Y:S01]  /*7ef0*/  IMAD R11, R5, UR7, R0 ;  /* 0x00000007050b7c24 */ /* 0x000fe2000f8e0200 */
[----:B------:R-:W-:Y:S01]  /*7f00*/  IADD3 R3, P0, R6, UR4, RZ ;  /* 0x0000000406037c10 */ /* 0x000fe2000ff1e0ff */
[----:B------:R-:W-:Y:S01]  /*7f10*/  UMOV UR4, 0xffffffff ;  /* 0xffffffff00047882 */ /* 0x000fe20000000000 */
[----:B------:R-:W-:Y:S02]  /*7f20*/  IADD3 R5, P1, R8, UR8, RZ ;  /* 0x0000000808057c10 */ /* 0x000fe4000ff3e0ff */
[----:B------:R-:W-:Y:S02]  /*7f30*/  IADD3.X R13, R7, UR5, R13, P0, !PT ;  /* 0x00000005070d7c10 */ /* 0x000fe400087fe40d */
[----:B------:R-:W-:Y:S01]  /*7f40*/  IADD3.X R4, R9, UR9, R11, P1, !PT ;  /* 0x0000000909047c10 */ /* 0x000fe20008ffe40b */
[----:B------:R-:W-:Y:S08]  /*7f50*/  BRA.DIV UR4, `(.L_x_1200) ;  /* 0x000001b6042c7947 */ /* 0x000ff0000b800000 */
[----:B------:R0:W1:Y:S04]  /*7f60*/  SHFL.IDX PT, R0, R13, RZ, 0x1e1f ;  /* 0x001e1fff0d007589 */ /* 0x00006800000e0000 */
[----:B------:R-:W2:Y:S04]  /*7f70*/  SHFL.IDX PT, R3, R3, RZ, 0x1e1f ;  /* 0x001e1fff03037589 */ /* 0x000ea800000e0000 */
[----:B------:R-:W3:Y:S04]  /*7f80*/  SHFL.IDX PT, R4, R4, RZ, 0x1e1f ;  /* 0x001e1fff04047589 */ /* 0x000ee800000e0000 */
[----:B------:R0:W4:Y:S02]  /*7f90*/  SHFL.IDX PT, R14, R5, RZ, 0x1e1f ;  /* 0x001e1fff050e7589 */ /* 0x00012400000e0000 */
.L_x_1486:
[----:B0-----:R-:W5:Y:S04]  /*7fa0*/  LDL R5, [R1] ;  /* 0x0000000001057983 */ /* 0x001f680000100800 */
[----:B------:R-:W2:Y:S01]  /*7fb0*/  LDL R6, [R1+0x60] ;  /* 0x0000600001067983 */ /* 0x000ea20000100800 */
[----:B------:R-:W-:Y:S01]  /*7fc0*/  BSSY B1, `(.L_x_1201) ;  /* 0x0000030000017945 */ /* 0x000fe20003800000 */
[----:B------:R-:W-:Y:S02]  /*7fd0*/  CS2R R26, SRZ ;  /* 0x00000000001a7805 */ /* 0x000fe4000001ff00 */
[----:B------:R-:W-:Y:S02]  /*7fe0*/  CS2R R12, SRZ ;  /* 0x00000000000c7805 */ /* 0x000fe4000001ff00 */
[----:B------:R-:W-:-:S02]  /*7ff0*/  CS2R R8, SRZ ;  /* 0x0000000000087805 */ /* 0x000fc4000001ff00 */
[----:B------:R-:W-:Y:S02]  /*8000*/  CS2R R24, SRZ ;  /* 0x0000000000187805 */ /* 0x000fe4000001ff00 */
[----:B------:R-:W-:Y:S01]  /*8010*/  CS2R R20, SRZ ;  /* 0x0000000000147805 */ /* 0x000fe2000001ff00 */
[----:B-----5:R-:W-:Y:S01]  /*8020*/  IMAD R39, R5, R39, RZ ;  /* 0x0000002705277224 */ /* 0x020fe200078e02ff */
[----:B--2---:R-:W-:-:S04]  /*8030*/  LEA.HI R5, R6, R6, RZ, 0x1 ;  /* 0x0000000606057211 */ /* 0x004fc800078f08ff */
[----:B------:R-:W-:Y:S02]  /*8040*/  ISETP.GE.AND P0, PT, R10, R39, PT ;  /* 0x000000270a00720c */ /* 0x000fe40003f06270 */
[----:B------:R-:W-:Y:S02]  /*8050*/  CS2R R10, SRZ ;  /* 0x00000000000a7805 */ /* 0x000fe4000001ff00 */
[----:B------:R-:W-:-:S05]  /*8060*/  LOP3.LUT R5, R5, 0xfffffffe, RZ, 0xc0, !PT ;  /* 0xfffffffe05057812 */ /* 0x000fca00078ec0ff */
[----:B------:R-:W-:-:S05]  /*8070*/  IMAD.IADD R5, R6, 0x1, -R5 ;  /* 0x0000000106057824 */ /* 0x000fca00078e0a05 */
[----:B------:R-:W-:Y:S01]  /*8080*/  SHF.L.U32 R5, R5, 0x1f, RZ ;  /* 0x0000001f05057819 */ /* 0x000fe200000006ff */
[----:B------:R-:W-:Y:S06]  /*8090*/  @P0 BRA `(.L_x_1202) ;  /* 0x0000000000880947 */ /* 0x000fec0003800000 */
[----:B------:R-:W2:Y:S01]  /*80a0*/  LDL R32, [R1+0x28] ;  /* 0x0000280001207983 */ /* 0x000ea20000100800 */
[----:B------:R-:W-:-:S03]  /*80b0*/  ULDC UR4, c[0x0][0x3f4] ;  /* 0x0000fd0000047ab9 */ /* 0x000fc60000000800 */
[----:B------:R-:W3:Y:S04]  /*80c0*/  LDL.64 R28, [R1+0x10] ;  /* 0x00001000011c7983 */ /* 0x000ee80000100a00 */
[----:B------:R-:W4:Y:S01]  /*80d0*/  LDL R15, [R1+0x2c] ;  /* 0x00002c00010f7983 */ /* 0x000f220000100800 */
[----:B------:R-:W-:Y:S02]  /*80e0*/  CS2R R20, SRZ ;  /* 0x0000000000147805 */ /* 0x000fe4000001ff00 */
[----:B------:R-:W-:Y:S02]  /*80f0*/  CS2R R12, SRZ ;  /* 0x00000000000c7805 */ /* 0x000fe4000001ff00 */
[----:B------:R-:W-:Y:S02]  /*8100*/  CS2R R24, SRZ ;  /* 0x0000000000187805 */ /* 0x000fe4000001ff00 */
[----:B------:R-:W-:-:S02]  /*8110*/  CS2R R26, SRZ ;  /* 0x00000000001a7805 */ /* 0x000fc4000001ff00 */
[----:B------:R-:W-:Y:S02]  /*8120*/  CS2R R10, SRZ ;  /* 0x00000000000a7805 */ /* 0x000fe4000001ff00 */
[----:B--2---:R-:W-:Y:S02]  /*8130*/  ISETP.GE.AND P2, PT, R32, UR4, PT ;  /* 0x0000000420007c0c */ /* 0x004fe4000bf46270 */
[----:B------:R-:W-:Y:S02]  /*8140*/  SHF.R.S32.HI R7, RZ, 0x1f, R32 ;  /* 0x0000001fff077819 */ /* 0x000fe40000011420 */
[----:B---3--:R-:W-:Y:S02]  /*8150*/  ISETP.GE.AND P1, PT, R28, UR4, PT ;  /* 0x000000041c007c0c */ /* 0x008fe4000bf26270 */
[----:B----4-:R-:W-:Y:S02]  /*8160*/  ISETP.GE.AND P0, PT, R15, UR4, PT ;  /* 0x000000040f007c0c */ /* 0x010fe4000bf06270 */
[----:B------:R-:W-:-:S05]  /*8170*/  SHF.R.S32.HI R9, RZ, 0x1f, R15 ;  /* 0x0000001fff097819 */ /* 0x000fca000001140f */
[CC--:B------:R-:W-:Y:S02]  /*8180*/  @!P2 IADD3 R30, P6, R32.reuse, R3.reuse, RZ ;  /* 0x00000003201ea210 */ /* 0x0c0fe40007fde0ff */
[-C--:B------:R-:W-:Y:S02]  /*8190*/  @!P2 IADD3 R32, P5, R32, R14.reuse, RZ ;  /* 0x0000000e2020a210 */ /* 0x080fe40007fbe0ff */
[-C--:B------:R-:W-:Y:S01]  /*81a0*/  @!P1 IADD3 R6, P3, R28, R3.reuse, RZ ;  /* 0x000000031c069210 */ /* 0x080fe20007f7e0ff */
[--C-:B-1----:R-:W-:Y:S02]  /*81b0*/  @!P2 IMAD.X R31, R0, 0x1, R7.reuse, P6 ;  /* 0x00000001001fa824 */ /* 0x102fe400030e0607 */
[----:B------:R-:W-:Y:S01]  /*81c0*/  @!P2 IMAD.X R33, R4, 0x1, R7, P5 ;  /* 0x000000010421a824 */ /* 0x000fe200028e0607 */
[C---:B------:R-:W-:Y:S02]  /*81d0*/  @!P0 IADD3 R34, P4, R15.reuse, R3, RZ ;  /* 0x000000030f228210 */ /* 0x040fe40007f9e0ff */
[----:B------:R-:W-:Y:S01]  /*81e0*/  @!P1 SHF.R.S32.HI R3, RZ, 0x1f, R28 ;  /* 0x0000001fff039819 */ /* 0x000fe2000001141c */
[----:B------:R0:W5:Y:S01]  /*81f0*/  @!P2 LD.E.64 R20, desc[UR42][R30.64] ;  /* 0x0000002a1e14a980 */ /* 0x000162000c101b00 */
[-C--:B------:R-:W-:Y:S01]  /*8200*/  @!P1 IADD3 R28, P6, R28, R14.reuse, RZ ;  /* 0x0000000e1c1c9210 */ /* 0x080fe20007fde0ff */
[C---:B------:R-:W-:Y:S01]  /*8210*/  @!P0 IMAD.X R35, R0.reuse, 0x1, R9, P4 ;  /* 0x0000000100238824 */ /* 0x040fe200020e0609 */
[----:B------:R-:W-:Y:S01]  /*8220*/  @!P0 IADD3 R14, P5, R15, R14, RZ ;  /* 0x0000000e0f0e8210 */ /* 0x000fe20007fbe0ff */
[--C-:B------:R-:W-:Y:S01]  /*8230*/  @!P1 IMAD.X R7, R0, 0x1, R3.reuse, P3 ;  /* 0x0000000100079824 */ /* 0x100fe200018e0603 */
[----:B------:R0:W5:Y:S01]  /*8240*/  @!P2 LD.E.64 R12, desc[UR42][R32.64] ;  /* 0x0000002a200ca980 */ /* 0x000162000c101b00 */
[----:B------:R-:W-:-:S02]  /*8250*/  @!P1 IMAD.X R29, R4, 0x1, R3, P6 ;  /* 0x00000001041d9824 */ /* 0x000fc400030e0603 */
[----:B------:R-:W-:Y:S01]  /*8260*/  @!P0 IMAD.X R15, R4, 0x1, R9, P5 ;  /* 0x00000001040f8824 */ /* 0x000fe200028e0609 */
[----:B------:R-:W-:Y:S01]  /*8270*/  CS2R R8, SRZ ;  /* 0x0000000000087805 */ /* 0x000fe2000001ff00 */
[----:B------:R0:W5:Y:S04]  /*8280*/  @!P1 LD.E.64 R24, desc[UR42][R6.64] ;  /* 0x0000002a06189980 */ /* 0x000168000c101b00 */
[----:B------:R0:W5:Y:S04]  /*8290*/  @!P1 LD.E.64 R26, desc[UR42][R28.64] ;  /* 0x0000002a1c1a9980 */ /* 0x000168000c101b00 */
[----:B------:R0:W5:Y:S04]  /*82a0*/  @!P0 LD.E.64 R10, desc[UR42][R34.64] ;  /* 0x0000002a220a8980 */ /* 0x000168000c101b00 */
[----:B------:R0:W5:Y:S02]  /*82b0*/  @!P0 LD.E.64 R8, desc[UR42][R14.64] ;  /* 0x0000002a0e088980 */ /* 0x000164000c101b00 */
.L_x_1202:
[----:B------:R-:W-:Y:S05]  /*82c0*/  BSYNC B1 ;  /* 0x0000000000017941 */ /* 0x000fea0003800000 */
.L_x_1201:
[----:B-1----:R-:W2:Y:S01]  /*82d0*/  LDL.LU R0, [R1+0x44] ;  /* 0x0000440001007983 */ /* 0x002ea20000300800 */
[----:B------:R-:W1:Y:S01]  /*82e0*/  SYNCS.PHASECHK.TRANS64.TRYWAIT P0, [R16+URZ+0x19c00], R5 ;  /* 0x019c0005100075a7 */ /* 0x000e62000800017f */
[----:B------:R-:W-:Y:S01]  /*82f0*/  BSSY B1, `(.L_x_1203) ;  /* 0x0000005000017945 */ /* 0x000fe20003800000 */
[----:B--2---:R-:W-:-:S05]  /*8300*/  IMAD R0, R0, -0xc0, R39 ;  /* 0xffffff4000007824 */ /* 0x004fca00078e0227 */
[----:B------:R-:W-:-:S04]  /*8310*/  VIMNMX R3, R0, 0xc0, PT ;  /* 0x000000c000037848 */ /* 0x000fc80003fe0100 */
[----:B------:R-:W-:Y:S01]  /*8320*/  ISETP.GE.AND P1, PT, R154, R3, PT ;  /* 0x000000039a00720c */ /* 0x000fe20003f26270 */
[----:B-1----:R-:W-:-:S12]  /*8330*/  @!P0 BRA `(.L_x_1204) ;  /* 0x000001b000a08947 */ /* 0x002fd80003800000 */
.L_x_1487:
[----:B------:R-:W-:Y:S05]  /*8340*/  BSYNC B1 ;  /* 0x0000000000017941 */ /* 0x000fea0003800000 */
.L_x_1203:
[----:B------:R-:W-:Y:S05]  /*8350*/  @P1 BRA `(.L_x_1205) ;  /* 0x0000003c003c1947 */ /* 0x000fea0003800000 */
[----:B0-----:R-:W2:Y:S01]  /*8360*/  LDL.64 R6, [R1+0x10] ;  /* 0x0000100001067983 */ /* 0x001ea20000100a00 */
[----:B------:R-:W2:Y:S03]  /*8370*/  LDC R0, c[0x0][0x3f4] ;  /* 0x0000fd00ff007b82 */ /* 0x000ea60000000800 */
[----:B---3--:R-:W3:Y:S04]  /*8380*/  LDL R4, [R1+0x28] ;  /* 0x0000280001047983 */ /* 0x008ee80000100800 */
[----:B------:R-:W4:Y:S01]  /*8390*/  LDL R3, [R1+0x2c] ;  /* 0x00002c0001037983 */ /* 0x000f220000100800 */
[----:B------:R-:W-:Y:S01]  /*83a0*/  BSSY B1, `(.L_x_1206) ;  /* 0x000007b000017945 */ /* 0x000fe20003800000 */
[----:B--2---:R-:W-:-:S02]  /*83b0*/  ISETP.GE.AND P0, PT, R6, R0, PT ;  /* 0x000000000600720c */ /* 0x004fc40003f06270 */
[-C--:B---3--:R-:W-:Y:S02]  /*83c0*/  ISETP.GE.AND P1, PT, R4, R0.reuse, PT ;  /* 0x000000000400720c */ /* 0x088fe40003f26270 */
[----:B----4-:R-:W-:-:S09]  /*83d0*/  ISETP.GE.AND P2, PT, R3, R0, PT ;  /* 0x000000000300720c */ /* 0x010fd20003f46270 */
[----:B------:R-:W-:Y:S05]  /*83e0*/  @P0 BRA `(.L_x_1207) ;  /* 0x0000000400d80947 */ /* 0x000fea0003800000 */
[----:B-1----:R-:W0:Y:S01]  /*83f0*/  LDS.128 R4, [R37+0xf000] ;  /* 0x00f0000025047984 */ /* 0x002e220000000c00 */
[----:B-----5:R-:W-:Y:S02]  /*8400*/  SHF.R.U32.HI R15, RZ, 0x8, R25 ;  /* 0x00000008ff0f7819 */ /* 0x020fe40000011619 */
[----:B------:R-:W-:Y:S02]  /*8410*/  LOP3.LUT R14, R25, 0xff, RZ, 0xc0, !PT ;  /* 0x000000ff190e7812 */ /* 0x000fe400078ec0ff */
[----:B------:R-:W-:Y:S02]  /*8420*/  LOP3.LUT R15, R15, 0xff, RZ, 0xc0, !PT ;  /* 0x000000ff0f0f7812 */ /* 0x000fe400078ec0ff */
[----:B------:R-:W-:Y:S02]  /*8430*/  SHF.R.U32.HI R31, RZ, 0x8, R27 ;  /* 0x00000008ff1f7819 */ /* 0x000fe4000001161b */
[----:B------:R-:W-:Y:S02]  /*8440*/  SHF.R.U32.HI R3, RZ, 0x8, R24 ;  /* 0x00000008ff037819 */ /* 0x000fe40000011618 */
[----:B------:R-:W-:-:S02]  /*8450*/  PRMT R14, R15, 0x7604, R14 ;  /* 0x000076040f0e7816 */ /* 0x000fc4000000000e */
[----:B------:R-:W-:Y:S02]  /*8460*/  LOP3.LUT R28, R27, 0xff, RZ, 0xc0, !PT ;  /* 0x000000ff1b1c7812 */ /* 0x000fe400078ec0ff */
[----:B------:R-:W-:Y:S02]  /*8470*/  LOP3.LUT R31, R31, 0xff, RZ, 0xc0, !PT ;  /* 0x000000ff1f1f7812 */ /* 0x000fe400078ec0ff */
[----:B------:R-:W-:Y:S02]  /*8480*/  SHF.R.U32.HI R30, RZ, 0x10, R27 ;  /* 0x00000010ff1e7819 */ /* 0x000fe4000001161b */
[----:B------:R-:W-:Y:S02]  /*8490*/  LOP3.LUT R0, R24, 0xff, RZ, 0xc0, !PT ;  /* 0x000000ff18007812 */ /* 0x000fe400078ec0ff */
[----:B------:R-:W-:Y:S02]  /*84a0*/  LOP3.LUT R3, R3, 0xff, RZ, 0xc0, !PT ;  /* 0x000000ff03037812 */ /* 0x000fe400078ec0ff */
[----:B------:R-:W-:-:S02]  /*84b0*/  SHF.R.U32.HI R32, RZ, 0x10, R25 ;  /* 0x00000010ff207819 */ /* 0x000fc40000011619 */
[----:B------:R-:W-:Y:S02]  /*84c0*/  SHF.R.U32.HI R15, RZ, 0x8, R26 ;  /* 0x00000008ff0f7819 */ /* 0x000fe4000001161a */
[----:B------:R-:W-:Y:S01]  /*84d0*/  PRMT R28, R31, 0x7604, R28 ;  /* 0x000076041f1c7816 */ /* 0x000fe2000000001c */
[----:B------:R-:W-:Y:S01]  /*84e0*/  IMAD.U32 R31, R30, 0x10000, RZ ;  /* 0x000100001e1f7824 */ /* 0x000fe200078e00ff */
[----:B------:R-:W-:Y:S02]  /*84f0*/  PRMT R3, R3, 0x7604, R0 ;  /* 0x0000760403037816 */ /* 0x000fe40000000000 */
[----:B------:R-:W-:Y:S01]  /*8500*/  LOP3.LUT R29, R15, 0xff, RZ, 0xc0, !PT ;  /* 0x000000ff0f1d7812 */ /* 0x000fe200078ec0ff */
[----:B------:R-:W-:Y:S01]  /*8510*/  IMAD.U32 R15, R32, 0x10000, RZ ;  /* 0x00010000200f7824 */ /* 0x000fe200078e00ff */
[----:B------:R-:W-:Y:S02]  /*8520*/  LOP3.LUT R0, R26, 0xff, RZ, 0xc0, !PT ;  /* 0x000000ff1a007812 */ /* 0x000fe400078ec0ff */
[----:B------:R-:W-:-:S02]  /*8530*/  LOP3.LUT R31, R28, 0xff0000, R31, 0xf8, !PT ;  /* 0x00ff00001c1f7812 */ /* 0x000fc400078ef81f */
[----:B------:R-:W-:Y:S02]  /*8540*/  PRMT R29, R29, 0x7604, R0 ;  /* 0x000076041d1d7816 */ /* 0x000fe40000000000 */
[----:B------:R-:W-:Y:S02]  /*8550*/  LOP3.LUT R15, R14, 0xff0000, R15, 0xf8, !PT ;  /* 0x00ff00000e0f7812 */ /* 0x000fe400078ef80f */
[--C-:B------:R-:W-:Y:S02]  /*8560*/  LOP3.LUT R29, R29, 0xff0000, R26.reuse, 0xf8, !PT ;  /* 0x00ff00001d1d7812 */ /* 0x100fe400078ef81a */
[----:B------:R-:W-:Y:S02]  /*8570*/  LOP3.LUT R31, R31, 0xff000000, R27, 0xf8, !PT ;  /* 0xff0000001f1f7812 */ /* 0x000fe400078ef81b */
[----:B------:R-:W-:Y:S02]  /*8580*/  LOP3.LUT R27, R15, 0xff000000, R25, 0xf8, !PT ;  /* 0xff0000000f1b7812 */ /* 0x000fe400078ef819 */
[----:B------:R-:W-:-:S02]  /*8590*/  LOP3.LUT R30, R29, 0xff000000, R26, 0xf8, !PT ;  /* 0xff0000001d1e7812 */ /* 0x000fc400078ef81a */
[--C-:B------:R-:W-:Y:S02]  /*85a0*/  LOP3.LUT R3, R3, 0xff0000, R24.reuse, 0xf8, !PT ;  /* 0x00ff000003037812 */ /* 0x100fe400078ef818 */
[-C--:B0-----:R-:W-:Y:S02]  /*85b0*/  F2FP.F16.E4M3.UNPACK_B R0, R6.reuse.H1 ;  /* 0x00000006ff00723e */ /* 0x081fe400030006ff */
[----:B------:R-:W-:Y:S02]  /*85c0*/  F2FP.F16.E4M3.UNPACK_B R32, R31 ;  /* 0x0000001fff20723e */ /* 0x000fe400020006ff */
[----:B------:R-:W-:Y:S01]  /*85d0*/  F2FP.F16.E4M3.UNPACK_B R26, R27 ;  /* 0x0000001bff1a723e */ /* 0x000fe200020006ff */
[----:B------:R-:W-:Y:S01]  /*85e0*/  HADD2.F32 R15, -RZ, R0.H1_H1 ;  /* 0x30000000ff0f7230 */ /* 0x000fe20000004100 */
[----:B------:R-:W-:Y:S01]  /*85f0*/  LOP3.LUT R28, R3, 0xff000000, R24, 0xf8, !PT ;  /* 0xff000000031c7812 */ /* 0x000fe200078ef818 */
[----:B------:R-:W-:Y:S01]  /*8600*/  HADD2.F32 R33, -RZ, R32.H1_H1 ;  /* 0x30000020ff217230 */ /* 0x000fe20000004100 */
[----:B------:R-:W-:Y:S01]  /*8610*/  F2FP.F16.E4M3.UNPACK_B R3, R6 ;  /* 0x00000006ff03723e */ /* 0x000fe200020006ff */
[----:B------:R-:W-:Y:S01]  /*8620*/  HADD2.F32 R29, -RZ, R26.H1_H1 ;  /* 0x3000001aff1d7230 */ /* 0x000fe20000004100 */
[-C--:B------:R-:W-:Y:S01]  /*8630*/  F2FP.F16.E4M3.UNPACK_B R24, R7.reuse ;  /* 0x00000007ff18723e */ /* 0x080fe200020006ff */
[----:B------:R-:W-:Y:S01]  /*8640*/  HADD2.F32 R14, -RZ, R0.H0_H0 ;  /* 0x20000000ff0e7230 */ /* 0x000fe20000004100 */
[----:B------:R-:W-:Y:S01]  /*8650*/  F2FP.F16.E4M3.UNPACK_B R25, R7.H1 ;  /* 0x00000007ff19723e */ /* 0x000fe200030006ff */
[C---:B------:R-:W-:Y:S01]  /*8660*/  FMUL.FTZ R35, R15.reuse, R33 ;  /* 0x000000210f237220 */ /* 0x040fe20000410000 */
[----:B------:R-:W-:Y:S01]  /*8670*/  F2FP.F16.E4M3.UNPACK_B R6, R5 ;  /* 0x00000005ff06723e */ /* 0x000fe200020006ff */
[----:B------:R-:W-:Y:S01]  /*8680*/  FMUL.FTZ R34, R15, R29 ;  /* 0x0000001d0f227220 */ /* 0x000fe20000410000 */
[----:B------:R-:W-:Y:S01]  /*8690*/  F2FP.F16.E4M3.UNPACK_B R7, R5.H1 ;  /* 0x00000005ff07723e */ /* 0x000fe200030006ff */
[----:B------:R-:W-:Y:S01]  /*86a0*/  HADD2.F32 R32, -RZ, R32.H0_H0 ;  /* 0x20000020ff207230 */ /* 0x000fe20000004100 */
[----:B------:R-:W-:Y:S01]  /*86b0*/  F2FP.F16.E4M3.UNPACK_B R31, R31.H1 ;  /* 0x0000001fff1f723e */ /* 0x000fe200030006ff */
[----:B------:R-:W-:-:S02]  /*86c0*/  HADD2.F32 R5, -RZ, R3.H1_H1 ;  /* 0x30000003ff057230 */ /* 0x000fc40000004100 */
[C---:B------:R-:W-:Y:S01]  /*86d0*/  FFMA.FTZ R35, R14.reuse, R29, -R35 ;  /* 0x0000001d0e237223 */ /* 0x040fe20000010823 */
[----:B------:R-:W-:Y:S02]  /*86e0*/  HADD2.F32 R26, -RZ, R26.H0_H0 ;  /* 0x2000001aff1a7230 */ /* 0x000fe40000004100 */
[----:B------:R-:W-:Y:S01]  /*86f0*/  FFMA.FTZ R38, R14, R33, R34 ;  /* 0x000000210e267223 */ /* 0x000fe20000010022 */
[----:B------:R-:W-:Y:S01]  /*8700*/  HADD2.F32 R3, -RZ, R3.H0_H0 ;  /* 0x20000003ff037230 */ /* 0x000fe20000004100 */
[----:B------:R-:W-:Y:S01]  /*8710*/  F2FP.F16.E4M3.UNPACK_B R27, R27.H1 ;  /* 0x0000001bff1b723e */ /* 0x000fe200030006ff */
[C---:B------:R-:W-:Y:S01]  /*8720*/  FMUL.FTZ R14, R5.reuse, R32 ;  /* 0x00000020050e7220 */ /* 0x040fe20000410000 */
[----:B------:R-:W-:Y:S01]  /*8730*/  FMUL.FTZ R29, R5, R26 ;  /* 0x0000001a051d7220 */ /* 0x000fe20000410000 */
[----:B------:R-:W-:Y:S01]  /*8740*/  HADD2.F32 R5, -RZ, R24.H1_H1 ;  /* 0x30000018ff057230 */ /* 0x000fe20000004100 */
[----:B------:R-:W-:Y:S01]  /*8750*/  F2FP.F16.E4M3.UNPACK_B R0, R4 ;  /* 0x00000004ff00723e */ /* 0x000fe200020006ff */
[----:B------:R-:W-:-:S02]  /*8760*/  HADD2.F32 R15, -RZ, R31.H0_H0 ;  /* 0x2000001fff0f7230 */ /* 0x000fc40000004100 */
[C---:B------:R-:W-:Y:S01]  /*8770*/  FFMA.FTZ R33, R3.reuse, R26, -R14 ;  /* 0x0000001a03217223 */ /* 0x040fe2000001080e */
[----:B------:R-:W-:Y:S01]  /*8780*/  FFMA.FTZ R34, R3, R32, R29 ;  /* 0x0000002003227223 */ /* 0x000fe2000001001d */
[----:B------:R-:W-:Y:S01]  /*8790*/  HADD2.F32 R14, -RZ, R27.H0_H0 ;  /* 0x2000001bff0e7230 */ /* 0x000fe20000004100 */
[----:B------:R-:W-:Y:S01]  /*87a0*/  F2FP.F16.E4M3.UNPACK_B R4, R4.H1 ;  /* 0x00000004ff04723e */ /* 0x000fe200030006ff */
[----:B------:R-:W-:Y:S02]  /*87b0*/  HADD2.F32 R24, -RZ, R24.H0_H0 ;  /* 0x20000018ff187230 */ /* 0x000fe40000004100 */
[C---:B------:R-:W-:Y:S01]  /*87c0*/  FMUL.FTZ R29, R5.reuse, R15 ;  /* 0x0000000f051d7220 */ /* 0x040fe20000410000 */
[----:B------:R-:W-:Y:S02]  /*87d0*/  HADD2.F32 R32, -RZ, R31.H1_H1 ;  /* 0x3000001fff207230 */ /* 0x000fe40000004100 */
[----:B------:R-:W-:Y:S01]  /*87e0*/  FMUL.FTZ R5, R5, R14 ;  /* 0x0000000e05057220 */ /* 0x000fe20000410000 */
[----:B------:R-:W-:-:S02]  /*87f0*/  HADD2.F32 R3, -RZ, R25.H1_H1 ;  /* 0x30000019ff037230 */ /* 0x000fc40000004100 */
[C---:B------:R-:W-:Y:S01]  /*8800*/  FFMA.FTZ R31, R24.reuse, R14, -R29 ;  /* 0x0000000e181f7223 */ /* 0x040fe2000001081d */
[----:B------:R-:W-:Y:S02]  /*8810*/  HADD2.F32 R14, -RZ, R27.H1_H1 ;  /* 0x3000001bff0e7230 */ /* 0x000fe40000004100 */
[----:B------:R-:W-:Y:S01]  /*8820*/  FFMA.FTZ R40, R24, R15, R5 ;  /* 0x0000000f18287223 */ /* 0x000fe20000010005 */
[----:B------:R-:W-:Y:S02]  /*8830*/  HADD2.F32 R25, -RZ, R25.H0_H0 ;  /* 0x20000019ff197230 */ /* 0x000fe40000004100 */
[C---:B------:R-:W-:Y:S01]  /*8840*/  FMUL.FTZ R26, R3.reuse, R32 ;  /* 0x00000020031a7220 */ /* 0x040fe20000410000 */
[----:B------:R-:W-:Y:S01]  /*8850*/  F2FP.F16.E4M3.UNPACK_B R15, R30 ;  /* 0x0000001eff0f723e */ /* 0x000fe200020006ff */
[-C--:B------:R-:W-:Y:S01]  /*8860*/  FMUL.FTZ R24, R3, R14.reuse ;  /* 0x0000000e03187220 */ /* 0x080fe20000410000 */
[----:B------:R-:W-:Y:S02]  /*8870*/  HADD2.F32 R5, -RZ, R4.H1_H1 ;  /* 0x30000004ff057230 */ /* 0x000fe40000004100 */
        /* <DEDUP_REMOVED lines=8> */
[C---:B------:R-:W-:Y:S01]  /*8900*/  FMUL.FTZ R25, R5.reuse, R26 ;  /* 0x0000001a05197220 */ /* 0x040fe20000410000 */
[----:B------:R-:W-:Y:S02]  /*8910*/  HADD2.F32 R3, -RZ, R0.H1_H1 ;  /* 0x30000000ff037230 */ /* 0x000fe40000004100 */
[----:B------:R-:W-:Y:S02]  /*8920*/  HADD2.F32 R14, -RZ, R14.H0_H0 ;  /* 0x2000000eff0e7230 */ /* 0x000fe40000004100 */
[-C--:B------:R-:W-:Y:S01]  /*8930*/  FMUL.FTZ R29, R5, R15.reuse ;  /* 0x0000000f051d7220 */ /* 0x080fe20000410000 */
[----:B------:R-:W-:Y:S02]  /*8940*/  HADD2.F32 R4, -RZ, R4.H0_H0 ;  /* 0x20000004ff047230 */ /* 0x000fe40000004100 */
[C---:B------:R-:W-:Y:S01]  /*8950*/  FMUL.FTZ R5, R3.reuse, R24 ;  /* 0x0000001803057220 */ /* 0x040fe20000410000 */
[----:B------:R-:W-:Y:S02]  /*8960*/  HADD2.F32 R0, -RZ, R0.H0_H0 ;  /* 0x20000000ff007230 */ /* 0x000fe40000004100 */
[----:B------:R-:W-:Y:S01]  /*8970*/  FMUL.FTZ R3, R3, R14 ;  /* 0x0000000e03037220 */ /* 0x000fe20000410000 */
[C---:B------:R-:W-:Y:S01]  /*8980*/  FFMA.FTZ R27, R4.reuse, R15, -R25 ;  /* 0x0000000f041b7223 */ /* 0x040fe20000010819 */
[----:B------:R-:W-:Y:S01]  /*8990*/  FFMA.FTZ R26, R4, R26, R29 ;  /* 0x0000001a041a7223 */ /* 0x000fe2000001001d */
[C---:B------:R-:W-:Y:S01]  /*89a0*/  FFMA.FTZ R25, R0.reuse, R14, -R5 ;  /* 0x0000000e00197223 */ /* 0x040fe20000010805 */
[----:B------:R-:W-:Y:S01]  /*89b0*/  FFMA.FTZ R24, R0, R24, R3 ;  /* 0x0000001800187223 */ /* 0x000fe20000010003 */
[----:B------:R-:W-:-:S02]  /*89c0*/  HADD2.F32 R4, -RZ, R28.H1_H1 ;  /* 0x3000001cff047230 */ /* 0x000fc40000004100 */
[--C-:B------:R-:W-:Y:S02]  /*89d0*/  HADD2.F32 R3, -RZ, R7.reuse.H1_H1 ;  /* 0x30000007ff037230 */ /* 0x100fe40000004100 */
        /* <DEDUP_REMOVED lines=23> */
.L_x_1207:
[----:B------:R-:W-:Y:S05]  /*8b50*/  BSYNC B1 ;  /* 0x0000000000017941 */ /* 0x000fea0003800000 */
.L_x_1206:
[----:B------:R-:W-:Y:S04]  /*8b60*/  BSSY B1, `(.L_x_1208) ;  /* 0x000007c000017945 */ /* 0x000fe80003800000 */
[----:B------:R-:W-:Y:S05]  /*8b70*/  @P1 BRA `(.L_x_1209) ;  /* 0x0000000400e81947 */ /* 0x000fea0003800000 */
[----:B01----:R-:W0:Y:S01]  /*8b80*/  LDS.128 R4, [R37+0x10800] ;  /* 0x0108000025047984 */ /* 0x003e220000000c00 */
[----:B-----5:R-:W-:Y:S02]  /*8b90*/  SHF.R.U32.HI R14, RZ, 0x8, R21 ;  /* 0x00000008ff0e7819 */ /* 0x020fe40000011615 */
[----:B------:R-:W-:Y:S02]  /*8ba0*/  SHF.R.U32.HI R26, RZ, 0x8, R13 ;  /* 0x00000008ff1a7819 */ /* 0x000fe4000001160d */
[----:B------:R-:W-:Y:S02]  /*8bb0*/  LOP3.LUT R15, R21, 0xff, RZ, 0xc0, !PT ;  /* 0x000000ff150f7812 */ /* 0x000fe400078ec0ff */
[----:B------:R-:W-:Y:S02]  /*8bc0*/  LOP3.LUT R27, R13, 0xff, RZ, 0xc0, !PT ;  /* 0x000000ff0d1b7812 */ /* 0x000fe400078ec0ff */
[----:B------:R-:W-:Y:S02]  /*8bd0*/  LOP3.LUT R14, R14, 0xff, RZ, 0xc0, !PT ;  /* 0x000000ff0e0e7812 */ /* 0x000fe400078ec0ff */
[----:B------:R-:W-:-:S02]  /*8be0*/  LOP3.LUT R26, R26, 0xff, RZ, 0xc0, !PT ;  /* 0x000000ff1a1a7812 */ /* 0x000fc400078ec0ff */
[----:B------:R-:W-:Y:S02]  /*8bf0*/  SHF.R.U32.HI R0, RZ, 0x8, R20 ;  /* 0x00000008ff007819 */ /* 0x000fe40000011614 */
[----:B------:R-:W-:Y:S02]  /*8c00*/  SHF.R.U32.HI R24, RZ, 0x8, R12 ;  /* 0x00000008ff187819 */ /* 0x000fe4000001160c */
[----:B------:R-:W-:Y:S02]  /*8c10*/  PRMT R15, R14, 0x7604, R15 ;  /* 0x000076040e0f7816 */ /* 0x000fe4000000000f */
[----:B------:R-:W-:Y:S02]  /*8c20*/  PRMT R27, R26, 0x7604, R27 ;  /* 0x000076041a1b7816 */ /* 0x000fe4000000001b */
[----:B------:R-:W-:Y:S02]  /*8c30*/  SHF.R.U32.HI R14, RZ, 0x10, R21 ;  /* 0x00000010ff0e7819 */ /* 0x000fe40000011615 */
[----:B------:R-:W-:-:S02]  /*8c40*/  SHF.R.U32.HI R26, RZ, 0x10, R13 ;  /* 0x00000010ff1a7819 */ /* 0x000fc4000001160d */
        /* <DEDUP_REMOVED lines=8> */
[----:B------:R-:W-:Y:S02]  /*8cd0*/  SHF.R.U32.HI R0, RZ, 0x10, R20 ;  /* 0x00000010ff007819 */ /* 0x000fe40000011614 */
[----:B------:R-:W-:Y:S02]  /*8ce0*/  SHF.R.U32.HI R24, RZ, 0x10, R12 ;  /* 0x00000010ff187819 */ /* 0x000fe4000001160c */
[----:B------:R-:W-:Y:S02]  /*8cf0*/  PRMT R15, R14, 0x7054, R15 ;  /* 0x000070540e0f7816 */ /* 0x000fe4000000000f */
[----:B------:R-:W-:-:S02]  /*8d00*/  PRMT R27, R26, 0x7054, R27 ;  /* 0x000070541a1b7816 */ /* 0x000fc4000000001b */
[----:B------:R-:W-:Y:S02]  /*8d10*/  LOP3.LUT R0, R0, 0xff, RZ, 0xc0, !PT ;  /* 0x000000ff00007812 */ /* 0x000fe400078ec0ff */
[----:B------:R-:W-:Y:S02]  /*8d20*/  LOP3.LUT R24, R24, 0xff, RZ, 0xc0, !PT ;  /* 0x000000ff18187812 */ /* 0x000fe400078ec0ff */
[----:B------:R-:W-:Y:S02]  /*8d30*/  LOP3.LUT R27, R27, 0xff000000, R13, 0xf8, !PT ;  /* 0xff0000001b1b7812 */ /* 0x000fe400078ef80d */
[----:B------:R-:W-:Y:S02]  /*8d40*/  LOP3.LUT R21, R15, 0xff000000, R21, 0xf8, !PT ;  /* 0xff0000000f157812 */ /* 0x000fe400078ef815 */
[----:B------:R-:W-:Y:S02]  /*8d50*/  PRMT R3, R0, 0x7054, R3 ;  /* 0x0000705400037816 */ /* 0x000fe40000000003 */
[----:B------:R-:W-:-:S02]  /*8d60*/  PRMT R25, R24, 0x7054, R25 ;  /* 0x0000705418197816 */ /* 0x000fc40000000019 */
[-C--:B0-----:R-:W-:Y:S02]  /*8d70*/  F2FP.F16.E4M3.UNPACK_B R0, R6.reuse.H1 ;  /* 0x00000006ff00723e */ /* 0x081fe400030006ff */
[----:B------:R-:W-:Y:S02]  /*8d80*/  F2FP.F16.E4M3.UNPACK_B R28, R27 ;  /* 0x0000001bff1c723e */ /* 0x000fe400020006ff */
[----:B------:R-:W-:Y:S01]  /*8d90*/  F2FP.F16.E4M3.UNPACK_B R24, R21 ;  /* 0x00000015ff18723e */ /* 0x000fe200020006ff */
[----:B------:R-:W-:Y:S01]  /*8da0*/  HADD2.F32 R13, -RZ, R0.H1_H1 ;  /* 0x30000000ff0d7230 */ /* 0x000fe20000004100 */
[----:B------:R-:W-:Y:S01]  /*8db0*/  LOP3.LUT R20, R3, 0xff000000, R20, 0xf8, !PT ;  /* 0xff00000003147812 */ /* 0x000fe200078ef814 */
[----:B------:R-:W-:Y:S01]  /*8dc0*/  HADD2.F32 R29, -RZ, R28.H1_H1 ;  /* 0x3000001cff1d7230 */ /* 0x000fe20000004100 */
[----:B------:R-:W-:Y:S01]  /*8dd0*/  LOP3.LUT R26, R25, 0xff000000, R12, 0xf8, !PT ;  /* 0xff000000191a7812 */ /* 0x000fe200078ef80c */
[----:B------:R-:W-:Y:S01]  /*8de0*/  HADD2.F32 R25, -RZ, R24.H1_H1 ;  /* 0x30000018ff197230 */ /* 0x000fe20000004100 */
[----:B------:R-:W-:Y:S01]  /*8df0*/  F2FP.F16.E4M3.UNPACK_B R3, R6 ;  /* 0x00000006ff03723e */ /* 0x000fe200020006ff */
[----:B------:R-:W-:Y:S01]  /*8e00*/  HADD2.F32 R12, -RZ, R0.H0_H0 ;  /* 0x20000000ff0c7230 */ /* 0x000fe20000004100 */
[----:B------:R-:W-:Y:S01]  /*8e10*/  F2FP.F16.E4M3.UNPACK_B R14, R7 ;  /* 0x00000007ff0e723e */ /* 0x000fe200020006ff */
[C---:B------:R-:W-:Y:S01]  /*8e20*/  FMUL.FTZ R31, R13.reuse, R29 ;  /* 0x0000001d0d1f7220 */ /* 0x040fe20000410000 */
[----:B------:R-:W-:Y:S01]  /*8e30*/  F2FP.F16.E4M3.UNPACK_B R15, R7.H1 ;  /* 0x00000007ff0f723e */ /* 0x000fe200030006ff */
[----:B------:R-:W-:Y:S01]  /*8e40*/  FMUL.FTZ R30, R13, R25 ;  /* 0x000000190d1e7220 */ /* 0x000fe20000410000 */
[-C--:B------:R-:W-:Y:S01]  /*8e50*/  F2FP.F16.E4M3.UNPACK_B R6, R5.reuse ;  /* 0x00000005ff06723e */ /* 0x080fe200020006ff */
[----:B------:R-:W-:Y:S01]  /*8e60*/  HADD2.F32 R28, -RZ, R28.H0_H0 ;  /* 0x2000001cff1c7230 */ /* 0x000fe20000004100 */
[----:B------:R-:W-:Y:S01]  /*8e70*/  F2FP.F16.E4M3.UNPACK_B R7, R5.H1 ;  /* 0x00000005ff07723e */ /* 0x000fe200030006ff */
[----:B------:R-:W-:Y:S01]  /*8e80*/  HADD2.F32 R5, -RZ, R3.H1_H1 ;  /* 0x30000003ff057230 */ /* 0x000fe20000004100 */
[----:B------:R-:W-:Y:S01]  /*8e90*/  F2FP.F16.E4M3.UNPACK_B R27, R27.H1 ;  /* 0x0000001bff1b723e */ /* 0x000fe200030006ff */
[----:B------:R-:W-:-:S02]  /*8ea0*/  HADD2.F32 R24, -RZ, R24.H0_H0 ;  /* 0x20000018ff187230 */ /* 0x000fc40000004100 */
[C---:B------:R-:W-:Y:S01]  /*8eb0*/  FFMA.FTZ R31, R12.reuse, R25, -R31 ;  /* 0x000000190c1f7223 */ /* 0x040fe2000001081f */
[----:B------:R-:W-:Y:S01]  /*8ec0*/  FFMA.FTZ R30, R12, R29, R30 ;  /* 0x0000001d0c1e7223 */ /* 0x000fe2000001001e */
[----:B------:R-:W-:Y:S01]  /*8ed0*/  HADD2.F32 R3, -RZ, R3.H0_H0 ;  /* 0x20000003ff037230 */ /* 0x000fe20000004100 */
[----:B------:R-:W-:Y:S01]  /*8ee0*/  F2FP.F16.E4M3.UNPACK_B R21, R21.H1 ;  /* 0x00000015ff15723e */ /* 0x000fe200030006ff */
[C---:B------:R-:W-:Y:S01]  /*8ef0*/  FMUL.FTZ R12, R5.reuse, R28 ;  /* 0x0000001c050c7220 */ /* 0x040fe20000410000 */
[----:B------:R-:W-:Y:S01]  /*8f00*/  FMUL.FTZ R25, R5, R24 ;  /* 0x0000001805197220 */ /* 0x000fe20000410000 */
[--C-:B------:R-:W-:Y:S01]  /*8f10*/  HADD2.F32 R5, -RZ, R14.reuse.H1_H1 ;  /* 0x3000000eff057230 */ /* 0x100fe20000004100 */
[----:B------:R-:W-:Y:S01]  /*8f20*/  F2FP.F16.E4M3.UNPACK_B R0, R4 ;  /* 0x00000004ff00723e */ /* 0x000fe200020006ff */
[----:B------:R-:W-:Y:S02]  /*8f30*/  HADD2.F32 R13, -RZ, R27.H0_H0 ;  /* 0x2000001bff0d7230 */ /* 0x000fe40000004100 */
[C---:B------:R-:W-:Y:S01]  /*8f40*/  FFMA.FTZ R29, R3.reuse, R24, -R12 ;  /* 0x00000018031d7223 */ /* 0x040fe2000001080c */
[----:B------:R-:W-:Y:S01]  /*8f50*/  FFMA.FTZ R28, R3, R28, R25 ;  /* 0x0000001c031c7223 */ /* 0x000fe20000010019 */
[----:B------:R-:W-:Y:S01]  /*8f60*/  HADD2.F32 R12, -RZ, R21.H0_H0 ;  /* 0x20000015ff0c7230 */ /* 0x000fe20000004100 */
[----:B------:R-:W-:Y:S01]  /*8f70*/  F2FP.F16.E4M3.UNPACK_B R4, R4.H1 ;  /* 0x00000004ff04723e */ /* 0x000fe200030006ff */
        /* <DEDUP_REMOVED lines=58> */
.L_x_1209:
[----:B------:R-:W-:Y:S05]  /*9320*/  BSYNC B1 ;  /* 0x0000000000017941 */ /* 0x000fea0003800000 */
.L_x_1208:
[----:B------:R-:W-:Y:S05]  /*9330*/  @P2 BRA `(.L_x_1205) ;  /* 0x0000002c00442947 */ /* 0x000fea0003800000 */
[----:B012---:R-:W0:Y:S01]  /*9340*/  LDS.128 R4, [R37+0x12000] ;  /* 0x0120000025047984 */ /* 0x007e220000000c00 */
[----:B-----5:R-:W-:Y:S02]  /*9350*/  SHF.R.U32.HI R13, RZ, 0x8, R11 ;  /* 0x00000008ff0d7819 */ /* 0x020fe4000001160b */
[----:B------:R-:W-:Y:S02]  /*9360*/  LOP3.LUT R12, R11, 0xff, RZ, 0xc0, !PT ;  /* 0x000000ff0b0c7812 */ /* 0x000fe400078ec0ff */
[----:B------:R-:W-:Y:S02]  /*9370*/  LOP3.LUT R13, R13, 0xff, RZ, 0xc0, !PT ;  /* 0x000000ff0d0d7812 */ /* 0x000fe400078ec0ff */
[----:B------:R-:W-:Y:S02]  /*9380*/  SHF.R.U32.HI R21, RZ, 0x8, R9 ;  /* 0x00000008ff157819 */ /* 0x000fe40000011609 */
[----:B------:R-:W-:Y:S02]  /*9390*/  PRMT R12, R13, 0x7604, R12 ;  /* 0x000076040d0c7816 */ /* 0x000fe4000000000c */
[----:B------:R-:W-:-:S02]  /*93a0*/  SHF.R.U32.HI R24, RZ, 0x10, R11 ;  /* 0x00000010ff187819 */ /* 0x000fc4000001160b */
[----:B------:R-:W-:Y:S02]  /*93b0*/  SHF.R.U32.HI R13, RZ, 0x8, R8 ;  /* 0x00000008ff0d7819 */ /* 0x000fe40000011608 */
[----:B------:R-:W-:Y:S02]  /*93c0*/  LOP3.LUT R14, R9, 0xff, RZ, 0xc0, !PT ;  /* 0x000000ff090e7812 */ /* 0x000fe400078ec0ff */
[----:B------:R-:W-:Y:S02]  /*93d0*/  LOP3.LUT R21, R21, 0xff, RZ, 0xc0, !PT ;  /* 0x000000ff15157812 */ /* 0x000fe400078ec0ff */
[----:B------:R-:W-:Y:S02]  /*93e0*/  SHF.R.U32.HI R20, RZ, 0x10, R9 ;  /* 0x00000010ff147819 */ /* 0x000fe40000011609 */
[----:B------:R-:W-:Y:S02]  /*93f0*/  SHF.R.U32.HI R3, RZ, 0x8, R10 ;  /* 0x00000008ff037819 */ /* 0x000fe4000001160a */
[----:B------:R-:W-:Y:S01]  /*9400*/  LOP3.LUT R15, R13, 0xff, RZ, 0xc0, !PT ;  /* 0x000000ff0d0f7812 */ /* 0x000fe200078ec0ff */
[----:B------:R-:W-:Y:S01]  /*9410*/  IMAD.U32 R13, R24, 0x10000, RZ ;  /* 0x00010000180d7824 */ /* 0x000fe200078e00ff */
[----:B------:R-:W-:Y:S01]  /*9420*/  PRMT R14, R21, 0x7604, R14 ;  /* 0x00007604150e7816 */ /* 0x000fe2000000000e */
[----:B------:R-:W-:Y:S01]  /*9430*/  IMAD.U32 R21, R20, 0x10000, RZ ;  /* 0x0001000014157824 */ /* 0x000fe200078e00ff */
[----:B------:R-:W-:-:S02]  /*9440*/  LOP3.LUT R0, R10, 0xff, RZ, 0xc0, !PT ;  /* 0x000000ff0a007812 */ /* 0x000fc400078ec0ff */
[----:B------:R-:W-:Y:S02]  /*9450*/  LOP3.LUT R3, R3, 0xff, RZ, 0xc0, !PT ;  /* 0x000000ff03037812 */ /* 0x000fe400078ec0ff */
[----:B------:R-:W-:Y:S02]  /*9460*/  LOP3.LUT R13, R12, 0xff0000, R13, 0xf8, !PT ;  /* 0x00ff00000c0d7812 */ /* 0x000fe400078ef80d */
[----:B------:R-:W-:Y:S02]  /*9470*/  PRMT R3, R3, 0x7604, R0 ;  /* 0x0000760403037816 */ /* 0x000fe40000000000 */
[----:B------:R-:W-:Y:S02]  /*9480*/  LOP3.LUT R0, R8, 0xff, RZ, 0xc0, !PT ;  /* 0x000000ff08007812 */ /* 0x000fe400078ec0ff */
[----:B------:R-:W-:Y:S02]  /*9490*/  LOP3.LUT R21, R14, 0xff0000, R21, 0xf8, !PT ;  /* 0x00ff00000e157812 */ /* 0x000fe400078ef815 */
[----:B------:R-:W-:-:S02]  /*94a0*/  PRMT R15, R15, 0x7604, R0 ;  /* 0x000076040f0f7816 */ /* 0x000fc40000000000 */
[----:B------:R-:W-:Y:S02]  /*94b0*/  LOP3.LUT R21, R21, 0xff000000, R9, 0xf8, !PT ;  /* 0xff00000015157812 */ /* 0x000fe400078ef809 */
[----:B------:R-:W-:Y:S02]  /*94c0*/  LOP3.LUT R13, R13, 0xff000000, R11, 0xf8, !PT ;  /* 0xff0000000d0d7812 */ /* 0x000fe400078ef80b */
[----:B------:R-:W-:Y:S02]  /*94d0*/  LOP3.LUT R3, R3, 0xff0000, R10, 0xf8, !PT ;  /* 0x00ff000003037812 */ /* 0x000fe400078ef80a */
[----:B0-----:R-:W-:Y:S02]  /*94e0*/  F2FP.F16.E4M3.UNPACK_B R0, R6.H1 ;  /* 0x00000006ff00723e */ /* 0x001fe400030006ff */
[----:B------:R-:W-:Y:S02]  /*94f0*/  LOP3.LUT R15, R15, 0xff0000, R8, 0xf8, !PT ;  /* 0x00ff00000f0f7812 */ /* 0x000fe400078ef808 */
[----:B------:R-:W-:Y:S01]  /*9500*/  F2FP.F16.E4M3.UNPACK_B R24, R21 ;  /* 0x00000015ff18723e */ /* 0x000fe200020006ff */
[----:B------:R-:W-:Y:S01]  /*9510*/  HADD2.F32 R9, -RZ, R0.H1_H1 ;  /* 0x30000000ff097230 */ /* 0x000fe20000004100 */
[----:B------:R-:W-:-:S02]  /*9520*/  F2FP.F16.E4M3.UNPACK_B R14, R13 ;  /* 0x0000000dff0e723e */ /* 0x000fc400020006ff */
        /* <DEDUP_REMOVED lines=86> */
[----:B------:R0:W-:Y:S01]  /*9a90*/  STS.128 [R37+0x12000], R4 ;  /* 0x0120000425007388 */ /* 0x0001e20000000c00 */
[----:B------:R-:W-:Y:S05]  /*9aa0*/  BRA `(.L_x_1205) ;  /* 0x0000002400687947 */ /* 0x000fea0003800000 */
.L_x_1199:
[----:B------:R-:W0:Y:S01]  /*9ab0*/  LDC R25, c[0x0][0x448] ;  /* 0x00011200ff197b82 */ /* 0x000e220000000800 */
[----:B------:R-:W-:Y:S01]  /*9ac0*/  IMAD.MOV.U32 R9, RZ, RZ, R10 ;  /* 0x000000ffff097224 */ /* 0x000fe200078e000a */
[----:B------:R-:W-:Y:S01]  /*9ad0*/  ULDC.64 UR4, c[0x0][0x3f8] ;  /* 0x0000fe0000047ab9 */ /* 0x000fe20000000a00 */
[----:B------:R-:W-:Y:S01]  /*9ae0*/  IMAD.MOV.U32 R4, RZ, RZ, R26 ;  /* 0x000000ffff047224 */ /* 0x000fe200078e001a */
[----:B------:R-:W-:Y:S01]  /*9af0*/  ULDC.64 UR6, c[0x0][0x408] ;  /* 0x0001020000067ab9 */ /* 0x000fe20000000a00 */
[----:B------:R-:W-:Y:S01]  /*9b00*/  IMAD.MOV.U32 R5, RZ, RZ, R29 ;  /* 0x000000ffff057224 */ /* 0x000fe200078e001d */
[----:B------:R-:W-:Y:S01]  /*9b10*/  ULDC.64 UR8, c[0x0][0x400] ;  /* 0x0001000000087ab9 */ /* 0x000fe20000000a00 */
[----:B------:R-:W-:Y:S02]  /*9b20*/  IMAD.MOV.U32 R6, RZ, RZ, R24 ;  /* 0x000000ffff067224 */ /* 0x000fe400078e0018 */
[----:B------:R-:W-:Y:S01]  /*9b30*/  IMAD.MOV.U32 R7, RZ, RZ, R31 ;  /* 0x000000ffff077224 */ /* 0x000fe200078e001f */
[----:B0-----:R-:W-:-:S13]  /*9b40*/  ISETP.NE.AND P0, PT, R25, 0x1, PT ;  /* 0x000000011900780c */ /* 0x001fda0003f05270 */
[----:B------:R-:W0:Y:S08]  /*9b50*/  @P0 LDC R3, c[0x0][0x44c] ;  /* 0x00011300ff030b82 */ /* 0x000e300000000800 */
[----:B------:R-:W1:Y:S01]  /*9b60*/  @P0 LDC R0, c[0x0][0x450] ;  /* 0x00011400ff000b82 */ /* 0x000e620000000800 */
[----:B0-----:R-:W-:-:S05]  /*9b70*/  @P0 IMAD.HI.U32 R3, R10, R3, RZ ;  /* 0x000000030a030227 */ /* 0x001fca00078e00ff */
[----:B-1----:R-:W-:-:S04]  /*9b80*/  @P0 SHF.R.U32.HI R9, RZ, R0, R3 ;  /* 0x00000000ff090219 */ /* 0x002fc80000011603 */
[----:B------:R-:W-:Y:S01]  /*9b90*/  SHF.R.S32.HI R0, RZ, 0x1f, R9 ;  /* 0x0000001fff007819 */ /* 0x000fe20000011409 */
[----:B------:R-:W-:-:S04]  /*9ba0*/  IMAD.WIDE.U32 R4, R9, UR4, R4 ;  /* 0x0000000409047c25 */ /* 0x000fc8000f8e0004 */
[----:B------:R-:W-:Y:S02]  /*9bb0*/  IMAD R8, R0, UR4, RZ ;  /* 0x0000000400087c24 */ /* 0x000fe4000f8e02ff */
[----:B------:R-:W-:-:S04]  /*9bc0*/  IMAD.WIDE.U32 R6, R9, UR6, R6 ;  /* 0x0000000609067c25 */ /* 0x000fc8000f8e0006 */
[----:B------:R-:W-:Y:S01]  /*9bd0*/  IMAD R0, R0, UR6, RZ ;  /* 0x0000000600007c24 */ /* 0x000fe2000f8e02ff */
[----:B------:R-:W-:Y:S01]  /*9be0*/  IADD3 R21, P1, R6, UR8, RZ ;  /* 0x0000000806157c10 */ /* 0x000fe2000ff3e0ff */
[C---:B------:R-:W-:Y:S01]  /*9bf0*/  IMAD R13, R9.reuse, UR5, R8 ;  /* 0x00000005090d7c24 */ /* 0x040fe2000f8e0208 */
[----:B------:R-:W-:Y:S01]  /*9c00*/  ULDC.64 UR4, c[0x0][0x3e8] ;  /* 0x0000fa0000047ab9 */ /* 0x000fe20000000a00 */
[----:B------:R-:W-:Y:S01]  /*9c10*/  IMAD R9, R9, UR7, R0 ;  /* 0x0000000709097c24 */ /* 0x000fe2000f8e0200 */
[----:B------:R-:W-:Y:S01]  /*9c20*/  IADD3 R3, P0, R4, UR4, RZ ;  /* 0x0000000404037c10 */ /* 0x000fe2000ff1e0ff */
[----:B------:R-:W-:-:S03]  /*9c30*/  UMOV UR4, 0xffffffff ;  /* 0xffffffff00047882 */ /* 0x000fc60000000000 */
[----:B------:R-:W-:Y:S02]  /*9c40*/  IADD3.X R13, R5, UR5, R13, P0, !PT ;  /* 0x00000005050d7c10 */ /* 0x000fe400087fe40d */
[----:B------:R-:W-:Y:S01]  /*9c50*/  IADD3.X R20, R7, UR9, R9, P1, !PT ;  /* 0x0000000907147c10 */ /* 0x000fe20008ffe409 */
[----:B------:R-:W-:Y:S06]  /*9c60*/  BRA.DIV UR4, `(.L_x_1210) ;  /* 0x0000019a04687947 */ /* 0x000fec000b800000 */
[----:B------:R0:W1:Y:S04]  /*9c70*/  SHFL.IDX PT, R0, R13, RZ, 0x1e1f ;  /* 0x001e1fff0d007589 */ /* 0x00006800000e0000 */
[----:B------:R-:W2:Y:S04]  /*9c80*/  SHFL.IDX PT, R3, R3, RZ, 0x1e1f ;  /* 0x001e1fff03037589 */ /* 0x000ea800000e0000 */
[----:B------:R-:W3:Y:S04]  /*9c90*/  SHFL.IDX PT, R20, R20, RZ, 0x1e1f ;  /* 0x001e1fff14147589 */ /* 0x000ee800000e0000 */
[----:B0-----:R-:W4:Y:S02]  /*9ca0*/  SHFL.IDX PT, R21, R21, RZ, 0x1e1f ;  /* 0x001e1fff15157589 */ /* 0x001f2400000e0000 */
.L_x_1493:
[----:B------:R-:W5:Y:S04]  /*9cb0*/  LDL R4, [R1] ;  /* 0x0000000001047983 */ /* 0x000f680000100800 */
[----:B------:R-:W2:Y:S01]  /*9cc0*/  LDL R13, [R1+0x60] ;  /* 0x00006000010d7983 */ /* 0x000ea20000100800 */
[----:B------:R-:W-:Y:S01]  /*9cd0*/  BSSY B1, `(.L_x_1211) ;  /* 0x000002c000017945 */ /* 0x000fe20003800000 */
[----:B------:R-:W-:Y:S02]  /*9ce0*/  CS2R R8, SRZ ;  /* 0x0000000000087805 */ /* 0x000fe4000001ff00 */
[----:B------:R-:W-:Y:S02]  /*9cf0*/  CS2R R14, SRZ ;  /* 0x00000000000e7805 */ /* 0x000fe4000001ff00 */
[----:B------:R-:W-:Y:S01]  /*9d00*/  CS2R R26, SRZ ;  /* 0x00000000001a7805 */ /* 0x000fe2000001ff00 */
[----:B-----5:R-:W-:Y:S01]  /*9d10*/  IMAD R41, R4, R25, RZ ;  /* 0x0000001904297224 */ /* 0x020fe200078e02ff */
[----:B------:R-:W-:-:S02]  /*9d20*/  CS2R R4, SRZ ;  /* 0x0000000000047805 */ /* 0x000fc4000001ff00 */
[----:B------:R-:W-:Y:S02]  /*9d30*/  CS2R R24, SRZ ;  /* 0x0000000000187805 */ /* 0x000fe4000001ff00 */
[----:B--2---:R-:W-:Y:S02]  /*9d40*/  LEA.HI R6, R13, R13, RZ, 0x1 ;  /* 0x0000000d0d067211 */ /* 0x004fe400078f08ff */
[----:B------:R-:W-:Y:S02]  /*9d50*/  ISETP.GE.AND P0, PT, R10, R41, PT ;  /* 0x000000290a00720c */ /* 0x000fe40003f06270 */
[----:B------:R-:W-:Y:S02]  /*9d60*/  CS2R R10, SRZ ;  /* 0x00000000000a7805 */ /* 0x000fe4000001ff00 */
        /* <DEDUP_REMOVED lines=19> */
[----:B----4-:R-:W-:-:S05]  /*9ea0*/  @!P4 IADD3 R30, P1, R152, R21, RZ ;  /* 0x00000015981ec210 */ /* 0x010fca0007f3e0ff */
[----:B---3--:R-:W-:Y:S02]  /*9eb0*/  @!P4 IMAD.X R31, R20, 0x1, R5, P1 ;  /* 0x00000001141fc824 */ /* 0x008fe400008e0605 */
[----:B--2---:R-:W-:Y:S01]  /*9ec0*/  @!P5 IMAD.SHL.U32 R4, R28, 0x10, RZ ;  /* 0x000000101c04d824 */ /* 0x004fe200078e00ff */
[----:B------:R-:W-:-:S04]  /*9ed0*/  @!P4 IADD3 R28, P0, R152, R3, RZ ;  /* 0x00000003981cc210 */ /* 0x000fc80007f1e0ff */
[-C--:B------:R-:W-:Y:S01]  /*9ee0*/  @!P5 IADD3 R32, P2, R3, R4.reuse, RZ ;  /* 0x000000040320d210 */ /* 0x080fe20007f5e0ff */
[C---:B-1----:R-:W-:Y:S01]  /*9ef0*/  @!P4 IMAD.X R29, R0.reuse, 0x1, R5, P0 ;  /* 0x00000001001dc824 */ /* 0x042fe200000e0605 */
[----:B------:R-:W-:Y:S02]  /*9f00*/  @!P5 IADD3 R34, P3, R21, R4, RZ ;  /* 0x000000041522d210 */ /* 0x000fe40007f7e0ff */
[----:B------:R-:W-:Y:S02]  /*9f10*/  @!P5 SHF.R.S32.HI R3, RZ, 0x1f, R4 ;  /* 0x0000001fff03d819 */ /* 0x000fe40000011404 */
[----:B------:R-:W-:Y:S01]  /*9f20*/  CS2R R4, SRZ ;  /* 0x0000000000047805 */ /* 0x000fe2000001ff00 */
[----:B------:R0:W5:Y:S02]  /*9f30*/  @!P4 LD.E.128 R12, desc[UR42][R28.64] ;  /* 0x0000002a1c0cc980 */ /* 0x000164000c101d00 */
[--C-:B------:R-:W-:Y:S02]  /*9f40*/  @!P5 IMAD.X R33, R0, 0x1, R3.reuse, P2 ;  /* 0x000000010021d824 */ /* 0x100fe400010e0603 */
[----:B------:R-:W-:Y:S01]  /*9f50*/  @!P5 IMAD.X R35, R20, 0x1, R3, P3 ;  /* 0x000000011423d824 */ /* 0x000fe200018e0603 */
[----:B------:R0:W5:Y:S04]  /*9f60*/  @!P4 LD.E.128 R4, desc[UR42][R30.64] ;  /* 0x0000002a1e04c980 */ /* 0x000168000c101d00 */
[----:B------:R0:W5:Y:S04]  /*9f70*/  @!P5 LD.E.128 R24, desc[UR42][R32.64] ;  /* 0x0000002a2018d980 */ /* 0x000168000c101d00 */
[----:B------:R0:W5:Y:S02]  /*9f80*/  @!P5 LD.E.128 R8, desc[UR42][R34.64] ;  /* 0x0000002a2208d980 */ /* 0x000164000c101d00 */
.L_x_1212:
[----:B------:R-:W-:Y:S05]  /*9f90*/  BSYNC B1 ;  /* 0x0000000000017941 */ /* 0x000fea0003800000 */
.L_x_1211:
[----:B-1----:R-:W2:Y:S01]  /*9fa0*/  LDL.LU R0, [R1+0x44] ;  /* 0x0000440001007983 */ /* 0x002ea20000300800 */
[----:B------:R-:W1:Y:S01]  /*9fb0*/  SYNCS.PHASECHK.TRANS64.TRYWAIT P0, [R16+URZ+0x19c00], R39 ;  /* 0x019c0027100075a7 */ /* 0x000e62000800017f */
[----:B------:R-:W-:Y:S01]  /*9fc0*/  BSSY B1, `(.L_x_1213) ;  /* 0x0000005000017945 */ /* 0x000fe20003800000 */
[----:B--2---:R-:W-:-:S05]  /*9fd0*/  IMAD R0, R0, -0xc0, R41 ;  /* 0xffffff4000007824 */ /* 0x004fca00078e0229 */
[----:B------:R-:W-:-:S04]  /*9fe0*/  VIMNMX R3, R0, 0xc0, PT ;  /* 0x000000c000037848 */ /* 0x000fc80003fe0100 */
[----:B------:R-:W-:Y:S01]  /*9ff0*/  ISETP.GE.AND P1, PT, R154, R3, PT ;  /* 0x000000039a00720c */ /* 0x000fe20003f26270 */
[----:B-1----:R-:W-:-:S12]  /*a000*/  @!P0 BRA `(.L_x_1214) ;  /* 0x0000019400f08947 */ /* 0x002fd80003800000 */
.L_x_1494:
[----:B------:R-:W-:Y:S05]  /*a010*/  BSYNC B1 ;  /* 0x0000000000017941 */ /* 0x000fea0003800000 */
.L_x_1213:
[----:B------:R-:W-:Y:S05]  /*a020*/  @P1 BRA `(.L_x_1205) ;  /* 0x0000002000081947 */ /* 0x000fea0003800000 */
[----:B------:R2:W5:Y:S01]  /*a030*/  LDL R63, [R1+0x20] ;  /* 0x00002000013f7983 */ /* 0x0005620000100800 */
[----:B------:R-:W0:Y:S03]  /*a040*/  LDC R3, c[0x0][0x3f4] ;  /* 0x0000fd00ff037b82 */ /* 0x000e260000000800 */
[----:B------:R2:W5:Y:S04]  /*a050*/  LDL R62, [R1+0x30] ;  /* 0x00003000013e7983 */ /* 0x0005680000100800 */
[----:B------:R2:W5:Y:S01]  /*a060*/  LDL R60, [R1+0x78] ;  /* 0x00007800013c7983 */ /* 0x0005620000100800 */
[C---:B------:R-:W-:Y:S01]  /*a070*/  VIADD R0, R152.reuse, 0x20 ;  /* 0x0000002098007836 */ /* 0x040fe20000000000 */
[----:B------:R-:W-:Y:S01]  /*a080*/  BSSY B1, `(.L_x_1215) ;  /* 0x00000fd000017945 */ /* 0x000fe20003800000 */
[----:B0-----:R-:W-:-:S03]  /*a090*/  ISETP.GE.AND P0, PT, R152, R3, PT ;  /* 0x000000039800720c */ /* 0x001fc60003f06270 */
[----:B------:R-:W-:-:S10]  /*a0a0*/  ISETP.GE.AND P1, PT, R0, R3, PT ;  /* 0x000000030000720c */ /* 0x000fd40003f26270 */
[----:B--2---:R-:W-:Y:S05]  /*a0b0*/  @P0 BRA `(.L_x_1216) ;  /* 0x0000000c00e40947 */ /* 0x004fea0003800000 */
[----:B----4-:R-:W0:Y:S01]  /*a0c0*/  S2R R21, SR_TID.X ;  /* 0x0000000000157919 */ /* 0x010e220000002100 */
[----:B---3-5:R-:W-:Y:S02]  /*a0d0*/  SHF.R.U32.HI R20, RZ, 0x8, R12 ;  /* 0x00000008ff147819 */ /* 0x028fe4000001160c */
[----:B------:R-:W-:Y:S02]  /*a0e0*/  LOP3.LUT R0, R12, 0xff, RZ, 0xc0, !PT ;  /* 0x000000ff0c007812 */ /* 0x000fe400078ec0ff */
[----:B------:R-:W-:Y:S02]  /*a0f0*/  SHF.R.U32.HI R30, RZ, 0x8, R14 ;  /* 0x00000008ff1e7819 */ /* 0x000fe4000001160e */
[----:B------:R-:W-:Y:S02]  /*a100*/  SHF.R.U32.HI R29, RZ, 0x8, R13 ;  /* 0x00000008ff1d7819 */ /* 0x000fe4000001160d */
[----:B------:R-:W-:Y:S02]  /*a110*/  LOP3.LUT R28, R13, 0xff, RZ, 0xc0, !PT ;  /* 0x000000ff0d1c7812 */ /* 0x000fe400078ec0ff */
[----:B------:R-:W-:-:S02]  /*a120*/  LOP3.LUT R29, R29, 0xff, RZ, 0xc0, !PT ;  /* 0x000000ff1d1d7812 */ /* 0x000fc400078ec0ff */
[----:B------:R-:W-:Y:S02]  /*a130*/  SHF.R.U32.HI R40, RZ, 0x8, R5 ;  /* 0x00000008ff287819 */ /* 0x000fe40000011605 */
[----:B------:R-:W-:Y:S02]  /*a140*/  PRMT R38, R29, 0x7604, R28 ;  /* 0x000076041d267816 */ /* 0x000fe4000000001c */
[----:B------:R-:W-:Y:S02]  /*a150*/  SHF.R.U32.HI R29, RZ, 0x8, R15 ;  /* 0x00000008ff1d7819 */ /* 0x000fe4000001160f */
[----:B------:R-:W-:Y:S02]  /*a160*/  LOP3.LUT R28, R15, 0xff, RZ, 0xc0, !PT ;  /* 0x000000ff0f1c7812 */ /* 0x000fe400078ec0ff */
[----:B------:R-:W-:Y:S02]  /*a170*/  LOP3.LUT R29, R29, 0xff, RZ, 0xc0, !PT ;  /* 0x000000ff1d1d7812 */ /* 0x000fe400078ec0ff */
[----:B------:R-:W-:-:S02]  /*a180*/  SHF.R.U32.HI R43, RZ, 0x8, R6 ;  /* 0x00000008ff2b7819 */ /* 0x000fc40000011606 */
[----:B------:R-:W-:Y:S02]  /*a190*/  LOP3.LUT R40, R40, 0xff, RZ, 0xc0, !PT ;  /* 0x000000ff28287812 */ /* 0x000fe400078ec0ff */
[----:B------:R-:W-:Y:S02]  /*a1a0*/  LOP3.LUT R42, R6, 0xff, RZ, 0xc0, !PT ;  /* 0x000000ff062a7812 */ /* 0x000fe400078ec0ff */
[----:B------:R-:W-:Y:S02]  /*a1b0*/  LOP3.LUT R43, R43, 0xff, RZ, 0xc0, !PT ;  /* 0x000000ff2b2b7812 */ /* 0x000fe400078ec0ff */
[----:B------:R-:W-:Y:S01]  /*a1c0*/  SHF.R.U32.HI R49, RZ, 0x10, R5 ;  /* 0x00000010ff317819 */ /* 0x000fe20000011605 */
[----:B0-----:R-:W-:Y:S01]  /*a1d0*/  VIADD R31, R21, 0xffffff80 ;  /* 0xffffff80151f7836 */ /* 0x001fe20000000000 */
[----:B------:R-:W-:Y:S02]  /*a1e0*/  LOP3.LUT R21, R20, 0xff, RZ, 0xc0, !PT ;  /* 0x000000ff14157812 */ /* 0x000fe400078ec0ff */
[----:B------:R-:W-:Y:S01]  /*a1f0*/  LOP3.LUT R20, R14, 0xff, RZ, 0xc0, !PT ;  /* 0x000000ff0e147812 */ /* 0x000fe200078ec0ff */
[----:B------:R-:W-:Y:S01]  /*a200*/  IMAD.U32 R49, R49, 0x10000, RZ ;  /* 0x0001000031317824 */ /* 0x000fe200078e00ff */
[----:B------:R-:W-:-:S02]  /*a210*/  LEA.HI R32, R31, R31, RZ, 0x1 ;  /* 0x0000001f1f207211 */ /* 0x000fc400078f08ff */
[----:B-1----:R-:W-:Y:S02]  /*a220*/  PRMT R39, R21, 0x7604, R0 ;  /* 0x0000760415277816 */ /* 0x002fe40000000000 */
[----:B------:R-:W-:Y:S02]  /*a230*/  LOP3.LUT R32, R32, 0xfffffffe, RZ, 0xc0, !PT ;  /* 0xfffffffe20207812 */ /* 0x000fe400078ec0ff */
[----:B------:R-:W-:Y:S02]  /*a240*/  SHF.R.U32.HI R21, RZ, 0x8, R4 ;  /* 0x00000008ff157819 */ /* 0x000fe40000011604 */
[----:B------:R-:W-:Y:S01]  /*a250*/  PRMT R51, R43, 0x7604, R42 ;  /* 0x000076042b337816 */ /* 0x000fe2000000002a */
[----:B------:R-:W-:Y:S01]  /*a260*/  IMAD.IADD R32, R31, 0x1, -R32 ;  /* 0x000000011f207824 */ /* 0x000fe200078e0a20 */
[----:B------:R-:W-:Y:S02]  /*a270*/  LOP3.LUT R31, R30, 0xff, RZ, 0xc0, !PT ;  /* 0x000000ff1e1f7812 */ /* 0x000fe400078ec0ff */
[----:B------:R-:W-:-:S02]  /*a280*/  LOP3.LUT R33, R21, 0xff, RZ, 0xc0, !PT ;  /* 0x000000ff15217812 */ /* 0x000fc400078ec0ff */
[----:B------:R-:W-:Y:S02]  /*a290*/  LEA.HI R0, R3, R32, RZ, 0x1c ;  /* 0x0000002003007211 */ /* 0x000fe400078fe0ff */
[----:B------:R-:W-:Y:S02]  /*a2a0*/  PRMT R41, R31, 0x7604, R20 ;  /* 0x000076041f297816 */ /* 0x000fe40000000014 */
[C---:B------:R-:W-:Y:S01]  /*a2b0*/  LEA.HI R20, R0.reuse, R0, RZ, 0x1 ;  /* 0x0000000000147211 */ /* 0x040fe200078f08ff */
[----:B------:R-:W-:Y:S01]  /*a2c0*/  IMAD.SHL.U32 R0, R0, 0x10, RZ ;  /* 0x0000001000007824 */ /* 0x000fe200078e00ff */
[----:B------:R-:W-:Y:S02]  /*a2d0*/  LOP3.LUT R32, R4, 0xff, RZ, 0xc0, !PT ;  /* 0x000000ff04207812 */ /* 0x000fe400078ec0ff */
[----:B------:R-:W-:Y:S02]  /*a2e0*/  SHF.R.S32.HI R20, RZ, 0x1, R20 ;  /* 0x00000001ff147819 */ /* 0x000fe40000011414 */
[----:B------:R-:W-:-:S02]  /*a2f0*/  LOP3.LUT R0, R63, 0x10, R0, 0xf8, !PT ;  /* 0x000000103f007812 */ /* 0x000fc400078ef800 */
[----:B------:R-:W-:Y:S01]  /*a300*/  PRMT R47, R33, 0x7604, R32 ;  /* 0x00007604212f7816 */ /* 0x000fe20000000020 */
[----:B------:R-:W-:Y:S01]  /*a310*/  IMAD R21, R20, 0x1800, R62 ;  /* 0x0000180014157824 */ /* 0x000fe200078e023e */
[----:B------:R-:W-:Y:S02]  /*a320*/  LOP3.LUT R0, R0, R60, RZ, 0x3c, !PT ;  /* 0x0000003c00007212 */ /* 0x000fe400078e3cff */
[----:B------:R-:W-:Y:S02]  /*a330*/  PRMT R20, R29, 0x7604, R28 ;  /* 0x000076041d147816 */ /* 0x000fe4000000001c */
[----:B------:R-:W-:Y:S01]  /*a340*/  IADD3 R0, R16, R21, R0 ;  /* 0x0000001510007210 */ /* 0x000fe20007ffe000 */
[----:B------:R-:W0:Y:S01]  /*a350*/  LDS.128 R28, [R37+0xf000] ;  /* 0x00f00000251c7984 */ /* 0x000e220000000c00 */
[----:B------:R-:W-:Y:S02]  /*a360*/  LOP3.LUT R21, R5, 0xff, RZ, 0xc0, !PT ;  /* 0x000000ff05157812 */ /* 0x000fe400078ec0ff */
[----:B------:R-:W-:Y:S01]  /*a370*/  SHF.R.U32.HI R43, RZ, 0x10, R15 ;  /* 0x00000010ff2b7819 */ /* 0x000fe2000001160f */
[----:B------:R-:W1:Y:S01]  /*a380*/  LDS.128 R32, [R0+0xf000] ;  /* 0x00f0000000207984 */ /* 0x000e620000000c00 */
[----:B------:R-:W-:-:S02]  /*a390*/  PRMT R40, R40, 0x7604, R21 ;  /* 0x0000760428287816 */ /* 0x000fc40000000015 */
[----:B------:R-:W-:Y:S01]  /*a3a0*/  SHF.R.U32.HI R21, RZ, 0x10, R13 ;  /* 0x00000010ff157819 */ /* 0x000fe2000001160d */
[----:B------:R-:W-:Y:S01]  /*a3b0*/  IMAD.U32 R43, R43, 0x10000, RZ ;  /* 0x000100002b2b7824 */ /* 0x000fe200078e00ff */
[----:B------:R-:W-:Y:S02]  /*a3c0*/  SHF.R.U32.HI R45, RZ, 0x8, R7 ;  /* 0x00000008ff2d7819 */ /* 0x000fe40000011607 */
[----:B------:R-:W-:Y:S01]  /*a3d0*/  LOP3.LUT R44, R7, 0xff, RZ, 0xc0, !PT ;  /* 0x000000ff072c7812 */ /* 0x000fe200078ec0ff */
[----:B------:R-:W-:Y:S01]  /*a3e0*/  IMAD.U32 R21, R21, 0x10000, RZ ;  /* 0x0001000015157824 */ /* 0x000fe200078e00ff */
[----:B------:R-:W-:Y:S02]  /*a3f0*/  LOP3.LUT R45, R45, 0xff, RZ, 0xc0, !PT ;  /* 0x000000ff2d2d7812 */ /* 0x000fe400078ec0ff */
[----:B------:R-:W-:Y:S02]  /*a400*/  LOP3.LUT R49, R40, 0xff0000, R49, 0xf8, !PT ;  /* 0x00ff000028317812 */ /* 0x000fe400078ef831 */
[----:B------:R-:W-:-:S02]  /*a410*/  LOP3.LUT R21, R38, 0xff0000, R21, 0xf8, !PT ;  /* 0x00ff000026157812 */ /* 0x000fc400078ef815 */
[----:B------:R-:W-:Y:S02]  /*a420*/  PRMT R44, R45, 0x7604, R44 ;  /* 0x000076042d2c7816 */ /* 0x000fe4000000002c */
[----:B------:R-:W-:Y:S02]  /*a430*/  LOP3.LUT R49, R49, 0xff000000, R5, 0xf8, !PT ;  /* 0xff00000031317812 */ /* 0x000fe400078ef805 */
[----:B------:R-:W-:Y:S02]  /*a440*/  LOP3.LUT R45, R20, 0xff0000, R43, 0xf8, !PT ;  /* 0x00ff0000142d7812 */ /* 0x000fe400078ef82b */
[----:B------:R-:W-:Y:S02]  /*a450*/  LOP3.LUT R39, R39, 0xff0000, R12, 0xf8, !PT ;  /* 0x00ff000027277812 */ /* 0x000fe400078ef80c */
[----:B------:R-:W-:Y:S02]  /*a460*/  LOP3.LUT R41, R41, 0xff0000, R14, 0xf8, !PT ;  /* 0x00ff000029297812 */ /* 0x000fe400078ef80e */
[----:B------:R-:W-:-:S02]  /*a470*/  LOP3.LUT R43, R21, 0xff000000, R13, 0xf8, !PT ;  /* 0xff000000152b7812 */ /* 0x000fc400078ef80d */
[----:B------:R-:W-:Y:S02]  /*a480*/  LOP3.LUT R47, R47, 0xff0000, R4, 0xf8, !PT ;  /* 0x00ff00002f2f7812 */ /* 0x000fe400078ef804 */
[----:B------:R-:W-:Y:S02]  /*a490*/  LOP3.LUT R51, R51, 0xff0000, R6, 0xf8, !PT ;  /* 0x00ff000033337812 */ /* 0x000fe400078ef806 */
[----:B------:R-:W-:Y:S02]  /*a4a0*/  F2FP.F16.E4M3.UNPACK_B R48, R49 ;  /* 0x00000031ff30723e */ /* 0x000fe400020006ff */
[----:B------:R-:W-:Y:S02]  /*a4b0*/  SHF.R.U32.HI R53, RZ, 0x10, R7 ;  /* 0x00000010ff357819 */ /* 0x000fe40000011607 */
[----:B------:R-:W-:Y:S01]  /*a4c0*/  LOP3.LUT R20, R39, 0xff000000, R12, 0xf8, !PT ;  /* 0xff00000027147812 */ /* 0x000fe200078ef80c */
[--C-:B------:R-:W-:Y:S01]  /*a4d0*/  HADD2.F32 R50, -RZ, R48.reuse.H0_H0 ;  /* 0x20000030ff327230 */ /* 0x100fe20000004100 */
[----:B------:R-:W-:Y:S01]  /*a4e0*/  LOP3.LUT R45, R45, 0xff000000, R15, 0xf8, !PT ;  /* 0xff0000002d2d7812 */ /* 0x000fe200078ef80f */
[----:B------:R-:W-:Y:S01]  /*a4f0*/  IMAD.U32 R53, R53, 0x10000, RZ ;  /* 0x0001000035357824 */ /* 0x000fe200078e00ff */
[----:B0-----:R-:W-:Y:S01]  /*a500*/  F2FP.F16.E4M3.UNPACK_B R15, R28 ;  /* 0x0000001cff0f723e */ /* 0x001fe200020006ff */
[----:B------:R-:W-:Y:S01]  /*a510*/  HADD2.F32 R48, -RZ, R48.H1_H1 ;  /* 0x30000030ff307230 */ /* 0x000fe20000004100 */
[----:B-1----:R-:W-:-:S02]  /*a520*/  F2FP.F16.E4M3.UNPACK_B R21, R33 ;  /* 0x00000021ff15723e */ /* 0x002fc400020006ff */
[----:B------:R-:W-:Y:S02]  /*a530*/  F2FP.F16.E4M3.UNPACK_B R39, R28.H1 ;  /* 0x0000001cff27723e */ /* 0x000fe400030006ff */
[----:B------:R-:W-:Y:S02]  /*a540*/  LOP3.LUT R12, R41, 0xff000000, R14, 0xf8, !PT ;  /* 0xff000000290c7812 */ /* 0x000fe400078ef80e */
[----:B------:R-:W-:Y:S02]  /*a550*/  LOP3.LUT R38, R47, 0xff000000, R4, 0xf8, !PT ;  /* 0xff0000002f267812 */ /* 0x000fe400078ef804 */
[----:B------:R-:W-:Y:S02]  /*a560*/  F2FP.F16.E4M3.UNPACK_B R28, R43 ;  /* 0x0000002bff1c723e */ /* 0x000fe400020006ff */
[----:B------:R-:W-:Y:S01]  /*a570*/  LOP3.LUT R4, R51, 0xff000000, R6, 0xf8, !PT ;  /* 0xff00000033047812 */ /* 0x000fe200078ef806 */
[--C-:B------:R-:W-:Y:S01]  /*a580*/  HADD2.F32 R6, -RZ, R21.reuse.H0_H0 ;  /* 0x20000015ff067230 */ /* 0x100fe20000004100 */
[-C--:B------:R-:W-:Y:S01]  /*a590*/  F2FP.F16.E4M3.UNPACK_B R14, R29.reuse ;  /* 0x0000001dff0e723e */ /* 0x080fe200020006ff */
[----:B------:R-:W-:Y:S01]  /*a5a0*/  HADD2.F32 R21, -RZ, R21.H1_H1 ;  /* 0x30000015ff157230 */ /* 0x000fe20000004100 */
[----:B------:R-:W-:Y:S01]  /*a5b0*/  F2FP.F16.E4M3.UNPACK_B R40, R29.H1 ;  /* 0x0000001dff28723e */ /* 0x000fe200030006ff */
[----:B------:R-:W-:Y:S01]  /*a5c0*/  HADD2.F32 R29, -RZ, R28.H0_H0 ;  /* 0x2000001cff1d7230 */ /* 0x000fe20000004100 */
[-C--:B------:R-:W-:Y:S01]  /*a5d0*/  F2FP.F16.E4M3.UNPACK_B R42, R31.reuse ;  /* 0x0000001fff2a723e */ /* 0x080fe200020006ff */
[--C-:B------:R-:W-:Y:S01]  /*a5e0*/  HADD2.F32 R13, -RZ, R14.reuse.H0_H0 ;  /* 0x2000000eff0d7230 */ /* 0x100fe20000004100 */
[----:B------:R-:W-:Y:S01]  /*a5f0*/  F2FP.F16.E4M3.UNPACK_B R46, R31.H1 ;  /* 0x0000001fff2e723e */ /* 0x000fe200030006ff */
[----:B------:R-:W-:Y:S01]  /*a600*/  HADD2.F32 R14, -RZ, R14.H1_H1 ;  /* 0x3000000eff0e7230 */ /* 0x000fe20000004100 */
[----:B------:R-:W-:Y:S01]  /*a610*/  F2FP.F16.E4M3.UNPACK_B R31, R32 ;  /* 0x00000020ff1f723e */ /* 0x000fe200020006ff */
[----:B------:R-:W-:Y:S01]  /*a620*/  FMUL.FTZ R51, R21, R48 ;  /* 0x0000003015337220 */ /* 0x000fe20000410000 */
[----:B------:R-:W-:Y:S01]  /*a630*/  F2FP.F16.E4M3.UNPACK_B R41, R32.H1 ;  /* 0x00000020ff29723e */ /* 0x000fe200030006ff */
[----:B------:R-:W-:Y:S01]  /*a640*/  FMUL.FTZ R32, R6, R50 ;  /* 0x0000003206207220 */ /* 0x000fe20000410000 */
[----:B------:R-:W-:-:S02]  /*a650*/  LOP3.LUT R53, R44, 0xff0000, R53, 0xf8, !PT ;  /* 0x00ff00002c357812 */ /* 0x000fc400078ef835 */
[-C--:B------:R-:W-:Y:S02]  /*a660*/  F2FP.F16.E4M3.UNPACK_B R44, R35.reuse ;  /* 0x00000023ff2c723e */ /* 0x080fe400020006ff */
[----:B------:R-:W-:Y:S01]  /*a670*/  F2FP.F16.E4M3.UNPACK_B R47, R35.H1 ;  /* 0x00000023ff2f723e */ /* 0x000fe200030006ff */
[----:B------:R-:W-:Y:S01]  /*a680*/  FMUL.FTZ R35, R6, R29 ;  /* 0x0000001d06237220 */ /* 0x000fe20000410000 */
[----:B------:R-:W-:Y:S01]  /*a690*/  F2FP.F16.E4M3.UNPACK_B R33, R33.H1 ;  /* 0x00000021ff21723e */ /* 0x000fe200030006ff */
[C---:B------:R-:W-:Y:S01]  /*a6a0*/  FFMA.FTZ R6, R13.reuse, R29, -R32 ;  /* 0x0000001d0d067223 */ /* 0x040fe20000010820 */
[----:B------:R-:W-:Y:S01]  /*a6b0*/  F2FP.F16.E4M3.UNPACK_B R49, R49.H1 ;  /* 0x00000031ff31723e */ /* 0x000fe200030006ff */
[----:B------:R-:W-:Y:S01]  /*a6c0*/  HADD2.F32 R32, -RZ, R28.H1_H1 ;  /* 0x3000001cff207230 */ /* 0x000fe20000004100 */
[----:B------:R-:W-:Y:S01]  /*a6d0*/  F2FP.F16.E4M3.UNPACK_B R43, R43.H1 ;  /* 0x0000002bff2b723e */ /* 0x000fe200030006ff */
[----:B------:R-:W-:Y:S01]  /*a6e0*/  FFMA.FTZ R13, R13, R50, R35 ;  /* 0x000000320d0d7223 */ /* 0x000fe20000010023 */
[----:B------:R-:W-:Y:S01]  /*a6f0*/  HADD2.F32 R28, -RZ, R33.H0_H0 ;  /* 0x20000021ff1c7230 */ /* 0x000fe20000004100 */
[----:B------:R-:W-:Y:S01]  /*a700*/  LOP3.LUT R53, R53, 0xff000000, R7, 0xf8, !PT ;  /* 0xff00000035357812 */ /* 0x000fe200078ef807 */
[----:B------:R-:W-:-:S02]  /*a710*/  HADD2.F32 R50, -RZ, R49.H0_H0 ;  /* 0x20000031ff327230 */ /* 0x000fc40000004100 */
[-C--:B------:R-:W-:Y:S01]  /*a720*/  FMUL.FTZ R55, R21, R32.reuse ;  /* 0x0000002015377220 */ /* 0x080fe20000410000 */
[----:B------:R-:W-:Y:S02]  /*a730*/  HADD2.F32 R35, -RZ, R43.H0_H0 ;  /* 0x2000002bff237230 */ /* 0x000fe40000004100 */
[----:B------:R-:W-:Y:S01]  /*a740*/  FFMA.FTZ R21, R14, R32, -R51 ;  /* 0x000000200e157223 */ /* 0x000fe20000010833 */
[----:B------:R-:W-:Y:S02]  /*a750*/  HADD2.F32 R29, -RZ, R40.H0_H0 ;  /* 0x20000028ff1d7230 */ /* 0x000fe40000004100 */
[----:B------:R-:W-:Y:S01]  /*a760*/  FMUL.FTZ R52, R28, R50 ;  /* 0x000000321c347220 */ /* 0x000fe20000410000 */
[----:B------:R-:W-:Y:S01]  /*a770*/  FFMA.FTZ R14, R14, R48, R55 ;  /* 0x000000300e0e7223 */ /* 0x000fe20000010037 */
[----:B------:R-:W-:Y:S01]  /*a780*/  FMUL.FTZ R57, R28, R35 ;  /* 0x000000231c397220 */ /* 0x000fe20000410000 */
[----:B------:R-:W-:Y:S01]  /*a790*/  F2FP.F16.E4M3.UNPACK_B R51, R53 ;  /* 0x00000035ff33723e */ /* 0x000fe200020006ff */
[C---:B------:R-:W-:Y:S01]  /*a7a0*/  FFMA.FTZ R28, R29.reuse, R35, -R52 ;  /* 0x000000231d1c7223 */ /* 0x040fe20000010834 */
[----:B------:R-:W-:Y:S01]  /*a7b0*/  F2FP.F16.E4M3.UNPACK_B R48, R45 ;  /* 0x0000002dff30723e */ /* 0x000fe200020006ff */
[----:B------:R-:W-:Y:S01]  /*a7c0*/  FFMA.FTZ R29, R29, R50, R57 ;  /* 0x000000321d1d7223 */ /* 0x000fe20000010039 */
[----:B------:R-:W-:Y:S01]  /*a7d0*/  HADD2.F32 R50, -RZ, R49.H1_H1 ;  /* 0x30000031ff327230 */ /* 0x000fe20000004100 */
        /* <DEDUP_REMOVED lines=8> */
[C---:B------:R-:W-:Y:S01]  /*a860*/  FMUL.FTZ R59, R35.reuse, R52 ;  /* 0x00000034233b7220 */ /* 0x040fe20000410000 */
[----:B------:R-:W-:Y:S02]  /*a870*/  HADD2.F32 R33, -RZ, R33.H1_H1 ;  /* 0x30000021ff217230 */ /* 0x000fe40000004100 */
[-C--:B------:R-:W-:Y:S01]  /*a880*/  FMUL.FTZ R61, R35, R49.reuse ;  /* 0x00000031233d7220 */ /* 0x080fe20000410000 */
[----:B------:R-:W-:Y:S02]  /*a890*/  HADD2.F32 R43, -RZ, R43.H1_H1 ;  /* 0x3000002bff2b7230 */ /* 0x000fe40000004100 */
[C---:B------:R-:W-:Y:S01]  /*a8a0*/  FFMA.FTZ R35, R32.reuse, R49, -R59 ;  /* 0x0000003120237223 */ /* 0x040fe2000001083b */
[----:B------:R-:W-:Y:S02]  /*a8b0*/  HADD2.F32 R40, -RZ, R40.H1_H1 ;  /* 0x30000028ff287230 */ /* 0x000fe40000004100 */
[C---:B------:R-:W-:Y:S01]  /*a8c0*/  FMUL.FTZ R55, R33.reuse, R50 ;  /* 0x0000003221377220 */ /* 0x040fe20000410000 */
[----:B------:R-:W-:Y:S01]  /*a8d0*/  FFMA.FTZ R32, R32, R52, R61 ;  /* 0x0000003420207223 */ /* 0x000fe2000001003d */
[----:B------:R-:W-:Y:S01]  /*a8e0*/  HADD2.F32 R49, -RZ, R48.H1_H1 ;  /* 0x30000030ff317230 */ /* 0x000fe20000004100 */
[----:B------:R-:W-:Y:S01]  /*a8f0*/  F2FP.F16.E4M3.UNPACK_B R52, R53.H1 ;  /* 0x00000035ff34723e */ /* 0x000fe200030006ff */
[----:B------:R-:W-:Y:S01]  /*a900*/  FMUL.FTZ R57, R33, R43 ;  /* 0x0000002b21397220 */ /* 0x000fe20000410000 */
[----:B------:R-:W-:Y:S01]  /*a910*/  F2FP.F16.E4M3.UNPACK_B R48, R45.H1 ;  /* 0x0000002dff30723e */ /* 0x000fe200030006ff */
[----:B------:R-:W-:Y:S01]  /*a920*/  FFMA.FTZ R33, R40, R43, -R55 ;  /* 0x0000002b28217223 */ /* 0x000fe20000010837 */
[----:B------:R-:W-:-:S02]  /*a930*/  HADD2.F32 R51, -RZ, R51.H1_H1 ;  /* 0x30000033ff337230 */ /* 0x000fc40000004100 */
[----:B------:R-:W-:Y:S01]  /*a940*/  FFMA.FTZ R40, R40, R50, R57 ;  /* 0x0000003228287223 */ /* 0x000fe20000010039 */
[----:B------:R-:W-:Y:S02]  /*a950*/  HADD2.F32 R44, -RZ, R44.H1_H1 ;  /* 0x3000002cff2c7230 */ /* 0x000fe40000004100 */
[----:B------:R-:W-:Y:S02]  /*a960*/  HADD2.F32 R43, -RZ, R42.H1_H1 ;  /* 0x3000002aff2b7230 */ /* 0x000fe40000004100 */
[----:B------:R-:W-:Y:S02]  /*a970*/  HADD2.F32 R53, -RZ, R52.H0_H0 ;  /* 0x20000034ff357230 */ /* 0x000fe40000004100 */
[C---:B------:R-:W-:Y:S01]  /*a980*/  FMUL.FTZ R54, R44.reuse, R51 ;  /* 0x000000332c367220 */ /* 0x040fe20000410000 */
[----:B------:R-:W-:Y:S02]  /*a990*/  HADD2.F32 R42, -RZ, R47.H0_H0 ;  /* 0x2000002fff2a7230 */ /* 0x000fe40000004100 */
[----:B------:R-:W-:Y:S01]  /*a9a0*/  FMUL.FTZ R44, R44, R49 ;  /* 0x000000312c2c7220 */ /* 0x000fe20000410000 */
[----:B------:R-:W-:Y:S01]  /*a9b0*/  HADD2.F32 R50, -RZ, R48.H0_H0 ;  /* 0x20000030ff327230 */ /* 0x000fe20000004100 */
[----:B------:R-:W-:Y:S01]  /*a9c0*/  F2FP.SATFINITE.E4M3.F32.PACK_AB_MERGE_C R29, R40, R29, RZ ;  /* 0x0000001d281d723e */ /* 0x000fe200048070ff */
[----:B------:R-:W-:-:S02]  /*a9d0*/  HADD2.F32 R45, -RZ, R46.H0_H0 ;  /* 0x2000002eff2d7230 */ /* 0x000fc40000004100 */
[C---:B------:R-:W-:Y:S01]  /*a9e0*/  FMUL.FTZ R56, R42.reuse, R53 ;  /* 0x000000352a387220 */ /* 0x040fe20000410000 */
[----:B------:R-:W-:Y:S02]  /*a9f0*/  HADD2.F32 R55, -RZ, R52.H1_H1 ;  /* 0x30000034ff377230 */ /* 0x000fe40000004100 */
[-C--:B------:R-:W-:Y:S01]  /*aa00*/  FMUL.FTZ R58, R42, R50.reuse ;  /* 0x000000322a3a7220 */ /* 0x080fe20000410000 */
[C---:B------:R-:W-:Y:S01]  /*aa10*/  FFMA.FTZ R42, R43.reuse, R49, -R54 ;  /* 0x000000312b2a7223 */ /* 0x040fe20000010836 */
[----:B------:R-:W-:Y:S01]  /*aa20*/  FFMA.FTZ R43, R43, R51, R44 ;  /* 0x000000332b2b7223 */ /* 0x000fe2000001002c */
[C---:B------:R-:W-:Y:S01]  /*aa30*/  FFMA.FTZ R44, R45.reuse, R50, -R56 ;  /* 0x000000322d2c7223 */ /* 0x040fe20000010838 */
[----:B------:R-:W-:Y:S01]  /*aa40*/  FFMA.FTZ R45, R45, R53, R58 ;  /* 0x000000352d2d7223 */ /* 0x000fe2000001003a */
[----:B------:R-:W-:Y:S01]  /*aa50*/  F2FP.F16.E4M3.UNPACK_B R53, R38.H1 ;  /* 0x00000026ff35723e */ /* 0x000fe200030006ff */
[----:B------:R-:W-:Y:S01]  /*aa60*/  HADD2.F32 R51, -RZ, R48.H1_H1 ;  /* 0x30000030ff337230 */ /* 0x000fe20000004100 */
[----:B------:R-:W-:Y:S01]  /*aa70*/  F2FP.F16.E4M3.UNPACK_B R50, R20.H1 ;  /* 0x00000014ff32723e */ /* 0x000fe200030006ff */
[----:B------:R-:W-:Y:S01]  /*aa80*/  HADD2.F32 R48, -RZ, R47.H1_H1 ;  /* 0x3000002fff307230 */ /* 0x000fe20000004100 */
[----:B------:R-:W-:Y:S01]  /*aa90*/  F2FP.SATFINITE.E4M3.F32.PACK_AB_MERGE_C R13, R14, R13, R29 ;  /* 0x0000000d0e0d723e */ /* 0x000fe2000480701d */
[----:B------:R-:W-:-:S02]  /*aaa0*/  HADD2.F32 R54, -RZ, R53.H0_H0 ;  /* 0x20000035ff367230 */ /* 0x000fc40000004100 */
[----:B------:R-:W-:Y:S02]  /*aab0*/  HADD2.F32 R47, -RZ, R41.H0_H0 ;  /* 0x20000029ff2f7230 */ /* 0x000fe40000004100 */
        /* <DEDUP_REMOVED lines=11> */
[----:B------:R-:W-:Y:S02]  /*ab70*/  HADD2.F32 R54, -RZ, R53.H1_H1 ;  /* 0x30000035ff367230 */ /* 0x000fe40000004100 */
[C---:B------:R-:W-:Y:S01]  /*ab80*/  FFMA.FTZ R47, R46.reuse, R51, -R59 ;  /* 0x000000332e2f7223 */ /* 0x040fe2000001083b */
[----:B------:R-:W-:Y:S01]  /*ab90*/  HADD2.F32 R39, -RZ, R39.H1_H1 ;  /* 0x30000027ff277230 */ /* 0x000fe20000004100 */
[----:B------:R-:W-:Y:S01]  /*aba0*/  F2FP.F16.E4M3.UNPACK_B R50, R20 ;  /* 0x00000014ff32723e */ /* 0x000fe200020006ff */
[C---:B------:R-:W-:Y:S01]  /*abb0*/  FMUL.FTZ R53, R41.reuse, R52 ;  /* 0x0000003429357220 */ /* 0x040fe20000410000 */
[----:B------:R-:W-:Y:S01]  /*abc0*/  F2FP.F16.E4M3.UNPACK_B R51, R38 ;  /* 0x00000026ff33723e */ /* 0x000fe200020006ff */
[-C--:B------:R-:W-:Y:S01]  /*abd0*/  FMUL.FTZ R20, R41, R54.reuse ;  /* 0x0000003629147220 */ /* 0x080fe20000410000 */
[----:B------:R-:W-:Y:S01]  /*abe0*/  FFMA.FTZ R46, R46, R55, R56 ;  /* 0x000000372e2e7223 */ /* 0x000fe20000010038 */
[----:B------:R-:W-:Y:S01]  /*abf0*/  FFMA.FTZ R56, R39, R54, R53 ;  /* 0x0000003627387223 */ /* 0x000fe20000010035 */
[----:B------:R-:W-:-:S02]  /*ac00*/  HADD2.F32 R38, -RZ, R31.H0_H0 ;  /* 0x2000001fff267230 */ /* 0x000fc40000004100 */
[----:B------:R-:W-:Y:S01]  /*ac10*/  FFMA.FTZ R57, R39, R52, -R20 ;  /* 0x0000003427397223 */ /* 0x000fe20000010814 */
[--C-:B------:R-:W-:Y:S02]  /*ac20*/  HADD2.F32 R41, -RZ, R51.reuse.H0_H0 ;  /* 0x20000033ff297230 */ /* 0x100fe40000004100 */
[--C-:B------:R-:W-:Y:S02]  /*ac30*/  HADD2.F32 R39, -RZ, R50.reuse.H0_H0 ;  /* 0x20000032ff277230 */ /* 0x100fe40000004100 */
[----:B------:R-:W-:Y:S02]  /*ac40*/  HADD2.F32 R52, -RZ, R51.H1_H1 ;  /* 0x30000033ff347230 */ /* 0x000fe40000004100 */
[C---:B------:R-:W-:Y:S01]  /*ac50*/  FMUL.FTZ R53, R38.reuse, R41 ;  /* 0x0000002926357220 */ /* 0x040fe20000410000 */
[----:B------:R-:W-:Y:S02]  /*ac60*/  HADD2.F32 R31, -RZ, R31.H1_H1 ;  /* 0x3000001fff1f7230 */ /* 0x000fe40000004100 */
[----:B------:R-:W-:Y:S01]  /*ac70*/  FMUL.FTZ R55, R38, R39 ;  /* 0x0000002726377220 */ /* 0x000fe20000410000 */
[----:B------:R-:W-:Y:S01]  /*ac80*/  HADD2.F32 R20, -RZ, R15.H0_H0 ;  /* 0x2000000fff147230 */ /* 0x000fe20000004100 */
[----:B------:R-:W-:Y:S01]  /*ac90*/  F2FP.F16.E4M3.UNPACK_B R51, R4.H1 ;  /* 0x00000004ff33723e */ /* 0x000fe200030006ff */
[----:B------:R-:W-:-:S02]  /*aca0*/  HADD2.F32 R50, -RZ, R50.H1_H1 ;  /* 0x30000032ff327230 */ /* 0x000fc40000004100 */
[C---:B------:R-:W-:Y:S01]  /*acb0*/  FMUL.FTZ R54, R31.reuse, R52 ;  /* 0x000000341f367220 */ /* 0x040fe20000410000 */
[----:B------:R-:W-:Y:S02]  /*acc0*/  HADD2.F32 R15, -RZ, R15.H1_H1 ;  /* 0x3000000fff0f7230 */ /* 0x000fe40000004100 */
[C---:B------:R-:W-:Y:S01]  /*acd0*/  FFMA.FTZ R53, R20.reuse, R39, -R53 ;  /* 0x0000002714357223 */ /* 0x040fe20000010835 */
[----:B------:R-:W-:Y:S01]  /*ace0*/  FFMA.FTZ R55, R20, R41, R55 ;  /* 0x0000002914377223 */ /* 0x000fe20000010037 */
[----:B------:R-:W-:Y:S01]  /*acf0*/  F2FP.F16.E4M3.UNPACK_B R38, R12.H1 ;  /* 0x0000000cff26723e */ /* 0x000fe200030006ff */
[-C--:B------:R-:W-:Y:S01]  /*ad00*/  FMUL.FTZ R31, R31, R50.reuse ;  /* 0x000000321f1f7220 */ /* 0x080fe20000410000 */
[----:B------:R-:W-:Y:S02]  /*ad10*/  HADD2.F32 R41, -RZ, R51.H0_H0 ;  /* 0x20000033ff297230 */ /* 0x000fe40000004100 */
[----:B------:R-:W-:Y:S01]  /*ad20*/  FFMA.FTZ R54, R15, R50, -R54 ;  /* 0x000000320f367223 */ /* 0x000fe20000010836 */
[----:B------:R-:W-:-:S02]  /*ad30*/  HADD2.F32 R20, -RZ, R34.H0_H0 ;  /* 0x20000022ff147230 */ /* 0x000fc40000004100 */
[----:B------:R-:W-:Y:S01]  /*ad40*/  FFMA.FTZ R52, R15, R52, R31 ;  /* 0x000000340f347223 */ /* 0x000fe2000001001f */
[--C-:B------:R-:W-:Y:S01]  /*ad50*/  HADD2.F32 R31, -RZ, R38.reuse.H0_H0 ;  /* 0x20000026ff1f7230 */ /* 0x100fe20000004100 */
[----:B------:R-:W-:Y:S01]  /*ad60*/  F2FP.F16.E4M3.UNPACK_B R12, R12 ;  /* 0x0000000cff0c723e */ /* 0x000fe200020006ff */
[----:B------:R-:W-:Y:S02]  /*ad70*/  HADD2.F32 R39, -RZ, R38.H1_H1 ;  /* 0x30000026ff277230 */ /* 0x000fe40000004100 */
[C---:B------:R-:W-:Y:S01]  /*ad80*/  FMUL.FTZ R38, R20.reuse, R41 ;  /* 0x0000002914267220 */ /* 0x040fe20000410000 */
[----:B------:R-:W-:Y:S02]  /*ad90*/  HADD2.F32 R15, -RZ, R30.H0_H0 ;  /* 0x2000001eff0f7230 */ /* 0x000fe40000004100 */
[----:B------:R-:W-:Y:S01]  /*ada0*/  FMUL.FTZ R20, R20, R31 ;  /* 0x0000001f14147220 */ /* 0x000fe20000410000 */
[----:B------:R-:W-:Y:S01]  /*adb0*/  HADD2.F32 R51, -RZ, R51.H1_H1 ;  /* 0x30000033ff337230 */ /* 0x000fe20000004100 */
[----:B------:R-:W-:Y:S01]  /*adc0*/  F2FP.F16.E4M3.UNPACK_B R4, R4 ;  /* 0x00000004ff04723e */ /* 0x000fe200020006ff */
[----:B------:R-:W-:-:S02]  /*add0*/  HADD2.F32 R34, -RZ, R34.H1_H1 ;  /* 0x30000022ff227230 */ /* 0x000fc40000004100 */
[C---:B------:R-:W-:Y:S01]  /*ade0*/  FFMA.FTZ R38, R15.reuse, R31, -R38 ;  /* 0x0000001f0f267223 */ /* 0x040fe20000010826 */
[----:B------:R-:W-:Y:S02]  /*adf0*/  HADD2.F32 R30, -RZ, R30.H1_H1 ;  /* 0x3000001eff1e7230 */ /* 0x000fe40000004100 */
[----:B------:R-:W-:Y:S01]  /*ae00*/  FFMA.FTZ R41, R15, R41, R20 ;  /* 0x000000290f297223 */ /* 0x000fe20000010014 */
[--C-:B------:R-:W-:Y:S02]  /*ae10*/  HADD2.F32 R15, -RZ, R12.reuse.H0_H0 ;  /* 0x2000000cff0f7230 */ /* 0x100fe40000004100 */
[C---:B------:R-:W-:Y:S01]  /*ae20*/  FMUL.FTZ R31, R34.reuse, R51 ;  /* 0x00000033221f7220 */ /* 0x040fe20000410000 */
[-C--:B------:R-:W-:Y:S01]  /*ae30*/  FMUL.FTZ R34, R34, R39.reuse ;  /* 0x0000002722227220 */ /* 0x080fe20000410000 */
[----:B------:R-:W-:Y:S02]  /*ae40*/  HADD2.F32 R20, -RZ, R12.H1_H1 ;  /* 0x3000000cff147230 */ /* 0x000fe40000004100 */
[C---:B------:R-:W-:Y:S01]  /*ae50*/  FFMA.FTZ R59, R30.reuse, R39, -R31 ;  /* 0x000000271e3b7223 */ /* 0x040fe2000001081f */
[----:B------:R-:W-:Y:S01]  /*ae60*/  FFMA.FTZ R50, R30, R51, R34 ;  /* 0x000000331e327223 */ /* 0x000fe20000010022 */
[----:B------:R-:W-:-:S02]  /*ae70*/  HADD2.F32 R12, -RZ, R7.H0_H0 ;  /* 0x20000007ff0c7230 */ /* 0x000fc40000004100 */
[--C-:B------:R-:W-:Y:S01]  /*ae80*/  HADD2.F32 R30, -RZ, R4.reuse.H1_H1 ;  /* 0x30000004ff1e7230 */ /* 0x100fe20000004100 */
[----:B------:R-:W-:Y:S01]  /*ae90*/  F2FP.SATFINITE.E4M3.F32.PACK_AB_MERGE_C R38, R59, R38, RZ ;  /* 0x000000263b26723e */ /* 0x000fe200048070ff */
[----:B------:R-:W-:Y:S01]  /*aea0*/  HADD2.F32 R7, -RZ, R7.H1_H1 ;  /* 0x30000007ff077230 */ /* 0x000fe20000004100 */
[----:B------:R-:W-:Y:S01]  /*aeb0*/  F2FP.SATFINITE.E4M3.F32.PACK_AB_MERGE_C R41, R50, R41, RZ ;  /* 0x000000293229723e */ /* 0x000fe200048070ff */
[----:B------:R-:W-:Y:S02]  /*aec0*/  HADD2.F32 R31, -RZ, R4.H0_H0 ;  /* 0x20000004ff1f7230 */ /* 0x000fe40000004100 */
[--C-:B------:R-:W-:Y:S02]  /*aed0*/  HADD2.F32 R4, -RZ, R5.reuse.H0_H0 ;  /* 0x20000005ff047230 */ /* 0x100fe40000004100 */
[C---:B------:R-:W-:Y:S01]  /*aee0*/  FMUL.FTZ R34, R7.reuse, R30 ;  /* 0x0000001e07227220 */ /* 0x040fe20000410000 */
[----:B------:R-:W-:Y:S02]  /*aef0*/  HADD2.F32 R5, -RZ, R5.H1_H1 ;  /* 0x30000005ff057230 */ /* 0x000fe40000004100 */
[C---:B------:R-:W-:Y:S01]  /*af00*/  FMUL.FTZ R39, R12.reuse, R31 ;  /* 0x0000001f0c277220 */ /* 0x040fe20000410000 */
[-C--:B------:R-:W-:Y:S01]  /*af10*/  FMUL.FTZ R7, R7, R20.reuse ;  /* 0x0000001407077220 */ /* 0x080fe20000410000 */
[----:B------:R-:W-:Y:S01]  /*af20*/  FMUL.FTZ R12, R12, R15 ;  /* 0x0000000f0c0c7220 */ /* 0x000fe20000410000 */
[----:B------:R-:W-:-:S02]  /*af30*/  FFMA.FTZ R34, R5, R20, -R34 ;  /* 0x0000001405227223 */ /* 0x000fc40000010822 */
[----:B------:R-:W-:Y:S01]  /*af40*/  FFMA.FTZ R30, R5, R30, R7 ;  /* 0x0000001e051e7223 */ /* 0x000fe20000010007 */
[C---:B------:R-:W-:Y:S01]  /*af50*/  FFMA.FTZ R39, R4.reuse, R15, -R39 ;  /* 0x0000000f04277223 */ /* 0x040fe20000010827 */
[----:B------:R-:W-:Y:S01]  /*af60*/  FFMA.FTZ R31, R4, R31, R12 ;  /* 0x0000001f041f7223 */ /* 0x000fe2000001000c */
[----:B------:R-:W-:Y:S02]  /*af70*/  F2FP.SATFINITE.E4M3.F32.PACK_AB_MERGE_C R5, R33, R28, RZ ;  /* 0x0000001c2105723e */ /* 0x000fe400048070ff */
[----:B------:R-:W-:Y:S02]  /*af80*/  F2FP.SATFINITE.E4M3.F32.PACK_AB_MERGE_C R7, R47, R44, RZ ;  /* 0x0000002c2f07723e */ /* 0x000fe400048070ff */
[----:B------:R-:W-:Y:S02]  /*af90*/  F2FP.SATFINITE.E4M3.F32.PACK_AB_MERGE_C R4, R57, R48, RZ ;  /* 0x000000303904723e */ /* 0x000fe400048070ff */
[----:B------:R-:W-:Y:S02]  /*afa0*/  F2FP.SATFINITE.E4M3.F32.PACK_AB_MERGE_C R15, R46, R45, RZ ;  /* 0x0000002d2e0f723e */ /* 0x000fe400048070ff */
[----:B------:R-:W-:-:S02]  /*afb0*/  F2FP.SATFINITE.E4M3.F32.PACK_AB_MERGE_C R12, R56, R49, RZ ;  /* 0x00000031380c723e */ /* 0x000fc400048070ff */
[----:B------:R-:W-:Y:S02]  /*afc0*/  F2FP.SATFINITE.E4M3.F32.PACK_AB_MERGE_C R5, R21, R6, R5 ;  /* 0x000000061505723e */ /* 0x000fe40004807005 */
[----:B------:R-:W-:Y:S02]  /*afd0*/  F2FP.SATFINITE.E4M3.F32.PACK_AB_MERGE_C R7, R42, R35, R7 ;  /* 0x000000232a07723e */ /* 0x000fe40004807007 */
[----:B------:R-:W-:Y:S02]  /*afe0*/  F2FP.SATFINITE.E4M3.F32.PACK_AB_MERGE_C R4, R54, R53, R4 ;  /* 0x000000353604723e */ /* 0x000fe40004807004 */
[----:B------:R-:W-:Y:S02]  /*aff0*/  F2FP.SATFINITE.E4M3.F32.PACK_AB_MERGE_C R6, R34, R39, R38 ;  /* 0x000000272206723e */ /* 0x000fe40004807026 */
[----:B------:R-:W-:Y:S02]  /*b000*/  F2FP.SATFINITE.E4M3.F32.PACK_AB_MERGE_C R15, R43, R32, R15 ;  /* 0x000000202b0f723e */ /* 0x000fe4000480700f */
[----:B------:R-:W-:Y:S01]  /*b010*/  F2FP.SATFINITE.E4M3.F32.PACK_AB_MERGE_C R12, R52, R55, R12 ;  /* 0x00000037340c723e */ /* 0x000fe2000480700c */
[----:B------:R0:W-:Y:S01]  /*b020*/  STS.128 [R37+0xf000], R4 ;  /* 0x00f0000425007388 */ /* 0x0001e20000000c00 */
[----:B------:R-:W-:-:S05]  /*b030*/  F2FP.SATFINITE.E4M3.F32.PACK_AB_MERGE_C R14, R30, R31, R41 ;  /* 0x0000001f1e0e723e */ /* 0x000fca0004807029 */
[----:B------:R0:W-:Y:S02]  /*b040*/  STS.128 [R0+0xf000], R12 ;  /* 0x00f0000c00007388 */ /* 0x0001e40000000c00 */
.L_x_1216:
[----:B------:R-:W-:Y:S05]  /*b050*/  BSYNC B1 ;  /* 0x0000000000017941 */ /* 0x000fea0003800000 */
.L_x_1215:
[----:B------:R-:W-:Y:S05]  /*b060*/  @P1 BRA `(.L_x_1205) ;  /* 0x0000000c00f81947 */ /* 0x000fea0003800000 */
[----:B----4-:R-:W2:Y:S04]  /*b070*/  LDL R21, [R1+0x70] ;  /* 0x0000700001157983 */ /* 0x010ea80000100800 */
[----:B------:R-:W4:Y:S01]  /*b080*/  LDL R49, [R1+0x74] ;  /* 0x0000740001317983 */ /* 0x000f220000100800 */
[----:B0----5:R-:W-:Y:S02]  /*b090*/  SHF.R.U32.HI R0, RZ, 0x8, R24 ;  /* 0x00000008ff007819 */ /* 0x021fe40000011618 */
[----:B------:R-:W-:Y:S02]  /*b0a0*/  LOP3.LUT R5, R24, 0xff, RZ, 0xc0, !PT ;  /* 0x000000ff18057812 */ /* 0x000fe400078ec0ff */
[----:B------:R-:W-:Y:S02]  /*b0b0*/  LOP3.LUT R0, R0, 0xff, RZ, 0xc0, !PT ;  /* 0x000000ff00007812 */ /* 0x000fe400078ec0ff */
[----:B------:R-:W-:-:S02]  /*b0c0*/  SHF.R.U32.HI R14, RZ, 0x8, R25 ;  /* 0x00000008ff0e7819 */ /* 0x000fc40000011619 */
[----:B---3--:R-:W-:Y:S02]  /*b0d0*/  PRMT R20, R0, 0x7604, R5 ;  /* 0x0000760400147816 */ /* 0x008fe40000000005 */
[----:B------:R-:W-:Y:S02]  /*b0e0*/  LOP3.LUT R7, R25, 0xff, RZ, 0xc0, !PT ;  /* 0x000000ff19077812 */ /* 0x000fe400078ec0ff */
[----:B------:R-:W-:Y:S02]  /*b0f0*/  SHF.R.U32.HI R6, RZ, 0x8, R27 ;  /* 0x00000008ff067819 */ /* 0x000fe4000001161b */
[----:B------:R-:W-:Y:S02]  /*b100*/  LOP3.LUT R0, R14, 0xff, RZ, 0xc0, !PT ;  /* 0x000000ff0e007812 */ /* 0x000fe400078ec0ff */
[----:B------:R-:W-:Y:S02]  /*b110*/  LOP3.LUT R13, R27, 0xff, RZ, 0xc0, !PT ;  /* 0x000000ff1b0d7812 */ /* 0x000fe400078ec0ff */
[----:B------:R-:W-:-:S02]  /*b120*/  LOP3.LUT R6, R6, 0xff, RZ, 0xc0, !PT ;  /* 0x000000ff06067812 */ /* 0x000fc400078ec0ff */
[----:B------:R-:W-:Y:S02]  /*b130*/  PRMT R28, R0, 0x7604, R7 ;  /* 0x00007604001c7816 */ /* 0x000fe40000000007 */
[----:B------:R-:W-:Y:S02]  /*b140*/  SHF.R.U32.HI R12, RZ, 0x8, R8 ;  /* 0x00000008ff0c7819 */ /* 0x000fe40000011608 */
[----:B------:R-:W-:Y:S02]  /*b150*/  PRMT R32, R6, 0x7604, R13 ;  /* 0x0000760406207816 */ /* 0x000fe4000000000d */
[----:B------:R-:W-:Y:S02]  /*b160*/  LOP3.LUT R15, R8, 0xff, RZ, 0xc0, !PT ;  /* 0x000000ff080f7812 */ /* 0x000fe400078ec0ff */
[----:B------:R-:W-:Y:S02]  /*b170*/  LOP3.LUT R12, R12, 0xff, RZ, 0xc0, !PT ;  /* 0x000000ff0c0c7812 */ /* 0x000fe400078ec0ff */
[----:B------:R-:W-:-:S02]  /*b180*/  SHF.R.U32.HI R13, RZ, 0x8, R10 ;  /* 0x00000008ff0d7819 */ /* 0x000fc4000001160a */
[----:B------:R-:W-:Y:S02]  /*b190*/  PRMT R33, R12, 0x7604, R15 ;  /* 0x000076040c217816 */ /* 0x000fe4000000000f */
[----:B------:R-:W-:Y:S02]  /*b1a0*/  LOP3.LUT R14, R13, 0xff, RZ, 0xc0, !PT ;  /* 0x000000ff0d0e7812 */ /* 0x000fe400078ec0ff */
        /* <DEDUP_REMOVED lines=8> */
[----:B------:R-:W-:Y:S02]  /*b230*/  SHF.R.U32.HI R29, RZ, 0x8, R11 ;  /* 0x00000008ff1d7819 */ /* 0x000fe4000001160b */
[----:B------:R-:W-:-:S02]  /*b240*/  LOP3.LUT R34, R11, 0xff, RZ, 0xc0, !PT ;  /* 0x000000ff0b227812 */ /* 0x000fc400078ec0ff */
[----:B------:R-:W-:-:S04]  /*b250*/  SHF.R.U32.HI R31, RZ, 0x10, R27 ;  /* 0x00000010ff1f7819 */ /* 0x000fc8000001161b */
[----:B------:R-:W-:-:S04]  /*b260*/  LOP3.LUT R31, R31, 0xff, RZ, 0xc0, !PT ;  /* 0x000000ff1f1f7812 */ /* 0x000fc800078ec0ff */
[----:B------:R-:W-:Y:S02]  /*b270*/  PRMT R31, R31, 0x7054, R32 ;  /* 0x000070541f1f7816 */ /* 0x000fe40000000020 */
[----:B------:R-:W-:Y:S02]  /*b280*/  SHF.R.U32.HI R32, RZ, 0x10, R11 ;  /* 0x00000010ff207819 */ /* 0x000fe4000001160b */
[----:B------:R-:W-:Y:S02]  /*b290*/  LOP3.LUT R38, R31, 0xff000000, R27, 0xf8, !PT ;  /* 0xff0000001f267812 */ /* 0x000fe400078ef81b */
[----:B------:R-:W-:Y:S02]  /*b2a0*/  LOP3.LUT R32, R32, 0xff, RZ, 0xc0, !PT ;  /* 0x000000ff20207812 */ /* 0x000fe400078ec0ff */
[----:B--2---:R-:W-:Y:S02]  /*b2b0*/  LEA.HI R3, R3, R21, RZ, 0x1c ;  /* 0x0000001503037211 */ /* 0x004fe400078fe0ff */
[----:B------:R-:W-:-:S02]  /*b2c0*/  LOP3.LUT R21, R10, 0xff, RZ, 0xc0, !PT ;  /* 0x000000ff0a157812 */ /* 0x000fc400078ec0ff */
[C---:B------:R-:W-:Y:S01]  /*b2d0*/  LEA.HI R0, R3.reuse, R3, RZ, 0x1 ;  /* 0x0000000303007211 */ /* 0x040fe200078f08ff */
[----:B------:R-:W-:Y:S01]  /*b2e0*/  IMAD.SHL.U32 R3, R3, 0x10, RZ ;  /* 0x0000001003037824 */ /* 0x000fe200078e00ff */
[----:B------:R-:W-:Y:S01]  /*b2f0*/  PRMT R37, R14, 0x7604, R21 ;  /* 0x000076040e257816 */ /* 0x000fe20000000015 */
[----:B----4-:R-:W-:Y:S01]  /*b300*/  LDS.128 R4, [R49+0xf000] ;  /* 0x00f0000031047984 */ /* 0x010fe20000000c00 */
[----:B------:R-:W-:Y:S02]  /*b310*/  SHF.R.S32.HI R0, RZ, 0x1, R0 ;  /* 0x00000001ff007819 */ /* 0x000fe40000011400 */
[----:B------:R-:W-:Y:S02]  /*b320*/  LOP3.LUT R3, R63, 0x10, R3, 0xf8, !PT ;  /* 0x000000103f037812 */ /* 0x000fe400078ef803 */
[----:B------:R-:W-:Y:S01]  /*b330*/  SHF.R.U32.HI R21, RZ, 0x10, R25 ;  /* 0x00000010ff157819 */ /* 0x000fe20000011619 */
[----:B------:R-:W-:Y:S01]  /*b340*/  IMAD R13, R0, 0x1800, R62 ;  /* 0x00001800000d7824 */ /* 0x000fe200078e023e */
[----:B------:R-:W-:-:S02]  /*b350*/  LOP3.LUT R0, R3, R60, RZ, 0x3c, !PT ;  /* 0x0000003c03007212 */ /* 0x000fc400078e3cff */
[----:B------:R-:W-:Y:S02]  /*b360*/  LOP3.LUT R3, R29, 0xff, RZ, 0xc0, !PT ;  /* 0x000000ff1d037812 */ /* 0x000fe400078ec0ff */
[----:B------:R-:W-:Y:S02]  /*b370*/  IADD3 R0, R16, R13, R0 ;  /* 0x0000000d10007210 */ /* 0x000fe40007ffe000 */
[----:B-1----:R-:W-:Y:S02]  /*b380*/  PRMT R39, R3, 0x7604, R34 ;  /* 0x0000760403277816 */ /* 0x002fe40000000022 */
[----:B------:R-:W-:Y:S01]  /*b390*/  LOP3.LUT R21, R21, 0xff, RZ, 0xc0, !PT ;  /* 0x000000ff15157812 */ /* 0x000fe200078ec0ff */
[----:B------:R-:W0:Y:S01]  /*b3a0*/  LDS.128 R12, [R0+0xf000] ;  /* 0x00f00000000c7984 */ /* 0x000e220000000c00 */
[----:B------:R-:W-:Y:S02]  /*b3b0*/  SHF.R.U32.HI R3, RZ, 0x10, R24 ;  /* 0x00000010ff037819 */ /* 0x000fe40000011618 */
[----:B------:R-:W-:-:S02]  /*b3c0*/  SHF.R.U32.HI R29, RZ, 0x10, R26 ;  /* 0x00000010ff1d7819 */ /* 0x000fc4000001161a */
[----:B------:R-:W-:Y:S02]  /*b3d0*/  PRMT R21, R21, 0x7054, R28 ;  /* 0x0000705415157816 */ /* 0x000fe4000000001c */
[----:B------:R-:W-:Y:S02]  /*b3e0*/  LOP3.LUT R3, R3, 0xff, RZ, 0xc0, !PT ;  /* 0x000000ff03037812 */ /* 0x000fe400078ec0ff */
[----:B------:R-:W-:Y:S02]  /*b3f0*/  SHF.R.U32.HI R28, RZ, 0x10, R9 ;  /* 0x00000010ff1c7819 */ /* 0x000fe40000011609 */
[----:B------:R-:W-:Y:S02]  /*b400*/  LOP3.LUT R29, R29, 0xff, RZ, 0xc0, !PT ;  /* 0x000000ff1d1d7812 */ /* 0x000fe400078ec0ff */
[----:B------:R-:W-:Y:S02]  /*b410*/  PRMT R3, R3, 0x7054, R20 ;  /* 0x0000705403037816 */ /* 0x000fe40000000014 */
[----:B------:R-:W-:-:S02]  /*b420*/  LOP3.LUT R28, R28, 0xff, RZ, 0xc0, !PT ;  /* 0x000000ff1c1c7812 */ /* 0x000fc400078ec0ff */
[----:B------:R-:W-:Y:S02]  /*b430*/  SHF.R.U32.HI R20, RZ, 0x10, R8 ;  /* 0x00000010ff147819 */ /* 0x000fe40000011608 */
[----:B------:R-:W-:Y:S02]  /*b440*/  PRMT R29, R29, 0x7054, R30 ;  /* 0x000070541d1d7816 */ /* 0x000fe4000000001e */
[----:B------:R-:W-:Y:S02]  /*b450*/  SHF.R.U32.HI R30, RZ, 0x10, R10 ;  /* 0x00000010ff1e7819 */ /* 0x000fe4000001160a */
[----:B------:R-:W-:Y:S02]  /*b460*/  PRMT R35, R28, 0x7054, R35 ;  /* 0x000070541c237816 */ /* 0x000fe40000000023 */
[----:B------:R-:W-:Y:S02]  /*b470*/  LOP3.LUT R20, R20, 0xff, RZ, 0xc0, !PT ;  /* 0x000000ff14147812 */ /* 0x000fe400078ec0ff */
[----:B------:R-:W-:-:S02]  /*b480*/  LOP3.LUT R30, R30, 0xff, RZ, 0xc0, !PT ;  /* 0x000000ff1e1e7812 */ /* 0x000fc400078ec0ff */
[----:B------:R-:W-:Y:S02]  /*b490*/  PRMT R41, R32, 0x7054, R39 ;  /* 0x0000705420297816 */ /* 0x000fe40000000027 */
[----:B------:R-:W-:Y:S02]  /*b4a0*/  LOP3.LUT R39, R35, 0xff000000, R9, 0xf8, !PT ;  /* 0xff00000023277812 */ /* 0x000fe400078ef809 */
[----:B------:R-:W-:Y:S02]  /*b4b0*/  PRMT R33, R20, 0x7054, R33 ;  /* 0x0000705414217816 */ /* 0x000fe40000000021 */
[----:B------:R-:W-:Y:S02]  /*b4c0*/  LOP3.LUT R28, R21, 0xff000000, R25, 0xf8, !PT ;  /* 0xff000000151c7812 */ /* 0x000fe400078ef819 */
[----:B------:R-:W-:Y:S02]  /*b4d0*/  LOP3.LUT R20, R3, 0xff000000, R24, 0xf8, !PT ;  /* 0xff00000003147812 */ /* 0x000fe400078ef818 */
[----:B------:R-:W-:-:S02]  /*b4e0*/  PRMT R37, R30, 0x7054, R37 ;  /* 0x000070541e257816 */ /* 0x000fc40000000025 */
[----:B------:R-:W-:Y:S02]  /*b4f0*/  LOP3.LUT R3, R29, 0xff000000, R26, 0xf8, !PT ;  /* 0xff0000001d037812 */ /* 0x000fe400078ef81a */
[----:B------:R-:W-:Y:S02]  /*b500*/  F2FP.F16.E4M3.UNPACK_B R40, R39 ;  /* 0x00000027ff28723e */ /* 0x000fe400020006ff */
[----:B0-----:R-:W-:Y:S02]  /*b510*/  F2FP.F16.E4M3.UNPACK_B R26, R13 ;  /* 0x0000000dff1a723e */ /* 0x001fe400020006ff */
[----:B------:R-:W-:Y:S01]  /*b520*/  F2FP.F16.E4M3.UNPACK_B R32, R28 ;  /* 0x0000001cff20723e */ /* 0x000fe200020006ff */
[----:B------:R-:W-:Y:S01]  /*b530*/  HADD2.F32 R42, -RZ, R40.H0_H0 ;  /* 0x20000028ff2a7230 */ /* 0x000fe20000004100 */
[----:B------:R-:W-:Y:S02]  /*b540*/  LOP3.LUT R21, R33, 0xff000000, R8, 0xf8, !PT ;  /* 0xff00000021157812 */ /* 0x000fe400078ef808 */
[----:B------:R-:W-:Y:S01]  /*b550*/  LOP3.LUT R8, R37, 0xff000000, R10, 0xf8, !PT ;  /* 0xff00000025087812 */ /* 0x000fe200078ef80a */
[----:B------:R-:W-:Y:S01]  /*b560*/  HADD2.F32 R34, -RZ, R32.H0_H0 ;  /* 0x20000020ff227230 */ /* 0x000fe20000004100 */
[----:B------:R-:W-:-:S02]  /*b570*/  F2FP.F16.E4M3.UNPACK_B R10, R5 ;  /* 0x00000005ff0a723e */ /* 0x000fc400020006ff */
[----:B------:R-:W-:Y:S01]  /*b580*/  F2FP.F16.E4M3.UNPACK_B R25, R5.H1 ;  /* 0x00000005ff19723e */ /* 0x000fe200030006ff */
[----:B------:R-:W-:Y:S01]  /*b590*/  HADD2.F32 R5, -RZ, R26.H0_H0 ;  /* 0x2000001aff057230 */ /* 0x000fe20000004100 */
[-C--:B------:R-:W-:Y:S01]  /*b5a0*/  F2FP.F16.E4M3.UNPACK_B R24, R12.reuse ;  /* 0x0000000cff18723e */ /* 0x080fe200020006ff */
[----:B------:R-:W-:Y:S01]  /*b5b0*/  HADD2.F32 R9, -RZ, R10.H0_H0 ;  /* 0x2000000aff097230 */ /* 0x000fe20000004100 */
[----:B------:R-:W-:Y:S01]  /*b5c0*/  F2FP.F16.E4M3.UNPACK_B R30, R12.H1 ;  /* 0x0000000cff1e723e */ /* 0x000fe200030006ff */
[----:B------:R-:W-:Y:S01]  /*b5d0*/  HADD2.F32 R26, -RZ, R26.H1_H1 ;  /* 0x3000001aff1a7230 */ /* 0x000fe20000004100 */
[----:B------:R-:W-:Y:S01]  /*b5e0*/  F2FP.F16.E4M3.UNPACK_B R27, R13.H1 ;  /* 0x0000000dff1b723e */ /* 0x000fe200030006ff */
[C---:B------:R-:W-:Y:S01]  /*b5f0*/  FMUL.FTZ R12, R5.reuse, R42 ;  /* 0x0000002a050c7220 */ /* 0x040fe20000410000 */
[----:B------:R-:W-:Y:S01]  /*b600*/  FMUL.FTZ R13, R5, R34 ;  /* 0x00000022050d7220 */ /* 0x000fe20000410000 */
[----:B------:R-:W-:Y:S01]  /*b610*/  F2FP.F16.E4M3.UNPACK_B R39, R39.H1 ;  /* 0x00000027ff27723e */ /* 0x000fe200030006ff */
[----:B------:R-:W-:Y:S01]  /*b620*/  HADD2.F32 R10, -RZ, R10.H1_H1 ;  /* 0x3000000aff0a7230 */ /* 0x000fe20000004100 */
[----:B------:R-:W-:Y:S01]  /*b630*/  F2FP.F16.E4M3.UNPACK_B R28, R28.H1 ;  /* 0x0000001cff1c723e */ /* 0x000fe200030006ff */
[----:B------:R-:W-:Y:S01]  /*b640*/  FFMA.FTZ R5, R9, R34, -R12 ;  /* 0x0000002209057223 */ /* 0x000fe2000001080c */
[----:B------:R-:W-:Y:S01]  /*b650*/  LOP3.LUT R43, R41, 0xff000000, R11, 0xf8, !PT ;  /* 0xff000000292b7812 */ /* 0x000fe200078ef80b */
[----:B------:R-:W-:Y:S01]  /*b660*/  FFMA.FTZ R9, R9, R42, R13 ;  /* 0x0000002a09097223 */ /* 0x000fe2000001000d */
[----:B------:R-:W-:Y:S01]  /*b670*/  HADD2.F32 R41, -RZ, R40.H1_H1 ;  /* 0x30000028ff297230 */ /* 0x000fe20000004100 */
[-C--:B------:R-:W-:Y:S01]  /*b680*/  F2FP.F16.E4M3.UNPACK_B R33, R15.reuse ;  /* 0x0000000fff21723e */ /* 0x080fe200020006ff */
[----:B------:R-:W-:Y:S01]  /*b690*/  HADD2.F32 R13, -RZ, R32.H1_H1 ;  /* 0x30000020ff0d7230 */ /* 0x000fe20000004100 */
[----:B------:R-:W-:Y:S01]  /*b6a0*/  F2FP.F16.E4M3.UNPACK_B R37, R15.H1 ;  /* 0x0000000fff25723e */ /* 0x000fe200030006ff */
[----:B------:R-:W-:-:S02]  /*b6b0*/  HADD2.F32 R34, -RZ, R39.H0_H0 ;  /* 0x20000027ff227230 */ /* 0x000fc40000004100 */
[C---:B------:R-:W-:Y:S01]  /*b6c0*/  FMUL.FTZ R45, R26.reuse, R41 ;  /* 0x000000291a2d7220 */ /* 0x040fe20000410000 */
[----:B------:R-:W-:Y:S02]  /*b6d0*/  HADD2.F32 R12, -RZ, R27.H0_H0 ;  /* 0x2000001bff0c7230 */ /* 0x000fe40000004100 */
[----:B------:R-:W-:Y:S01]  /*b6e0*/  FMUL.FTZ R26, R26, R13 ;  /* 0x0000000d1a1a7220 */ /* 0x000fe20000410000 */
[--C-:B------:R-:W-:Y:S01]  /*b6f0*/  HADD2.F32 R32, -RZ, R28.reuse.H0_H0 ;  /* 0x2000001cff207230 */ /* 0x100fe20000004100 */
[----:B------:R-:W-:Y:S01]  /*b700*/  F2FP.F16.E4M3.UNPACK_B R31, R7 ;  /* 0x00000007ff1f723e */ /* 0x000fe200020006ff */
[----:B------:R-:W-:Y:S02]  /*b710*/  HADD2.F32 R15, -RZ, R25.H0_H0 ;  /* 0x20000019ff0f7230 */ /* 0x000fe40000004100 */
[C---:B------:R-:W-:Y:S01]  /*b720*/  FMUL.FTZ R40, R12.reuse, R34 ;  /* 0x000000220c287220 */ /* 0x040fe20000410000 */
[----:B------:R-:W-:Y:S02]  /*b730*/  HADD2.F32 R27, -RZ, R27.H1_H1 ;  /* 0x3000001bff1b7230 */ /* 0x000fe40000004100 */
[-C--:B------:R-:W-:Y:S01]  /*b740*/  FMUL.FTZ R47, R12, R32.reuse ;  /* 0x000000200c2f7220 */ /* 0x080fe20000410000 */
[C---:B------:R-:W-:Y:S01]  /*b750*/  FFMA.FTZ R12, R10.reuse, R13, -R45 ;  /* 0x0000000d0a0c7223 */ /* 0x040fe2000001082d */
[C---:B------:R-:W-:Y:S01]  /*b760*/  FFMA.FTZ R13, R15.reuse, R32, -R40 ;  /* 0x000000200f0d7223 */ /* 0x040fe20000010828 */
[----:B------:R-:W-:Y:S01]  /*b770*/  FFMA.FTZ R10, R10, R41, R26 ;  /* 0x000000290a0a7223 */ /* 0x000fe2000001001a */
[----:B------:R-:W-:Y:S01]  /*b780*/  FFMA.FTZ R15, R15, R34, R47 ;  /* 0x000000220f0f7223 */ /* 0x000fe2000001002f */
[----:B------:R-:W-:Y:S01]  /*b790*/  F2FP.F16.E4M3.UNPACK_B R41, R43 ;  /* 0x0000002bff29723e */ /* 0x000fe200020006ff */
        /* <DEDUP_REMOVED lines=8> */
[----:B------:R-:W-:Y:S01]  /*b820*/  HADD2.F32 R39, -RZ, R34.H0_H0 ;  /* 0x20000022ff277230 */ /* 0x000fe20000004100 */
[----:B------:R-:W-:Y:S01]  /*b830*/  F2FP.F16.E4M3.UNPACK_B R35, R7.H1 ;  /* 0x00000007ff23723e */ /* 0x000fe200030006ff */
[----:B------:R-:W-:Y:S02]  /*b840*/  HADD2.F32 R25, -RZ, R25.H1_H1 ;  /* 0x30000019ff197230 */ /* 0x000fe40000004100 */
[C---:B------:R-:W-:Y:S01]  /*b850*/  FMUL.FTZ R47, R26.reuse, R45 ;  /* 0x0000002d1a2f7220 */ /* 0x040fe20000410000 */
[----:B------:R-:W-:Y:S02]  /*b860*/  HADD2.F32 R32, -RZ, R31.H0_H0 ;  /* 0x2000001fff207230 */ /* 0x000fe40000004100 */
[----:B------:R-:W-:Y:S01]  /*b870*/  FMUL.FTZ R44, R26, R39 ;  /* 0x000000271a2c7220 */ /* 0x000fe20000410000 */
[----:B------:R-:W-:-:S02]  /*b880*/  HADD2.F32 R41, -RZ, R41.H1_H1 ;  /* 0x30000029ff297230 */ /* 0x000fc40000004100 */
[C---:B------:R-:W-:Y:S01]  /*b890*/  FFMA.FTZ R26, R25.reuse, R28, -R42 ;  /* 0x0000001c191a7223 */ /* 0x040fe2000001082a */
[----:B------:R-:W-:Y:S01]  /*b8a0*/  F2FP.F16.E4M3.UNPACK_B R42, R43.H1 ;  /* 0x0000002bff2a723e */ /* 0x000fe200030006ff */
[----:B------:R-:W-:Y:S01]  /*b8b0*/  FFMA.FTZ R28, R25, R40, R27 ;  /* 0x00000028191c7223 */ /* 0x000fe2000001001b */
[C---:B------:R-:W-:Y:S01]  /*b8c0*/  FFMA.FTZ R27, R32.reuse, R39, -R47 ;  /* 0x00000027201b7223 */ /* 0x040fe2000001082f */
[----:B------:R-:W-:Y:S01]  /*b8d0*/  FFMA.FTZ R25, R32, R45, R44 ;  /* 0x0000002d20197223 */ /* 0x000fe2000001002c */
[----:B------:R-:W-:Y:S01]  /*b8e0*/  HADD2.F32 R32, -RZ, R33.H1_H1 ;  /* 0x30000021ff207230 */ /* 0x000fe20000004100 */
[-C--:B------:R-:W-:Y:S01]  /*b8f0*/  F2FP.F16.E4M3.UNPACK_B R29, R4.reuse.H1 ;  /* 0x00000004ff1d723e */ /* 0x080fe200030006ff */
[----:B------:R-:W-:Y:S01]  /*b900*/  HADD2.F32 R39, -RZ, R34.H1_H1 ;  /* 0x30000022ff277230 */ /* 0x000fe20000004100 */
[----:B------:R-:W-:Y:S01]  /*b910*/  F2FP.F16.E4M3.UNPACK_B R11, R4 ;  /* 0x00000004ff0b723e */ /* 0x000fe200020006ff */
[----:B------:R-:W-:Y:S02]  /*b920*/  HADD2.F32 R43, -RZ, R42.H0_H0 ;  /* 0x2000002aff2b7230 */ /* 0x000fe40000004100 */
[----:B------:R-:W-:Y:S01]  /*b930*/  FMUL.FTZ R44, R32, R41 ;  /* 0x00000029202c7220 */ /* 0x000fe20000410000 */
[----:B------:R-:W-:-:S02]  /*b940*/  HADD2.F32 R34, -RZ, R37.H0_H0 ;  /* 0x20000025ff227230 */ /* 0x000fc40000004100 */
[----:B------:R-:W-:Y:S01]  /*b950*/  FMUL.FTZ R32, R32, R39 ;  /* 0x0000002720207220 */ /* 0x000fe20000410000 */
[----:B------:R-:W-:Y:S01]  /*b960*/  HADD2.F32 R40, -RZ, R38.H0_H0 ;  /* 0x20000026ff287230 */ /* 0x000fe20000004100 */
[----:B------:R-:W-:Y:S01]  /*b970*/  F2FP.F16.E4M3.UNPACK_B R4, R6 ;  /* 0x00000006ff04723e */ /* 0x000fe200020006ff */
[----:B------:R-:W-:Y:S02]  /*b980*/  HADD2.F32 R31, -RZ, R31.H1_H1 ;  /* 0x3000001fff1f7230 */ /* 0x000fe40000004100 */
[C---:B------:R-:W-:Y:S01]  /*b990*/  FMUL.FTZ R46, R34.reuse, R43 ;  /* 0x0000002b222e7220 */ /* 0x040fe20000410000 */
[--C-:B------:R-:W-:Y:S02]  /*b9a0*/  HADD2.F32 R33, -RZ, R35.reuse.H0_H0 ;  /* 0x20000023ff217230 */ /* 0x100fe40000004100 */
[-C--:B------:R-:W-:Y:S01]  /*b9b0*/  FMUL.FTZ R48, R34, R40.reuse ;  /* 0x0000002822307220 */ /* 0x080fe20000410000 */
[----:B------:R-:W-:Y:S02]  /*b9c0*/  HADD2.F32 R35, -RZ, R35.H1_H1 ;  /* 0x30000023ff237230 */ /* 0x000fe40000004100 */
        /* <DEDUP_REMOVED lines=8> */
[----:B------:R-:W-:Y:S01]  /*ba50*/  F2FP.F16.E4M3.UNPACK_B R7, R6.H1 ;  /* 0x00000006ff07723e */ /* 0x000fe200030006ff */
[----:B------:R-:W-:Y:S01]  /*ba60*/  HADD2.F32 R40, -RZ, R38.H1_H1 ;  /* 0x30000026ff287230 */ /* 0x000fe20000004100 */
[----:B------:R-:W-:Y:S01]  /*ba70*/  F2FP.F16.E4M3.UNPACK_B R6, R14 ;  /* 0x0000000eff06723e */ /* 0x000fe200020006ff */
[----:B------:R-:W-:-:S02]  /*ba80*/  HADD2.F32 R38, -RZ, R30.H0_H0 ;  /* 0x2000001eff267230 */ /* 0x000fc40000004100 */
[C---:B------:R-:W-:Y:S01]  /*ba90*/  FMUL.FTZ R50, R39.reuse, R46 ;  /* 0x0000002e27327220 */ /* 0x040fe20000410000 */
[----:B------:R-:W-:Y:S02]  /*baa0*/  HADD2.F32 R42, -RZ, R41.H0_H0 ;  /* 0x20000029ff2a7230 */ /* 0x000fe40000004100 */
[----:B------:R-:W-:Y:S01]  /*bab0*/  FMUL.FTZ R45, R39, R40 ;  /* 0x00000028272d7220 */ /* 0x000fe20000410000 */
[----:B------:R-:W-:Y:S01]  /*bac0*/  HADD2.F32 R44, -RZ, R43.H0_H0 ;  /* 0x2000002bff2c7230 */ /* 0x000fe20000004100 */
[----:B------:R-:W-:Y:S01]  /*bad0*/  F2FP.F16.E4M3.UNPACK_B R14, R14.H1 ;  /* 0x0000000eff0e723e */ /* 0x000fe200030006ff */
[----:B------:R-:W-:Y:S02]  /*bae0*/  HADD2.F32 R37, -RZ, R29.H0_H0 ;  /* 0x2000001dff257230 */ /* 0x000fe40000004100 */
[C---:B------:R-:W-:Y:S01]  /*baf0*/  FMUL.FTZ R39, R38.reuse, R42 ;  /* 0x0000002a26277220 */ /* 0x040fe20000410000 */
[----:B------:R-:W-:Y:S02]  /*bb00*/  HADD2.F32 R43, -RZ, R43.H1_H1 ;  /* 0x3000002bff2b7230 */ /* 0x000fe40000004100 */
[----:B------:R-:W-:Y:S01]  /*bb10*/  FMUL.FTZ R48, R38, R44 ;  /* 0x0000002c26307220 */ /* 0x000fe20000410000 */
[C---:B------:R-:W-:Y:S01]  /*bb20*/  FFMA.FTZ R38, R35.reuse, R40, -R50 ;  /* 0x0000002823267223 */ /* 0x040fe20000010832 */
[----:B------:R-:W-:Y:S01]  /*bb30*/  FFMA.FTZ R40, R35, R46, R45 ;  /* 0x0000002e23287223 */ /* 0x000fe2000001002d */
[----:B------:R-:W-:Y:S01]  /*bb40*/  FFMA.FTZ R45, R37, R44, R39 ;  /* 0x0000002c252d7223 */ /* 0x000fe20000010027 */
[----:B------:R-:W-:Y:S01]  /*bb50*/  HADD2.F32 R30, -RZ, R30.H1_H1 ;  /* 0x3000001eff1e7230 */ /* 0x000fe20000004100 */
[----:B------:R-:W-:Y:S01]  /*bb60*/  F2FP.F16.E4M3.UNPACK_B R39, R21 ;  /* 0x00000015ff27723e */ /* 0x000fe200020006ff */
[----:B------:R-:W-:-:S02]  /*bb70*/  HADD2.F32 R41, -RZ, R41.H1_H1 ;  /* 0x30000029ff297230 */ /* 0x000fc40000004100 */
[----:B------:R-:W-:Y:S01]  /*bb80*/  FFMA.FTZ R35, R37, R42, -R48 ;  /* 0x0000002a25237223 */ /* 0x000fe20000010830 */
[----:B------:R-:W-:Y:S01]  /*bb90*/  HADD2.F32 R29, -RZ, R29.H1_H1 ;  /* 0x3000001dff1d7230 */ /* 0x000fe20000004100 */
[----:B------:R-:W-:Y:S01]  /*bba0*/  F2FP.F16.E4M3.UNPACK_B R37, R20 ;  /* 0x00000014ff25723e */ /* 0x000fe200020006ff */
[C---:B------:R-:W-:Y:S01]  /*bbb0*/  FMUL.FTZ R20, R30.reuse, R43 ;  /* 0x0000002b1e147220 */ /* 0x040fe20000410000 */
[----:B------:R-:W-:Y:S01]  /*bbc0*/  FMUL.FTZ R42, R30, R41 ;  /* 0x000000291e2a7220 */ /* 0x000fe20000410000 */
[----:B------:R-:W-:Y:S01]  /*bbd0*/  HADD2.F32 R30, -RZ, R39.H0_H0 ;  /* 0x20000027ff1e7230 */ /* 0x000fe20000004100 */
[----:B------:R-:W-:Y:S01]  /*bbe0*/  F2FP.SATFINITE.E4M3.F32.PACK_AB_MERGE_C R13, R26, R13, RZ ;  /* 0x0000000d1a0d723e */ /* 0x000fe200048070ff */
[----:B------:R-:W-:Y:S02]  /*bbf0*/  HADD2.F32 R21, -RZ, R24.H0_H0 ;  /* 0x20000018ff157230 */ /* 0x000fe40000004100 */
[C---:B------:R-:W-:Y:S01]  /*bc00*/  FFMA.FTZ R46, R29.reuse, R41, -R20 ;  /* 0x000000291d2e7223 */ /* 0x040fe20000010814 */
[----:B------:R-:W-:Y:S01]  /*bc10*/  FFMA.FTZ R48, R29, R43, R42 ;  /* 0x0000002b1d307223 */ /* 0x000fe2000001002a */
[----:B------:R-:W-:Y:S01]  /*bc20*/  HADD2.F32 R29, -RZ, R37.H0_H0 ;  /* 0x20000025ff1d7230 */ /* 0x000fe20000004100 */
[----:B------:R-:W-:Y:S01]  /*bc30*/  F2FP.SATFINITE.E4M3.F32.PACK_AB_MERGE_C R15, R28, R15, RZ ;  /* 0x0000000f1c0f723e */ /* 0x000fe200048070ff */
[----:B------:R-:W-:-:S02]  /*bc40*/  HADD2.F32 R20, -RZ, R11.H0_H0 ;  /* 0x2000000bff147230 */ /* 0x000fc40000004100 */
[C---:B------:R-:W-:Y:S01]  /*bc50*/  FMUL.FTZ R41, R21.reuse, R30 ;  /* 0x0000001e15297220 */ /* 0x040fe20000410000 */
[----:B------:R-:W-:Y:S02]  /*bc60*/  HADD2.F32 R39, -RZ, R39.H1_H1 ;  /* 0x30000027ff277230 */ /* 0x000fe40000004100 */
[-C--:B------:R-:W-:Y:S01]  /*bc70*/  FMUL.FTZ R21, R21, R29.reuse ;  /* 0x0000001d15157220 */ /* 0x080fe20000410000 */
[----:B------:R-:W-:Y:S02]  /*bc80*/  HADD2.F32 R24, -RZ, R24.H1_H1 ;  /* 0x30000018ff187230 */ /* 0x000fe40000004100 */
[----:B------:R-:W-:Y:S01]  /*bc90*/  FFMA.FTZ R41, R20, R29, -R41 ;  /* 0x0000001d14297223 */ /* 0x000fe20000010829 */
[----:B------:R-:W-:Y:S01]  /*bca0*/  HADD2.F32 R37, -RZ, R37.H1_H1 ;  /* 0x30000025ff257230 */ /* 0x000fe20000004100 */
[----:B------:R-:W-:Y:S01]  /*bcb0*/  F2FP.F16.E4M3.UNPACK_B R29, R8.H1 ;  /* 0x00000008ff1d723e */ /* 0x000fe200030006ff */
[----:B------:R-:W-:Y:S02]  /*bcc0*/  HADD2.F32 R11, -RZ, R11.H1_H1 ;  /* 0x3000000bff0b7230 */ /* 0x000fe40000004100 */
[----:B------:R-:W-:Y:S01]  /*bcd0*/  FMUL.FTZ R44, R24, R39 ;  /* 0x00000027182c7220 */ /* 0x000fe20000410000 */
[----:B------:R-:W-:Y:S01]  /*bce0*/  FFMA.FTZ R42, R20, R30, R21 ;  /* 0x0000001e142a7223 */ /* 0x000fe20000010015 */
        /* <DEDUP_REMOVED lines=16> */
[----:B------:R-:W-:Y:S01]  /*bdf0*/  HADD2.F32 R7, -RZ, R7.H1_H1 ;  /* 0x30000007ff077230 */ /* 0x000fe20000004100 */
[----:B------:R-:W-:Y:S01]  /*be00*/  F2FP.SATFINITE.E4M3.F32.PACK_AB_MERGE_C R5, R12, R5, R13 ;  /* 0x000000050c05723e */ /* 0x000fe2000480700d */
[--C-:B------:R-:W-:Y:S02]  /*be10*/  HADD2.F32 R11, -RZ, R3.reuse.H1_H1 ;  /* 0x30000003ff0b7230 */ /* 0x100fe40000004100 */
[C---:B------:R-:W-:Y:S01]  /*be20*/  FMUL.FTZ R24, R14.reuse, R29 ;  /* 0x0000001d0e187220 */ /* 0x040fe20000410000 */
[----:B------:R-:W-:Y:S01]  /*be30*/  FMUL.FTZ R52, R14, R21 ;  /* 0x000000150e347220 */ /* 0x000fe20000410000 */
[----:B------:R-:W-:Y:S01]  /*be40*/  F2FP.F16.E4M3.UNPACK_B R14, R8 ;  /* 0x00000008ff0e723e */ /* 0x000fe200020006ff */
[----:B------:R-:W-:-:S02]  /*be50*/  HADD2.F32 R8, -RZ, R3.H0_H0 ;  /* 0x20000003ff087230 */ /* 0x000fc40000004100 */
[C---:B------:R-:W-:Y:S01]  /*be60*/  FFMA.FTZ R37, R7.reuse, R21, -R24 ;  /* 0x0000001507257223 */ /* 0x040fe20000010818 */
[----:B------:R-:W-:Y:S01]  /*be70*/  FFMA.FTZ R43, R7, R29, R52 ;  /* 0x0000001d072b7223 */ /* 0x000fe20000010034 */
[----:B------:R-:W-:Y:S01]  /*be80*/  HADD2.F32 R7, -RZ, R6.H0_H0 ;  /* 0x20000006ff077230 */ /* 0x000fe20000004100 */
[----:B------:R-:W-:Y:S01]  /*be90*/  F2FP.SATFINITE.E4M3.F32.PACK_AB_MERGE_C R9, R10, R9, R15 ;  /* 0x000000090a09723e */ /* 0x000fe2000480700f */
[--C-:B------:R-:W-:Y:S01]  /*bea0*/  HADD2.F32 R20, -RZ, R14.reuse.H0_H0 ;  /* 0x2000000eff147230 */ /* 0x100fe20000004100 */
[----:B------:R-:W-:Y:S01]  /*beb0*/  F2FP.SATFINITE.E4M3.F32.PACK_AB_MERGE_C R37, R37, R50, RZ ;  /* 0x000000322525723e */ /* 0x000fe200048070ff */
[----:B------:R-:W-:Y:S01]  /*bec0*/  HADD2.F32 R21, -RZ, R14.H1_H1 ;  /* 0x3000000eff157230 */ /* 0x000fe20000004100 */
[----:B------:R-:W-:Y:S01]  /*bed0*/  F2FP.SATFINITE.E4M3.F32.PACK_AB_MERGE_C R30, R43, R30, RZ ;  /* 0x0000001e2b1e723e */ /* 0x000fe200048070ff */
[----:B------:R-:W-:Y:S02]  /*bee0*/  HADD2.F32 R6, -RZ, R6.H1_H1 ;  /* 0x30000006ff067230 */ /* 0x000fe40000004100 */
[----:B------:R-:W-:Y:S01]  /*bef0*/  FMUL.FTZ R14, R7, R20 ;  /* 0x00000014070e7220 */ /* 0x000fe20000410000 */
[----:B------:R-:W-:-:S02]  /*bf00*/  HADD2.F32 R3, -RZ, R4.H0_H0 ;  /* 0x20000004ff037230 */ /* 0x000fc40000004100 */
[-C--:B------:R-:W-:Y:S01]  /*bf10*/  FMUL.FTZ R7, R7, R8.reuse ;  /* 0x0000000807077220 */ /* 0x080fe20000410000 */
[----:B------:R-:W-:Y:S02]  /*bf20*/  HADD2.F32 R4, -RZ, R4.H1_H1 ;  /* 0x30000004ff047230 */ /* 0x000fe40000004100 */
[C---:B------:R-:W-:Y:S01]  /*bf30*/  FMUL.FTZ R29, R6.reuse, R21 ;  /* 0x00000015061d7220 */ /* 0x040fe20000410000 */
        /* <DEDUP_REMOVED lines=12> */
[----:B------:R-:W-:-:S02]  /*c000*/  F2FP.SATFINITE.E4M3.F32.PACK_AB_MERGE_C R11, R32, R25, R11 ;  /* 0x00000019200b723e */ /* 0x000fc4000480700b */
[----:B------:R-:W-:Y:S01]  /*c010*/  F2FP.SATFINITE.E4M3.F32.PACK_AB_MERGE_C R8, R39, R42, R8 ;  /* 0x0000002a2708723e */ /* 0x000fe20004807008 */
[----:B------:R2:W-:Y:S01]  /*c020*/  STS.128 [R49+0xf000], R4 ;  /* 0x00f0000431007388 */ /* 0x0005e20000000c00 */
[----:B------:R-:W-:-:S05]  /*c030*/  F2FP.SATFINITE.E4M3.F32.PACK_AB_MERGE_C R10, R24, R3, R30 ;  /* 0x00000003180a723e */ /* 0x000fca000480701e */
[----:B------:R2:W-:Y:S02]  /*c040*/  STS.128 [R0+0xf000], R8 ;  /* 0x00f0000800007388 */ /* 0x0005e40000000c00 */
.L_x_1205:
[----:B------:R-:W-:Y:S05]  /*c050*/  BSYNC B0 ;  /* 0x0000000000007941 */ /* 0x000fea0003800000 */
.L_x_1198:
        /* <DEDUP_REMOVED lines=8> */
.L_x_1195:
[----:B0-2---:R-:W-:Y:S01]  /*c0e0*/  IMAD.U32 R0, RZ, RZ, UR36 ;  /* 0x00000024ff007e24 */ /* 0x005fe2000f8e00ff */
[----:B------:R-:W-:-:S04]  /*c0f0*/  LOP3.LUT R17, R17, 0xfffffffe, RZ, 0xc0, !PT ;  /* 0xfffffffe11117812 */ /* 0x000fc800078ec0ff */
[----:B------:R-:W-:-:S13]  /*c100*/  ISETP.NE.AND P0, PT, R0, 0x3, PT ;  /* 0x000000030000780c */ /* 0x000fda0003f05270 */
[----:B------:R-:W-:Y:S01]  /*c110*/  @P0 LOP3.LUT R17, R17, 0x1, RZ, 0xfc, !PT ;  /* 0x0000000111110812 */ /* 0x000fe200078efcff */
[----:B------:R-:W-:Y:S06]  /*c120*/  @!P0 BRA `(.L_x_1217) ;  /* 0x0000000000048947 */ /* 0x000fec0003800000 */
[----:B------:R-:W-:Y:S01]  /*c130*/  BPT.TRAP 0x1 ;  /* 0x000000040000795c */ /* 0x000fe20000300000 */
.L_x_1217:
[----:B-1----:R-:W-:Y:S01]  /*c140*/  IMAD R3, R18, 0x8, R16 ;  /* 0x0000000812037824 */ /* 0x002fe200078e0210 */
[----:B------:R-:W-:-:S04]  /*c150*/  SHF.L.U32 R0, R22, 0x1f, RZ ;  /* 0x0000001f16007819 */ /* 0x000fc800000006ff */
[----:B------:R0:W1:Y:S01]  /*c160*/  SYNCS.PHASECHK.TRANS64.TRYWAIT P1, [R3+URZ+0x19c30], R0 ;  /* 0x019c3000030075a7 */ /* 0x000062000802017f */
[----:B------:R-:W-:Y:S05]  /*c170*/  @!P0 BRA `(.L_x_1218) ;  /* 0x0000000000048947 */ /* 0x000fea0003800000 */
[----:B------:R-:W-:Y:S01]  /*c180*/  BPT.TRAP 0x1 ;  /* 0x000000040000795c */ /* 0x000fe20000300000 */
.L_x_1218:
[----:B---3-5:R-:W2:Y:S02]  /*c190*/  S2R R4, SR_TID.X ;  /* 0x0000000000047919 */ /* 0x028ea40000002100 */
[----:B--2---:R-:W-:-:S04]  /*c1a0*/  LOP3.LUT R4, R4, 0x7f, RZ, 0xc0, !PT ;  /* 0x0000007f04047812 */ /* 0x004fc800078ec0ff */
[----:B------:R-:W-:Y:S01]  /*c1b0*/  ISETP.NE.AND P0, PT, R4, RZ, PT ;  /* 0x000000ff0400720c */ /* 0x000fe20003f05270 */
[----:B-1----:R-:W-:-:S12]  /*c1c0*/  @P1 BRA `(.L_x_1219) ;  /* 0x0000000000081947 */ /* 0x002fd80003800000 */
[----:B------:R-:W1:Y:S02]  /*c1d0*/  SYNCS.PHASECHK.TRANS64.TRYWAIT P1, [R3+URZ+0x19c30], R0 ;  /* 0x019c3000030075a7 */ /* 0x000e64000802017f */
[----:B-1----:R-:W-:Y:S05]  /*c1e0*/  @!P1 BRA `(.L_x_1220) ;  /* 0x00000174008c9947 */ /* 0x002fea0003800000 */
.L_x_1219:
[----:B------:R-:W-:Y:S05]  /*c1f0*/  WARPSYNC.ALL ;  /* 0x0000000000007948 */ /* 0x000fea0003800000 */
[----:B01----:R-:W-:Y:S01]  /*c200*/  VIADD R0, R16, 0x13800 ;  /* 0x0001380010007836 */ /* 0x003fe20000000000 */
[----:B------:R-:W4:Y:S01]  /*c210*/  LDL R10, [R1+0x34] ;  /* 0x00003400010a7983 */ /* 0x000f220000100800 */
[----:B------:R-:W-:-:S03]  /*c220*/  IMAD.MOV.U32 R9, RZ, RZ, -0x3ffffff0 ;  /* 0xc0000010ff097424 */ /* 0x000fc600078e00ff */
[----:B------:R-:W4:Y:S01]  /*c230*/  LDL R94, [R1+0xc] ;  /* 0x00000c00015e7983 */ /* 0x000f220000100800 */
[----:B------:R-:W-:Y:S01]  /*c240*/  SHF.R.U32.HI R0, RZ, 0x4, R0 ;  /* 0x00000004ff007819 */ /* 0x000fe20000011600 */
[----:B------:R-:W-:Y:S01]  /*c250*/  IMAD.MOV.U32 R5, RZ, RZ, -0x3ffffff0 ;  /* 0xc0000010ff057424 */ /* 0x000fe200078e00ff */
[----:B------:R-:W-:Y:S01]  /*c260*/  LOP3.LUT R8, R36, 0x10000, RZ, 0xfc, !PT ;  /* 0x0001000024087812 */ /* 0x000fe200078efcff */
[----:B------:R-:W-:Y:S01]  /*c270*/  IMAD.MOV.U32 R157, RZ, RZ, -0x3ffffff0 ;  /* 0xc0000010ff9d7424 */ /* 0x000fe200078e00ff */
[----:B------:R-:W-:Y:S01]  /*c280*/  LOP3.LUT R0, R0, 0x3fff, RZ, 0xc0, !PT ;  /* 0x00003fff00007812 */ /* 0x000fe200078ec0ff */
[----:B------:R-:W-:Y:S01]  /*c290*/  IMAD.MOV.U32 R7, RZ, RZ, -0x3ffffff0 ;  /* 0xc0000010ff077424 */ /* 0x000fe200078e00ff */
[----:B------:R-:W0:Y:S02]  /*c2a0*/  LDC R96, c[0x0][0x448] ;  /* 0x00011200ff607b82 */ /* 0x000e240000000800 */
[----:B------:R-:W-:-:S05]  /*c2b0*/  LOP3.LUT R4, R0, 0x10000, RZ, 0xfc, !PT ;  /* 0x0001000000047812 */ /* 0x000fca00078efcff */
[----:B------:R1:W-:Y:S01]  /*c2c0*/  STL [R1+0x18], R4 ;  /* 0x0000180401007387 */ /* 0x0003e20000100800 */
[----:B------:R-:W-:Y:S02]  /*c2d0*/  R2UR UR4, R8 ;  /* 0x00000000080472ca */ /* 0x000fe400000e0000 */
[----:B------:R-:W-:Y:S02]  /*c2e0*/  R2UR UR5, R9 ;  /* 0x00000000090572ca */ /* 0x000fe400000e0000 */
[----:B------:R-:W-:Y:S01]  /*c2f0*/  R2UR UR7, R5 ;  /* 0x00000000050772ca */ /* 0x000fe200000e0000 */
[----:B------:R-:W-:Y:S01]  /*c300*/  WARPGROUP.ARRIVE ;  /* 0x00000000000079c5 */ /* 0x000fe20000000000 */
[----:B------:R-:W2:Y:S01]  /*c310*/  LDL R100, [R1+0x4] ;  /* 0x0000040001647983 */ /* 0x000ea20000100800 */
[----:B-1----:R-:W-:-:S03]  /*c320*/  IMAD R4, R18, 0x300, R4 ;  /* 0x0000030012047824 */ /* 0x002fc600078e0204 */
[----:B------:R-:W3:Y:S02]  /*c330*/  LDL R98, [R1] ;  /* 0x0000000001627983 */ /* 0x000ee40000100800 */
[----:B------:R-:W-:-:S13]  /*c340*/  R2UR UR6, R4 ;  /* 0x00000000040672ca */ /* 0x000fda00000e0000 */
[----:B------:R-:W-:Y:S01]  /*c350*/  QGMMA.64x128x32.F32.E4M3.E4M3 R24, gdesc[UR4], RZ, !UPT, gsb0 ;  /* 0x01e00000041879f3 */ /* 0x000fe2000c0008ff */
[----:B------:R-:W-:Y:S02]  /*c360*/  VIADD R156, R8, 0x180 ;  /* 0x00000180089c7836 */ /* 0x000fe40000000000 */
[----:B------:R-:W-:Y:S01]  /*c370*/  VIADD R6, R4, 0x100 ;  /* 0x0000010004067836 */ /* 0x000fe20000000000 */
[----:B------:R-:W-:Y:S02]  /*c380*/  R2UR UR5, R157 ;  /* 0x000000009d0572ca */ /* 0x000fe400000e0000 */
[----:B------:R-:W-:Y:S02]  /*c390*/  R2UR UR4, R156 ;  /* 0x000000009c0472ca */ /* 0x000fe400000e0000 */
[----:B------:R-:W-:Y:S02]  /*c3a0*/  R2UR UR6, R6 ;  /* 0x00000000060672ca */ /* 0x000fe400000e0000 */
[----:B------:R-:W-:Y:S01]  /*c3b0*/  R2UR UR7, R7 ;  /* 0x00000000070772ca */ /* 0x000fe200000e0000 */
[----:B------:R-:W-:-:S02]  /*c3c0*/  VIADD R12, R8, 0x300 ;  /* 0x00000300080c7836 */ /* 0x000fc40000000000 */
[----:B------:R-:W-:Y:S02]  /*c3d0*/  VIADD R4, R4, 0x200 ;  /* 0x0000020004047836 */ /* 0x000fe40000000000 */
[----:B------:R-:W-:Y:S02]  /*c3e0*/  IMAD.MOV.U32 R13, RZ, RZ, -0x3ffffff0 ;  /* 0xc0000010ff0d7424 */ /* 0x000fe400078e00ff */
[----:B------:R-:W-:Y:S01]  /*c3f0*/  IMAD.MOV.U32 R5, RZ, RZ, -0x3ffffff0 ;  /* 0xc0000010ff057424 */ /* 0x000fe200078e00ff */
[----:B------:R-:W-:Y:S02]  /*c400*/  WARPGROUP.DEPBAR.LE gsb0, 0x0 ;  /* 0x00008000000079c5 */ /* 0x000fe40000010000 */
[----:B------:R-:W-:-:S06]  /*c410*/  WARPGROUP.ARRIVE ;  /* 0x00000000000079c5 */ /* 0x000fcc0000000000 */
[----:B------:R-:W-:Y:S01]  /*c420*/  QGMMA.64x128x32.F32.E4M3.E4M3 R24, gdesc[UR4], R24, gsb0 ;  /* 0x01e00000041879f3 */ /* 0x000fe20008000818 */
[----:B------:R-:W-:Y:S02]  /*c430*/  R2UR UR4, R12 ;  /* 0x000000000c0472ca */ /* 0x000fe400000e0000 */
[----:B------:R-:W-:Y:S02]  /*c440*/  R2UR UR5, R13 ;  /* 0x000000000d0572ca */ /* 0x000fe400000e0000 */
[----:B------:R-:W-:Y:S02]  /*c450*/  R2UR UR6, R4 ;  /* 0x00000000040672ca */ /* 0x000fe400000e0000 */
[----:B------:R-:W-:Y:S02]  /*c460*/  R2UR UR7, R5 ;  /* 0x00000000050772ca */ /* 0x000fe400000e0000 */
[----:B0-----:R-:W-:-:S13]  /*c470*/  ISETP.NE.AND P1, PT, R96, 0x1, PT ;  /* 0x000000016000780c */ /* 0x001fda0003f25270 */
[----:B------:R-:W0:Y:S08]  /*c480*/  @P1 LDC R0, c[0x0][0x44c] ;  /* 0x00011300ff001b82 */ /* 0x000e300000000800 */
[----:B------:R-:W1:Y:S01]  /*c490*/  @P1 LDC R5, c[0x0][0x450] ;  /* 0x00011400ff051b82 */ /* 0x000e620000000800 */
[----:B------:R-:W-:Y:S02]  /*c4a0*/  WARPGROUP.DEPBAR.LE gsb0, 0x0 ;  /* 0x00008000000079c5 */ /* 0x000fe40000010000 */
[----:B------:R-:W-:-:S06]  /*c4b0*/  WARPGROUP.ARRIVE ;  /* 0x00000000000079c5 */ /* 0x000fcc0000000000 */
[----:B------:R-:W-:Y:S01]  /*c4c0*/  QGMMA.64x128x32.F32.E4M3.E4M3 R24, gdesc[UR4], R24, gsb0 ;  /* 0x01e00000041879f3 */ /* 0x000fe20008000818 */
[----:B----4-:R-:W-:Y:S01]  /*c4d0*/  IMAD.IADD R21, R10, 0x1, R94 ;  /* 0x000000010a157824 */ /* 0x010fe200078e025e */
[----:B------:R-:W-:Y:S01]  /*c4e0*/  LOP3.LUT R17, R17, 0xffffffbf, RZ, 0xc0, !PT ;  /* 0xffffffbf11117812 */ /* 0x000fe200078ec0ff */
[----:B------:R-:W4:Y:S01]  /*c4f0*/  LDC.64 R10, c[0x0][0x9e0] ;  /* 0x00027800ff0a7b82 */ /* 0x000f220000000a00 */
[----:B------:R-:W-:Y:S01]  /*c500*/  ULDC UR4, c[0x0][0x9dc] ;  /* 0x0002770000047ab9 */ /* 0x000fe20000000800 */
[----:B0-----:R-:W-:-:S05]  /*c510*/  @P1 IMAD.HI.U32 R0, R21, R0, RZ ;  /* 0x0000000015001227 */ /* 0x001fca00078e00ff */
[----:B-1----:R-:W-:Y:S01]  /*c520*/  @P1 SHF.R.U32.HI R21, RZ, R5, R0 ;  /* 0x00000005ff151219 */ /* 0x002fe20000011600 */
[----:B------:R-:W-:Y:S02]  /*c530*/  @!P0 VIADD R0, R3, 0x19c40 ;  /* 0x00019c4003008836 */ /* 0x000fe40000000000 */
[----:B------:R-:W-:Y:S02]  /*c540*/  IMAD.MOV.U32 R3, RZ, RZ, -0x80 ;  /* 0xffffff80ff037424 */ /* 0x000fe400078e00ff */
[----:B------:R-:W0:Y:S01]  /*c550*/  SHFL.IDX PT, R92, R21, RZ, 0x1c1f ;  /* 0x001c1fff155c7589 */ /* 0x000e2200000e0000 */
[----:B------:R-:W-:Y:S01]  /*c560*/  @!P0 PRMT R0, RZ, 0x654, R0 ;  /* 0x00000654ff008816 */ /* 0x000fe20000000000 */
[----:B------:R-:W-:Y:S01]  /*c570*/  IMAD R90, R88, R3, 0x80 ;  /* 0x00000080585a7424 */ /* 0x000fe200078e0203 */
[----:B------:R-:W-:Y:S01]  /*c580*/  @P1 LOP3.LUT R17, R17, 0x40, RZ, 0xfc, !PT ;  /* 0x0000004011111812 */ /* 0x000fe200078efcff */
[----:B------:R-:W-:Y:S01]  /*c590*/  IMAD.U32 R14, RZ, RZ, UR4 ;  /* 0x00000004ff0e7e24 */ /* 0x000fe2000f8e00ff */
[----:B----4-:R-:W-:-:S04]  /*c5a0*/  ISETP.GE.AND P1, PT, R11, 0x1, PT ;  /* 0x000000010b00780c */ /* 0x010fc80003f26270 */
[----:B------:R-:W-:Y:S02]  /*c5b0*/  LOP3.LUT R4, RZ, R14, RZ, 0x33, !PT ;  /* 0x0000000eff047212 */ /* 0x000fe400078e33ff */
[----:B--2---:R-:W-:Y:S02]  /*c5c0*/  IADD3 R20, -R23, R100, R90 ;  /* 0x0000006417147210 */ /* 0x004fe40007ffe15a */
[----:B------:R-:W-:-:S05]  /*c5d0*/  LOP3.LUT R17, R17, 0xffffffdf, RZ, 0xc0, !PT ;  /* 0xffffffdf11117812 */ /* 0x000fca00078ec0ff */
[----:B------:R-:W-:Y:S01]  /*c5e0*/  @P1 LOP3.LUT R17, R17, 0x20, RZ, 0xfc, !PT ;  /* 0x0000002011111812 */ /* 0x000fe200078efcff */
[----:B------:R-:W-:Y:S02]  /*c5f0*/  WARPGROUP.DEPBAR.LE gsb0, 0x0 ;  /* 0x00008000000079c5 */ /* 0x000fe40000010000 */
[----:B------:R1:W-:Y:S02]  /*c600*/  @!P0 SYNCS.ARRIVE.TRANS64.RED.A1T0 RZ, [R0+URZ], RZ ;  /* 0x000000ff00ff89a7 */ /* 0x0003e4000810043f */
[----:B-1----:R-:W-:-:S04]  /*c610*/  IADD3 R0, -R23, 0x1, R90 ;  /* 0x0000000117007810 */ /* 0x002fc80007ffe15a */
[----:B---3--:R-:W-:-:S05]  /*c620*/  IADD3 R7, -R98, R0, R100 ;  /* 0x0000000062077210 */ /* 0x008fca0007ffe164 */
[C---:B------:R-:W-:Y:S02]  /*c630*/  IMAD.IADD R15, R7.reuse, 0x1, R4 ;  /* 0x00000001070f7824 */ /* 0x040fe400078e0204 */
[----:B------:R-:W-:Y:S01]  /*c640*/  IMAD.IADD R7, R7, 0x1, R10 ;  /* 0x0000000107077824 */ /* 0x000fe200078e020a */
[----:B------:R-:W-:Y:S01]  /*c650*/  LEA R0, R88, 0xffffff80, 0x7 ;  /* 0xffffff8058007811 */ /* 0x000fe200078e38ff */
[----:B0-----:R-:W-:-:S03]  /*c660*/  IMAD.IADD R3, R15, 0x1, R92 ;  /* 0x000000010f037824 */ /* 0x001fc600078e025c */
[----:B------:R-:W-:Y:S01]  /*c670*/  VIADDMNMX R6, R92, R7, R20, PT ;  /* 0x000000075c067246 */ /* 0x000fe20003800114 */
[----:B------:R-:W-:Y:S06]  /*c680*/  @!P1 BRA `(.L_x_1221) ;  /* 0x0000000000509947 */ /* 0x000fec0003800000 */
[----:B------:R-:W-:Y:S01]  /*c690*/  IADD3 R91, -R98, R100, R92 ;  /* 0x00000064625b7210 */ /* 0x000fe20007ffe15c */
[----:B------:R-:W-:Y:S03]  /*c6a0*/  BSSY B0, `(.L_x_1222) ;  /* 0x000000e000007945 */ /* 0x000fe60003800000 */
[----:B------:R-:W-:-:S13]  /*c6b0*/  ISETP.GT.AND P1, PT, R91, -0x1, PT ;  /* 0xffffffff5b00780c */ /* 0x000fda0003f24270 */
        /* <DEDUP_REMOVED lines=8> */
.L_x_1223:
[----:B------:R-:W-:-:S13]  /*c740*/  ISETP.NE.AND P1, PT, R11, 0x1, PT ;  /* 0x000000010b00780c */ /* 0x000fda0003f25270 */
[----:B------:R-:W0:Y:S02]  /*c750*/  @P1 LDC.64 R4, c[0x0][0x9e8] ;  /* 0x00027a00ff041b82 */ /* 0x000e240000000a00 */
[----:B0-----:R-:W-:-:S05]  /*c760*/  @P1 IMAD.HI.U32 R4, R91, R4, RZ ;  /* 0x000000045b041227 */ /* 0x001fca00078e00ff */
[----:B------:R-:W-:-:S07]  /*c770*/  @P1 SHF.R.U32.HI R91, RZ, R5, R4 ;  /* 0x00000005ff5b1219 */ /* 0x000fce0000011604 */
.L_x_1224:
[----:B------:R-:W-:Y:S05]  /*c780*/  BSYNC B0 ;  /* 0x0000000000007941 */ /* 0x000fea0003800000 */
.L_x_1222:
[----:B------:R-:W-:-:S04]  /*c790*/  IMAD R4, R91, R11, -R0 ;  /* 0x0000000b5b047224 */ /* 0x000fc800078e0a00 */
[----:B------:R-:W-:-:S05]  /*c7a0*/  IMAD.IADD R4, R4, 0x1, -R23 ;  /* 0x0000000104047824 */ /* 0x000fca00078e0a17 */
[----:B------:R-:W-:Y:S02]  /*c7b0*/  VIMNMX R3, R3, R4, !PT ;  /* 0x0000000403037248 */ /* 0x000fe40007fe0100 */
[----:B------:R-:W-:-:S07]  /*c7c0*/  VIADDMNMX R6, R4, R11, R6, PT ;  /* 0x0000000b04067246 */ /* 0x000fce0003800106 */
.L_x_1221:
[C---:B------:R-:W-:Y:S01]  /*c7d0*/  ISETP.GE.AND P1, PT, R90.reuse, 0x2, PT ;  /* 0x000000025a00780c */ /* 0x040fe20003f26270 */
[----:B------:R-:W0:Y:S01]  /*c7e0*/  SHFL.IDX PT, R4, R21, 0x1, 0x1c1f ;  /* 0x003c1f0015047f89 */ /* 0x000e2200000e0000 */
[C---:B------:R-:W-:Y:S02]  /*c7f0*/  ISETP.GE.AND P5, PT, R90.reuse, 0x9, PT ;  /* 0x000000095a00780c */ /* 0x040fe40003fa6270 */
[----:B------:R-:W-:Y:S02]  /*c800*/  ISETP.GT.AND P2, PT, R3, 0x1, !P1 ;  /* 0x000000010300780c */ /* 0x000fe40004f44270 */
[----:B------:R-:W-:Y:S02]  /*c810*/  ISETP.GE.AND P3, PT, R90, 0xa, PT ;  /* 0x0000000a5a00780c */ /* 0x000fe40003f66270 */
[----:B------:R-:W-:Y:S02]  /*c820*/  ISETP.LT.OR P2, PT, R6, 0x2, P2 ;  /* 0x000000020600780c */ /* 0x000fe40001741670 */
[----:B------:R-:W-:-:S02]  /*c830*/  LOP3.LUT R17, R17, 0xf7ffffff, RZ, 0xc0, !PT ;  /* 0xf7ffffff11117812 */ /* 0x000fc400078ec0ff */
[----:B------:R-:W-:Y:S02]  /*c840*/  FSEL R25, R25, -INF , !P2 ;  /* 0xff80000019197808 */ /* 0x000fe40005000000 */
[----:B------:R-:W-:Y:S02]  /*c850*/  ISETP.GT.AND P2, PT, R3, 0x8, !P5 ;  /* 0x000000080300780c */ /* 0x000fe40006f44270 */
[----:B------:R-:W-:Y:S02]  /*c860*/  ISETP.GE.AND P6, PT, R90, 0x71, PT ;  /* 0x000000715a00780c */ /* 0x000fe40003fc6270 */
[----:B------:R-:W-:Y:S02]  /*c870*/  ISETP.LT.OR P2, PT, R6, 0x9, P2 ;  /* 0x000000090600780c */ /* 0x000fe40001741670 */
[----:B------:R-:W-:Y:S02]  /*c880*/  @P3 LOP3.LUT R17, R17, 0x8000000, RZ, 0xfc, !PT ;  /* 0x0800000011113812 */ /* 0x000fe400078efcff */
[----:B------:R-:W-:-:S02]  /*c890*/  FSEL R91, R28, -INF , !P2 ;  /* 0xff8000001c5b7808 */ /* 0x000fc40005000000 */
[----:B------:R-:W-:Y:S01]  /*c8a0*/  ISETP.GT.AND P2, PT, R3, 0x9, !P3 ;  /* 0x000000090300780c */ /* 0x000fe20005f44270 */
[----:B0-----:R-:W-:Y:S01]  /*c8b0*/  IMAD.IADD R15, R15, 0x1, R4 ;  /* 0x000000010f0f7824 */ /* 0x001fe200078e0204 */
[----:B------:R-:W-:Y:S02]  /*c8c0*/  ISETP.GE.AND P3, PT, R90, 0x11, PT ;  /* 0x000000115a00780c */ /* 0x000fe40003f66270 */
[----:B------:R-:W-:Y:S02]  /*c8d0*/  ISETP.LT.OR P2, PT, R6, 0xa, P2 ;  /* 0x0000000a0600780c */ /* 0x000fe40001741670 */
[----:B------:R-:W-:Y:S02]  /*c8e0*/  LOP3.LUT R17, R17, 0xfbffffff, RZ, 0xc0, !PT ;  /* 0xfbffffff11117812 */ /* 0x000fe400078ec0ff */
[----:B------:R-:W-:Y:S02]  /*c8f0*/  FSEL R29, R29, -INF , !P2 ;  /* 0xff8000001d1d7808 */ /* 0x000fe40005000000 */
[----:B------:R-:W-:-:S02]  /*c900*/  ISETP.GT.AND P2, PT, R3, 0x10, !P3 ;  /* 0x000000100300780c */ /* 0x000fc40005f44270 */
[----:B------:R-:W-:Y:S02]  /*c910*/  ISETP.GE.AND P4, PT, R90, 0x1, PT ;  /* 0x000000015a00780c */ /* 0x000fe40003f86270 */
[----:B------:R-:W-:Y:S02]  /*c920*/  ISETP.LT.OR P2, PT, R6, 0x11, P2 ;  /* 0x000000110600780c */ /* 0x000fe40001741670 */
[----:B------:R-:W-:Y:S02]  /*c930*/  @P3 LOP3.LUT R17, R17, 0x4000000, RZ, 0xfc, !PT ;  /* 0x0400000011113812 */ /* 0x000fe400078efcff */
[----:B------:R-:W-:Y:S02]  /*c940*/  ISETP.GE.AND P3, PT, R90, 0x12, PT ;  /* 0x000000125a00780c */ /* 0x000fe40003f66270 */
[----:B------:R-:W-:Y:S02]  /*c950*/  LOP3.LUT R17, R17, 0xfdffffff, RZ, 0xc0, !PT ;  /* 0xfdffffff11117812 */ /* 0x000fe400078ec0ff */
[----:B------:R-:W-:-:S02]  /*c960*/  FSEL R93, R32, -INF , !P2 ;  /* 0xff800000205d7808 */ /* 0x000fc40005000000 */
[----:B------:R-:W-:Y:S02]  /*c970*/  ISETP.GT.AND P2, PT, R3, 0x11, !P3 ;  /* 0x000000110300780c */ /* 0x000fe40005f44270 */
[----:B------:R-:W-:Y:S02]  /*c980*/  VIADDMNMX R20, R4, R7, R20, PT ;  /* 0x0000000704147246 */ /* 0x000fe40003800114 */
        /* <DEDUP_REMOVED lines=134> */
[----:B------:R-:W-:Y:S02]  /*d1f0*/  ISETP.GT.AND P2, PT, R3, 0x70, !P6 ;  /* 0x000000700300780c */ /* 0x000fe40007744270 */
[----:B------:R-:W-:Y:S02]  /*d200*/  @P3 LOP3.LUT R17, R17, 0x2, RZ, 0xfc, !PT ;  /* 0x0000000211113812 */ /* 0x000fe400078efcff */
[----:B------:R-:W-:Y:S02]  /*d210*/  ISETP.LT.OR P2, PT, R6, 0x71, P2 ;  /* 0x000000710600780c */ /* 0x000fe40001741670 */
[----:B------:R-:W-:Y:S02]  /*d220*/  ISETP.GE.AND P3, PT, R90, 0x72, PT ;  /* 0x000000725a00780c */ /* 0x000fe40003f66270 */
[----:B------:R-:W-:-:S02]  /*d230*/  FSEL R117, R80, -INF , !P2 ;  /* 0xff80000050757808 */ /* 0x000fc40005000000 */
        /* <DEDUP_REMOVED lines=10> */
[----:B------:R-:W-:-:S04]  /*d2e0*/  ISETP.GT.AND P3, PT, R3, RZ, !P4 ;  /* 0x000000ff0300720c */ /* 0x000fc80006764270 */
[----:B------:R-:W-:-:S04]  /*d2f0*/  ISETP.LT.OR P3, PT, R6, 0x1, P3 ;  /* 0x000000010600780c */ /* 0x000fc80001f61670 */
[----:B------:R-:W-:Y:S02]  /*d300*/  FSEL R24, R24, -INF , !P3 ;  /* 0xff80000018187808 */ /* 0x000fe40005800000 */
[----:B------:R-:W-:-:S13]  /*d310*/  ISETP.GE.AND P3, PT, R90, 0x7a, PT ;  /* 0x0000007a5a00780c */ /* 0x000fda0003f66270 */
[----:B------:R-:W-:Y:S02]  /*d320*/  @P3 LOP3.LUT R17, R17, 0x20000000, RZ, 0xfc, !PT ;  /* 0x2000000011113812 */ /* 0x000fe400078efcff */
[----:B------:R-:W-:-:S04]  /*d330*/  ISETP.GT.AND P3, PT, R3, 0x79, !P3 ;  /* 0x000000790300780c */ /* 0x000fc80005f64270 */
[----:B------:R-:W-:-:S04]  /*d340*/  ISETP.LT.OR P3, PT, R6, 0x7a, P3 ;  /* 0x0000007a0600780c */ /* 0x000fc80001f61670 */
[----:B------:R-:W-:Y:S02]  /*d350*/  FSEL R85, R85, -INF , !P3 ;  /* 0xff80000055557808 */ /* 0x000fe40005800000 */
[----:B------:R-:W-:-:S13]  /*d360*/  ISETP.GE.AND P3, PT, R11, 0x1, PT ;  /* 0x000000010b00780c */ /* 0x000fda0003f66270 */
[----:B------:R-:W-:Y:S05]  /*d370*/  @!P3 BRA `(.L_x_1225) ;  /* 0x000000000050b947 */ /* 0x000fea0003800000 */
        /* <DEDUP_REMOVED lines=11> */
.L_x_1227:
[----:B------:R-:W-:-:S13]  /*d430*/  ISETP.NE.AND P3, PT, R11, 0x1, PT ;  /* 0x000000010b00780c */ /* 0x000fda0003f65270 */
[----:B------:R-:W0:Y:S02]  /*d440*/  @P3 LDC.64 R4, c[0x0][0x9e8] ;  /* 0x00027a00ff043b82 */ /* 0x000e240000000a00 */
[----:B0-----:R-:W-:-:S05]  /*d450*/  @P3 IMAD.HI.U32 R4, R3, R4, RZ ;  /* 0x0000000403043227 */ /* 0x001fca00078e00ff */
[----:B------:R-:W-:-:S07]  /*d460*/  @P3 SHF.R.U32.HI R3, RZ, R5, R4 ;  /* 0x00000005ff033219 */ /* 0x000fce0000011604 */
.L_x_1228:
[----:B------:R-:W-:Y:S05]  /*d470*/  BSYNC B0 ;  /* 0x0000000000007941 */ /* 0x000fea0003800000 */
.L_x_1226:
[----:B------:R-:W-:-:S04]  /*d480*/  IMAD R0, R3, R11, -R0 ;  /* 0x0000000b03007224 */ /* 0x000fc800078e0a00 */
[----:B------:R-:W-:-:S05]  /*d490*/  IMAD.IADD R0, R0, 0x1, -R23 ;  /* 0x0000000100007824 */ /* 0x000fca00078e0a17 */
[----:B------:R-:W-:Y:S02]  /*d4a0*/  VIMNMX R15, R15, R0, !PT ;  /* 0x000000000f0f7248 */ /* 0x000fe40007fe0100 */
[----:B------:R-:W-:-:S07]  /*d4b0*/  VIADDMNMX R20, R0, R11, R20, PT ;  /* 0x0000000b00147246 */ /* 0x000fce0003800114 */
.L_x_1225:
[C---:B------:R-:W-:Y:S02]  /*d4c0*/  ISETP.GT.AND P1, PT, R15.reuse, 0x1, !P1 ;  /* 0x000000010f00780c */ /* 0x040fe40004f24270 */
[----:B------:R-:W-:Y:S02]  /*d4d0*/  ISETP.GT.AND P5, PT, R15, 0x8, !P5 ;  /* 0x000000080f00780c */ /* 0x000fe40006fa4270 */
[C---:B------:R-:W-:Y:S02]  /*d4e0*/  ISETP.LT.OR P1, PT, R20.reuse, 0x2, P1 ;  /* 0x000000021400780c */ /* 0x040fe40000f21670 */
[----:B------:R-:W-:Y:S02]  /*d4f0*/  ISETP.LT.OR P5, PT, R20, 0x9, P5 ;  /* 0x000000091400780c */ /* 0x000fe40002fa1670 */
[----:B------:R-:W-:Y:S02]  /*d500*/  FSEL R27, R27, -INF , !P1 ;  /* 0xff8000001b1b7808 */ /* 0x000fe40004800000 */
[----:B------:R-:W-:-:S02]  /*d510*/  LOP3.LUT P1, RZ, R17, 0x8000000, RZ, 0xc0, !PT ;  /* 0x0800000011ff7812 */ /* 0x000fc4000782c0ff */
[----:B------:R-:W-:Y:S02]  /*d520*/  FSEL R5, R30, -INF , !P5 ;  /* 0xff8000001e057808 */ /* 0x000fe40006800000 */
[----:B------:R-:W-:Y:S02]  /*d530*/  ISETP.GT.AND P1, PT, R15, 0x9, !P1 ;  /* 0x000000090f00780c */ /* 0x000fe40004f24270 */
[C---:B------:R-:W-:Y:S02]  /*d540*/  LOP3.LUT P5, RZ, R17.reuse, 0x4000000, RZ, 0xc0, !PT ;  /* 0x0400000011ff7812 */ /* 0x040fe400078ac0ff */
[----:B------:R-:W-:Y:S02]  /*d550*/  ISETP.LT.OR P1, PT, R20, 0xa, P1 ;  /* 0x0000000a1400780c */ /* 0x000fe40000f21670 */
[----:B------:R-:W-:Y:S02]  /*d560*/  LOP3.LUT P3, RZ, R17, 0x2000000, RZ, 0xc0, !PT ;  /* 0x0200000011ff7812 */ /* 0x000fe4000786c0ff */
[----:B------:R-:W-:-:S02]  /*d570*/  FSEL R31, R31, -INF , !P1 ;  /* 0xff8000001f1f7808 */ /* 0x000fc40004800000 */
[----:B------:R-:W-:Y:S02]  /*d580*/  ISETP.GT.AND P1, PT, R15, 0x10, !P5 ;  /* 0x000000100f00780c */ /* 0x000fe40006f24270 */
[----:B------:R-:W-:Y:S02]  /*d590*/  FMNMX.FTZ R0, R24, R25, !PT ;  /* 0x0000001918007209 */ /* 0x000fe40007810000 */
[----:B------:R-:W-:Y:S02]  /*d5a0*/  ISETP.LT.OR P1, PT, R20, 0x11, P1 ;  /* 0x000000111400780c */ /* 0x000fe40000f21670 */
[----:B------:R-:W-:Y:S02]  /*d5b0*/  FMNMX.FTZ R0, R91, R0, !PT ;  /* 0x000000005b007209 */ /* 0x000fe40007810000 */
[----:B------:R-:W-:Y:S02]  /*d5c0*/  FSEL R7, R34, -INF , !P1 ;  /* 0xff80000022077808 */ /* 0x000fe40004800000 */
        /* <DEDUP_REMOVED lines=47> */
[C---:B------:R-:W-:Y:S02]  /*d8c0*/  LOP3.LUT P1, RZ, R17.reuse, 0x40000, RZ, 0xc0, !PT ;  /* 0x0004000011ff7812 */ /* 0x040fe4000782c0ff */
[----:B------:R-:W-:-:S02]  /*d8d0*/  LOP3.LUT P5, RZ, R17, 0x8000, RZ, 0xc0, !PT ;  /* 0x0000800011ff7812 */ /* 0x000fc400078ac0ff */
        /* <DEDUP_REMOVED lines=8> */
[----:B------:R-:W-:Y:S02]  /*d960*/  LOP3.LUT P3, RZ, R17, 0x4000, RZ, 0xc0, !PT ;  /* 0x0000400011ff7812 */ /* 0x000fe4000786c0ff */
        /* <DEDUP_REMOVED lines=13> */
[----:B------:R-:W-:Y:S02]  /*da40*/  FMNMX.FTZ R0, R85, R0, !PT ;  /* 0x0000000055007209 */ /* 0x000fe40007810000 */
[----:B------:R-:W-:-:S02]  /*da50*/  FSEL R55, R55, -INF , !P1 ;  /* 0xff80000037377808 */ /* 0x000fc40004800000 */
[C---:B------:R-:W-:Y:S01]  /*da60*/  ISETP.GT.AND P1, PT, R15.reuse, 0x40, !P3 ;  /* 0x000000400f00780c */ /* 0x040fe20005f24270 */
[----:B------:R-:W0:Y:S01]  /*da70*/  SHFL.BFLY PT, R3, R0, 0x2, 0x1f ;  /* 0x0c401f0000037f89 */ /* 0x000e2200000e0000 */
[----:B------:R-:W-:Y:S02]  /*da80*/  ISETP.GT.AND P4, PT, R15, RZ, !P4 ;  /* 0x000000ff0f00720c */ /* 0x000fe40006784270 */
        /* <DEDUP_REMOVED lines=10> */
[----:B------:R-:W-:Y:S02]  /*db30*/  LOP3.LUT P1, RZ, R17, 0x1000, RZ, 0xc0, !PT ;  /* 0x0000100011ff7812 */ /* 0x000fe4000782c0ff */
[----:B0-----:R-:W-:Y:S02]  /*db40*/  FMNMX.FTZ R6, R0, R3, !PT ;  /* 0x0000000300067209 */ /* 0x001fe40007810000 */
[----:B------:R-:W-:Y:S02]  /*db50*/  ISETP.GT.AND P1, PT, R15, 0x48, !P1 ;  /* 0x000000480f00780c */ /* 0x000fe40004f24270 */
[----:B------:R-:W-:Y:S01]  /*db60*/  FMNMX.FTZ R0, R26, R27, !PT ;  /* 0x0000001b1a007209 */ /* 0x000fe20007810000 */
[----:B------:R-:W0:Y:S01]  /*db70*/  SHFL.BFLY PT, R3, R6, 0x1, 0x1f ;  /* 0x0c201f0006037f89 */ /* 0x000e2200000e0000 */
        /* <DEDUP_REMOVED lines=52> */
[----:B------:R-:W-:Y:S02]  /*dec0*/  ISETP.GT.AND P1, PT, R15, 0x68, !P5 ;  /* 0x000000680f00780c */ /* 0x000fe40006f24270 */
[----:B0-----:R-:W-:Y:S02]  /*ded0*/  FMNMX.FTZ R3, R6, R3, !PT ;  /* 0x0000000306037209 */ /* 0x001fe40007810000 */
[----:B------:R-:W-:Y:S02]  /*dee0*/  ISETP.LT.OR P1, PT, R20, 0x69, P1 ;  /* 0x000000691400780c */ /* 0x000fe40000f21670 */
[----:B------:R-:W-:Y:S01]  /*def0*/  FMNMX.FTZ R0, R137, R0, !PT ;  /* 0x0000000089007209 */ /* 0x000fe20007810000 */
[----:B------:R-:W-:-:S01]  /*df00*/  FFMA.FTZ R141, R2, R3, -8 ;  /* 0xc1000000028d7423 */ /* 0x000fc20000010003 */
[----:B------:R-:W-:-:S02]  /*df10*/  FSEL R139, R78, -INF , !P1 ;  /* 0xff8000004e8b7808 */ /* 0x000fc40004800000 */
[----:B------:R-:W-:Y:S02]  /*df20*/  ISETP.GT.AND P1, PT, R15, 0x69, !P3 ;  /* 0x000000690f00780c */ /* 0x000fe40005f24270 */
[----:B------:R-:W-:Y:S02]  /*df30*/  LOP3.LUT P5, RZ, R17, 0x10000000, RZ, 0xc0, !PT ;  /* 0x1000000011ff7812 */ /* 0x000fe400078ac0ff */
[----:B------:R-:W-:Y:S02]  /*df40*/  ISETP.LT.OR P1, PT, R20, 0x6a, P1 ;  /* 0x0000006a1400780c */ /* 0x000fe40000f21670 */
[----:B------:R-:W-:Y:S02]  /*df50*/  ISETP.GT.AND P6, PT, R15, 0x70, !P6 ;  /* 0x000000700f00780c */ /* 0x000fe400077c4270 */
[----:B------:R-:W-:Y:S02]  /*df60*/  FSEL R79, R79, -INF , !P1 ;  /* 0xff8000004f4f7808 */ /* 0x000fe40004800000 */
[----:B------:R-:W-:-:S02]  /*df70*/  FSETP.NEU.FTZ.AND P1, PT, R3, -INF , PT ;  /* 0xff8000000300780b */ /* 0x000fc40003f3d000 */
[----:B------:R-:W-:Y:S02]  /*df80*/  FMNMX.FTZ R0, R75, R0, !PT ;  /* 0x000000004b007209 */ /* 0x000fe40007810000 */
[----:B------:R-:W-:Y:S02]  /*df90*/  FSEL R141, R141, RZ, P1 ;  /* 0x000000ff8d8d7208 */ /* 0x000fe40000800000 */
[----:B------:R-:W-:Y:S02]  /*dfa0*/  ISETP.LT.OR P6, PT, R20, 0x71, P6 ;  /* 0x000000711400780c */ /* 0x000fe400037c1670 */
[----:B------:R-:W-:Y:S01]  /*dfb0*/  ISETP.GT.AND P1, PT, R15, 0x71, !P5 ;  /* 0x000000710f00780c */ /* 0x000fe20006f24270 */
[----:B------:R-:W-:-:S01]  /*dfc0*/  FFMA.FTZ R40, R2, R57, -R141 ;  /* 0x0000003902287223 */ /* 0x000fc2000001088d */
[----:B------:R-:W-:Y:S01]  /*dfd0*/  FMNMX.FTZ R0, R139, R0, !PT ;  /* 0x000000008b007209 */ /* 0x000fe20007810000 */
[----:B------:R-:W-:-:S01]  /*dfe0*/  FFMA.FTZ R6, R2, R91, -R141 ;  /* 0x0000005b02067223 */ /* 0x000fc2000001088d */
[----:B------:R-:W-:Y:S01]  /*dff0*/  LOP3.LUT P3, RZ, R17, 0x20000000, RZ, 0xc0, !PT ;  /* 0x2000000011ff7812 */ /* 0x000fe2000786c0ff */
[----:B------:R-:W-:-:S01]  /*e000*/  FFMA.FTZ R4, R2, R24, -R141 ;  /* 0x0000001802047223 */ /* 0x000fc2000001088d */
[----:B------:R-:W-:Y:S01]  /*e010*/  FSEL R143, R82, -INF , !P6 ;  /* 0xff800000528f7808 */ /* 0x000fe20007000000 */
[----:B------:R-:W-:-:S01]  /*e020*/  FFMA.FTZ R24, R2, R93, -R141 ;  /* 0x0000005d02187223 */ /* 0x000fc2000001088d */
[----:B------:R-:W-:Y:S01]  /*e030*/  ISETP.GT.AND P2, PT, R15, 0x78, !P2 ;  /* 0x000000780f00780c */ /* 0x000fe20005744270 */
[----:B------:R-:W-:-:S01]  /*e040*/  FFMA.FTZ R25, R2, R25, -R141 ;  /* 0x0000001902197223 */ /* 0x000fc2000001088d */
[----:B------:R-:W-:Y:S01]  /*e050*/  ISETP.LT.OR P1, PT, R20, 0x72, P1 ;  /* 0x000000721400780c */ /* 0x000fe20000f21670 */
[----:B------:R-:W-:Y:S01]  /*e060*/  MUFU.EX2 R4, R4 ;  /* 0x0000000400047308 */ /* 0x000fe20000000800 */
[----:B------:R-:W-:Y:S01]  /*e070*/  FMNMX.FTZ R0, R79, R0, !PT ;  /* 0x000000004f007209 */ /* 0x000fe20007810000 */
[C-C-:B------:R-:W-:Y:S01]  /*e080*/  FFMA.FTZ R29, R2.reuse, R29, -R141.reuse ;  /* 0x0000001d021d7223 */ /* 0x140fe2000001088d */
[----:B------:R-:W-:Y:S01]  /*e090*/  ISETP.GT.AND P3, PT, R15, 0x79, !P3 ;  /* 0x000000790f00780c */ /* 0x000fe20005f64270 */
[--C-:B------:R-:W-:Y:S01]  /*e0a0*/  FFMA.FTZ R33, R2, R33, -R141.reuse ;  /* 0x0000002102217223 */ /* 0x100fe2000001088d */
[----:B------:R-:W-:Y:S01]  /*e0b0*/  ISETP.LT.OR P2, PT, R20, 0x79, P2 ;  /* 0x000000791400780c */ /* 0x000fe20001741670 */
[C-C-:B------:R-:W-:Y:S01]  /*e0c0*/  FFMA.FTZ R28, R2.reuse, R95, -R141.reuse ;  /* 0x0000005f021c7223 */ /* 0x140fe2000001088d */
[----:B------:R-:W-:Y:S01]  /*e0d0*/  FSEL R83, R83, -INF , !P1 ;  /* 0xff80000053537808 */ /* 0x000fe20004800000 */
[----:B------:R-:W-:Y:S01]  /*e0e0*/  MUFU.EX2 R25, R25 ;  /* 0x0000001900197308 */ /* 0x000fe20000000800 */
[----:B------:R-:W-:Y:S01]  /*e0f0*/  FMNMX.FTZ R0, R143, R0, !PT ;  /* 0x000000008f007209 */ /* 0x000fe20007810000 */
[--C-:B------:R-:W-:Y:S01]  /*e100*/  FFMA.FTZ R37, R2, R37, -R141.reuse ;  /* 0x0000002502257223 */ /* 0x100fe2000001088d */
[----:B------:R-:W-:Y:S01]  /*e110*/  ISETP.LT.OR P3, PT, R20, 0x7a, P3 ;  /* 0x0000007a1400780c */ /* 0x000fe20001f61670 */
[--C-:B------:R-:W-:Y:S01]  /*e120*/  FFMA.FTZ R30, R2, R97, -R141.reuse ;  /* 0x00000061021e7223 */ /* 0x100fe2000001088d */
[----:B------:R-:W-:Y:S01]  /*e130*/  FSEL R57, R86, -INF , !P2 ;  /* 0xff80000056397808 */ /* 0x000fe20005000000 */
[C-C-:B------:R-:W-:Y:S01]  /*e140*/  FFMA.FTZ R41, R2.reuse, R41, -R141.reuse ;  /* 0x0000002902297223 */ /* 0x140fe2000001088d */
[----:B------:R-:W-:Y:S01]  /*e150*/  FMNMX.FTZ R0, R83, R0, !PT ;  /* 0x0000000053007209 */ /* 0x000fe20007810000 */
[----:B------:R-:W-:Y:S01]  /*e160*/  MUFU.EX2 R6, R6 ;  /* 0x0000000600067308 */ /* 0x000fe20000000800 */
[----:B------:R-:W-:Y:S01]  /*e170*/  FSEL R87, R87, -INF , !P3 ;  /* 0xff80000057577808 */ /* 0x000fe20005800000 */
[C-C-:B------:R-:W-:Y:S01]  /*e180*/  FFMA.FTZ R32, R2.reuse, R99, -R141.reuse ;  /* 0x0000006302207223 */ /* 0x140fe2000001088d */
[----:B------:R-:W-:Y:S01]  /*e190*/  FMNMX.FTZ R0, R57, R0, !PT ;  /* 0x0000000039007209 */ /* 0x000fe20007810000 */
[C-C-:B------:R-:W-:Y:S01]  /*e1a0*/  FFMA.FTZ R45, R2.reuse, R45, -R141.reuse ;  /* 0x0000002d022d7223 */ /* 0x140fe2000001088d */
[----:B------:R-:W-:-:S01]  /*e1b0*/  FFMA.FTZ R34, R2, R101, -R141 ;  /* 0x0000006502227223 */ /* 0x000fc2000001088d */
[C-C-:B------:R-:W-:Y:S01]  /*e1c0*/  FFMA.FTZ R49, R2.reuse, R49, -R141.reuse ;  /* 0x0000003102317223 */ /* 0x140fe2000001088d */
[----:B------:R-:W-:Y:S01]  /*e1d0*/  FMNMX.FTZ R0, R87, R0, !PT ;  /* 0x0000000057007209 */ /* 0x000fe20007810000 */
[----:B------:R-:W0:Y:S01]  /*e1e0*/  MUFU.EX2 R29, R29 ;  /* 0x0000001d001d7308 */ /* 0x000e220000000800 */
[----:B------:R-:W-:-:S01]  /*e1f0*/  FFMA.FTZ R36, R2, R103, -R141 ;  /* 0x0000006702247223 */ /* 0x000fc2000001088d */
[C-C-:B------:R-:W-:Y:S01]  /*e200*/  FFMA.FTZ R53, R2.reuse, R53, -R141.reuse ;  /* 0x0000003502357223 */ /* 0x140fe2000001088d */
[----:B------:R-:W-:-:S01]  /*e210*/  FFMA.FTZ R38, R2, R107, -R141 ;  /* 0x0000006b02267223 */ /* 0x000fc2000001088d */
[----:B------:R-:W1:Y:S01]  /*e220*/  SHFL.BFLY PT, R91, R0, 0x2, 0x1f ;  /* 0x0c401f00005b7f89 */ /* 0x000e6200000e0000 */
[----:B------:R-:W-:-:S01]  /*e230*/  FFMA.FTZ R61, R2, R61, -R141 ;  /* 0x0000003d023d7223 */ /* 0x000fc2000001088d */
[C-C-:B------:R-:W-:Y:S01]  /*e240*/  FFMA.FTZ R105, R2.reuse, R105, -R141.reuse ;  /* 0x0000006902697223 */ /* 0x140fe2000001088d */
[----:B------:R-:W-:-:S01]  /*e250*/  FFMA.FTZ R42, R2, R111, -R141 ;  /* 0x0000006f022a7223 */ /* 0x000fc2000001088d */
[----:B------:R-:W-:Y:S01]  /*e260*/  MUFU.EX2 R24, R24 ;  /* 0x0000001800187308 */ /* 0x000fe20000000800 */
[----:B------:R-:W-:-:S01]  /*e270*/  FFMA.FTZ R69, R2, R69, -R141 ;  /* 0x0000004502457223 */ /* 0x000fc2000001088d */
[C-C-:B------:R-:W-:Y:S01]  /*e280*/  FFMA.FTZ R65, R2.reuse, R65, -R141.reuse ;  /* 0x0000004102417223 */ /* 0x140fe2000001088d */
[----:B------:R-:W-:-:S01]  /*e290*/  FFMA.FTZ R109, R2, R109, -R141 ;  /* 0x0000006d026d7223 */ /* 0x000fc2000001088d */
[----:B------:R-:W-:Y:S01]  /*e2a0*/  ISETP.NE.AND P5, PT, R96, 0x1, PT ;  /* 0x000000016000780c */ /* 0x000fe20003fa5270 */
[----:B------:R-:W-:-:S01]  /*e2b0*/  FFMA.FTZ R46, R2, R115, -R141 ;  /* 0x00000073022e7223 */ /* 0x000fc2000001088d */
[C-C-:B------:R-:W-:Y:S01]  /*e2c0*/  FFMA.FTZ R77, R2.reuse, R77, -R141.reuse ;  /* 0x0000004d024d7223 */ /* 0x140fe2000001088d */
[----:B------:R-:W-:-:S01]  /*e2d0*/  FFMA.FTZ R44, R2, R113, -R141 ;  /* 0x00000071022c7223 */ /* 0x000fc2000001088d */
[----:B------:R-:W-:Y:S01]  /*e2e0*/  MUFU.EX2 R33, R33 ;  /* 0x0000002100217308 */ /* 0x000fe20000000800 */
[----:B0-----:R-:W-:Y:S01]  /*e2f0*/  F2FP.SATFINITE.E4M3.F32.PACK_AB_MERGE_C R148, R29, R6, RZ ;  /* 0x000000061d94723e */ /* 0x001fe200048070ff */
[C-C-:B------:R-:W-:Y:S01]  /*e300*/  FFMA.FTZ R73, R2.reuse, R73, -R141.reuse ;  /* 0x0000004902497223 */ /* 0x140fe2000001088d */
[----:B------:R-:W-:-:S02]  /*e310*/  FFMA.FTZ R48, R2, R117, -R141 ;  /* 0x0000007502307223 */ /* 0x000fc4000001088d */
[----:B------:R-:W-:-:S03]  /*e320*/  F2FP.SATFINITE.E4M3.F32.PACK_AB_MERGE_C R148, R25, R4, R148 ;  /* 0x000000041994723e */ /* 0x000fc60004807094 */
[----:B------:R-:W-:Y:S01]  /*e330*/  MUFU.EX2 R28, R28 ;  /* 0x0000001c001c7308 */ /* 0x000fe20000000800 */
[----:B-1----:R-:W-:Y:S01]  /*e340*/  FMNMX.FTZ R50, R0, R91, !PT ;  /* 0x0000005b00327209 */ /* 0x002fe20007810000 */
[----:B------:R-:W-:-:S06]  /*e350*/  FFMA.FTZ R91, R2, R119, -R141 ;  /* 0x00000077025b7223 */ /* 0x000fcc000001088d */
[----:B------:R-:W0:Y:S01]  /*e360*/  MUFU.EX2 R37, R37 ;  /* 0x0000002500257308 */ /* 0x000e220000000800 */
[----:B------:R-:W1:Y:S07]  /*e370*/  SHFL.BFLY PT, R93, R50, 0x1, 0x1f ;  /* 0x0c201f00325d7f89 */ /* 0x000e6e00000e0000 */
[----:B------:R-:W-:Y:S08]  /*e380*/  MUFU.EX2 R30, R30 ;  /* 0x0000001e001e7308 */ /* 0x000ff00000000800 */
[----:B------:R-:W-:Y:S01]  /*e390*/  MUFU.EX2 R41, R41 ;  /* 0x0000002900297308 */ /* 0x000fe20000000800 */
[----:B0-----:R-:W-:-:S04]  /*e3a0*/  F2FP.SATFINITE.E4M3.F32.PACK_AB_MERGE_C R150, R37, R28, RZ ;  /* 0x0000001c2596723e */ /* 0x001fc800048070ff */
[----:B------:R-:W-:-:S03]  /*e3b0*/  F2FP.SATFINITE.E4M3.F32.PACK_AB_MERGE_C R150, R33, R24, R150 ;  /* 0x000000182196723e */ /* 0x000fc60004807096 */
[----:B------:R-:W-:Y:S01]  /*e3c0*/  MUFU.EX2 R32, R32 ;  /* 0x0000002000207308 */ /* 0x000fe20000000800 */
[----:B-1----:R-:W-:Y:S01]  /*e3d0*/  FMNMX.FTZ R0, R50, R93, !PT ;  /* 0x0000005d32007209 */ /* 0x002fe20007810000 */
[C-C-:B------:R-:W-:Y:S01]  /*e3e0*/  FFMA.FTZ R50, R2.reuse, R81, -R141.reuse ;  /* 0x0000005102327223 */ /* 0x140fe2000001088d */
[----:B------:R-:W-:-:S02]  /*e3f0*/  FFMA.FTZ R81, R2, R85, -R141 ;  /* 0x0000005502517223 */ /* 0x000fc4000001088d */
[----:B------:R-:W-:Y:S01]  /*e400*/  FSETP.NEU.FTZ.AND P1, PT, R0, -INF , PT ;  /* 0xff8000000000780b */ /* 0x000fe20003f3d000 */
[----:B------:R-:W-:-:S02]  /*e410*/  FFMA.FTZ R52, R2, R0, -8 ;  /* 0xc100000002347423 */ /* 0x000fc40000010000 */
[----:B------:R-:W0:Y:S03]  /*e420*/  MUFU.EX2 R45, R45 ;  /* 0x0000002d002d7308 */ /* 0x000e260000000800 */
[----:B------:R-:W-:-:S05]  /*e430*/  FSEL R52, R52, RZ, P1 ;  /* 0x000000ff34347208 */ /* 0x000fca0000800000 */
[C-C-:B------:R-:W-:Y:S01]  /*e440*/  FFMA.FTZ R26, R2.reuse, R26, -R52.reuse ;  /* 0x0000001a021a7223 */ /* 0x140fe20000010834 */
[----:B------:R-:W-:-:S01]  /*e450*/  FFMA.FTZ R27, R2, R27, -R52 ;  /* 0x0000001b021b7223 */ /* 0x000fc20000010834 */
[C-C-:B------:R-:W-:Y:S01]  /*e460*/  FFMA.FTZ R5, R2.reuse, R5, -R52.reuse ;  /* 0x0000000502057223 */ /* 0x140fe20000010834 */
[----:B------:R-:W-:-:S01]  /*e470*/  FFMA.FTZ R54, R2, R31, -R52 ;  /* 0x0000001f02367223 */ /* 0x000fc20000010834 */
[C-C-:B------:R-:W-:Y:S01]  /*e480*/  FFMA.FTZ R7, R2.reuse, R7, -R52.reuse ;  /* 0x0000000702077223 */ /* 0x140fe20000010834 */
[----:B------:R-:W-:-:S01]  /*e490*/  FFMA.FTZ R66, R2, R55, -R52 ;  /* 0x0000003702427223 */ /* 0x000fc20000010834 */
[----:B------:R-:W-:Y:S01]  /*e4a0*/  MUFU.EX2 R26, R26 ;  /* 0x0000001a001a7308 */ /* 0x000fe20000000800 */
[----:B------:R-:W-:-:S01]  /*e4b0*/  FADD.FTZ R55, R4, R25 ;  /* 0x0000001904377221 */ /* 0x000fc20000010000 */
[C-C-:B------:R-:W-:Y:S01]  /*e4c0*/  FFMA.FTZ R56, R2.reuse, R35, -R52.reuse ;  /* 0x0000002302387223 */ /* 0x140fe20000010834 */
[----:B------:R-:W-:-:S01]  /*e4d0*/  FFMA.FTZ R21, R2, R21, -R52 ;  /* 0x0000001502157223 */ /* 0x000fc20000010834 */
[----:B------:R-:W-:Y:S01]  /*e4e0*/  FFMA.FTZ R58, R2, R39, -R52 ;  /* 0x00000027023a7223 */ /* 0x000fe20000010834 */
[----:B------:R-:W-:-:S01]  /*e4f0*/  FADD.FTZ R70, R6, R55 ;  /* 0x0000003706467221 */ /* 0x000fc20000010000 */
[C-C-:B------:R-:W-:Y:S01]  /*e500*/  FFMA.FTZ R68, R2.reuse, R59, -R52.reuse ;  /* 0x0000003b02447223 */ /* 0x140fe20000010834 */
[----:B------:R-:W-:-:S01]  /*e510*/  FFMA.FTZ R31, R2, R121, -R52 ;  /* 0x00000079021f7223 */ /* 0x000fc20000010834 */
[----:B------:R-:W1:Y:S01]  /*e520*/  MUFU.EX2 R27, R27 ;  /* 0x0000001b001b7308 */ /* 0x000e620000000800 */
[----:B------:R-:W-:-:S01]  /*e530*/  FADD.FTZ R55, R29, R70 ;  /* 0x000000461d377221 */ /* 0x000fc20000010000 */
[C-C-:B------:R-:W-:Y:S01]  /*e540*/  FFMA.FTZ R70, R2.reuse, R63, -R52.reuse ;  /* 0x0000003f02467223 */ /* 0x140fe20000010834 */
[----:B------:R-:W-:-:S01]  /*e550*/  FFMA.FTZ R60, R2, R43, -R52 ;  /* 0x0000002b023c7223 */ /* 0x000fc20000010834 */
[----:B------:R-:W-:Y:S01]  /*e560*/  FFMA.FTZ R35, R2, R123, -R52 ;  /* 0x0000007b02237223 */ /* 0x000fe20000010834 */
[----:B------:R-:W-:-:S01]  /*e570*/  FADD.FTZ R74, R24, R55 ;  /* 0x00000037184a7221 */ /* 0x000fc20000010000 */
[C-C-:B------:R-:W-:Y:S01]  /*e580*/  FFMA.FTZ R64, R2.reuse, R47, -R52.reuse ;  /* 0x0000002f02407223 */ /* 0x140fe20000010834 */
[----:B------:R-:W-:-:S01]  /*e590*/  FFMA.FTZ R39, R2, R125, -R52 ;  /* 0x0000007d02277223 */ /* 0x000fc20000010834 */
[----:B------:R-:W2:Y:S01]  /*e5a0*/  MUFU.EX2 R5, R5 ;  /* 0x0000000500057308 */ /* 0x000ea20000000800 */
[----:B------:R-:W-:-:S01]  /*e5b0*/  FADD.FTZ R63, R33, R74 ;  /* 0x0000004a213f7221 */ /* 0x000fc20000010000 */
[C-C-:B------:R-:W-:Y:S01]  /*e5c0*/  FFMA.FTZ R62, R2.reuse, R51, -R52.reuse ;  /* 0x00000033023e7223 */ /* 0x140fe20000010834 */
[----:B------:R-:W-:-:S01]  /*e5d0*/  FFMA.FTZ R43, R2, R127, -R52 ;  /* 0x0000007f022b7223 */ /* 0x000fc20000010834 */
[----:B0-----:R-:W-:Y:S01]  /*e5e0*/  F2FP.SATFINITE.E4M3.F32.PACK_AB_MERGE_C R144, R45, R32, RZ ;  /* 0x000000202d90723e */ /* 0x001fe200048070ff */
[----:B------:R-:W-:-:S01]  /*e5f0*/  FADD.FTZ R74, R28, R63 ;  /* 0x0000003f1c4a7221 */ /* 0x000fc20000010000 */
[C-C-:B------:R-:W-:Y:S01]  /*e600*/  FFMA.FTZ R47, R2.reuse, R129, -R52.reuse ;  /* 0x00000081022f7223 */ /* 0x140fe20000010834 */
[----:B------:R-:W-:-:S01]  /*e610*/  FFMA.FTZ R51, R2, R131, -R52 ;  /* 0x0000008302337223 */ /* 0x000fc20000010834 */
[----:B------:R-:W0:Y:S01]  /*e620*/  MUFU.EX2 R54, R54 ;  /* 0x0000003600367308 */ /* 0x000e220000000800 */
[----:B-1----:R-:W-:-:S01]  /*e630*/  FADD.FTZ R72, R26, R27 ;  /* 0x0000001b1a487221 */ /* 0x002fc20000010000 */
[----:B------:R-:W-:Y:S01]  /*e640*/  F2FP.SATFINITE.E4M3.F32.PACK_AB_MERGE_C R144, R41, R30, R144 ;  /* 0x0000001e2990723e */ /* 0x000fe20004807090 */
[----:B------:R-:W-:-:S01]  /*e650*/  FFMA.FTZ R55, R2, R133, -R52 ;  /* 0x0000008502377223 */ /* 0x000fc20000010834 */
[C-C-:B------:R-:W-:Y:S01]  /*e660*/  FFMA.FTZ R6, R2.reuse, R67, -R52.reuse ;  /* 0x0000004302067223 */ /* 0x140fe20000010834 */
[----:B------:R-:W-:-:S01]  /*e670*/  FFMA.FTZ R4, R2, R135, -R52 ;  /* 0x0000008702047223 */ /* 0x000fc20000010834 */
[C-C-:B------:R-:W-:Y:S01]  /*e680*/  FFMA.FTZ R75, R2.reuse, R75, -R52.reuse ;  /* 0x0000004b024b7223 */ /* 0x140fe20000010834 */
[----:B------:R-:W-:-:S01]  /*e690*/  FFMA.FTZ R79, R2, R79, -R52 ;  /* 0x0000004f024f7223 */ /* 0x000fc20000010834 */
[----:B------:R-:W1:Y:S01]  /*e6a0*/  MUFU.EX2 R7, R7 ;  /* 0x0000000700077308 */ /* 0x000e620000000800 */
[----:B--2---:R-:W-:-:S01]  /*e6b0*/  FADD.FTZ R59, R5, R72 ;  /* 0x00000048053b7221 */ /* 0x004fc20000010000 */
[C-C-:B------:R-:W-:Y:S01]  /*e6c0*/  FFMA.FTZ R143, R2.reuse, R143, -R52.reuse ;  /* 0x0000008f028f7223 */ /* 0x140fe20000010834 */
[----:B------:R-:W-:-:S01]  /*e6d0*/  FFMA.FTZ R83, R2, R83, -R52 ;  /* 0x0000005302537223 */ /* 0x000fc20000010834 */
[----:B------:R-:W-:-:S04]  /*e6e0*/  FFMA.FTZ R57, R2, R57, -R52 ;  /* 0x0000003902397223 */ /* 0x000fc80000010834 */
[----:B------:R-:W2:Y:S01]  /*e6f0*/  MUFU.EX2 R56, R56 ;  /* 0x0000003800387308 */ /* 0x000ea20000000800 */
[----:B0-----:R-:W-:-:S01]  /*e700*/  FADD.FTZ R72, R54, R59 ;  /* 0x0000003b36487221 */ /* 0x001fc20000010000 */
[----:B------:R-:W-:Y:S01]  /*e710*/  FADD.FTZ R59, R37, R74 ;  /* 0x0000004a253b7221 */ /* 0x000fe20000010000 */
[----:B------:R-:W-:-:S04]  /*e720*/  F2FP.SATFINITE.E4M3.F32.PACK_AB_MERGE_C R149, R54, R5, RZ ;  /* 0x000000053695723e */ /* 0x000fc800048070ff */
[----:B------:R-:W-:Y:S01]  /*e730*/  F2FP.SATFINITE.E4M3.F32.PACK_AB_MERGE_C R149, R27, R26, R149 ;  /* 0x0000001a1b95723e */ /* 0x000fe20004807095 */
[----:B------:R-:W0:Y:S01]  /*e740*/  MUFU.EX2 R21, R21 ;  /* 0x0000001500157308 */ /* 0x000e220000000800 */
[----:B-1----:R-:W-:-:S01]  /*e750*/  FADD.FTZ R29, R7, R72 ;  /* 0x00000048071d7221 */ /* 0x002fc20000010000 */
[----:B------:R-:W-:Y:S01]  /*e760*/  FADD.FTZ R72, R30, R59 ;  /* 0x0000003b1e487221 */ /* 0x000fe20000010000 */
[----:B------:R-:W1:Y:S05]  /*e770*/  @P5 LDC R27, c[0x0][0x44c] ;  /* 0x00011300ff1b5b82 */ /* 0x000e6a0000000800 */
[----:B------:R-:W3:Y:S01]  /*e780*/  MUFU.EX2 R58, R58 ;  /* 0x0000003a003a7308 */ /* 0x000ee20000000800 */
[----:B--2---:R-:W-:-:S01]  /*e790*/  FADD.FTZ R28, R56, R29 ;  /* 0x0000001d381c7221 */ /* 0x004fc20000010000 */
[----:B------:R-:W-:-:S06]  /*e7a0*/  FADD.FTZ R29, R41, R72 ;  /* 0x00000048291d7221 */ /* 0x000fcc0000010000 */
[----:B------:R-:W2:Y:S01]  /*e7b0*/  MUFU.EX2 R31, R31 ;  /* 0x0000001f001f7308 */ /* 0x000ea20000000800 */
[----:B0-----:R-:W-:-:S01]  /*e7c0*/  FADD.FTZ R25, R21, R28 ;  /* 0x0000001c15197221 */ /* 0x001fc20000010000 */
[----:B------:R-:W-:-:S04]  /*e7d0*/  FADD.FTZ R28, R32, R29 ;  /* 0x0000001d201c7221 */ /* 0x000fc80000010000 */
[----:B------:R-:W-:Y:S02]  /*e7e0*/  FADD.FTZ R45, R45, R28 ;  /* 0x0000001c2d2d7221 */ /* 0x000fe40000010000 */
[----:B------:R-:W0:Y:S01]  /*e7f0*/  MUFU.EX2 R60, R60 ;  /* 0x0000003c003c7308 */ /* 0x000e220000000800 */
[----:B---3--:R-:W-:-:S01]  /*e800*/  FADD.FTZ R24, R58, R25 ;  /* 0x000000193a187221 */ /* 0x008fc20000010000 */
[----:B------:R-:W-:Y:S01]  /*e810*/  FFMA.FTZ R25, R2, R71, -R52 ;  /* 0x0000004702197223 */ /* 0x000fe20000010834 */
[----:B------:R-:W-:Y:S01]  /*e820*/  F2FP.SATFINITE.E4M3.F32.PACK_AB_MERGE_C R151, R58, R21, RZ ;  /* 0x000000153a97723e */ /* 0x000fe200048070ff */
[----:B-1----:R-:W-:-:S03]  /*e830*/  @P5 IMAD.HI.U32 R27, R94, R27, RZ ;  /* 0x0000001b5e1b5227 */ /* 0x002fc600078e00ff */
[----:B------:R-:W-:Y:S01]  /*e840*/  F2FP.SATFINITE.E4M3.F32.PACK_AB_MERGE_C R151, R56, R7, R151 ;  /* 0x000000073897723e */ /* 0x000fe20004807097 */
        /* <DEDUP_REMOVED lines=8> */
[----:B------:R-:W-:-:S06]  /*e8d0*/  FFMA.FTZ R24, R2, R137, -R52 ;  /* 0x0000008902187223 */ /* 0x000fcc0000010834 */
[----:B------:R-:W2:Y:S01]  /*e8e0*/  MUFU.EX2 R39, R39 ;  /* 0x0000002700277308 */ /* 0x000ea20000000800 */
[----:B0-----:R-:W-:-:S07]  /*e8f0*/  FADD.FTZ R33, R49, R28 ;  /* 0x0000001c31217221 */ /* 0x001fce0000010000 */
[----:B------:R-:W0:Y:S01]  /*e900*/  MUFU.EX2 R62, R62 ;  /* 0x0000003e003e7308 */ /* 0x000e220000000800 */
[----:B-1----:R-:W-:-:S01]  /*e910*/  FADD.FTZ R28, R64, R29 ;  /* 0x0000001d401c7221 */ /* 0x002fc20000010000 */
[----:B------:R-:W-:-:S04]  /*e920*/  F2FP.SATFINITE.E4M3.F32.PACK_AB_MERGE_C R35, R64, R35, RZ ;  /* 0x000000234023723e */ /* 0x000fc800048070ff */
[----:B------:R-:W-:Y:S02]  /*e930*/  F2FP.SATFINITE.E4M3.F32.PACK_AB_MERGE_C R145, R60, R31, R35 ;  /* 0x0000001f3c91723e */ /* 0x000fe40004807023 */
[----:B------:R-:W-:Y:S01]  /*e940*/  MUFU.EX2 R36, R36 ;  /* 0x0000002400247308 */ /* 0x000fe20000000800 */
[----:B--2---:R-:W-:-:S01]  /*e950*/  FADD.FTZ R29, R39, R28 ;  /* 0x0000001c271d7221 */ /* 0x004fc20000010000 */
[C-C-:B------:R-:W-:Y:S01]  /*e960*/  FFMA.FTZ R28, R2.reuse, R139, -R52.reuse ;  /* 0x0000008b021c7223 */ /* 0x140fe20000010834 */
[----:B------:R-:W-:-:S05]  /*e970*/  FFMA.FTZ R52, R2, R87, -R52 ;  /* 0x0000005702347223 */ /* 0x000fca0000010834 */
[----:B------:R-:W1:Y:S01]  /*e980*/  MUFU.EX2 R53, R53 ;  /* 0x0000003500357308 */ /* 0x000e620000000800 */
[----:B0-----:R-:W-:-:S07]  /*e990*/  FADD.FTZ R30, R62, R29 ;  /* 0x0000001d3e1e7221 */ /* 0x001fce0000010000 */
[----:B------:R-:W0:Y:S08]  /*e9a0*/  MUFU.EX2 R43, R43 ;  /* 0x0000002b002b7308 */ /* 0x000e300000000800 */
[----:B------:R-:W2:Y:S01]  /*e9b0*/  MUFU.EX2 R66, R66 ;  /* 0x0000004200427308 */ /* 0x000ea20000000800 */
[----:B-1----:R-:W-:Y:S01]  /*e9c0*/  F2FP.SATFINITE.E4M3.F32.PACK_AB_MERGE_C R146, R53, R36, RZ ;  /* 0x000000243592723e */ /* 0x002fe200048070ff */
[----:B------:R-:W-:-:S03]  /*e9d0*/  FADD.FTZ R36, R36, R33 ;  /* 0x0000002124247221 */ /* 0x000fc60000010000 */
[----:B------:R-:W-:Y:S01]  /*e9e0*/  F2FP.SATFINITE.E4M3.F32.PACK_AB_MERGE_C R146, R49, R34, R146 ;  /* 0x000000223192723e */ /* 0x000fe20004807092 */
[----:B------:R-:W-:-:S02]  /*e9f0*/  FADD.FTZ R36, R53, R36 ;  /* 0x0000002435247221 */ /* 0x000fc40000010000 */
[----:B------:R-:W1:Y:S01]  /*ea00*/  MUFU.EX2 R15, R105 ;  /* 0x00000069000f7308 */ /* 0x000e620000000800 */
[----:B0-----:R-:W-:-:S07]  /*ea10*/  FADD.FTZ R29, R43, R30 ;  /* 0x0000001e2b1d7221 */ /* 0x001fce0000010000 */
[----:B------:R-:W-:Y:S01]  /*ea20*/  MUFU.EX2 R38, R38 ;  /* 0x0000002600267308 */ /* 0x000fe20000000800 */
[----:B--2---:R-:W-:-:S01]  /*ea30*/  FADD.FTZ R30, R66, R29 ;  /* 0x0000001d421e7221 */ /* 0x004fc20000010000 */
[----:B------:R-:W-:-:S04]  /*ea40*/  F2FP.SATFINITE.E4M3.F32.PACK_AB_MERGE_C R43, R66, R43, RZ ;  /* 0x0000002b422b723e */ /* 0x000fc800048070ff */
[----:B------:R-:W-:Y:S02]  /*ea50*/  F2FP.SATFINITE.E4M3.F32.PACK_AB_MERGE_C R147, R62, R39, R43 ;  /* 0x000000273e93723e */ /* 0x000fe4000480702b */
[----:B------:R-:W0:Y:S01]  /*ea60*/  MUFU.EX2 R61, R61 ;  /* 0x0000003d003d7308 */ /* 0x000e220000000800 */
[----:B-1----:R-:W-:-:S07]  /*ea70*/  FADD.FTZ R33, R15, R36 ;  /* 0x000000240f217221 */ /* 0x002fce0000010000 */
[----:B------:R-:W1:Y:S08]  /*ea80*/  MUFU.EX2 R47, R47 ;  /* 0x0000002f002f7308 */ /* 0x000e700000000800 */
[----:B------:R-:W2:Y:S01]  /*ea90*/  MUFU.EX2 R20, R40 ;  /* 0x0000002800147308 */ /* 0x000ea20000000800 */
[----:B0-----:R-:W-:-:S07]  /*eaa0*/  F2FP.SATFINITE.E4M3.F32.PACK_AB_MERGE_C R140, R61, R38, RZ ;  /* 0x000000263d8c723e */ /* 0x001fce00048070ff */
[----:B------:R-:W0:Y:S01]  /*eab0*/  MUFU.EX2 R68, R68 ;  /* 0x0000004400447308 */ /* 0x000e220000000800 */
[----:B-1----:R-:W-:-:S07]  /*eac0*/  FADD.FTZ R29, R47, R30 ;  /* 0x0000001e2f1d7221 */ /* 0x002fce0000010000 */
[----:B------:R-:W1:Y:S01]  /*ead0*/  MUFU.EX2 R51, R51 ;  /* 0x0000003300337308 */ /* 0x000e620000000800 */
[C---:B--2---:R-:W-:Y:S01]  /*eae0*/  F2FP.SATFINITE.E4M3.F32.PACK_AB_MERGE_C R140, R20.reuse, R15, R140 ;  /* 0x0000000f148c723e */ /* 0x044fe2000480708c */
[----:B------:R-:W-:-:S04]  /*eaf0*/  FADD.FTZ R33, R20, R33 ;  /* 0x0000002114217221 */ /* 0x000fc80000010000 */
[----:B------:R-:W-:Y:S02]  /*eb00*/  FADD.FTZ R38, R38, R33 ;  /* 0x0000002126267221 */ /* 0x000fe40000010000 */
[----:B------:R-:W2:Y:S01]  /*eb10*/  MUFU.EX2 R70, R70 ;  /* 0x0000004600467308 */ /* 0x000ea20000000800 */
[----:B0-----:R-:W-:-:S01]  /*eb20*/  FADD.FTZ R20, R68, R29 ;  /* 0x0000001d44147221 */ /* 0x001fc20000010000 */
[----:B------:R-:W-:-:S06]  /*eb30*/  FADD.FTZ R61, R61, R38 ;  /* 0x000000263d3d7221 */ /* 0x000fcc0000010000 */
[----:B------:R-:W0:Y:S01]  /*eb40*/  MUFU.EX2 R55, R55 ;  /* 0x0000003700377308 */ /* 0x000e220000000800 */
[----:B-1----:R-:W-:-:S07]  /*eb50*/  FADD.FTZ R21, R51, R20 ;  /* 0x0000001433157221 */ /* 0x002fce0000010000 */
[----:B------:R-:W1:Y:S01]  /*eb60*/  MUFU.EX2 R6, R6 ;  /* 0x0000000600067308 */ /* 0x000e620000000800 */
[----:B--2---:R-:W-:-:S01]  /*eb70*/  FADD.FTZ R30, R70, R21 ;  /* 0x00000015461e7221 */ /* 0x004fc20000010000 */
[----:B------:R-:W-:-:S04]  /*eb80*/  F2FP.SATFINITE.E4M3.F32.PACK_AB_MERGE_C R51, R70, R51, RZ ;  /* 0x000000334633723e */ /* 0x000fc800048070ff */
[----:B------:R-:W-:Y:S02]  /*eb90*/  F2FP.SATFINITE.E4M3.F32.PACK_AB_MERGE_C R141, R68, R47, R51 ;  /* 0x0000002f448d723e */ /* 0x000fe40004807033 */
[----:B------:R-:W-:Y:S01]  /*eba0*/  MUFU.EX2 R42, R42 ;  /* 0x0000002a002a7308 */ /* 0x000fe20000000800 */
[----:B0-----:R-:W-:-:S07]  /*ebb0*/  FADD.FTZ R21, R55, R30 ;  /* 0x0000001e37157221 */ /* 0x001fce0000010000 */
        /* <DEDUP_REMOVED lines=8> */
[----:B------:R-:W-:Y:S01]  /*ec40*/  MUFU.EX2 R46, R46 ;  /* 0x0000002e002e7308 */ /* 0x000fe20000000800 */
[----:B0-----:R-:W-:Y:S01]  /*ec50*/  F2FP.SATFINITE.E4M3.F32.PACK_AB_MERGE_C R142, R65, R40, R142 ;  /* 0x00000028418e723e */ /* 0x001fe2000480708e */
[----:B------:R-:W-:-:S04]  /*ec60*/  FADD.FTZ R40, R40, R61 ;  /* 0x0000003d28287221 */ /* 0x000fc80000010000 */
[----:B------:R-:W-:Y:S02]  /*ec70*/  FADD.FTZ R65, R65, R40 ;  /* 0x0000002841417221 */ /* 0x000fe40000010000 */
[----:B------:R-:W0:Y:S01]  /*ec80*/  MUFU.EX2 R77, R77 ;  /* 0x0000004d004d7308 */ /* 0x000e220000000800 */
[C---:B-1----:R-:W-:Y:S01]  /*ec90*/  F2FP.SATFINITE.E4M3.F32.PACK_AB_MERGE_C R21, R25.reuse, R4, RZ ;  /* 0x000000041915723e */ /* 0x042fe200048070ff */
[----:B------:R-:W-:Y:S01]  /*eca0*/  FADD.FTZ R25, R25, R26 ;  /* 0x0000001a19197221 */ /* 0x000fe20000010000 */
[----:B------:R-:W-:-:S01]  /*ecb0*/  FADD.FTZ R42, R42, R65 ;  /* 0x000000412a2a7221 */ /* 0x000fc20000010000 */
[----:B------:R-:W1:Y:S03]  /*ecc0*/  @P5 LDC R26, c[0x0][0x450] ;  /* 0x00011400ff1a5b82 */ /* 0x000e660000000800 */
[----:B------:R-:W-:-:S01]  /*ecd0*/  FADD.FTZ R69, R69, R42 ;  /* 0x0000002a45457221 */ /* 0x000fc20000010000 */
[----:B------:R-:W2:Y:S08]  /*ece0*/  MUFU.EX2 R24, R24 ;  /* 0x0000001800187308 */ /* 0x000eb00000000800 */
[----:B------:R-:W-:Y:S01]  /*ecf0*/  MUFU.EX2 R44, R44 ;  /* 0x0000002c002c7308 */ /* 0x000fe20000000800 */
[----:B0-----:R-:W-:-:S07]  /*ed00*/  F2FP.SATFINITE.E4M3.F32.PACK_AB_MERGE_C R7, R77, R46, RZ ;  /* 0x0000002e4d07723e */ /* 0x001fce00048070ff */
[----:B------:R-:W0:Y:S01]  /*ed10*/  MUFU.EX2 R73, R73 ;  /* 0x0000004900497308 */ /* 0x000e220000000800 */
[----:B--2---:R-:W-:-:S07]  /*ed20*/  FADD.FTZ R4, R24, R25 ;  /* 0x0000001918047221 */ /* 0x004fce0000010000 */
[----:B------:R-:W2:Y:S08]  /*ed30*/  MUFU.EX2 R15, R75 ;  /* 0x0000004b000f7308 */ /* 0x000eb00000000800 */
[----:B------:R-:W3:Y:S01]  /*ed40*/  MUFU.EX2 R28, R28 ;  /* 0x0000001c001c7308 */ /* 0x000ee20000000800 */
[----:B0-----:R-:W-:Y:S01]  /*ed50*/  F2FP.SATFINITE.E4M3.F32.PACK_AB_MERGE_C R136, R73, R44, R7 ;  /* 0x0000002c4988723e */ /* 0x001fe20004807007 */
[----:B------:R-:W-:-:S04]  /*ed60*/  FADD.FTZ R44, R44, R69 ;  /* 0x000000452c2c7221 */ /* 0x000fc80000010000 */
[----:B------:R-:W-:Y:S02]  /*ed70*/  FADD.FTZ R73, R73, R44 ;  /* 0x0000002c49497221 */ /* 0x000fe40000010000 */
[----:B------:R-:W0:Y:S01]  /*ed80*/  MUFU.EX2 R5, R79 ;  /* 0x0000004f00057308 */ /* 0x000e220000000800 */
[----:B--2---:R-:W-:-:S01]  /*ed90*/  FADD.FTZ R7, R15, R4 ;  /* 0x000000040f077221 */ /* 0x004fc20000010000 */
[----:B------:R-:W-:-:S04]  /*eda0*/  FADD.FTZ R46, R46, R73 ;  /* 0x000000492e2e7221 */ /* 0x000fc80000010000 */
[----:B------:R-:W-:Y:S02]  /*edb0*/  FADD.FTZ R77, R77, R46 ;  /* 0x0000002e4d4d7221 */ /* 0x000fe40000010000 */
[----:B------:R-:W-:Y:S01]  /*edc0*/  MUFU.EX2 R50, R50 ;  /* 0x0000003200327308 */ /* 0x000fe20000000800 */
[----:B---3--:R-:W-:-:S07]  /*edd0*/  FADD.FTZ R4, R28, R7 ;  /* 0x000000071c047221 */ /* 0x008fce0000010000 */
[----:B------:R-:W2:Y:S01]  /*ede0*/  MUFU.EX2 R81, R81 ;  /* 0x0000005100517308 */ /* 0x000ea20000000800 */
[C---:B0-----:R-:W-:Y:S01]  /*edf0*/  F2FP.SATFINITE.E4M3.F32.PACK_AB_MERGE_C R28, R5.reuse, R28, RZ ;  /* 0x0000001c051c723e */ /* 0x041fe200048070ff */
[----:B------:R-:W-:-:S03]  /*ee00*/  FADD.FTZ R5, R5, R4 ;  /* 0x0000000405057221 */ /* 0x000fc60000010000 */
[----:B------:R-:W-:Y:S01]  /*ee10*/  F2FP.SATFINITE.E4M3.F32.PACK_AB_MERGE_C R137, R15, R24, R28 ;  /* 0x000000180f89723e */ /* 0x000fe2000480701c */
[----:B------:R-:W-:Y:S01]  /*ee20*/  IMAD.MOV.U32 R24, RZ, RZ, R94 ;  /* 0x000000ffff187224 */ /* 0x000fe200078e005e */
[----:B-1----:R-:W-:Y:S01]  /*ee30*/  @P5 SHF.R.U32.HI R24, RZ, R26, R27 ;  /* 0x0000001aff185219 */ /* 0x002fe2000001161b */
[----:B------:R-:W-:Y:S01]  /*ee40*/  MUFU.EX2 R48, R48 ;  /* 0x0000003000307308 */ /* 0x000fe20000000800 */
[----:B------:R-:W-:-:S03]  /*ee50*/  ISETP.GE.AND P5, PT, R11, 0x1, PT ;  /* 0x000000010b00780c */ /* 0x000fc60003fa6270 */
[----:B------:R-:W-:-:S04]  /*ee60*/  IMAD.IADD R89, R89, 0x1, R24 ;  /* 0x0000000159597824 */ /* 0x000fc800078e0218 */
[----:B------:R-:W0:Y:S01]  /*ee70*/  MUFU.EX2 R91, R91 ;  /* 0x0000005b005b7308 */ /* 0x000e220000000800 */
[----:B------:R-:W-:-:S07]  /*ee80*/  IMAD.IADD R10, R89, 0x1, R10 ;  /* 0x00000001590a7824 */ /* 0x000fce00078e020a */
[----:B------:R1:W3:Y:S08]  /*ee90*/  MUFU.EX2 R20, R143 ;  /* 0x0000008f00147308 */ /* 0x0002f00000000800 */
[----:B------:R-:W4:Y:S01]  /*eea0*/  MUFU.EX2 R83, R83 ;  /* 0x0000005300537308 */ /* 0x000f220000000800 */
[----:B-1----:R-:W-:Y:S02]  /*eeb0*/  F2FP.SATFINITE.E4M3.F32.PACK_AB_MERGE_C R143, R6, R55, R21 ;  /* 0x00000037068f723e */ /* 0x002fe40004807015 */
[----:B--2---:R-:W-:-:S04]  /*eec0*/  F2FP.SATFINITE.E4M3.F32.PACK_AB_MERGE_C R6, R81, R50, RZ ;  /* 0x000000325106723e */ /* 0x004fc800048070ff */
[----:B0-----:R-:W-:Y:S01]  /*eed0*/  F2FP.SATFINITE.E4M3.F32.PACK_AB_MERGE_C R138, R91, R48, R6 ;  /* 0x000000305b8a723e */ /* 0x001fe20004807006 */
[----:B------:R-:W0:Y:S01]  /*eee0*/  MUFU.EX2 R57, R57 ;  /* 0x0000003900397308 */ /* 0x000e220000000800 */
[----:B------:R-:W-:-:S01]  /*eef0*/  FADD.FTZ R48, R48, R77 ;  /* 0x0000004d30307221 */ /* 0x000fc20000010000 */
[----:B---3--:R-:W-:-:S03]  /*ef00*/  FADD.FTZ R4, R20, R5 ;  /* 0x0000000514047221 */ /* 0x008fc60000010000 */
[----:B------:R-:W-:-:S03]  /*ef10*/  FADD.FTZ R91, R91, R48 ;  /* 0x000000305b5b7221 */ /* 0x000fc60000010000 */
[----:B------:R-:W1:Y:S01]  /*ef20*/  MUFU.EX2 R52, R52 ;  /* 0x0000003400347308 */ /* 0x000e620000000800 */
[----:B----4-:R-:W-:-:S01]  /*ef30*/  FADD.FTZ R4, R83, R4 ;  /* 0x0000000453047221 */ /* 0x010fc20000010000 */
[----:B------:R-:W-:-:S04]  /*ef40*/  FADD.FTZ R6, R50, R91 ;  /* 0x0000005b32067221 */ /* 0x000fc80000010000 */
[----:B------:R-:W-:Y:S01]  /*ef50*/  FADD.FTZ R6, R81, R6 ;  /* 0x0000000651067221 */ /* 0x000fe20000010000 */
[----:B0-----:R-:W-:-:S01]  /*ef60*/  FADD.FTZ R5, R57, R4 ;  /* 0x0000000439057221 */ /* 0x001fc20000010000 */
[----:B------:R-:W-:Y:S01]  /*ef70*/  VIADD R4, R88, 0xfffffffe ;  /* 0xfffffffe58047836 */ /* 0x000fe20000000000 */
[C---:B-1----:R-:W-:Y:S02]  /*ef80*/  F2FP.SATFINITE.E4M3.F32.PACK_AB_MERGE_C R7, R52.reuse, R57, RZ ;  /* 0x000000393407723e */ /* 0x042fe400048070ff */
[----:B------:R-:W-:Y:S02]  /*ef90*/  FADD.FTZ R5, R52, R5 ;  /* 0x0000000534057221 */ /* 0x000fe40000010000 */
[----:B------:R-:W-:Y:S01]  /*efa0*/  F2FP.SATFINITE.E4M3.F32.PACK_AB_MERGE_C R139, R83, R20, R7 ;  /* 0x00000014538b723e */ /* 0x000fe20004807007 */
        /* <DEDUP_REMOVED lines=12> */
.L_x_1231:
[----:B------:R-:W-:-:S13]  /*f070*/  ISETP.NE.AND P1, PT, R11, 0x1, PT ;  /* 0x000000010b00780c */ /* 0x000fda0003f25270 */
[----:B------:R-:W0:Y:S02]  /*f080*/  @P1 LDC.64 R20, c[0x0][0x9e8] ;  /* 0x00027a00ff141b82 */ /* 0x000e240000000a00 */
[----:B0-----:R-:W-:-:S05]  /*f090*/  @P1 IMAD.HI.U32 R20, R7, R20, RZ ;  /* 0x0000001407141227 */ /* 0x001fca00078e00ff */
[----:B------:R-:W-:-:S07]  /*f0a0*/  @P1 SHF.R.U32.HI R7, RZ, R21, R20 ;  /* 0x00000015ff071219 */ /* 0x000fce0000011614 */
.L_x_1232:
[----:B------:R-:W-:Y:S05]  /*f0b0*/  BSYNC B0 ;  /* 0x0000000000007941 */ /* 0x000fea0003800000 */
.L_x_1230:
[----:B------:R-:W-:-:S05]  /*f0c0*/  IMAD R7, R7, R11, R11 ;  /* 0x0000000b07077224 */ /* 0x000fca00078e020b */
[----:B------:R-:W-:-:S07]  /*f0d0*/  VIMNMX R10, R10, R7, PT ;  /* 0x000000070a0a7248 */ /* 0x000fce0003fe0100 */
.L_x_1229:
[----:B------:R-:W2:Y:S01]  /*f0e0*/  LDL R11, [R1+0x38] ;  /* 0x00003800010b7983 */ /* 0x000ea20000100800 */
[----:B------:R-:W-:Y:S01]  /*f0f0*/  SHF.R.S32.HI R7, RZ, 0x1f, R10 ;  /* 0x0000001fff077819 */ /* 0x000fe2000001140a */
[----:B------:R-:W-:Y:S01]  /*f100*/  ULDC UR39, c[0x0][0x9e4] ;  /* 0x0002790000277ab9 */ /* 0x000fe20000000800 */
[----:B------:R-:W-:Y:S01]  /*f110*/  ULDC UR38, c[0x0][0x9e4] ;  /* 0x0002790000267ab9 */ /* 0x000fe20000000800 */
[----:B------:R-:W-:Y:S01]  /*f120*/  ULDC UR40, c[0x0][0x9dc] ;  /* 0x0002770000287ab9 */ /* 0x000fe20000000800 */
[----:B------:R-:W-:Y:S01]  /*f130*/  LEA.HI R7, R7, R10, RZ, 0x7 ;  /* 0x0000000a07077211 */ /* 0x000fe200078f38ff */
[----:B------:R-:W-:Y:S01]  /*f140*/  ULDC UR44, c[0x0][0x9dc] ;  /* 0x00027700002c7ab9 */ /* 0x000fe20000000800 */
[----:B------:R-:W-:Y:S01]  /*f150*/  ULDC UR45, c[0x0][0x9e0] ;  /* 0x00027800002d7ab9 */ /* 0x000fe20000000800 */
[----:B------:R-:W-:Y:S01]  /*f160*/  ULDC UR41, c[0x0][0x9e0] ;  /* 0x0002780000297ab9 */ /* 0x000fe20000000800 */
[----:B------:R-:W-:Y:S01]  /*f170*/  SHF.R.S32.HI R7, RZ, 0x7, R7 ;  /* 0x00000007ff077819 */ /* 0x000fe20000011407 */
[----:B------:R-:W-:Y:S01]  /*f180*/  BSSY B1, `(.L_x_1233) ;  /* 0x0000330000017945 */ /* 0x000fe20003800000 */
        /* <DEDUP_REMOVED lines=24> */
[----:B--2---:R-:W-:-:S04]  /*f310*/  VIMNMX R155, R11, R7, !PT ;  /* 0x000000070b9b7248 */ /* 0x004fc80007fe0100 */
[----:B------:R-:W-:-:S13]  /*f320*/  ISETP.GE.AND P1, PT, R4, R155, PT ;  /* 0x0000009b0400720c */ /* 0x000fda0003f26270 */
[----:B------:R-:W-:Y:S05]  /*f330*/  @!P1 BRA `(.L_x_1234) ;  /* 0x0000003000509947 */ /* 0x000fea0003800000 */
[----:B------:R-:W-:Y:S01]  /*f340*/  BSSY B0, `(.L_x_1235) ;  /* 0x000030f000007945 */ /* 0x000fe20003800000 */
        /* <DEDUP_REMOVED lines=24> */
.L_x_1255:
[----:B------:R-:W-:Y:S02]  /*f4d0*/  IMAD.U32 R10, RZ, RZ, UR36 ;  /* 0x00000024ff0a7e24 */ /* 0x000fe4000f8e00ff */
[----:B------:R-:W-:-:S03]  /*f4e0*/  VIADD R7, R18, 0x1 ;  /* 0x0000000112077836 */ /* 0x000fc60000000000 */
[----:B------:R-:W-:Y:S02]  /*f4f0*/  ISETP.NE.AND P2, PT, R10, 0x3, PT ;  /* 0x000000030a00780c */ /* 0x000fe40003f45270 */
[----:B------:R-:W-:-:S04]  /*f500*/  ISETP.NE.AND P1, PT, R7, 0x2, PT ;  /* 0x000000020700780c */ /* 0x000fc80003f25270 */
[----:B------:R-:W-:Y:S02]  /*f510*/  SEL R11, RZ, 0x1, P1 ;  /* 0x00000001ff0b7807 */ /* 0x000fe40000800000 */
[----:B------:R-:W-:Y:S02]  /*f520*/  SEL R7, R7, RZ, P1 ;  /* 0x000000ff07077207 */ /* 0x000fe40000800000 */
[----:B------:R-:W-:-:S03]  /*f530*/  LOP3.LUT R20, R22, R11, RZ, 0x3c, !PT ;  /* 0x0000000b16147212 */ /* 0x000fc600078e3cff */
[----:B------:R-:W-:Y:S05]  /*f540*/  @!P2 BRA `(.L_x_1236) ;  /* 0x000000000004a947 */ /* 0x000fea0003800000 */
[----:B------:R-:W-:Y:S01]  /*f550*/  BPT.TRAP 0x1 ;  /* 0x000000040000795c */ /* 0x000fe20000300000 */
.L_x_1236:
[----:B------:R-:W-:Y:S01]  /*f560*/  IMAD R21, R7, 0x8, R16 ;  /* 0x0000000807157824 */ /* 0x000fe200078e0210 */
[----:B------:R-:W-:-:S04]  /*f570*/  SHF.L.U32 R10, R20, 0x1f, RZ ;  /* 0x0000001f140a7819 */ /* 0x000fc800000006ff */
[----:B------:R0:W1:Y:S01]  /*f580*/  SYNCS.PHASECHK.TRANS64.TRYWAIT P1, [R21+URZ+0x19c30], R10 ;  /* 0x019c300a150075a7 */ /* 0x000062000802017f */
[----:B------:R-:W-:Y:S05]  /*f590*/  @!P2 BRA `(.L_x_1237) ;  /* 0x000000000004a947 */ /* 0x000fea0003800000 */
[----:B------:R-:W-:Y:S01]  /*f5a0*/  BPT.TRAP 0x1 ;  /* 0x000000040000795c */ /* 0x000fe20000300000 */
.L_x_1237:
[----:B------:R-:W2:Y:S01]  /*f5b0*/  LDL R11, [R1+0x18] ;  /* 0x00001800010b7983 */ /* 0x000ea20000100800 */
[----:B------:R-:W-:Y:S01]  /*f5c0*/  BSSY B2, `(.L_x_1238) ;  /* 0x0000006000027945 */ /* 0x000fe20003800000 */
[----:B------:R-:W-:Y:S02]  /*f5d0*/  IMAD.MOV.U32 R15, RZ, RZ, -0x3ffffff0 ;  /* 0xc0000010ff0f7424 */ /* 0x000fe400078e00ff */
[----:B--2---:R-:W-:Y:S01]  /*f5e0*/  IMAD R14, R7, 0x300, R11 ;  /* 0x00000300070e7824 */ /* 0x004fe200078e020b */
[----:B-1----:R-:W-:Y:S06]  /*f5f0*/  @P1 BRA `(.L_x_1239) ;  /* 0x0000000000081947 */ /* 0x002fec0003800000 */
[----:B------:R-:W1:Y:S02]  /*f600*/  SYNCS.PHASECHK.TRANS64.TRYWAIT P1, [R21+URZ+0x19c30], R10 ;  /* 0x019c300a150075a7 */ /* 0x000e64000802017f */
[----:B-1----:R-:W-:Y:S05]  /*f610*/  @!P1 BRA `(.L_x_1240) ;  /* 0x0000014000949947 */ /* 0x002fea0003800000 */
.L_x_1239:
[----:B------:R-:W-:Y:S05]  /*f620*/  BSYNC B2 ;  /* 0x0000000000027941 */ /* 0x000fea0003800000 */
.L_x_1238:
[C---:B------:R-:W-:Y:S01]  /*f630*/  R2UR UR6, R14.reuse ;  /* 0x000000000e0672ca */ /* 0x040fe200000e0000 */
[----:B------:R-:W-:Y:S01]  /*f640*/  WARPGROUP.ARRIVE ;  /* 0x00000000000079c5 */ /* 0x000fe20000000000 */
[----:B------:R-:W-:Y:S01]  /*f650*/  R2UR UR7, R15 ;  /* 0x000000000f0772ca */ /* 0x000fe200000e0000 */
[----:B01----:R-:W-:Y:S01]  /*f660*/  VIADD R10, R14, 0x100 ;  /* 0x000001000e0a7836 */ /* 0x003fe20000000000 */
[----:B------:R-:W-:Y:S01]  /*f670*/  R2UR UR4, R8 ;  /* 0x00000000080472ca */ /* 0x000fe200000e0000 */
[----:B------:R-:W-:Y:S01]  /*f680*/  IMAD.MOV.U32 R11, RZ, RZ, -0x3ffffff0 ;  /* 0xc0000010ff0b7424 */ /* 0x000fe200078e00ff */
[----:B------:R-:W-:Y:S01]  /*f690*/  R2UR UR5, R9 ;  /* 0x00000000090572ca */ /* 0x000fe200000e0000 */
[----:B------:R-:W-:Y:S01]  /*f6a0*/  VIADD R14, R14, 0x200 ;  /* 0x000002000e0e7836 */ /* 0x000fe20000000000 */
[----:B------:R-:W-:Y:S01]  /*f6b0*/  R2UR UR10, R10 ;  /* 0x000000000a0a72ca */ /* 0x000fe200000e0000 */
[----:B------:R-:W-:Y:S01]  /*f6c0*/  IMAD.MOV.U32 R15, RZ, RZ, -0x3ffffff0 ;  /* 0xc0000010ff0f7424 */ /* 0x000fe200078e00ff */
[----:B------:R-:W-:Y:S01]  /*f6d0*/  R2UR UR11, R11 ;  /* 0x000000000b0b72ca */ /* 0x000fe200000e0000 */
[----:B------:R-:W-:Y:S01]  /*f6e0*/  IMAD.U32 R11, RZ, RZ, UR36 ;  /* 0x00000024ff0b7e24 */ /* 0x000fe2000f8e00ff */
[----:B------:R-:W-:-:S02]  /*f6f0*/  R2UR UR8, R156 ;  /* 0x000000009c0872ca */ /* 0x000fc400000e0000 */
[----:B------:R-:W-:Y:S02]  /*f700*/  R2UR UR9, R157 ;  /* 0x000000009d0972ca */ /* 0x000fe400000e0000 */
[----:B------:R-:W-:Y:S02]  /*f710*/  R2UR UR14, R14 ;  /* 0x000000000e0e72ca */ /* 0x000fe400000e0000 */
[----:B------:R-:W-:Y:S01]  /*f720*/  R2UR UR15, R15 ;  /* 0x000000000f0f72ca */ /* 0x000fe200000e0000 */
[----:B------:R-:W-:Y:S01]  /*f730*/  QGMMA.64x128x32.F32.E4M3.E4M3 R24, gdesc[UR4], RZ, !UPT, gsb0 ;  /* 0x01e00000041879f3 */ /* 0x000fe2000c0008ff */
[----:B------:R-:W-:Y:S02]  /*f740*/  R2UR UR12, R12 ;  /* 0x000000000c0c72ca */ /* 0x000fe400000e0000 */
[----:B------:R-:W-:Y:S02]  /*f750*/  R2UR UR13, R13 ;  /* 0x000000000d0d72ca */ /* 0x000fe400000e0000 */
[----:B------:R-:W-:Y:S01]  /*f760*/  ISETP.NE.AND P2, PT, R11, 0x3, PT ;  /* 0x000000030b00780c */ /* 0x000fe20003f45270 */
[----:B------:R-:W-:-:S02]  /*f770*/  WARPGROUP.DEPBAR.LE gsb0, 0x0 ;  /* 0x00008000000079c5 */ /* 0x000fc40000010000 */
[----:B------:R-:W-:-:S06]  /*f780*/  WARPGROUP.ARRIVE ;  /* 0x00000000000079c5 */ /* 0x000fcc0000000000 */
[----:B------:R-:W-:Y:S03]  /*f790*/  QGMMA.64x128x32.F32.E4M3.E4M3 R24, gdesc[UR8], R24, gsb0 ;  /* 0x01e00000081879f3 */ /* 0x000fe60008000818 */
[----:B------:R-:W-:Y:S02]  /*f7a0*/  WARPGROUP.DEPBAR.LE gsb0, 0x0 ;  /* 0x00008000000079c5 */ /* 0x000fe40000010000 */
[----:B------:R-:W-:-:S07]  /*f7b0*/  WARPGROUP.ARRIVE ;  /* 0x00000000000079c5 */ /* 0x000fce0000000000 */
[----:B------:R-:W-:Y:S03]  /*f7c0*/  QGMMA.64x128x32.F32.E4M3.E4M3 R24, gdesc[UR12], R24, gsb0 ;  /* 0x01e000000c1879f3 */ /* 0x000fe60008000818 */
[----:B------:R-:W-:Y:S02]  /*f7d0*/  WARPGROUP.DEPBAR.LE gsb0, 0x0 ;  /* 0x00008000000079c5 */ /* 0x000fe40000010000 */
[----:B------:R-:W-:Y:S05]  /*f7e0*/  @!P2 BRA `(.L_x_1241) ;  /* 0x000000000004a947 */ /* 0x000fea0003800000 */
[----:B------:R-:W-:Y:S01]  /*f7f0*/  BPT.TRAP 0x1 ;  /* 0x000000040000795c */ /* 0x000fe20000300000 */
.L_x_1241:
[----:B------:R-:W-:Y:S01]  /*f800*/  SHF.L.U32 R10, R22, 0x1f, RZ ;  /* 0x0000001f160a7819 */ /* 0x000fe200000006ff */
[----:B------:R-:W-:-:S04]  /*f810*/  IMAD R22, R18, 0x8, R16 ;  /* 0x0000000812167824 */ /* 0x000fc800078e0210 */
[----:B------:R0:W1:Y:S01]  /*f820*/  SYNCS.PHASECHK.TRANS64.TRYWAIT P1, [R22+URZ+0x19c50], R10 ;  /* 0x019c500a160075a7 */ /* 0x000062000802017f */
[----:B------:R-:W-:Y:S05]  /*f830*/  @!P2 BRA `(.L_x_1242) ;  /* 0x000000000004a947 */ /* 0x000fea0003800000 */
[----:B------:R-:W-:Y:S01]  /*f840*/  BPT.TRAP 0x1 ;  /* 0x000000040000795c */ /* 0x000fe20000300000 */
.L_x_1242:
[----:B------:R-:W-:Y:S04]  /*f850*/  BSSY B2, `(.L_x_1243) ;  /* 0x0000004000027945 */ /* 0x000fe80003800000 */
[----:B-1----:R-:W-:Y:S05]  /*f860*/  @P1 BRA `(.L_x_1244) ;  /* 0x0000000000081947 */ /* 0x002fea0003800000 */
[----:B------:R-:W1:Y:S02]  /*f870*/  SYNCS.PHASECHK.TRANS64.TRYWAIT P1, [R22+URZ+0x19c50], R10 ;  /* 0x019c500a160075a7 */ /* 0x000e64000802017f */
[----:B-1----:R-:W-:Y:S05]  /*f880*/  @!P1 BRA `(.L_x_1245) ;  /* 0x00000140000c9947 */ /* 0x002fea0003800000 */
.L_x_1244:
[----:B------:R-:W-:Y:S05]  /*f890*/  BSYNC B2 ;  /* 0x0000000000027941 */ /* 0x000fea0003800000 */
.L_x_1243:
[----:B01----:R-:W-:Y:S01]  /*f8a0*/  VIADD R10, R16, 0x3000 ;  /* 0x00003000100a7836 */ /* 0x003fe20000000000 */
[----:B------:R-:W-:-:S04]  /*f8b0*/  LOP3.LUT P4, RZ, R17, 0x20, RZ, 0xc0, !PT ;  /* 0x0000002011ff7812 */ /* 0x000fc8000788c0ff */
[----:B------:R-:W-:-:S04]  /*f8c0*/  SHF.R.U32.HI R10, RZ, 0x4, R10 ;  /* 0x00000004ff0a7819 */ /* 0x000fc8000001160a */
[----:B------:R-:W-:-:S04]  /*f8d0*/  LOP3.LUT R10, R10, 0x3fff, RZ, 0xc0, !PT ;  /* 0x00003fff0a0a7812 */ /* 0x000fc800078ec0ff */
[----:B------:R-:W-:Y:S01]  /*f8e0*/  LOP3.LUT R10, R10, 0x10000, RZ, 0xfc, !PT ;  /* 0x000100000a0a7812 */ /* 0x000fe200078efcff */
[----:B------:R-:W-:-:S04]  /*f8f0*/  IMAD.MOV.U32 R11, RZ, RZ, 0x40000040 ;  /* 0x40000040ff0b7424 */ /* 0x000fc800078e00ff */
[----:B------:R-:W-:Y:S01]  /*f900*/  IMAD R10, R18, 0x300, R10 ;  /* 0x00000300120a7824 */ /* 0x000fe200078e020a */
[----:B------:R-:W-:Y:S01]  /*f910*/  R2UR UR7, R11 ;  /* 0x000000000b0772ca */ /* 0x000fe200000e0000 */
[----:B------:R-:W-:Y:S01]  /*f920*/  WARPGROUP.ARRIVE ;  /* 0x00000000000079c5 */ /* 0x000fe20000000000 */
[----:B------:R-:W2:Y:S02]  /*f930*/  LDL R18, [R1+0x34] ;  /* 0x0000340001127983 */ /* 0x000ea40000100800 */
[----:B------:R-:W-:-:S13]  /*f940*/  R2UR UR6, R10 ;  /* 0x000000000a0672ca */ /* 0x000fda00000e0000 */
[----:B------:R-:W-:Y:S01]  /*f950*/  QGMMA.64x96x32.F32.E4M3.E4M3 R88, R148, gdesc[UR4], R88, gsb0 ;  /* 0x0160000494587df3 */ /* 0x000fe20008000858 */
[----:B------:R-:W-:Y:S02]  /*f960*/  VIADD R14, R10, 0x2 ;  /* 0x000000020a0e7836 */ /* 0x000fe40000000000 */
[----:B------:R-:W-:-:S03]  /*f970*/  IMAD.MOV.U32 R15, RZ, RZ, 0x40000040 ;  /* 0x40000040ff0f7424 */ /* 0x000fc600078e00ff */
[----:B------:R-:W-:Y:S02]  /*f980*/  R2UR UR6, R14 ;  /* 0x000000000e0672ca */ /* 0x000fe400000e0000 */
[----:B------:R-:W-:Y:S01]  /*f990*/  R2UR UR7, R15 ;  /* 0x000000000f0772ca */ /* 0x000fe200000e0000 */
[----:B------:R-:W-:Y:S02]  /*f9a0*/  WARPGROUP.DEPBAR.LE gsb0, 0x0 ;  /* 0x00008000000079c5 */ /* 0x000fe40000010000 */
[----:B------:R-:W2:Y:S01]  /*f9b0*/  LDL R149, [R1+0xc] ;  /* 0x00000c0001957983 */ /* 0x000ea20000100800 */
[----:B------:R-:W-:Y:S01]  /*f9c0*/  VIADD R14, R10, 0x4 ;  /* 0x000000040a0e7836 */ /* 0x000fe20000000000 */
[----:B------:R-:W0:Y:S02]  /*f9d0*/  LDC R148, c[0x0][0x448] ;  /* 0x00011200ff947b82 */ /* 0x000e240000000800 */
[----:B------:R-:W3:Y:S04]  /*f9e0*/  LDL R150, [R1+0x4] ;  /* 0x0000040001967983 */ /* 0x000ee80000100800 */
[----:B------:R-:W3:Y:S01]  /*f9f0*/  LDL R151, [R1] ;  /* 0x0000000001977983 */ /* 0x000ee20000100800 */
[----:B------:R-:W-:Y:S01]  /*fa00*/  WARPGROUP.ARRIVE ;  /* 0x00000000000079c5 */ /* 0x000fe20000000000 */
[----:B------:R-:W-:-:S02]  /*fa10*/  IMAD.MOV.U32 R15, RZ, RZ, 0x40000040 ;  /* 0x40000040ff0f7424 */ /* 0x000fc400078e00ff */
[----:B------:R-:W-:Y:S02]  /*fa20*/  VIADD R10, R10, 0x6 ;  /* 0x000000060a0a7836 */ /* 0x000fe40000000000 */
[----:B------:R-:W-:Y:S01]  /*fa30*/  IMAD.MOV.U32 R11, RZ, RZ, 0x40000040 ;  /* 0x40000040ff0b7424 */ /* 0x000fe200078e00ff */
[----:B------:R-:W-:Y:S01]  /*fa40*/  QGMMA.64x96x32.F32.E4M3.E4M3 R88, R144, gdesc[UR4], R88, gsb0 ;  /* 0x0160000490587df3 */ /* 0x000fe20008000858 */
[----:B------:R-:W-:Y:S01]  /*fa50*/  R2UR UR6, R14 ;  /* 0x000000000e0672ca */ /* 0x000fe200000e0000 */
[----:B------:R-:W-:Y:S01]  /*fa60*/  IMAD.U32 R14, RZ, RZ, UR40 ;  /* 0x00000028ff0e7e24 */ /* 0x000fe2000f8e00ff */
[----:B------:R-:W-:Y:S02]  /*fa70*/  R2UR UR7, R15 ;  /* 0x000000000f0772ca */ /* 0x000fe400000e0000 */
[----:B0-----:R-:W-:Y:S01]  /*fa80*/  ISETP.NE.AND P1, PT, R148, 0x1, PT ;  /* 0x000000019400780c */ /* 0x001fe20003f25270 */
[----:B------:R-:W-:Y:S02]  /*fa90*/  WARPGROUP.DEPBAR.LE gsb0, 0x0 ;  /* 0x00008000000079c5 */ /* 0x000fe40000010000 */
[----:B------:R-:W-:-:S08]  /*faa0*/  WARPGROUP.ARRIVE ;  /* 0x00000000000079c5 */ /* 0x000fd00000000000 */
[----:B------:R-:W-:Y:S01]  /*fab0*/  QGMMA.64x96x32.F32.E4M3.E4M3 R88, R140, gdesc[UR4], R88, gsb0 ;  /* 0x016000048c587df3 */ /* 0x000fe20008000858 */
[----:B------:R-:W-:Y:S02]  /*fac0*/  R2UR UR6, R10 ;  /* 0x000000000a0672ca */ /* 0x000fe400000e0000 */
[----:B------:R-:W-:Y:S01]  /*fad0*/  R2UR UR7, R11 ;  /* 0x000000000b0772ca */ /* 0x000fe200000e0000 */
[----:B------:R-:W0:Y:S08]  /*fae0*/  @P1 LDC R10, c[0x0][0x450] ;  /* 0x00011400ff0a1b82 */ /* 0x000e300000000800 */
[----:B------:R-:W1:Y:S01]  /*faf0*/  @P1 LDC R11, c[0x0][0x44c] ;  /* 0x00011300ff0b1b82 */ /* 0x000e620000000800 */
[----:B------:R-:W-:-:S02]  /*fb00*/  WARPGROUP.DEPBAR.LE gsb0, 0x0 ;  /* 0x00008000000079c5 */ /* 0x000fc40000010000 */
[----:B------:R-:W-:-:S06]  /*fb10*/  WARPGROUP.ARRIVE ;  /* 0x00000000000079c5 */ /* 0x000fcc0000000000 */
[----:B------:R-:W-:Y:S01]  /*fb20*/  QGMMA.64x96x32.F32.E4M3.E4M3 R88, R136, gdesc[UR4], R88, gsb0 ;  /* 0x0160000488587df3 */ /* 0x000fe20008000858 */
[----:B--2---:R-:W-:Y:S02]  /*fb30*/  IMAD.IADD R15, R18, 0x1, R149 ;  /* 0x00000001120f7824 */ /* 0x004fe400078e0295 */
[----:B------:R-:W-:Y:S02]  /*fb40*/  IMAD.SHL.U32 R18, R4, 0x80, RZ ;  /* 0x0000008004127824 */ /* 0x000fe400078e00ff */
[----:B-1----:R-:W-:-:S05]  /*fb50*/  @P1 IMAD.HI.U32 R11, R15, R11, RZ ;  /* 0x0000000b0f0b1227 */ /* 0x002fca00078e00ff */
[----:B0-----:R-:W-:Y:S01]  /*fb60*/  @P1 SHF.R.U32.HI R15, RZ, R10, R11 ;  /* 0x0000000aff0f1219 */ /* 0x001fe2000001160b */
[----:B------:R-:W-:Y:S01]  /*fb70*/  @!P0 VIADD R10, R21, 0x19c40 ;  /* 0x00019c40150a8836 */ /* 0x000fe20000000000 */
[----:B------:R-:W-:-:S04]  /*fb80*/  LOP3.LUT R21, RZ, R14, RZ, 0x33, !PT ;  /* 0x0000000eff157212 */ /* 0x000fc800078e33ff */
[----:B------:R-:W-:Y:S01]  /*fb90*/  @!P0 PRMT R10, RZ, 0x654, R10 ;  /* 0x00000654ff0a8816 */ /* 0x000fe2000000000a */
[----:B------:R-:W-:Y:S02]  /*fba0*/  WARPGROUP.DEPBAR.LE gsb0, 0x0 ;  /* 0x00008000000079c5 */ /* 0x000fe40000010000 */
[----:B------:R-:W0:Y:S01]  /*fbb0*/  SHFL.IDX PT, R139, R15, RZ, 0x1c1f ;  /* 0x001c1fff0f8b7589 */ /* 0x000e2200000e0000 */
[----:B------:R-:W-:Y:S01]  /*fbc0*/  IADD3 R136, -R23, 0x1, -R18 ;  /* 0x0000000117887810 */ /* 0x000fe20007ffe912 */
[----:B------:R1:W-:Y:S03]  /*fbd0*/  @!P0 SYNCS.ARRIVE.TRANS64.RED.A1T0 RZ, [R10+URZ], RZ ;  /* 0x000000ff0aff89a7 */ /* 0x0003e6000810043f */
[----:B---3--:R-:W-:-:S05]  /*fbe0*/  IADD3 R136, -R151, R136, R150 ;  /* 0x0000008897887210 */ /* 0x008fca0007ffe196 */
[----:B------:R-:W-:Y:S02]  /*fbf0*/  IMAD.IADD R21, R21, 0x1, R136 ;  /* 0x0000000115157824 */ /* 0x000fe400078e0288 */
[----:B------:R-:W-:-:S04]  /*fc00*/  VIADD R136, R136, UR45 ;  /* 0x0000002d88887c36 */ /* 0x000fc80008000000 */
[--C-:B0-----:R-:W-:Y:S02]  /*fc10*/  IMAD.IADD R137, R136, 0x1, R139.reuse ;  /* 0x0000000188897824 */ /* 0x101fe400078e028b */
[----:B------:R-:W-:Y:S01]  /*fc20*/  IMAD.IADD R138, R21, 0x1, R139 ;  /* 0x00000001158a7824 */ /* 0x000fe200078e028b */
[----:B-1----:R-:W-:Y:S06]  /*fc30*/  @!P4 BRA `(.L_x_1246) ;  /* 0x000000000058c947 */ /* 0x002fec0003800000 */
[----:B------:R-:W-:Y:S01]  /*fc40*/  IADD3 R139, -R151, R150, R139 ;  /* 0x00000096978b7210 */ /* 0x000fe20007ffe18b */
[----:B------:R-:W-:Y:S03]  /*fc50*/  BSSY B2, `(.L_x_1247) ;  /* 0x0000010000027945 */ /* 0x000fe60003800000 */
        /* <DEDUP_REMOVED lines=10> */
.L_x_1248:
[----:B------:R-:W-:-:S05]  /*fd00*/  IMAD.U32 R140, RZ, RZ, UR39 ;  /* 0x00000027ff8c7e24 */ /* 0x000fca000f8e00ff */
[----:B------:R-:W-:-:S13]  /*fd10*/  ISETP.NE.AND P1, PT, R140, 0x1, PT ;  /* 0x000000018c00780c */ /* 0x000fda0003f25270 */
[----:B------:R-:W0:Y:S02]  /*fd20*/  @P1 LDC.64 R10, c[0x0][0x9e8] ;  /* 0x00027a00ff0a1b82 */ /* 0x000e240000000a00 */
[----:B0-----:R-:W-:-:S05]  /*fd30*/  @P1 IMAD.HI.U32 R10, R139, R10, RZ ;  /* 0x0000000a8b0a1227 */ /* 0x001fca00078e00ff */
[----:B------:R-:W-:-:S07]  /*fd40*/  @P1 SHF.R.U32.HI R139, RZ, R11, R10 ;  /* 0x0000000bff8b1219 */ /* 0x000fce000001160a */
.L_x_1249:
[----:B------:R-:W-:Y:S05]  /*fd50*/  BSYNC B2 ;  /* 0x0000000000027941 */ /* 0x000fea0003800000 */
.L_x_1247:
[----:B------:R-:W-:-:S04]  /*fd60*/  IMAD R139, R139, R140, -R18 ;  /* 0x0000008c8b8b7224 */ /* 0x000fc800078e0a12 */
[----:B------:R-:W-:-:S05]  /*fd70*/  IMAD.IADD R139, R139, 0x1, -R23 ;  /* 0x000000018b8b7824 */ /* 0x000fca00078e0a17 */
[----:B------:R-:W-:Y:S02]  /*fd80*/  VIMNMX R138, R138, R139, !PT ;  /* 0x0000008b8a8a7248 */ /* 0x000fe40007fe0100 */
[----:B------:R-:W-:-:S07]  /*fd90*/  VIADDMNMX R137, R139, R140, R137, PT ;  /* 0x0000008c8b897246 */ /* 0x000fce0003800189 */
.L_x_1246:
        /* <DEDUP_REMOVED lines=9> */
[----:B------:R-:W-:Y:S02]  /*fe30*/  ISETP.GT.AND P1, PT, R138, 0x9, P3 ;  /* 0x000000098a00780c */ /* 0x000fe40001f24270 */
[C---:B------:R-:W-:Y:S02]  /*fe40*/  ISETP.LT.OR P2, PT, R137.reuse, 0x9, P2 ;  /* 0x000000098900780c */ /* 0x040fe40001741670 */
[----:B------:R-:W-:-:S02]  /*fe50*/  ISETP.LT.OR P1, PT, R137, 0xa, P1 ;  /* 0x0000000a8900780c */ /* 0x000fc40000f21670 */
[----:B------:R-:W-:Y:S01]  /*fe60*/  FSEL R28, R28, -INF , !P2 ;  /* 0xff8000001c1c7808 */ /* 0x000fe20005000000 */
[--C-:B0-----:R-:W-:Y:S01]  /*fe70*/  IMAD.IADD R136, R136, 0x1, R15.reuse ;  /* 0x0000000188887824 */ /* 0x101fe200078e020f */
[----:B------:R-:W-:Y:S01]  /*fe80*/  FSEL R29, R29, -INF , !P1 ;  /* 0xff8000001d1d7808 */ /* 0x000fe20004800000 */
[----:B------:R-:W-:Y:S01]  /*fe90*/  IMAD.IADD R21, R21, 0x1, R15 ;  /* 0x0000000115157824 */ /* 0x000fe200078e020f */
[C---:B------:R-:W-:Y:S02]  /*fea0*/  ISETP.GT.AND P2, PT, R138.reuse, 0x10, P3 ;  /* 0x000000108a00780c */ /* 0x040fe40001f44270 */
        /* <DEDUP_REMOVED lines=82> */
[----:B------:R-:W-:Y:S01]  /*103d0*/  FSEL R85, R85, -INF , !P1 ;  /* 0xff80000055557808 */ /* 0x000fe20004800000 */
[----:B------:R-:W-:Y:S08]  /*103e0*/  @!P4 BRA `(.L_x_1250) ;  /* 0x000000000058c947 */ /* 0x000ff00003800000 */
        /* <DEDUP_REMOVED lines=12> */
.L_x_1252:
[----:B------:R-:W-:-:S05]  /*104b0*/  IMAD.U32 R137, RZ, RZ, UR39 ;  /* 0x00000027ff897e24 */ /* 0x000fca000f8e00ff */
[----:B------:R-:W-:-:S13]  /*104c0*/  ISETP.NE.AND P1, PT, R137, 0x1, PT ;  /* 0x000000018900780c */ /* 0x000fda0003f25270 */
[----:B------:R-:W0:Y:S02]  /*104d0*/  @P1 LDC.64 R10, c[0x0][0x9e8] ;  /* 0x00027a00ff0a1b82 */ /* 0x000e240000000a00 */
[----:B0-----:R-:W-:-:S05]  /*104e0*/  @P1 IMAD.HI.U32 R10, R15, R10, RZ ;  /* 0x0000000a0f0a1227 */ /* 0x001fca00078e00ff */
[----:B------:R-:W-:-:S07]  /*104f0*/  @P1 SHF.R.U32.HI R15, RZ, R11, R10 ;  /* 0x0000000bff0f1219 */ /* 0x000fce000001160a */
.L_x_1253:
[----:B------:R-:W-:Y:S05]  /*10500*/  BSYNC B2 ;  /* 0x0000000000027941 */ /* 0x000fea0003800000 */
.L_x_1251:
[----:B------:R-:W-:-:S04]  /*10510*/  IMAD R15, R15, R137, -R18 ;  /* 0x000000890f0f7224 */ /* 0x000fc800078e0a12 */
[----:B------:R-:W-:-:S05]  /*10520*/  IMAD.IADD R15, R15, 0x1, -R23 ;  /* 0x000000010f0f7824 */ /* 0x000fca00078e0a17 */
[----:B------:R-:W-:Y:S02]  /*10530*/  VIMNMX R21, R21, R15, !PT ;  /* 0x0000000f15157248 */ /* 0x000fe40007fe0100 */
[----:B------:R-:W-:-:S07]  /*10540*/  VIADDMNMX R136, R15, R137, R136, PT ;  /* 0x000000890f887246 */ /* 0x000fce0003800188 */
.L_x_1250:
[C---:B------:R-:W-:Y:S01]  /*10550*/  ISETP.GT.AND P1, PT, R21.reuse, 0x1, P3 ;  /* 0x000000011500780c */ /* 0x040fe20001f24270 */
[----:B------:R-:W-:Y:S01]  /*10560*/  IMAD.U32 R137, RZ, RZ, UR36 ;  /* 0x00000024ff897e24 */ /* 0x000fe2000f8e00ff */
[----:B------:R-:W-:Y:S02]  /*10570*/  ISETP.GT.AND P2, PT, R21, 0x8, P3 ;  /* 0x000000081500780c */ /* 0x000fe40001f44270 */
[C---:B------:R-:W-:Y:S02]  /*10580*/  ISETP.LT.OR P1, PT, R136.reuse, 0x2, P1 ;  /* 0x000000028800780c */ /* 0x040fe40000f21670 */
[----:B------:R-:W-:Y:S02]  /*10590*/  ISETP.LT.OR P2, PT, R136, 0x9, P2 ;  /* 0x000000098800780c */ /* 0x000fe40001741670 */
[----:B------:R-:W-:Y:S02]  /*105a0*/  FSEL R27, R27, -INF , !P1 ;  /* 0xff8000001b1b7808 */ /* 0x000fe40004800000 */
[----:B------:R-:W-:-:S02]  /*105b0*/  ISETP.GT.AND P1, PT, R21, 0x9, P3 ;  /* 0x000000091500780c */ /* 0x000fc40001f24270 */
[----:B------:R-:W-:Y:S02]  /*105c0*/  FSEL R30, R30, -INF , !P2 ;  /* 0xff8000001e1e7808 */ /* 0x000fe40005000000 */
[C---:B------:R-:W-:Y:S02]  /*105d0*/  ISETP.LT.OR P1, PT, R136.reuse, 0xa, P1 ;  /* 0x0000000a8800780c */ /* 0x040fe40000f21670 */
[----:B------:R-:W-:Y:S02]  /*105e0*/  ISETP.GT.AND P2, PT, R21, 0x10, P3 ;  /* 0x000000101500780c */ /* 0x000fe40001f44270 */
[----:B------:R-:W-:Y:S02]  /*105f0*/  FSEL R31, R31, -INF , !P1 ;  /* 0xff8000001f1f7808 */ /* 0x000fe40004800000 */
[----:B------:R-:W-:Y:S02]  /*10600*/  ISETP.GT.AND P1, PT, R21, 0x11, P3 ;  /* 0x000000111500780c */ /* 0x000fe40001f24270 */
[----:B------:R-:W-:-:S02]  /*10610*/  ISETP.LT.OR P2, PT, R136, 0x11, P2 ;  /* 0x000000118800780c */ /* 0x000fc40001741670 */
[----:B------:R-:W-:Y:S02]  /*10620*/  ISETP.LT.OR P1, PT, R136, 0x12, P1 ;  /* 0x000000128800780c */ /* 0x000fe40000f21670 */
[----:B------:R-:W-:Y:S02]  /*10630*/  FMNMX.FTZ R10, R24, R3, !PT ;  /* 0x00000003180a7209 */ /* 0x000fe40007810000 */
[----:B------:R-:W-:Y:S02]  /*10640*/  FSEL R34, R34, -INF , !P2 ;  /* 0xff80000022227808 */ /* 0x000fe40005000000 */
[----:B------:R-:W-:Y:S02]  /*10650*/  FSEL R35, R35, -INF , !P1 ;  /* 0xff80000023237808 */ /* 0x000fe40004800000 */
[C---:B------:R-:W-:Y:S02]  /*10660*/  ISETP.GT.AND P2, PT, R21.reuse, 0x18, P3 ;  /* 0x000000181500780c */ /* 0x040fe40001f44270 */
[----:B------:R-:W-:-:S02]  /*10670*/  ISETP.GT.AND P1, PT, R21, 0x19, P3 ;  /* 0x000000191500780c */ /* 0x000fc40001f24270 */
[----:B------:R-:W-:Y:S02]  /*10680*/  FMNMX.FTZ R10, R25, R10, !PT ;  /* 0x0000000a190a7209 */ /* 0x000fe40007810000 */
[C---:B------:R-:W-:Y:S02]  /*10690*/  ISETP.LT.OR P2, PT, R136.reuse, 0x19, P2 ;  /* 0x000000198800780c */ /* 0x040fe40001741670 */
[----:B------:R-:W-:Y:S02]  /*106a0*/  ISETP.LT.OR P1, PT, R136, 0x1a, P1 ;  /* 0x0000001a8800780c */ /* 0x000fe40000f21670 */
[----:B------:R-:W-:Y:S02]  /*106b0*/  FMNMX.FTZ R10, R28, R10, !PT ;  /* 0x0000000a1c0a7209 */ /* 0x000fe40007810000 */
[----:B------:R-:W-:Y:S02]  /*106c0*/  FSEL R38, R38, -INF , !P2 ;  /* 0xff80000026267808 */ /* 0x000fe40005000000 */
[----:B------:R-:W-:-:S02]  /*106d0*/  FSEL R39, R39, -INF , !P1 ;  /* 0xff80000027277808 */ /* 0x000fc40004800000 */
[C---:B------:R-:W-:Y:S02]  /*106e0*/  ISETP.GT.AND P2, PT, R21.reuse, 0x20, P3 ;  /* 0x000000201500780c */ /* 0x040fe40001f44270 */
[----:B------:R-:W-:Y:S02]  /*106f0*/  ISETP.GT.AND P1, PT, R21, 0x21, P3 ;  /* 0x000000211500780c */ /* 0x000fe40001f24270 */
[----:B------:R-:W-:Y:S02]  /*10700*/  FMNMX.FTZ R10, R29, R10, !PT ;  /* 0x0000000a1d0a7209 */ /* 0x000fe40007810000 */
[C---:B------:R-:W-:Y:S02]  /*10710*/  ISETP.LT.OR P2, PT, R136.reuse, 0x21, P2 ;  /* 0x000000218800780c */ /* 0x040fe40001741670 */
[----:B------:R-:W-:Y:S02]  /*10720*/  ISETP.LT.OR P1, PT, R136, 0x22, P1 ;  /* 0x000000228800780c */ /* 0x000fe40000f21670 */
[----:B------:R-:W-:-:S02]  /*10730*/  FMNMX.FTZ R10, R32, R10, !PT ;  /* 0x0000000a200a7209 */ /* 0x000fc40007810000 */
[----:B------:R-:W-:Y:S02]  /*10740*/  FSEL R42, R42, -INF , !P2 ;  /* 0xff8000002a2a7808 */ /* 0x000fe40005000000 */
[----:B------:R-:W-:Y:S02]  /*10750*/  FSEL R43, R43, -INF , !P1 ;  /* 0xff8000002b2b7808 */ /* 0x000fe40004800000 */
[----:B------:R-:W-:Y:S02]  /*10760*/  FMNMX.FTZ R10, R33, R10, !PT ;  /* 0x0000000a210a7209 */ /* 0x000fe40007810000 */
[C---:B------:R-:W-:Y:S02]  /*10770*/  ISETP.GT.AND P2, PT, R21.reuse, 0x28, P3 ;  /* 0x000000281500780c */ /* 0x040fe40001f44270 */
[----:B------:R-:W-:Y:S02]  /*10780*/  ISETP.GT.AND P1, PT, R21, 0x29, P3 ;  /* 0x000000291500780c */ /* 0x000fe40001f24270 */
[----:B------:R-:W-:-:S02]  /*10790*/  FMNMX.FTZ R10, R36, R10, !PT ;  /* 0x0000000a240a7209 */ /* 0x000fc40007810000 */
[C---:B------:R-:W-:Y:S02]  /*107a0*/  ISETP.LT.OR P2, PT, R136.reuse, 0x29, P2 ;  /* 0x000000298800780c */ /* 0x040fe40001741670 */
[----:B------:R-:W-:Y:S02]  /*107b0*/  ISETP.LT.OR P1, PT, R136, 0x2a, P1 ;  /* 0x0000002a8800780c */ /* 0x000fe40000f21670 */
[----:B------:R-:W-:Y:S02]  /*107c0*/  FMNMX.FTZ R10, R37, R10, !PT ;  /* 0x0000000a250a7209 */ /* 0x000fe40007810000 */
[----:B------:R-:W-:Y:S02]  /*107d0*/  FSEL R46, R46, -INF , !P2 ;  /* 0xff8000002e2e7808 */ /* 0x000fe40005000000 */
[----:B------:R-:W-:Y:S02]  /*107e0*/  FSEL R47, R47, -INF , !P1 ;  /* 0xff8000002f2f7808 */ /* 0x000fe40004800000 */
[----:B------:R-:W-:-:S02]  /*107f0*/  ISETP.GT.AND P2, PT, R21, 0x30, P3 ;  /* 0x000000301500780c */ /* 0x000fc40001f44270 */
[----:B------:R-:W-:Y:S02]  /*10800*/  ISETP.GT.AND P1, PT, R21, 0x31, P3 ;  /* 0x000000311500780c */ /* 0x000fe40001f24270 */
[----:B------:R-:W-:Y:S02]  /*10810*/  FMNMX.FTZ R10, R40, R10, !PT ;  /* 0x0000000a280a7209 */ /* 0x000fe40007810000 */
[C---:B------:R-:W-:Y:S02]  /*10820*/  ISETP.LT.OR P2, PT, R136.reuse, 0x31, P2 ;  /* 0x000000318800780c */ /* 0x040fe40001741670 */
[----:B------:R-:W-:Y:S02]  /*10830*/  ISETP.LT.OR P1, PT, R136, 0x32, P1 ;  /* 0x000000328800780c */ /* 0x000fe40000f21670 */
[----:B------:R-:W-:Y:S02]  /*10840*/  FMNMX.FTZ R10, R41, R10, !PT ;  /* 0x0000000a290a7209 */ /* 0x000fe40007810000 */
[----:B------:R-:W-:-:S02]  /*10850*/  FSEL R50, R50, -INF , !P2 ;  /* 0xff80000032327808 */ /* 0x000fc40005000000 */
[----:B------:R-:W-:Y:S02]  /*10860*/  FSEL R51, R51, -INF , !P1 ;  /* 0xff80000033337808 */ /* 0x000fe40004800000 */
[C---:B------:R-:W-:Y:S02]  /*10870*/  ISETP.GT.AND P2, PT, R21.reuse, 0x38, P3 ;  /* 0x000000381500780c */ /* 0x040fe40001f44270 */
[----:B------:R-:W-:Y:S02]  /*10880*/  ISETP.GT.AND P1, PT, R21, 0x39, P3 ;  /* 0x000000391500780c */ /* 0x000fe40001f24270 */
[----:B------:R-:W-:Y:S02]  /*10890*/  FMNMX.FTZ R10, R44, R10, !PT ;  /* 0x0000000a2c0a7209 */ /* 0x000fe40007810000 */
[C---:B------:R-:W-:Y:S02]  /*108a0*/  ISETP.LT.OR P2, PT, R136.reuse, 0x39, P2 ;  /* 0x000000398800780c */ /* 0x040fe40001741670 */
[----:B------:R-:W-:-:S02]  /*108b0*/  ISETP.LT.OR P1, PT, R136, 0x3a, P1 ;  /* 0x0000003a8800780c */ /* 0x000fc40000f21670 */
[----:B------:R-:W-:Y:S02]  /*108c0*/  FMNMX.FTZ R10, R45, R10, !PT ;  /* 0x0000000a2d0a7209 */ /* 0x000fe40007810000 */
[----:B------:R-:W-:Y:S02]  /*108d0*/  FSEL R54, R54, -INF , !P2 ;  /* 0xff80000036367808 */ /* 0x000fe40005000000 */
[----:B------:R-:W-:Y:S02]  /*108e0*/  FSEL R55, R55, -INF , !P1 ;  /* 0xff80000037377808 */ /* 0x000fe40004800000 */
        /* <DEDUP_REMOVED lines=8> */
[----:B------:R-:W-:-:S02]  /*10970*/  FMNMX.FTZ R10, R52, R10, !PT ;  /* 0x0000000a340a7209 */ /* 0x000fc40007810000 */
        /* <DEDUP_REMOVED lines=8> */
[C---:B------:R-:W-:Y:S02]  /*10a00*/  ISETP.GT.AND P2, PT, R21.reuse, 0x50, P3 ;  /* 0x000000501500780c */ /* 0x040fe40001f44270 */
[----:B------:R-:W-:Y:S02]  /*10a10*/  ISETP.GT.AND P1, PT, R21, 0x51, P3 ;  /* 0x000000511500780c */ /* 0x000fe40001f24270 */
[----:B------:R-:W-:Y:S02]  /*10a20*/  FMNMX.FTZ R10, R57, R10, !PT ;  /* 0x0000000a390a7209 */ /* 0x000fe40007810000 */
[----:B------:R-:W-:-:S02]  /*10a30*/  ISETP.LT.OR P2, PT, R136, 0x51, P2 ;  /* 0x000000518800780c */ /* 0x000fc40001741670 */
[----:B------:R-:W-:Y:S02]  /*10a40*/  ISETP.LT.OR P1, PT, R136, 0x52, P1 ;  /* 0x000000528800780c */ /* 0x000fe40000f21670 */
[----:B------:R-:W-:Y:S02]  /*10a50*/  LOP3.LUT R17, R17, 0xbfffffff, RZ, 0xc0, !PT ;  /* 0xbfffffff11117812 */ /* 0x000fe400078ec0ff */
[----:B------:R-:W-:Y:S02]  /*10a60*/  FMNMX.FTZ R10, R60, R10, !PT ;  /* 0x0000000a3c0a7209 */ /* 0x000fe40007810000 */
[----:B------:R-:W-:Y:S02]  /*10a70*/  FSEL R66, R66, -INF , !P2 ;  /* 0xff80000042427808 */ /* 0x000fe40005000000 */
[----:B------:R-:W-:Y:S02]  /*10a80*/  FSEL R67, R67, -INF , !P1 ;  /* 0xff80000043437808 */ /* 0x000fe40004800000 */
[----:B------:R-:W-:-:S02]  /*10a90*/  ISETP.GT.AND P2, PT, R21, 0x58, P3 ;  /* 0x000000581500780c */ /* 0x000fc40001f44270 */
[----:B------:R-:W-:Y:S02]  /*10aa0*/  ISETP.GT.AND P1, PT, R21, 0x59, P3 ;  /* 0x000000591500780c */ /* 0x000fe40001f24270 */
[----:B------:R-:W-:Y:S02]  /*10ab0*/  @P0 LOP3.LUT R17, R17, 0x40000000, RZ, 0xfc, !PT ;  /* 0x4000000011110812 */ /* 0x000fe400078efcff */
[----:B------:R-:W-:Y:S02]  /*10ac0*/  FMNMX.FTZ R10, R61, R10, !PT ;  /* 0x0000000a3d0a7209 */ /* 0x000fe40007810000 */
[----:B------:R-:W-:Y:S02]  /*10ad0*/  ISETP.GT.AND P0, PT, R21, RZ, P3 ;  /* 0x000000ff1500720c */ /* 0x000fe40001f04270 */
        /* <DEDUP_REMOVED lines=8> */
[----:B------:R-:W-:Y:S02]  /*10b60*/  LOP3.LUT R17, R17, 0xfffffff7, RZ, 0xc0, !PT ;  /* 0xfffffff711117812 */ /* 0x000fe400078ec0ff */
[C---:B------:R-:W-:Y:S02]  /*10b70*/  ISETP.LT.OR P2, PT, R136.reuse, 0x61, P2 ;  /* 0x000000618800780c */ /* 0x040fe40001741670 */
[----:B------:R-:W-:Y:S02]  /*10b80*/  ISETP.LT.OR P1, PT, R136, 0x62, P1 ;  /* 0x000000628800780c */ /* 0x000fe40000f21670 */
[----:B------:R-:W-:Y:S02]  /*10b90*/  FMNMX.FTZ R10, R68, R10, !PT ;  /* 0x0000000a440a7209 */ /* 0x000fe40007810000 */
[----:B------:R-:W-:Y:S02]  /*10ba0*/  @P0 LOP3.LUT R17, R17, 0x8, RZ, 0xfc, !PT ;  /* 0x0000000811110812 */ /* 0x000fe400078efcff */
[----:B------:R-:W-:-:S02]  /*10bb0*/  FSEL R74, R74, -INF , !P2 ;  /* 0xff8000004a4a7808 */ /* 0x000fc40005000000 */
[----:B------:R-:W-:Y:S02]  /*10bc0*/  FSEL R75, R75, -INF , !P1 ;  /* 0xff8000004b4b7808 */ /* 0x000fe40004800000 */
[----:B------:R-:W-:Y:S02]  /*10bd0*/  FMNMX.FTZ R10, R69, R10, !PT ;  /* 0x0000000a450a7209 */ /* 0x000fe40007810000 */
[C---:B------:R-:W-:Y:S02]  /*10be0*/  ISETP.GT.AND P4, PT, R21.reuse, 0x68, P3 ;  /* 0x000000681500780c */ /* 0x040fe40001f84270 */
[C---:B------:R-:W-:Y:S02]  /*10bf0*/  ISETP.GT.AND P5, PT, R21.reuse, 0x69, P3 ;  /* 0x000000691500780c */ /* 0x040fe40001fa4270 */
[C---:B------:R-:W-:Y:S02]  /*10c00*/  ISETP.GT.AND P6, PT, R21.reuse, 0x70, P3 ;  /* 0x000000701500780c */ /* 0x040fe40001fc4270 */
[----:B------:R-:W-:-:S02]  /*10c10*/  ISETP.GT.AND P2, PT, R21, 0x71, P3 ;  /* 0x000000711500780c */ /* 0x000fc40001f44270 */
[C---:B------:R-:W-:Y:S02]  /*10c20*/  ISETP.GT.AND P1, PT, R21.reuse, 0x78, P3 ;  /* 0x000000781500780c */ /* 0x040fe40001f24270 */
[----:B------:R-:W-:Y:S02]  /*10c30*/  ISETP.GT.AND P0, PT, R21, 0x79, P3 ;  /* 0x000000791500780c */ /* 0x000fe40001f04270 */
[----:B------:R-:W-:Y:S02]  /*10c40*/  LOP3.LUT P3, RZ, R17, 0x8, RZ, 0xc0, !PT ;  /* 0x0000000811ff7812 */ /* 0x000fe4000786c0ff */
[----:B------:R-:W-:Y:S02]  /*10c50*/  FMNMX.FTZ R10, R72, R10, !PT ;  /* 0x0000000a480a7209 */ /* 0x000fe40007810000 */
[----:B------:R-:W-:Y:S02]  /*10c60*/  ISETP.LT.OR P3, PT, R136, 0x1, P3 ;  /* 0x000000018800780c */ /* 0x000fe40001f61670 */
[----:B------:R-:W-:-:S02]  /*10c70*/  FMNMX.FTZ R10, R73, R10, !PT ;  /* 0x0000000a490a7209 */ /* 0x000fc40007810000 */
[----:B------:R-:W-:Y:S02]  /*10c80*/  FSEL R26, R26, -INF , !P3 ;  /* 0xff8000001a1a7808 */ /* 0x000fe40005800000 */
        /* <DEDUP_REMOVED lines=12> */
[----:B------:R-:W-:Y:S01]  /*10d50*/  LOP3.LUT R17, R17, 0xfffffffd, RZ, 0xc0, !PT ;  /* 0xfffffffd11117812 */ /* 0x000fe200078ec0ff */
[----:B------:R-:W0:Y:S01]  /*10d60*/  SHFL.BFLY PT, R11, R10, 0x2, 0x1f ;  /* 0x0c401f000a0b7f89 */ /* 0x000e2200000e0000 */
[----:B------:R-:W-:Y:S02]  /*10d70*/  FMNMX.FTZ R15, R38, R15, !PT ;  /* 0x0000000f260f7209 */ /* 0x000fe40007810000 */
[----:B------:R-:W-:Y:S02]  /*10d80*/  @P0 LOP3.LUT R17, R17, 0x2, RZ, 0xfc, !PT ;  /* 0x0000000211110812 */ /* 0x000fe400078efcff */
[----:B------:R-:W-:Y:S02]  /*10d90*/  FMNMX.FTZ R15, R39, R15, !PT ;  /* 0x0000000f270f7209 */ /* 0x000fe40007810000 */
[----:B------:R-:W-:-:S02]  /*10da0*/  ISETP.LT.OR P0, PT, R136, 0x69, P4 ;  /* 0x000000698800780c */ /* 0x000fc40002701670 */
[----:B------:R-:W-:Y:S02]  /*10db0*/  FMNMX.FTZ R15, R42, R15, !PT ;  /* 0x0000000f2a0f7209 */ /* 0x000fe40007810000 */
[----:B------:R-:W-:Y:S02]  /*10dc0*/  LOP3.LUT P4, RZ, R17, 0x2, RZ, 0xc0, !PT ;  /* 0x0000000211ff7812 */ /* 0x000fe4000788c0ff */
[----:B------:R-:W-:Y:S02]  /*10dd0*/  FMNMX.FTZ R15, R43, R15, !PT ;  /* 0x0000000f2b0f7209 */ /* 0x000fe40007810000 */
[----:B------:R-:W-:Y:S02]  /*10de0*/  LOP3.LUT R17, R17, 0xffffffef, RZ, 0xc0, !PT ;  /* 0xffffffef11117812 */ /* 0x000fe400078ec0ff */
[----:B------:R-:W-:Y:S02]  /*10df0*/  FMNMX.FTZ R15, R46, R15, !PT ;  /* 0x0000000f2e0f7209 */ /* 0x000fe40007810000 */
[----:B------:R-:W-:-:S02]  /*10e00*/  ISETP.LT.OR P6, PT, R136, 0x71, P6 ;  /* 0x000000718800780c */ /* 0x000fc400037c1670 */
[----:B------:R-:W-:Y:S02]  /*10e10*/  FMNMX.FTZ R15, R47, R15, !PT ;  /* 0x0000000f2f0f7209 */ /* 0x000fe40007810000 */
[----:B------:R-:W-:Y:S02]  /*10e20*/  @P0 LOP3.LUT R17, R17, 0x10, RZ, 0xfc, !PT ;  /* 0x0000001011110812 */ /* 0x000fe400078efcff */
[----:B0-----:R-:W-:Y:S02]  /*10e30*/  FMNMX.FTZ R10, R10, R11, !PT ;  /* 0x0000000b0a0a7209 */ /* 0x001fe40007810000 */
[----:B------:R-:W-:Y:S02]  /*10e40*/  FMNMX.FTZ R15, R50, R15, !PT ;  /* 0x0000000f320f7209 */ /* 0x000fe40007810000 */
[----:B------:R-:W-:Y:S01]  /*10e50*/  ISETP.LT.OR P0, PT, R136, 0x6a, P5 ;  /* 0x0000006a8800780c */ /* 0x000fe20002f01670 */
[----:B------:R-:W0:Y:S01]  /*10e60*/  SHFL.BFLY PT, R11, R10, 0x1, 0x1f ;  /* 0x0c201f000a0b7f89 */ /* 0x000e2200000e0000 */
[----:B------:R-:W-:-:S02]  /*10e70*/  FMNMX.FTZ R15, R51, R15, !PT ;  /* 0x0000000f330f7209 */ /* 0x000fc40007810000 */
[----:B------:R-:W-:Y:S02]  /*10e80*/  FSEL R79, R79, -INF , !P0 ;  /* 0xff8000004f4f7808 */ /* 0x000fe40004000000 */
[----:B------:R-:W-:Y:S02]  /*10e90*/  FMNMX.FTZ R15, R54, R15, !PT ;  /* 0x0000000f360f7209 */ /* 0x000fe40007810000 */
[----:B------:R-:W-:Y:S02]  /*10ea0*/  ISETP.LT.OR P2, PT, R136, 0x72, P2 ;  /* 0x000000728800780c */ /* 0x000fe40001741670 */
[----:B------:R-:W-:Y:S02]  /*10eb0*/  FMNMX.FTZ R15, R55, R15, !PT ;  /* 0x0000000f370f7209 */ /* 0x000fe40007810000 */
[----:B------:R-:W-:Y:S02]  /*10ec0*/  FSEL R82, R82, -INF , !P6 ;  /* 0xff80000052527808 */ /* 0x000fe40007000000 */
[----:B------:R-:W-:-:S02]  /*10ed0*/  FMNMX.FTZ R15, R58, R15, !PT ;  /* 0x0000000f3a0f7209 */ /* 0x000fc40007810000 */
[----:B------:R-:W-:Y:S02]  /*10ee0*/  ISETP.LT.OR P1, PT, R136, 0x79, P1 ;  /* 0x000000798800780c */ /* 0x000fe40000f21670 */
[----:B------:R-:W-:Y:S02]  /*10ef0*/  FMNMX.FTZ R15, R59, R15, !PT ;  /* 0x0000000f3b0f7209 */ /* 0x000fe40007810000 */
[----:B------:R-:W-:Y:S02]  /*10f00*/  FSEL R83, R83, -INF , !P2 ;  /* 0xff80000053537808 */ /* 0x000fe40005000000 */
[----:B------:R-:W-:Y:S02]  /*10f10*/  FMNMX.FTZ R15, R62, R15, !PT ;  /* 0x0000000f3e0f7209 */ /* 0x000fe40007810000 */
[----:B------:R-:W-:Y:S02]  /*10f20*/  ISETP.LT.OR P4, PT, R136, 0x7a, P4 ;  /* 0x0000007a8800780c */ /* 0x000fe40002781670 */
[----:B0-----:R-:W-:-:S02]  /*10f30*/  FMNMX.FTZ R10, R10, R11, !PT ;  /* 0x0000000b0a0a7209 */ /* 0x001fc40007810000 */
[----:B------:R-:W-:Y:S02]  /*10f40*/  FMNMX.FTZ R15, R63, R15, !PT ;  /* 0x0000000f3f0f7209 */ /* 0x000fe40007810000 */
[----:B------:R-:W-:Y:S02]  /*10f50*/  FSETP.NEU.FTZ.AND P5, PT, R10, -INF , PT ;  /* 0xff8000000a00780b */ /* 0x000fe40003fbd000 */
[----:B------:R-:W-:Y:S02]  /*10f60*/  FMNMX.FTZ R15, R66, R15, !PT ;  /* 0x0000000f420f7209 */ /* 0x000fe40007810000 */
[----:B------:R-:W-:Y:S02]  /*10f70*/  FSEL R11, R10, RZ, P5 ;  /* 0x000000ff0a0b7208 */ /* 0x000fe40002800000 */
[----:B------:R-:W-:Y:S02]  /*10f80*/  FMNMX.FTZ R15, R67, R15, !PT ;  /* 0x0000000f430f7209 */ /* 0x000fe40007810000 */
[----:B------:R-:W-:Y:S01]  /*10f90*/  FSEL R86, R86, -INF , !P1 ;  /* 0xff80000056567808 */ /* 0x000fe20004800000 */
[----:B------:R-:W-:-:S01]  /*10fa0*/  FADD.FTZ R3, -R11, R3 ;  /* 0x000000030b037221 */ /* 0x000fc20000010100 */
[----:B------:R-:W-:Y:S01]  /*10fb0*/  FMNMX.FTZ R15, R70, R15, !PT ;  /* 0x0000000f460f7209 */ /* 0x000fe20007810000 */
[----:B------:R-:W-:-:S01]  /*10fc0*/  FFMA.FTZ R11, R2, R10, -8 ;  /* 0xc1000000020b7423 */ /* 0x000fc2000001000a */
[----:B------:R-:W-:Y:S01]  /*10fd0*/  FSEL R87, R87, -INF , !P4 ;  /* 0xff80000057577808 */ /* 0x000fe20006000000 */
[----:B------:R-:W-:Y:S01]  /*10fe0*/  FMUL.FTZ R3, R2, R3 ;  /* 0x0000000302037220 */ /* 0x000fe20000410000 */
[----:B------:R-:W-:-:S02]  /*10ff0*/  FMNMX.FTZ R15, R71, R15, !PT ;  /* 0x0000000f470f7209 */ /* 0x000fc40007810000 */
[----:B------:R-:W-:Y:S02]  /*11000*/  FSEL R11, R11, RZ, P5 ;  /* 0x000000ff0b0b7208 */ /* 0x000fe40002800000 */
[----:B------:R-:W-:Y:S01]  /*11010*/  LOP3.LUT P5, RZ, R17, 0x10, RZ, 0xc0, !PT ;  /* 0x0000001011ff7812 */ /* 0x000fe200078ac0ff */
[----:B------:R-:W-:Y:S01]  /*11020*/  MUFU.EX2 R3, R3 ;  /* 0x0000000300037308 */ /* 0x000fe20000000800 */
[----:B------:R-:W-:Y:S01]  /*11030*/  FMNMX.FTZ R15, R74, R15, !PT ;  /* 0x0000000f4a0f7209 */ /* 0x000fe20007810000 */
[--C-:B------:R-:W-:Y:S01]  /*11040*/  FFMA.FTZ R24, R2, R24, -R11.reuse ;  /* 0x0000001802187223 */ /* 0x100fe2000001080b */
[----:B------:R-:W-:Y:S01]  /*11050*/  FSEL R78, R78, -INF , !P5 ;  /* 0xff8000004e4e7808 */ /* 0x000fe20006800000 */
[C-C-:B------:R-:W-:Y:S01]  /*11060*/  FFMA.FTZ R25, R2.reuse, R25, -R11.reuse ;  /* 0x0000001902197223 */ /* 0x140fe2000001080b */
[----:B------:R-:W-:Y:S01]  /*11070*/  FMNMX.FTZ R15, R75, R15, !PT ;  /* 0x0000000f4b0f7209 */ /* 0x000fe20007810000 */
[C-C-:B------:R-:W-:Y:S01]  /*11080*/  FFMA.FTZ R28, R2.reuse, R28, -R11.reuse ;  /* 0x0000001c021c7223 */ /* 0x140fe2000001080b */
[----:B------:R-:W-:-:S01]  /*11090*/  FFMA.FTZ R29, R2, R29, -R11 ;  /* 0x0000001d021d7223 */ /* 0x000fc2000001080b */
[----:B------:R-:W0:Y:S01]  /*110a0*/  MUFU.EX2 R24, R24 ;  /* 0x0000001800187308 */ /* 0x000e220000000800 */
[----:B------:R-:W-:Y:S01]  /*110b0*/  FMNMX.FTZ R15, R78, R15, !PT ;  /* 0x0000000f4e0f7209 */ /* 0x000fe20007810000 */
[C-C-:B------:R-:W-:Y:S01]  /*110c0*/  FFMA.FTZ R32, R2.reuse, R32, -R11.reuse ;  /* 0x0000002002207223 */ /* 0x140fe2000001080b */
[----:B------:R-:W-:-:S01]  /*110d0*/  FFMA.FTZ R33, R2, R33, -R11 ;  /* 0x0000002102217223 */ /* 0x000fc2000001080b */
[C-C-:B------:R-:W-:Y:S01]  /*110e0*/  FFMA.FTZ R36, R2.reuse, R36, -R11.reuse ;  /* 0x0000002402247223 */ /* 0x140fe2000001080b */
[----:B------:R-:W-:Y:S01]  /*110f0*/  FMNMX.FTZ R15, R79, R15, !PT ;  /* 0x0000000f4f0f7209 */ /* 0x000fe20007810000 */
[C-C-:B------:R-:W-:Y:S01]  /*11100*/  FFMA.FTZ R37, R2.reuse, R37, -R11.reuse ;  /* 0x0000002502257223 */ /* 0x140fe2000001080b */
[----:B------:R-:W-:-:S01]  /*11110*/  FFMA.FTZ R40, R2, R40, -R11 ;  /* 0x0000002802287223 */ /* 0x000fc2000001080b */
[----:B------:R-:W1:Y:S01]  /*11120*/  MUFU.EX2 R25, R25 ;  /* 0x0000001900197308 */ /* 0x000e620000000800 */
[----:B------:R-:W-:Y:S01]  /*11130*/  FMNMX.FTZ R15, R82, R15, !PT ;  /* 0x0000000f520f7209 */ /* 0x000fe20007810000 */
[C-C-:B------:R-:W-:Y:S01]  /*11140*/  FFMA.FTZ R41, R2.reuse, R41, -R11.reuse ;  /* 0x0000002902297223 */ /* 0x140fe2000001080b */
[----:B------:R-:W-:-:S01]  /*11150*/  FFMA.FTZ R44, R2, R44, -R11 ;  /* 0x0000002c022c7223 */ /* 0x000fc2000001080b */
[C-C-:B------:R-:W-:Y:S01]  /*11160*/  FFMA.FTZ R45, R2.reuse, R45, -R11.reuse ;  /* 0x0000002d022d7223 */ /* 0x140fe2000001080b */
[----:B------:R-:W-:Y:S01]  /*11170*/  FMNMX.FTZ R15, R83, R15, !PT ;  /* 0x0000000f530f7209 */ /* 0x000fe20007810000 */
[C-C-:B------:R-:W-:Y:S01]  /*11180*/  FFMA.FTZ R48, R2.reuse, R48, -R11.reuse ;  /* 0x0000003002307223 */ /* 0x140fe2000001080b */
[----:B------:R-:W-:-:S01]  /*11190*/  FFMA.FTZ R49, R2, R49, -R11 ;  /* 0x0000003102317223 */ /* 0x000fc2000001080b */
[----:B------:R-:W-:Y:S01]  /*111a0*/  MUFU.EX2 R28, R28 ;  /* 0x0000001c001c7308 */ /* 0x000fe20000000800 */
[----:B------:R-:W-:Y:S01]  /*111b0*/  FMNMX.FTZ R15, R86, R15, !PT ;  /* 0x0000000f560f7209 */ /* 0x000fe20007810000 */
[----:B0-----:R-:W-:Y:S01]  /*111c0*/  FFMA.FTZ R6, R3, R6, R24 ;  /* 0x0000000603067223 */ /* 0x001fe20000010018 */
[----:B------:R-:W-:-:S01]  /*111d0*/  FFMA.FTZ R52, R2, R52, -R11 ;  /* 0x0000003402347223 */ /* 0x000fc2000001080b */
[C-C-:B------:R-:W-:Y:S01]  /*111e0*/  FFMA.FTZ R53, R2.reuse, R53, -R11.reuse ;  /* 0x0000003502357223 */ /* 0x140fe2000001080b */
[----:B------:R-:W-:Y:S01]  /*111f0*/  FMNMX.FTZ R15, R87, R15, !PT ;  /* 0x0000000f570f7209 */ /* 0x000fe20007810000 */
[C-C-:B------:R-:W-:Y:S01]  /*11200*/  FFMA.FTZ R56, R2.reuse, R56, -R11.reuse ;  /* 0x0000003802387223 */ /* 0x140fe2000001080b */
[----:B------:R-:W-:-:S01]  /*11210*/  FFMA.FTZ R57, R2, R57, -R11 ;  /* 0x0000003902397223 */ /* 0x000fc2000001080b */
[----:B------:R-:W-:Y:S01]  /*11220*/  MUFU.EX2 R29, R29 ;  /* 0x0000001d001d7308 */ /* 0x000fe20000000800 */
[----:B-1----:R-:W-:-:S01]  /*11230*/  FADD.FTZ R6, R25, R6 ;  /* 0x0000000619067221 */ /* 0x002fc20000010000 */
[----:B------:R-:W0:Y:S01]  /*11240*/  SHFL.BFLY PT, R18, R15, 0x2, 0x1f ;  /* 0x0c401f000f127f89 */ /* 0x000e2200000e0000 */
        /* <DEDUP_REMOVED lines=15> */
[----:B------:R-:W-:Y:S01]  /*11340*/  FFMA.FTZ R11, R2, R85, -R11 ;  /* 0x00000055020b7223 */ /* 0x000fe2000001080b */
[----:B------:R-:W-:-:S02]  /*11350*/  ISETP.NE.AND P5, PT, R137, 0x3, PT ;  /* 0x000000038900780c */ /* 0x000fc40003fa5270 */
[----:B------:R-:W-:-:S03]  /*11360*/  LOP3.LUT P0, RZ, R17, 0x40000000, RZ, 0xc0, !PT ;  /* 0x4000000011ff7812 */ /* 0x000fc6000780c0ff */
[----:B------:R-:W-:Y:S01]  /*11370*/  MUFU.EX2 R36, R36 ;  /* 0x0000002400247308 */ /* 0x000fe20000000800 */
[----:B0-----:R-:W-:-:S05]  /*11380*/  FMNMX.FTZ R15, R15, R18, !PT ;  /* 0x000000120f0f7209 */ /* 0x001fca0007810000 */
[----:B------:R-:W0:Y:S02]  /*11390*/  SHFL.BFLY PT, R18, R15, 0x1, 0x1f ;  /* 0x0c201f000f127f89 */ /* 0x000e2400000e0000 */
[----:B------:R-:W-:Y:S08]  /*113a0*/  MUFU.EX2 R37, R37 ;  /* 0x0000002500257308 */ /* 0x000ff00000000800 */
[----:B------:R-:W-:Y:S08]  /*113b0*/  MUFU.EX2 R40, R40 ;  /* 0x0000002800287308 */ /* 0x000ff00000000800 */
[----:B------:R-:W-:Y:S01]  /*113c0*/  MUFU.EX2 R41, R41 ;  /* 0x0000002900297308 */ /* 0x000fe20000000800 */
[----:B0-----:R-:W-:-:S07]  /*113d0*/  FMNMX.FTZ R15, R15, R18, !PT ;  /* 0x000000120f0f7209 */ /* 0x001fce0007810000 */
[----:B------:R-:W-:Y:S01]  /*113e0*/  MUFU.EX2 R44, R44 ;  /* 0x0000002c002c7308 */ /* 0x000fe20000000800 */
[----:B------:R-:W-:-:S04]  /*113f0*/  FSETP.NEU.FTZ.AND P1, PT, R15, -INF , PT ;  /* 0xff8000000f00780b */ /* 0x000fc80003f3d000 */
[----:B------:R-:W-:-:S03]  /*11400*/  FSEL R18, R15, RZ, P1 ;  /* 0x000000ff0f127208 */ /* 0x000fc60000800000 */
[----:B------:R-:W-:Y:S02]  /*11410*/  MUFU.EX2 R45, R45 ;  /* 0x0000002d002d7308 */ /* 0x000fe40000000800 */
[----:B------:R-:W-:-:S01]  /*11420*/  FADD.FTZ R0, -R18, R0 ;  /* 0x0000000012007221 */ /* 0x000fc20000010100 */
[----:B------:R-:W-:-:S03]  /*11430*/  FFMA.FTZ R18, R2, R15, -8 ;  /* 0xc100000002127423 */ /* 0x000fc6000001000f */
[----:B------:R-:W-:Y:S02]  /*11440*/  FMUL.FTZ R0, R2, R0 ;  /* 0x0000000002007220 */ /* 0x000fe40000410000 */
[----:B------:R-:W-:Y:S01]  /*11450*/  MUFU.EX2 R48, R48 ;  /* 0x0000003000307308 */ /* 0x000fe20000000800 */
[----:B------:R-:W-:-:S05]  /*11460*/  FSEL R21, R18, RZ, P1 ;  /* 0x000000ff12157208 */ /* 0x000fca0000800000 */
        /* <DEDUP_REMOVED lines=11> */
[----:B------:R-:W-:-:S01]  /*11520*/  FFMA.FTZ R43, R2, R43, -R21 ;  /* 0x0000002b022b7223 */ /* 0x000fc20000010815 */
[C-C-:B------:R-:W-:Y:S01]  /*11530*/  FFMA.FTZ R46, R2.reuse, R46, -R21.reuse ;  /* 0x0000002e022e7223 */ /* 0x140fe20000010815 */
[----:B------:R-:W-:-:S01]  /*11540*/  FFMA.FTZ R47, R2, R47, -R21 ;  /* 0x0000002f022f7223 */ /* 0x000fc20000010815 */
[C-C-:B------:R-:W-:Y:S01]  /*11550*/  FFMA.FTZ R50, R2.reuse, R50, -R21.reuse ;  /* 0x0000003202327223 */ /* 0x140fe20000010815 */
[----:B------:R-:W-:-:S01]  /*11560*/  FFMA.FTZ R51, R2, R51, -R21 ;  /* 0x0000003302337223 */ /* 0x000fc20000010815 */
[C-C-:B------:R-:W-:Y:S01]  /*11570*/  FFMA.FTZ R54, R2.reuse, R54, -R21.reuse ;  /* 0x0000003602367223 */ /* 0x140fe20000010815 */
[----:B------:R-:W-:-:S01]  /*11580*/  FFMA.FTZ R55, R2, R55, -R21 ;  /* 0x0000003702377223 */ /* 0x000fc20000010815 */
[----:B------:R-:W1:Y:S01]  /*11590*/  MUFU.EX2 R27, R27 ;  /* 0x0000001b001b7308 */ /* 0x000e620000000800 */
[----:B------:R-:W-:-:S01]  /*115a0*/  FFMA.FTZ R58, R2, R58, -R21 ;  /* 0x0000003a023a7223 */ /* 0x000fc20000010815 */
[C-C-:B------:R-:W-:Y:S01]  /*115b0*/  FFMA.FTZ R59, R2.reuse, R59, -R21.reuse ;  /* 0x0000003b023b7223 */ /* 0x140fe20000010815 */
[----:B------:R-:W-:-:S01]  /*115c0*/  FFMA.FTZ R62, R2, R62, -R21 ;  /* 0x0000003e023e7223 */ /* 0x000fc20000010815 */
[C-C-:B------:R-:W-:Y:S01]  /*115d0*/  FFMA.FTZ R63, R2.reuse, R63, -R21.reuse ;  /* 0x0000003f023f7223 */ /* 0x140fe20000010815 */
[----:B------:R-:W-:-:S01]  /*115e0*/  FFMA.FTZ R66, R2, R66, -R21 ;  /* 0x0000004202427223 */ /* 0x000fc20000010815 */
[C-C-:B------:R-:W-:Y:S01]  /*115f0*/  FFMA.FTZ R67, R2.reuse, R67, -R21.reuse ;  /* 0x0000004302437223 */ /* 0x140fe20000010815 */
[----:B------:R-:W-:-:S01]  /*11600*/  FFMA.FTZ R70, R2, R70, -R21 ;  /* 0x0000004602467223 */ /* 0x000fc20000010815 */
[----:B------:R-:W2:Y:S01]  /*11610*/  MUFU.EX2 R30, R30 ;  /* 0x0000001e001e7308 */ /* 0x000ea20000000800 */
[----:B0-----:R-:W-:-:S01]  /*11620*/  FFMA.FTZ R5, R0, R5, R26 ;  /* 0x0000000500057223 */ /* 0x001fc2000001001a */
[C-C-:B------:R-:W-:Y:S01]  /*11630*/  FFMA.FTZ R71, R2.reuse, R71, -R21.reuse ;  /* 0x0000004702477223 */ /* 0x140fe20000010815 */
[----:B------:R-:W-:-:S01]  /*11640*/  FFMA.FTZ R74, R2, R74, -R21 ;  /* 0x0000004a024a7223 */ /* 0x000fc20000010815 */
[C-C-:B------:R-:W-:Y:S01]  /*11650*/  FFMA.FTZ R75, R2.reuse, R75, -R21.reuse ;  /* 0x0000004b024b7223 */ /* 0x140fe20000010815 */
[----:B------:R-:W-:-:S01]  /*11660*/  FFMA.FTZ R78, R2, R78, -R21 ;  /* 0x0000004e024e7223 */ /* 0x000fc20000010815 */
[C-C-:B------:R-:W-:Y:S01]  /*11670*/  FFMA.FTZ R79, R2.reuse, R79, -R21.reuse ;  /* 0x0000004f024f7223 */ /* 0x140fe20000010815 */
[----:B------:R-:W-:-:S01]  /*11680*/  FFMA.FTZ R82, R2, R82, -R21 ;  /* 0x0000005202527223 */ /* 0x000fc20000010815 */
[----:B------:R-:W0:Y:S01]  /*11690*/  MUFU.EX2 R31, R31 ;  /* 0x0000001f001f7308 */ /* 0x000e220000000800 */
[----:B-1----:R-:W-:-:S01]  /*116a0*/  FADD.FTZ R18, R27, R5 ;  /* 0x000000051b127221 */ /* 0x002fc20000010000 */
[----:B------:R-:W-:Y:S01]  /*116b0*/  FADD.FTZ R5, R28, R6 ;  /* 0x000000061c057221 */ /* 0x000fe20000010000 */
[----:B------:R-:W-:-:S01]  /*116c0*/  FFMA.FTZ R83, R2, R83, -R21 ;  /* 0x0000005302537223 */ /* 0x000fc20000010815 */
[C-C-:B------:R-:W-:Y:S01]  /*116d0*/  FFMA.FTZ R86, R2.reuse, R86, -R21.reuse ;  /* 0x0000005602567223 */ /* 0x140fe20000010815 */
[----:B------:R-:W-:-:S01]  /*116e0*/  FFMA.FTZ R21, R2, R87, -R21 ;  /* 0x0000005702157223 */ /* 0x000fc20000010815 */
[----:B------:R-:W-:-:S02]  /*116f0*/  FADD.FTZ R5, R29, R5 ;  /* 0x000000051d057221 */ /* 0x000fc40000010000 */
        /* <DEDUP_REMOVED lines=107> */
.L_x_1254:
[----:B------:R-:W2:Y:S01]  /*11db0*/  LDL R18, [R1+0x1c] ;  /* 0x00001c0001127983 */ /* 0x000ea20000100800 */
[----:B------:R-:W-:Y:S01]  /*11dc0*/  ISETP.GT.AND P1, PT, R4, R155, PT ;  /* 0x0000009b0400720c */ /* 0x000fe20003f24270 */
[----:B------:R-:W-:Y:S01]  /*11dd0*/  VIADD R22, R22, 0x19c60 ;  /* 0x00019c6016167836 */ /* 0x000fe20000000000 */
        /* <DEDUP_REMOVED lines=95> */
[----:B------:R-:W-:Y:S01]  /*123d0*/  IMAD.MOV.U32 R136, RZ, RZ, R76 ;  /* 0x000000ffff887224 */ /* 0x000fe200078e004c */
[----:B--2---:R-:W-:Y:S01]  /*123e0*/  PRMT R22, R18, 0x654, R22 ;  /* 0x0000065412167816 */ /* 0x004fe20000000016 */
[----:B------:R-:W-:-:S03]  /*123f0*/  IMAD.MOV.U32 R18, RZ, RZ, R7 ;  /* 0x000000ffff127224 */ /* 0x000fc600078e0007 */
[----:B------:R0:W-:Y:S02]  /*12400*/  SYNCS.ARRIVE.TRANS64.RED.A1T0 RZ, [R22+URZ], RZ ;  /* 0x000000ff16ff79a7 */ /* 0x0001e4000810043f */
[----:B0-----:R-:W-:Y:S01]  /*12410*/  IMAD.MOV.U32 R22, RZ, RZ, R20 ;  /* 0x000000ffff167224 */ /* 0x001fe200078e0014 */
[----:B------:R-:W-:Y:S06]  /*12420*/  @P1 BRA `(.L_x_1255) ;  /* 0xffffffd000281947 */ /* 0x000fec000383ffff */
[----:B------:R-:W-:Y:S05]  /*12430*/  BSYNC B0 ;  /* 0x0000000000007941 */ /* 0x000fea0003800000 */
.L_x_1235:
[----:B------:R-:W-:Y:S02]  /*12440*/  IMAD.MOV.U32 R0, RZ, RZ, R15 ;  /* 0x000000ffff007224 */ /* 0x000fe400078e000f */
[----:B------:R-:W-:Y:S02]  /*12450*/  IMAD.MOV.U32 R3, RZ, RZ, R10 ;  /* 0x000000ffff037224 */ /* 0x000fe400078e000a */
[----:B------:R-:W-:Y:S02]  /*12460*/  IMAD.MOV.U32 R18, RZ, RZ, R7 ;  /* 0x000000ffff127224 */ /* 0x000fe400078e0007 */
[----:B------:R-:W-:-:S07]  /*12470*/  IMAD.MOV.U32 R22, RZ, RZ, R20 ;  /* 0x000000ffff167224 */ /* 0x000fce00078e0014 */
.L_x_1234:
[----:B------:R-:W-:Y:S05]  /*12480*/  BSYNC B1 ;  /* 0x0000000000017941 */ /* 0x000fea0003800000 */
.L_x_1233:
[----:B------:R-:W2:Y:S01]  /*12490*/  LDL R7, [R1+0xc] ;  /* 0x00000c0001077983 */ /* 0x000ea20000100800 */
[----:B------:R-:W0:Y:S03]  /*124a0*/  LDC R10, c[0x0][0x448] ;  /* 0x00011200ff0a7b82 */ /* 0x000e260000000800 */
[----:B------:R-:W3:Y:S04]  /*124b0*/  LDL R21, [R1] ;  /* 0x0000000001157983 */ /* 0x000ee80000100800 */
[----:B------:R-:W3:Y:S01]  /*124c0*/  LDL R20, [R1+0x4] ;  /* 0x0000040001147983 */ /* 0x000ee20000100800 */
[----:B------:R-:W1:Y:S01]  /*124d0*/  LDC R15, c[0x0][0x9e4] ;  /* 0x00027900ff0f7b82 */ /* 0x000e620000000800 */
[----:B------:R-:W-:-:S02]  /*124e0*/  LOP3.LUT R17, R17, 0xffffffdf, RZ, 0xc0, !PT ;  /* 0xffffffdf11117812 */ /* 0x000fc400078ec0ff */
[----:B0-----:R-:W-:-:S13]  /*124f0*/  ISETP.NE.AND P1, PT, R10, 0x1, PT ;  /* 0x000000010a00780c */ /* 0x001fda0003f25270 */
[----:B------:R-:W0:Y:S01]  /*12500*/  @P1 LDC R10, c[0x0][0x44c] ;  /* 0x00011300ff0a1b82 */ /* 0x000e220000000800 */
[----:B------:R-:W-:-:S04]  /*12510*/  @P1 LOP3.LUT R17, R17, 0x20, RZ, 0xfc, !PT ;  /* 0x0000002011111812 */ /* 0x000fc800078efcff */
[----:B------:R-:W-:-:S03]  /*12520*/  LOP3.LUT R17, R17, 0xffffffbf, RZ, 0xc0, !PT ;  /* 0xffffffbf11117812 */ /* 0x000fc600078ec0ff */
[----:B------:R-:W4:Y:S01]  /*12530*/  @P1 LDC R11, c[0x0][0x450] ;  /* 0x00011400ff0b1b82 */ /* 0x000f220000000800 */
[----:B--2---:R-:W-:-:S04]  /*12540*/  VIADD R7, R7, 0xbf ;  /* 0x000000bf07077836 */ /* 0x004fc80000000000 */
[----:B0-----:R-:W-:Y:S01]  /*12550*/  @P1 IMAD.HI.U32 R10, R7, R10, RZ ;  /* 0x0000000a070a1227 */ /* 0x001fe200078e00ff */
[----:B---3--:R-:W-:-:S04]  /*12560*/  IADD3 R20, R20, 0x1, -R21 ;  /* 0x0000000114147810 */ /* 0x008fc80007ffe815 */
[----:B----4-:R-:W-:Y:S02]  /*12570*/  @P1 SHF.R.U32.HI R7, RZ, R11, R10 ;  /* 0x0000000bff071219 */ /* 0x010fe4000001160a */
[----:B-1----:R-:W-:-:S03]  /*12580*/  ISETP.GE.AND P1, PT, R15, 0x1, PT ;  /* 0x000000010f00780c */ /* 0x002fc60003f26270 */
[----:B------:R-:W-:-:S04]  /*12590*/  IMAD.IADD R7, R7, 0x1, R20 ;  /* 0x0000000107077824 */ /* 0x000fc800078e0214 */
[----:B------:R-:W-:-:S06]  /*125a0*/  IMAD.IADD R14, R7, 0x1, -R14 ;  /* 0x00000001070e7824 */ /* 0x000fcc00078e0a0e */
[----:B------:R-:W-:Y:S01]  /*125b0*/  @P1 LOP3.LUT R17, R17, 0x40, RZ, 0xfc, !PT ;  /* 0x0000004011111812 */ /* 0x000fe200078efcff */
        /* <DEDUP_REMOVED lines=11> */
.L_x_1258:
[----:B------:R-:W-:-:S13]  /*12670*/  ISETP.NE.AND P1, PT, R15, 0x1, PT ;  /* 0x000000010f00780c */ /* 0x000fda0003f25270 */
[----:B------:R-:W0:Y:S02]  /*12680*/  @P1 LDC.64 R10, c[0x0][0x9e8] ;  /* 0x00027a00ff0a1b82 */ /* 0x000e240000000a00 */
[----:B0-----:R-:W-:-:S05]  /*12690*/  @P1 IMAD.HI.U32 R10, R7, R10, RZ ;  /* 0x0000000a070a1227 */ /* 0x001fca00078e00ff */
[----:B------:R-:W-:-:S07]  /*126a0*/  @P1 SHF.R.U32.HI R7, RZ, R11, R10 ;  /* 0x0000000bff071219 */ /* 0x000fce000001160a */
.L_x_1259:
[----:B------:R-:W-:Y:S05]  /*126b0*/  BSYNC B0 ;  /* 0x0000000000007941 */ /* 0x000fea0003800000 */
.L_x_1257:
[----:B------:R-:W-:-:S05]  /*126c0*/  IMAD R7, R7, R15, RZ ;  /* 0x0000000f07077224 */ /* 0x000fca00078e02ff */
[----:B------:R-:W-:-:S07]  /*126d0*/  VIMNMX R14, R14, R7, !PT ;  /* 0x000000070e0e7248 */ /* 0x000fce0007fe0100 */
.L_x_1256:
[----:B------:R-:W2:Y:S01]  /*126e0*/  LDL R10, [R1+0x38] ;  /* 0x00003800010a7983 */ /* 0x000ea20000100800 */
[----:B------:R-:W-:Y:S01]  /*126f0*/  VIADD R14, R14, 0x7f ;  /* 0x0000007f0e0e7836 */ /* 0x000fe20000000000 */
[----:B------:R-:W-:Y:S04]  /*12700*/  BSSY B0, `(.L_x_1260) ;  /* 0x00001ec000007945 */ /* 0x000fe80003800000 */
[----:B------:R-:W-:-:S04]  /*12710*/  SHF.R.S32.HI R7, RZ, 0x1f, R14 ;  /* 0x0000001fff077819 */ /* 0x000fc8000001140e */
[----:B------:R-:W-:-:S04]  /*12720*/  LEA.HI R7, R7, R14, RZ, 0x7 ;  /* 0x0000000e07077211 */ /* 0x000fc800078f38ff */
[----:B------:R-:W-:-:S04]  /*12730*/  SHF.R.S32.HI R7, RZ, 0x7, R7 ;  /* 0x00000007ff077819 */ /* 0x000fc80000011407 */
[----:B--2---:R-:W-:-:S04]  /*12740*/  VIMNMX R10, R10, R7, !PT ;  /* 0x000000070a0a7248 */ /* 0x004fc80007fe0100 */
[----:B------:R-:W-:Y:S01]  /*12750*/  ISETP.GE.AND P1, PT, R4, R10, PT ;  /* 0x0000000a0400720c */ /* 0x000fe20003f26270 */
[----:B------:R0:W-:-:S12]  /*12760*/  STL [R1+0x24], R10 ;  /* 0x0000240a01007387 */ /* 0x0001d80000100800 */
[----:B0-----:R-:W-:Y:S05]  /*12770*/  @!P1 BRA `(.L_x_1261) ;  /* 0x0000001c00909947 */ /* 0x001fea0003800000 */
[----:B------:R-:W-:Y:S01]  /*12780*/  BSSY B1, `(.L_x_1261) ;  /* 0x00001e3000017945 */ /* 0x000fe20003800000 */
[----:B------:R-:W-:Y:S02]  /*12790*/  IMAD.MOV.U32 R20, RZ, RZ, R0 ;  /* 0x000000ffff147224 */ /* 0x000fe400078e0000 */
[----:B------:R-:W-:Y:S02]  /*127a0*/  IMAD.MOV.U32 R7, RZ, RZ, R3 ;  /* 0x000000ffff077224 */ /* 0x000fe400078e0003 */
[----:B------:R-:W-:Y:S02]  /*127b0*/  IMAD.MOV.U32 R11, RZ, RZ, R22 ;  /* 0x000000ffff0b7224 */ /* 0x000fe400078e0016 */
[----:B------:R-:W-:-:S07]  /*127c0*/  IMAD.MOV.U32 R10, RZ, RZ, R18 ;  /* 0x000000ffff0a7224 */ /* 0x000fce00078e0012 */
.L_x_1273:
[----:B------:R-:W-:Y:S01]  /*127d0*/  IMAD.U32 R0, RZ, RZ, UR36 ;  /* 0x00000024ff007e24 */ /* 0x000fe2000f8e00ff */
[----:B------:R-:W-:-:S04]  /*127e0*/  ISETP.NE.AND P1, PT, R10, 0x1, PT ;  /* 0x000000010a00780c */ /* 0x000fc80003f25270 */
[----:B------:R-:W-:Y:S02]  /*127f0*/  ISETP.NE.AND P2, PT, R0, 0x3, PT ;  /* 0x000000030000780c */ /* 0x000fe40003f45270 */
[----:B------:R-:W-:-:S04]  /*12800*/  SEL R22, RZ, 0x1, P1 ;  /* 0x00000001ff167807 */ /* 0x000fc80000800000 */
[----:B------:R-:W-:-:S07]  /*12810*/  LOP3.LUT R22, R11, R22, RZ, 0x3c, !PT ;  /* 0x000000160b167212 */ /* 0x000fce00078e3cff */
[----:B------:R-:W-:Y:S05]  /*12820*/  @!P2 BRA `(.L_x_1262) ;  /* 0x000000000004a947 */ /* 0x000fea0003800000 */
[----:B------:R-:W-:Y:S01]  /*12830*/  BPT.TRAP 0x1 ;  /* 0x000000040000795c */ /* 0x000fe20000300000 */
.L_x_1262:
        /* <DEDUP_REMOVED lines=8> */
.L_x_1263:
[----:B------:R-:W2:Y:S01]  /*128c0*/  LDL R3, [R1+0x18] ;  /* 0x0000180001037983 */ /* 0x000ea20000100800 */
[----:B------:R-:W-:Y:S01]  /*128d0*/  BSSY B2, `(.L_x_1264) ;  /* 0x0000006000027945 */ /* 0x000fe20003800000 */
[----:B------:R-:W-:Y:S02]  /*128e0*/  IMAD.MOV.U32 R25, RZ, RZ, -0x3ffffff0 ;  /* 0xc0000010ff197424 */ /* 0x000fe400078e00ff */
[----:B--2---:R-:W-:Y:S01]  /*128f0*/  IMAD R24, R18, 0x300, R3 ;  /* 0x0000030012187824 */ /* 0x004fe200078e0203 */
[----:B-1----:R-:W-:Y:S06]  /*12900*/  @P1 BRA `(.L_x_1265) ;  /* 0x0000000000081947 */ /* 0x002fec0003800000 */
[----:B------:R-:W1:Y:S02]  /*12910*/  SYNCS.PHASECHK.TRANS64.TRYWAIT P1, [R21+URZ+0x19c30], R0 ;  /* 0x019c3000150075a7 */ /* 0x000e64000802017f */
[----:B-1----:R-:W-:Y:S05]  /*12920*/  @!P1 BRA `(.L_x_1266) ;  /* 0x0000010c00f89947 */ /* 0x002fea0003800000 */
.L_x_1265:
[----:B------:R-:W-:Y:S05]  /*12930*/  BSYNC B2 ;  /* 0x0000000000027941 */ /* 0x000fea0003800000 */
.L_x_1264:
        /* <DEDUP_REMOVED lines=8> */
[----:B------:R-:W-:Y:S01]  /*129c0*/  R2UR UR14, R24 ;  /* 0x00000000180e72ca */ /* 0x000fe200000e0000 */
[----:B------:R-:W-:Y:S01]  /*129d0*/  IMAD.U32 R3, RZ, RZ, UR36 ;  /* 0x00000024ff037e24 */ /* 0x000fe2000f8e00ff */
[----:B------:R-:W-:-:S02]  /*129e0*/  R2UR UR15, R25 ;  /* 0x00000000190f72ca */ /* 0x000fc400000e0000 */
[----:B------:R-:W-:Y:S01]  /*129f0*/  WARPGROUP.ARRIVE ;  /* 0x00000000000079c5 */ /* 0x000fe20000000000 */
[----:B------:R-:W-:Y:S02]  /*12a00*/  R2UR UR10, R14 ;  /* 0x000000000e0a72ca */ /* 0x000fe400000e0000 */
[----:B------:R-:W-:Y:S02]  /*12a10*/  R2UR UR11, R15 ;  /* 0x000000000f0b72ca */ /* 0x000fe400000e0000 */
[----:B------:R-:W-:Y:S02]  /*12a20*/  R2UR UR8, R156 ;  /* 0x000000009c0872ca */ /* 0x000fe400000e0000 */
[----:B------:R-:W-:Y:S01]  /*12a30*/  QGMMA.64x128x32.F32.E4M3.E4M3 R24, gdesc[UR4], RZ, !UPT, gsb0 ;  /* 0x01e00000041879f3 */ /* 0x000fe2000c0008ff */
[----:B------:R-:W-:Y:S02]  /*12a40*/  R2UR UR9, R157 ;  /* 0x000000009d0972ca */ /* 0x000fe400000e0000 */
[----:B------:R-:W-:-:S02]  /*12a50*/  R2UR UR12, R12 ;  /* 0x000000000c0c72ca */ /* 0x000fc400000e0000 */
[----:B------:R-:W-:Y:S02]  /*12a60*/  R2UR UR13, R13 ;  /* 0x000000000d0d72ca */ /* 0x000fe400000e0000 */
[----:B------:R-:W-:Y:S01]  /*12a70*/  ISETP.NE.AND P2, PT, R3, 0x3, PT ;  /* 0x000000030300780c */ /* 0x000fe20003f45270 */
[----:B------:R-:W-:Y:S02]  /*12a80*/  WARPGROUP.DEPBAR.LE gsb0, 0x0 ;  /* 0x00008000000079c5 */ /* 0x000fe40000010000 */
        /* <DEDUP_REMOVED lines=8> */
.L_x_1267:
[----:B01----:R-:W-:Y:S01]  /*12b10*/  SHF.L.U32 R0, R11, 0x1f, RZ ;  /* 0x0000001f0b007819 */ /* 0x003fe200000006ff */
[----:B------:R-:W-:-:S04]  /*12b20*/  IMAD R155, R10, 0x8, R16 ;  /* 0x000000080a9b7824 */ /* 0x000fc800078e0210 */
[----:B------:R0:W1:Y:S01]  /*12b30*/  SYNCS.PHASECHK.TRANS64.TRYWAIT P1, [R155+URZ+0x19c50], R0 ;  /* 0x019c50009b0075a7 */ /* 0x000062000802017f */
[----:B------:R-:W-:Y:S05]  /*12b40*/  @!P2 BRA `(.L_x_1268) ;  /* 0x000000000004a947 */ /* 0x000fea0003800000 */
[----:B------:R-:W-:Y:S01]  /*12b50*/  BPT.TRAP 0x1 ;  /* 0x000000040000795c */ /* 0x000fe20000300000 */
.L_x_1268:
[----:B------:R-:W-:Y:S04]  /*12b60*/  BSSY B2, `(.L_x_1269) ;  /* 0x0000004000027945 */ /* 0x000fe80003800000 */
[----:B-1----:R-:W-:Y:S05]  /*12b70*/  @P1 BRA `(.L_x_1270) ;  /* 0x0000000000081947 */ /* 0x002fea0003800000 */
[----:B------:R-:W1:Y:S02]  /*12b80*/  SYNCS.PHASECHK.TRANS64.TRYWAIT P1, [R155+URZ+0x19c50], R0 ;  /* 0x019c50009b0075a7 */ /* 0x000e64000802017f */
[----:B-1----:R-:W-:Y:S05]  /*12b90*/  @!P1 BRA `(.L_x_1271) ;  /* 0x0000010c00709947 */ /* 0x002fea0003800000 */
.L_x_1270:
[----:B------:R-:W-:Y:S05]  /*12ba0*/  BSYNC B2 ;  /* 0x0000000000027941 */ /* 0x000fea0003800000 */
.L_x_1269:
[----:B01----:R-:W-:Y:S01]  /*12bb0*/  VIADD R0, R16, 0x3000 ;  /* 0x0000300010007836 */ /* 0x003fe20000000000 */
[----:B------:R-:W-:Y:S01]  /*12bc0*/  WARPGROUP.ARRIVE ;  /* 0x00000000000079c5 */ /* 0x000fe20000000000 */
[----:B------:R-:W-:Y:S01]  /*12bd0*/  IMAD.MOV.U32 R11, RZ, RZ, 0x40000040 ;  /* 0x40000040ff0b7424 */ /* 0x000fe200078e00ff */
[----:B------:R-:W-:Y:S01]  /*12be0*/  FMNMX.FTZ R3, R26, R20, !PT ;  /* 0x000000141a037209 */ /* 0x000fe20007810000 */
[----:B------:R-:W-:Y:S01]  /*12bf0*/  IMAD.MOV.U32 R15, RZ, RZ, 0x40000040 ;  /* 0x40000040ff0f7424 */ /* 0x000fe200078e00ff */
[----:B------:R-:W-:Y:S01]  /*12c00*/  SHF.R.U32.HI R0, RZ, 0x4, R0 ;  /* 0x00000004ff007819 */ /* 0x000fe20000011600 */
[----:B------:R-:W-:Y:S01]  /*12c10*/  @!P0 VIADD R21, R21, 0x19c40 ;  /* 0x00019c4015158836 */ /* 0x000fe20000000000 */
[----:B------:R-:W-:Y:S02]  /*12c20*/  R2UR UR7, R11 ;  /* 0x000000000b0772ca */ /* 0x000fe400000e0000 */
[----:B------:R-:W-:Y:S02]  /*12c30*/  LOP3.LUT R0, R0, 0x3fff, RZ, 0xc0, !PT ;  /* 0x00003fff00007812 */ /* 0x000fe400078ec0ff */
[----:B------:R-:W-:-:S02]  /*12c40*/  FMNMX.FTZ R3, R27, R3, !PT ;  /* 0x000000031b037209 */ /* 0x000fc40007810000 */
[----:B------:R-:W-:Y:S02]  /*12c50*/  LOP3.LUT R0, R0, 0x10000, RZ, 0xfc, !PT ;  /* 0x0001000000007812 */ /* 0x000fe400078efcff */
[----:B------:R-:W-:Y:S02]  /*12c60*/  FMNMX.FTZ R3, R30, R3, !PT ;  /* 0x000000031e037209 */ /* 0x000fe40007810000 */
[----:B------:R-:W-:Y:S01]  /*12c70*/  @!P0 PRMT R21, RZ, 0x654, R21 ;  /* 0x00000654ff158816 */ /* 0x000fe20000000015 */
[----:B------:R-:W-:Y:S01]  /*12c80*/  IMAD R10, R10, 0x300, R0 ;  /* 0x000003000a0a7824 */ /* 0x000fe200078e0200 */
[----:B------:R-:W-:Y:S02]  /*12c90*/  FMNMX.FTZ R0, R24, R7, !PT ;  /* 0x0000000718007209 */ /* 0x000fe40007810000 */
[----:B------:R-:W-:Y:S01]  /*12ca0*/  FMNMX.FTZ R3, R31, R3, !PT ;  /* 0x000000031f037209 */ /* 0x000fe20007810000 */
[C---:B------:R-:W-:Y:S01]  /*12cb0*/  VIADD R14, R10.reuse, 0x2 ;  /* 0x000000020a0e7836 */ /* 0x040fe20000000000 */
[----:B------:R-:W-:-:S02]  /*12cc0*/  R2UR UR6, R10 ;  /* 0x000000000a0672ca */ /* 0x000fc400000e0000 */
[----:B------:R-:W-:Y:S02]  /*12cd0*/  FMNMX.FTZ R0, R25, R0, !PT ;  /* 0x0000000019007209 */ /* 0x000fe40007810000 */
[----:B------:R-:W-:Y:S02]  /*12ce0*/  FMNMX.FTZ R3, R34, R3, !PT ;  /* 0x0000000322037209 */ /* 0x000fe40007810000 */
[----:B------:R-:W-:Y:S02]  /*12cf0*/  FMNMX.FTZ R0, R28, R0, !PT ;  /* 0x000000001c007209 */ /* 0x000fe40007810000 */
[----:B------:R-:W-:Y:S02]  /*12d00*/  FMNMX.FTZ R3, R35, R3, !PT ;  /* 0x0000000323037209 */ /* 0x000fe40007810000 */
[----:B------:R-:W-:Y:S02]  /*12d10*/  FMNMX.FTZ R0, R29, R0, !PT ;  /* 0x000000001d007209 */ /* 0x000fe40007810000 */
[----:B------:R-:W-:Y:S01]  /*12d20*/  FMNMX.FTZ R3, R38, R3, !PT ;  /* 0x0000000326037209 */ /* 0x000fe20007810000 */
[----:B------:R-:W-:Y:S01]  /*12d30*/  QGMMA.64x96x32.F32.E4M3.E4M3 R88, R148, gdesc[UR4], R88, gsb0 ;  /* 0x0160000494587df3 */ /* 0x000fe20008000858 */
        /* <DEDUP_REMOVED lines=15> */
[----:B------:R-:W-:Y:S01]  /*12e30*/  R2UR UR6, R14 ;  /* 0x000000000e0672ca */ /* 0x000fe200000e0000 */
[----:B------:R-:W-:Y:S01]  /*12e40*/  VIADD R14, R10, 0x4 ;  /* 0x000000040a0e7836 */ /* 0x000fe20000000000 */
[----:B------:R-:W-:Y:S01]  /*12e50*/  FMNMX.FTZ R0, R48, R0, !PT ;  /* 0x0000000030007209 */ /* 0x000fe20007810000 */
[----:B------:R-:W-:Y:S01]  /*12e60*/  VIADD R10, R10, 0x6 ;  /* 0x000000060a0a7836 */ /* 0x000fe20000000000 */
[----:B------:R-:W-:Y:S01]  /*12e70*/  R2UR UR7, R15 ;  /* 0x000000000f0772ca */ /* 0x000fe200000e0000 */
[----:B------:R-:W-:Y:S01]  /*12e80*/  IMAD.MOV.U32 R15, RZ, RZ, 0x40000040 ;  /* 0x40000040ff0f7424 */ /* 0x000fe200078e00ff */
        /* <DEDUP_REMOVED lines=36> */
[----:B------:R-:W-:Y:S01]  /*130d0*/  FMNMX.FTZ R0, R85, R0, !PT ;  /* 0x0000000055007209 */ /* 0x000fe20007810000 */
[----:B------:R-:W-:-:S02]  /*130e0*/  WARPGROUP.DEPBAR.LE gsb0, 0x0 ;  /* 0x00008000000079c5 */ /* 0x000fc40000010000 */
[----:B------:R-:W-:Y:S01]  /*130f0*/  WARPGROUP.ARRIVE ;  /* 0x00000000000079c5 */ /* 0x000fe20000000000 */
[----:B------:R-:W-:Y:S01]  /*13100*/  IMAD.U32 R151, RZ, RZ, UR36 ;  /* 0x00000024ff977e24 */ /* 0x000fe2000f8e00ff */
[----:B------:R-:W0:Y:S04]  /*13110*/  SHFL.BFLY PT, R11, R0, 0x2, 0x1f ;  /* 0x0c401f00000b7f89 */ /* 0x000e2800000e0000 */
[----:B------:R-:W-:Y:S01]  /*13120*/  QGMMA.64x96x32.F32.E4M3.E4M3 R88, R144, gdesc[UR4], R88, gsb0 ;  /* 0x0160000490587df3 */ /* 0x000fe20008000858 */
[----:B------:R-:W-:Y:S02]  /*13130*/  R2UR UR6, R14 ;  /* 0x000000000e0672ca */ /* 0x000fe400000e0000 */
[----:B------:R-:W1:Y:S01]  /*13140*/  SHFL.BFLY PT, R14, R3, 0x2, 0x1f ;  /* 0x0c401f00030e7f89 */ /* 0x000e6200000e0000 */
[----:B------:R-:W-:-:S02]  /*13150*/  R2UR UR7, R15 ;  /* 0x000000000f0772ca */ /* 0x000fc400000e0000 */
[----:B------:R-:W-:Y:S02]  /*13160*/  ISETP.NE.AND P1, PT, R151, 0x3, PT ;  /* 0x000000039700780c */ /* 0x000fe40003f25270 */
[----:B0-----:R-:W-:Y:S01]  /*13170*/  FMNMX.FTZ R0, R0, R11, !PT ;  /* 0x0000000b00007209 */ /* 0x001fe20007810000 */
[----:B------:R-:W-:Y:S01]  /*13180*/  IMAD.MOV.U32 R11, RZ, RZ, 0x40000040 ;  /* 0x40000040ff0b7424 */ /* 0x000fe200078e00ff */
[----:B-1----:R-:W-:-:S03]  /*13190*/  FMNMX.FTZ R14, R3, R14, !PT ;  /* 0x0000000e030e7209 */ /* 0x002fc60007810000 */
[----:B------:R-:W0:Y:S02]  /*131a0*/  SHFL.BFLY PT, R3, R0, 0x1, 0x1f ;  /* 0x0c201f0000037f89 */ /* 0x000e2400000e0000 */
[----:B0-----:R-:W-:Y:S01]  /*131b0*/  FMNMX.FTZ R3, R0, R3, !PT ;  /* 0x0000000300037209 */ /* 0x001fe20007810000 */
[----:B------:R-:W-:Y:S02]  /*131c0*/  WARPGROUP.DEPBAR.LE gsb0, 0x0 ;  /* 0x00008000000079c5 */ /* 0x000fe40000010000 */
[----:B------:R-:W-:-:S06]  /*131d0*/  WARPGROUP.ARRIVE ;  /* 0x00000000000079c5 */ /* 0x000fcc0000000000 */
[----:B------:R-:W-:Y:S01]  /*131e0*/  QGMMA.64x96x32.F32.E4M3.E4M3 R88, R140, gdesc[UR4], R88, gsb0 ;  /* 0x016000048c587df3 */ /* 0x000fe20008000858 */
[----:B------:R-:W-:Y:S02]  /*131f0*/  R2UR UR6, R10 ;  /* 0x000000000a0672ca */ /* 0x000fe400000e0000 */
[----:B------:R-:W0:Y:S01]  /*13200*/  SHFL.BFLY PT, R10, R14, 0x1, 0x1f ;  /* 0x0c201f000e0a7f89 */ /* 0x000e2200000e0000 */
[----:B------:R-:W-:Y:S01]  /*13210*/  R2UR UR7, R11 ;  /* 0x000000000b0772ca */ /* 0x000fe200000e0000 */
[----:B------:R-:W-:-:S04]  /*13220*/  FFMA.FTZ R11, R2, R3, -8 ;  /* 0xc1000000020b7423 */ /* 0x000fc80000010003 */
        /* <DEDUP_REMOVED lines=10> */
[----:B------:R-:W-:-:S04]  /*132d0*/  FFMA.FTZ R73, R2, R80, -R11 ;  /* 0x0000005002497223 */ /* 0x000fc8000001080b */
[----:B------:R-:W-:Y:S01]  /*132e0*/  MUFU.EX2 R25, R25 ;  /* 0x0000001900197308 */ /* 0x000fe20000000800 */
[----:B0-----:R-:W-:Y:S01]  /*132f0*/  FMNMX.FTZ R0, R14, R10, !PT ;  /* 0x0000000a0e007209 */ /* 0x001fe20007810000 */
[----:B------:R-:W-:Y:S01]  /*13300*/  FADD.FTZ R10, -R3, R7 ;  /* 0x00000007030a7221 */ /* 0x000fe20000010100 */
[----:B------:R-:W-:-:S01]  /*13310*/  FFMA.FTZ R14, R2, R24, -R11 ;  /* 0x00000018020e7223 */ /* 0x000fc2000001080b */
[C-C-:B------:R-:W-:Y:S01]  /*13320*/  FFMA.FTZ R24, R2.reuse, R29, -R11.reuse ;  /* 0x0000001d02187223 */ /* 0x140fe2000001080b */
[----:B------:R-:W-:-:S01]  /*13330*/  FFMA.FTZ R29, R2, R36, -R11 ;  /* 0x00000024021d7223 */ /* 0x000fc2000001080b */
[----:B------:R-:W-:Y:S01]  /*13340*/  FADD.FTZ R7, -R0, R20 ;  /* 0x0000001400077221 */ /* 0x000fe20000010100 */
        /* <DEDUP_REMOVED lines=9> */
[C---:B------:R-:W-:Y:S01]  /*133e0*/  FFMA.FTZ R76, R2.reuse, R81, -R11 ;  /* 0x00000051024c7223 */ /* 0x040fe2000001080b */
[----:B------:R-:W-:-:S01]  /*133f0*/  FFMA.FTZ R81, R2, R0, -8 ;  /* 0xc100000002517423 */ /* 0x000fc20000010000 */
[C---:B------:R-:W-:Y:S01]  /*13400*/  FMUL.FTZ R10, R2.reuse, R10 ;  /* 0x0000000a020a7220 */ /* 0x040fe20000410000 */
[C---:B------:R-:W-:Y:S01]  /*13410*/  FMUL.FTZ R7, R2.reuse, R7 ;  /* 0x0000000702077220 */ /* 0x040fe20000410000 */
        /* <DEDUP_REMOVED lines=10> */
[C---:B------:R-:W-:Y:S01]  /*134c0*/  FFMA.FTZ R42, R2.reuse, R42, -R81 ;  /* 0x0000002a022a7223 */ /* 0x040fe20000010851 */
[----:B------:R-:W-:-:S01]  /*134d0*/  FFMA.FTZ R36, R2, R41, -R11 ;  /* 0x0000002902247223 */ /* 0x000fc2000001080b */
[C-C-:B------:R-:W-:Y:S01]  /*134e0*/  FFMA.FTZ R43, R2.reuse, R43, -R81.reuse ;  /* 0x0000002b022b7223 */ /* 0x140fe20000010851 */
[----:B------:R-:W-:-:S01]  /*134f0*/  FFMA.FTZ R46, R2, R46, -R81 ;  /* 0x0000002e022e7223 */ /* 0x000fc20000010851 */
[C---:B------:R-:W-:Y:S01]  /*13500*/  FFMA.FTZ R47, R2.reuse, R47, -R81 ;  /* 0x0000002f022f7223 */ /* 0x040fe20000010851 */
[----:B------:R-:W-:-:S01]  /*13510*/  FFMA.FTZ R41, R2, R48, -R11 ;  /* 0x0000003002297223 */ /* 0x000fc2000001080b */
[----:B------:R-:W-:Y:S01]  /*13520*/  MUFU.EX2 R7, R7 ;  /* 0x0000000700077308 */ /* 0x000fe20000000800 */
[----:B------:R-:W-:-:S01]  /*13530*/  FFMA.FTZ R50, R2, R50, -R81 ;  /* 0x0000003202327223 */ /* 0x000fc20000010851 */
[C-C-:B------:R-:W-:Y:S01]  /*13540*/  FFMA.FTZ R51, R2.reuse, R51, -R81.reuse ;  /* 0x0000003302337223 */ /* 0x140fe20000010851 */
[----:B------:R-:W-:-:S01]  /*13550*/  FFMA.FTZ R54, R2, R54, -R81 ;  /* 0x0000003602367223 */ /* 0x000fc20000010851 */
[C---:B------:R-:W-:Y:S01]  /*13560*/  FFMA.FTZ R48, R2.reuse, R53, -R11 ;  /* 0x0000003502307223 */ /* 0x040fe2000001080b */
[----:B------:R-:W-:-:S01]  /*13570*/  FFMA.FTZ R55, R2, R55, -R81 ;  /* 0x0000003702377223 */ /* 0x000fc20000010851 */
[C-C-:B------:R-:W-:Y:S01]  /*13580*/  FFMA.FTZ R58, R2.reuse, R58, -R81.reuse ;  /* 0x0000003a023a7223 */ /* 0x140fe20000010851 */
[----:B------:R-:W-:-:S01]  /*13590*/  FFMA.FTZ R59, R2, R59, -R81 ;  /* 0x0000003b023b7223 */ /* 0x000fc20000010851 */
[----:B------:R-:W1:Y:S01]  /*135a0*/  MUFU.EX2 R26, R26 ;  /* 0x0000001a001a7308 */ /* 0x000e620000000800 */
[----:B0-----:R-:W-:-:S01]  /*135b0*/  FFMA.FTZ R6, R10, R6, R14 ;  /* 0x000000060a067223 */ /* 0x001fc2000001000e */
[C---:B------:R-:W-:Y:S01]  /*135c0*/  FFMA.FTZ R53, R2.reuse, R60, -R11 ;  /* 0x0000003c02357223 */ /* 0x040fe2000001080b */
[----:B------:R-:W-:-:S01]  /*135d0*/  FFMA.FTZ R62, R2, R62, -R81 ;  /* 0x0000003e023e7223 */ /* 0x000fc20000010851 */
[----:B------:R-:W-:Y:S01]  /*135e0*/  FFMA.FTZ R63, R2, R63, -R81 ;  /* 0x0000003f023f7223 */ /* 0x000fe20000010851 */
[----:B------:R-:W-:-:S01]  /*135f0*/  FADD.FTZ R6, R15, R6 ;  /* 0x000000060f067221 */ /* 0x000fc20000010000 */
[C---:B------:R-:W-:Y:S01]  /*13600*/  FFMA.FTZ R66, R2.reuse, R66, -R81 ;  /* 0x0000004202427223 */ /* 0x040fe20000010851 */
[----:B------:R-:W-:-:S01]  /*13610*/  FFMA.FTZ R60, R2, R65, -R11 ;  /* 0x00000041023c7223 */ /* 0x000fc2000001080b */
[----:B------:R-:W0:Y:S01]  /*13620*/  MUFU.EX2 R27, R27 ;  /* 0x0000001b001b7308 */ /* 0x000e220000000800 */
[----:B------:R-:W-:-:S01]  /*13630*/  FFMA.FTZ R67, R2, R67, -R81 ;  /* 0x0000004302437223 */ /* 0x000fc20000010851 */
[C-C-:B------:R-:W-:Y:S01]  /*13640*/  FFMA.FTZ R70, R2.reuse, R70, -R81.reuse ;  /* 0x0000004602467223 */ /* 0x140fe20000010851 */
[----:B------:R-:W-:-:S01]  /*13650*/  FFMA.FTZ R71, R2, R71, -R81 ;  /* 0x0000004702477223 */ /* 0x000fc20000010851 */
[C---:B------:R-:W-:Y:S01]  /*13660*/  FFMA.FTZ R65, R2.reuse, R72, -R11 ;  /* 0x0000004802417223 */ /* 0x040fe2000001080b */
[----:B------:R-:W-:-:S01]  /*13670*/  FFMA.FTZ R74, R2, R74, -R81 ;  /* 0x0000004a024a7223 */ /* 0x000fc20000010851 */
[C-C-:B------:R-:W-:Y:S01]  /*13680*/  FFMA.FTZ R75, R2.reuse, R75, -R81.reuse ;  /* 0x0000004b024b7223 */ /* 0x140fe20000010851 */
[----:B------:R-:W-:-:S01]  /*13690*/  FFMA.FTZ R78, R2, R78, -R81 ;  /* 0x0000004e024e7223 */ /* 0x000fc20000010851 */
[----:B------:R-:W2:Y:S01]  /*136a0*/  MUFU.EX2 R20, R20 ;  /* 0x0000001400147308 */ /* 0x000ea20000000800 */
[----:B-1----:R-:W-:-:S01]  /*136b0*/  FFMA.FTZ R5, R7, R5, R26 ;  /* 0x0000000507057223 */ /* 0x002fc2000001001a */
[C---:B------:R-:W-:Y:S01]  /*136c0*/  FFMA.FTZ R72, R2.reuse, R77, -R11 ;  /* 0x0000004d02487223 */ /* 0x040fe2000001080b */
[----:B------:R-:W-:-:S01]  /*136d0*/  FFMA.FTZ R79, R2, R79, -R81 ;  /* 0x0000004f024f7223 */ /* 0x000fc20000010851 */
[C-C-:B------:R-:W-:Y:S01]  /*136e0*/  FFMA.FTZ R80, R2.reuse, R82, -R81.reuse ;  /* 0x0000005202507223 */ /* 0x140fe20000010851 */
[----:B------:R-:W-:-:S01]  /*136f0*/  FFMA.FTZ R82, R2, R83, -R81 ;  /* 0x0000005302527223 */ /* 0x000fc20000010851 */
[C---:B------:R-:W-:Y:S01]  /*13700*/  FFMA.FTZ R77, R2.reuse, R84, -R11 ;  /* 0x00000054024d7223 */ /* 0x040fe2000001080b */
[----:B------:R-:W-:-:S01]  /*13710*/  FFMA.FTZ R86, R2, R86, -R81 ;  /* 0x0000005602567223 */ /* 0x000fc20000010851 */
[----:B------:R-:W1:Y:S01]  /*13720*/  MUFU.EX2 R30, R30 ;  /* 0x0000001e001e7308 */ /* 0x000e620000000800 */
[----:B0-----:R-:W-:-:S01]  /*13730*/  FADD.FTZ R5, R27, R5 ;  /* 0x000000051b057221 */ /* 0x001fc20000010000 */
[C---:B------:R-:W-:Y:S01]  /*13740*/  FFMA.FTZ R11, R2.reuse, R85, -R11 ;  /* 0x00000055020b7223 */ /* 0x040fe2000001080b */
[----:B------:R-:W-:-:S05]  /*13750*/  FFMA.FTZ R81, R2, R87, -R81 ;  /* 0x0000005702517223 */ /* 0x000fca0000010851 */
[----:B------:R-:W0:Y:S01]  /*13760*/  MUFU.EX2 R24, R24 ;  /* 0x0000001800187308 */ /* 0x000e220000000800 */
[----:B--2---:R-:W-:-:S07]  /*13770*/  FADD.FTZ R6, R20, R6 ;  /* 0x0000000614067221 */ /* 0x004fce0000010000 */
[----:B------:R-:W2:Y:S01]  /*13780*/  MUFU.EX2 R31, R31 ;  /* 0x0000001f001f7308 */ /* 0x000ea20000000800 */
[----:B-1----:R-:W-:-:S01]  /*13790*/  FADD.FTZ R5, R30, R5 ;  /* 0x000000051e057221 */ /* 0x002fc20000010000 */
[----:B------:R-:W-:Y:S02]  /*137a0*/  WARPGROUP.DEPBAR.LE gsb0, 0x0 ;  /* 0x00008000000079c5 */ /* 0x000fe40000010000 */
[----:B------:R-:W-:-:S04]  /*137b0*/  WARPGROUP.ARRIVE ;  /* 0x00000000000079c5 */ /* 0x000fc80000000000 */
[----:B------:R-:W1:Y:S01]  /*137c0*/  MUFU.EX2 R34, R34 ;  /* 0x0000002200227308 */ /* 0x000e620000000800 */
[----:B0-----:R-:W-:-:S01]  /*137d0*/  FADD.FTZ R6, R24, R6 ;  /* 0x0000000618067221 */ /* 0x001fc20000010000 */
[----:B------:R-:W-:Y:S03]  /*137e0*/  QGMMA.64x96x32.F32.E4M3.E4M3 R88, R136, gdesc[UR4], R88, gsb0 ;  /* 0x0160000488587df3 */ /* 0x000fe60008000858 */
[----:B------:R-:W-:-:S03]  /*137f0*/  FADD.FTZ R6, R25, R6 ;  /* 0x0000000619067221 */ /* 0x000fc60000010000 */
        /* <DEDUP_REMOVED lines=28> */
[----:B------:R-:W-:Y:S02]  /*139c0*/  WARPGROUP.DEPBAR.LE gsb0, 0x0 ;  /* 0x00008000000079c5 */ /* 0x000fe40000010000 */
[----:B------:R1:W-:Y:S04]  /*139d0*/  @!P0 SYNCS.ARRIVE.TRANS64.RED.A1T0 RZ, [R21+URZ], RZ ;  /* 0x000000ff15ff89a7 */ /* 0x0003e8000810043f */
[----:B------:R-:W3:Y:S01]  /*139e0*/  MUFU.EX2 R41, R41 ;  /* 0x0000002900297308 */ /* 0x000ee20000000800 */
[----:B0-----:R-:W-:-:S07]  /*139f0*/  FADD.FTZ R6, R40, R6 ;  /* 0x0000000628067221 */ /* 0x001fce0000010000 */
[----:B------:R-:W0:Y:S01]  /*13a00*/  MUFU.EX2 R50, R50 ;  /* 0x0000003200327308 */ /* 0x000e220000000800 */
[----:B--2---:R-:W-:-:S07]  /*13a10*/  FADD.FTZ R5, R47, R5 ;  /* 0x000000052f057221 */ /* 0x004fce0000010000 */
[----:B------:R-:W2:Y:S01]  /*13a20*/  MUFU.EX2 R44, R44 ;  /* 0x0000002c002c7308 */ /* 0x000ea20000000800 */
[----:B---3--:R-:W-:-:S07]  /*13a30*/  FADD.FTZ R6, R41, R6 ;  /* 0x0000000629067221 */ /* 0x008fce0000010000 */
        /* <DEDUP_REMOVED lines=73> */
[----:B0-----:R-:W-:-:S01]  /*13ed0*/  FADD.FTZ R5, R86, R5 ;  /* 0x0000000556057221 */ /* 0x001fc20000010000 */
[----:B--2---:R-:W-:-:S03]  /*13ee0*/  FADD.FTZ R6, R11, R6 ;  /* 0x000000060b067221 */ /* 0x004fc60000010000 */
[----:B---3--:R-:W-:Y:S01]  /*13ef0*/  FADD.FTZ R5, R81, R5 ;  /* 0x0000000551057221 */ /* 0x008fe20000010000 */
[----:B-1----:R-:W-:Y:S06]  /*13f00*/  @!P1 BRA `(.L_x_1272) ;  /* 0x0000000000049947 */ /* 0x002fec0003800000 */
[----:B------:R-:W-:Y:S01]  /*13f10*/  BPT.TRAP 0x1 ;  /* 0x000000040000795c */ /* 0x000fe20000300000 */
.L_x_1272:
        /* <DEDUP_REMOVED lines=58> */
[----:B------:R-:W-:Y:S01]  /*142c0*/  F2FP.SATFINITE.E4M3.F32.PACK_AB_MERGE_C R78, R79, R78, RZ ;  /* 0x0000004e4f4e723e */ /* 0x000fe200048070ff */
[-C--:B------:R-:W-:Y:S01]  /*142d0*/  FMUL.FTZ R94, R94, R7.reuse ;  /* 0x000000075e5e7220 */ /* 0x080fe20000410000 */
[----:B------:R-:W-:Y:S01]  /*142e0*/  F2FP.SATFINITE.E4M3.F32.PACK_AB_MERGE_C R81, R81, R86, RZ ;  /* 0x000000565151723e */ /* 0x000fe200048070ff */
        /* <DEDUP_REMOVED lines=44> */
[----:B------:R-:W-:Y:S05]  /*145b0*/  BSYNC B1 ;  /* 0x0000000000017941 */ /* 0x000fea0003800000 */
.L_x_1261:
[----:B------:R-:W-:Y:S05]  /*145c0*/  BSYNC B0 ;  /* 0x0000000000007941 */ /* 0x000fea0003800000 */
.L_x_1260:
[----:B------:R-:W2:Y:S01]  /*145d0*/  LDL R7, [R1+0x38] ;  /* 0x0000380001077983 */ /* 0x000ea20000100800 */
[----:B------:R-:W-:Y:S01]  /*145e0*/  BSSY B0, `(.L_x_1274) ;  /* 0x00002fe000007945 */ /* 0x000fe20003800000 */
[----:B--2---:R-:W-:-:S13]  /*145f0*/  ISETP.GE.AND P1, PT, R4, R7, PT ;  /* 0x000000070400720c */ /* 0x004fda0003f26270 */
[----:B------:R-:W-:Y:S05]  /*14600*/  @!P1 BRA `(.L_x_1275) ;  /* 0x0000002c00ec9947 */ /* 0x000fea0003800000 */
[----:B------:R-:W-:Y:S02]  /*14610*/  IMAD.MOV.U32 R7, RZ, RZ, R0 ;  /* 0x000000ffff077224 */ /* 0x000fe400078e0000 */
[----:B------:R-:W-:Y:S02]  /*14620*/  IMAD.MOV.U32 R20, RZ, RZ, R3 ;  /* 0x000000ffff147224 */ /* 0x000fe400078e0003 */
[----:B------:R-:W-:Y:S02]  /*14630*/  IMAD.MOV.U32 R11, RZ, RZ, R22 ;  /* 0x000000ffff0b7224 */ /* 0x000fe400078e0016 */
[----:B------:R-:W-:-:S07]  /*14640*/  IMAD.MOV.U32 R10, RZ, RZ, R18 ;  /* 0x000000ffff0a7224 */ /* 0x000fce00078e0012 */
.L_x_1295:
[----:B------:R-:W-:Y:S01]  /*14650*/  IMAD.U32 R0, RZ, RZ, UR36 ;  /* 0x00000024ff007e24 */ /* 0x000fe2000f8e00ff */
[----:B------:R-:W-:-:S04]  /*14660*/  ISETP.NE.AND P1, PT, R10, 0x1, PT ;  /* 0x000000010a00780c */ /* 0x000fc80003f25270 */
[----:B------:R-:W-:Y:S02]  /*14670*/  ISETP.NE.AND P2, PT, R0, 0x3, PT ;  /* 0x000000030000780c */ /* 0x000fe40003f45270 */
[----:B------:R-:W-:-:S04]  /*14680*/  SEL R22, RZ, 0x1, P1 ;  /* 0x00000001ff167807 */ /* 0x000fc80000800000 */
[----:B------:R-:W-:-:S07]  /*14690*/  LOP3.LUT R22, R11, R22, RZ, 0x3c, !PT ;  /* 0x000000160b167212 */ /* 0x000fce00078e3cff */
[----:B------:R-:W-:Y:S05]  /*146a0*/  @!P2 BRA `(.L_x_1276) ;  /* 0x000000000004a947 */ /* 0x000fea0003800000 */
[----:B------:R-:W-:Y:S01]  /*146b0*/  BPT.TRAP 0x1 ;  /* 0x000000040000795c */ /* 0x000fe20000300000 */
.L_x_1276:
        /* <DEDUP_REMOVED lines=8> */
.L_x_1277:
[----:B------:R-:W2:Y:S01]  /*14740*/  LDL R14, [R1+0x18] ;  /* 0x00001800010e7983 */ /* 0x000ea20000100800 */
[----:B------:R-:W-:Y:S01]  /*14750*/  BSSY B1, `(.L_x_1278) ;  /* 0x0000006000017945 */ /* 0x000fe20003800000 */
[----:B------:R-:W-:Y:S02]  /*14760*/  IMAD.MOV.U32 R25, RZ, RZ, -0x3ffffff0 ;  /* 0xc0000010ff197424 */ /* 0x000fe400078e00ff */
[----:B--2---:R-:W-:Y:S01]  /*14770*/  IMAD R24, R18, 0x300, R14 ;  /* 0x0000030012187824 */ /* 0x004fe200078e020e */
[----:B-1----:R-:W-:Y:S06]  /*14780*/  @P1 BRA `(.L_x_1279) ;  /* 0x0000000000081947 */ /* 0x002fec0003800000 */
[----:B------:R-:W1:Y:S02]  /*14790*/  SYNCS.PHASECHK.TRANS64.TRYWAIT P1, [R0+URZ+0x19c30], R3 ;  /* 0x019c3003000075a7 */ /* 0x000e64000802017f */
[----:B-1----:R-:W-:Y:S05]  /*147a0*/  @!P1 BRA `(.L_x_1280) ;  /* 0x000000f000809947 */ /* 0x002fea0003800000 */
.L_x_1279:
[----:B------:R-:W-:Y:S05]  /*147b0*/  BSYNC B1 ;  /* 0x0000000000017941 */ /* 0x000fea0003800000 */
.L_x_1278:
        /* <DEDUP_REMOVED lines=29> */
.L_x_1281:
[----:B01----:R-:W-:Y:S01]  /*14990*/  SHF.L.U32 R3, R11, 0x1f, RZ ;  /* 0x0000001f0b037819 */ /* 0x003fe200000006ff */
[----:B------:R-:W-:-:S04]  /*149a0*/  IMAD R21, R10, 0x8, R16 ;  /* 0x000000080a157824 */ /* 0x000fc800078e0210 */
[----:B------:R0:W1:Y:S01]  /*149b0*/  SYNCS.PHASECHK.TRANS64.TRYWAIT P1, [R21+URZ+0x19c50], R3 ;  /* 0x019c5003150075a7 */ /* 0x000062000802017f */
[----:B------:R-:W-:Y:S05]  /*149c0*/  @!P2 BRA `(.L_x_1282) ;  /* 0x000000000004a947 */ /* 0x000fea0003800000 */
[----:B------:R-:W-:Y:S01]  /*149d0*/  BPT.TRAP 0x1 ;  /* 0x000000040000795c */ /* 0x000fe20000300000 */
.L_x_1282:
[----:B------:R-:W-:Y:S04]  /*149e0*/  BSSY B1, `(.L_x_1283) ;  /* 0x0000004000017945 */ /* 0x000fe80003800000 */
[----:B-1----:R-:W-:Y:S05]  /*149f0*/  @P1 BRA `(.L_x_1284) ;  /* 0x0000000000081947 */ /* 0x002fea0003800000 */
[----:B------:R-:W1:Y:S02]  /*14a00*/  SYNCS.PHASECHK.TRANS64.TRYWAIT P1, [R21+URZ+0x19c50], R3 ;  /* 0x019c5003150075a7 */ /* 0x000e64000802017f */
[----:B-1----:R-:W-:Y:S05]  /*14a10*/  @!P1 BRA `(.L_x_1285) ;  /* 0x000000ec00f89947 */ /* 0x002fea0003800000 */
.L_x_1284:
[----:B------:R-:W-:Y:S05]  /*14a20*/  BSYNC B1 ;  /* 0x0000000000017941 */ /* 0x000fea0003800000 */
.L_x_1283:
[----:B01----:R-:W-:Y:S01]  /*14a30*/  VIADD R3, R16, 0x3000 ;  /* 0x0000300010037836 */ /* 0x003fe20000000000 */
[----:B------:R-:W2:Y:S04]  /*14a40*/  LDL R155, [R1] ;  /* 0x00000000019b7983 */ /* 0x000ea80000100800 */
[----:B------:R-:W-:-:S04]  /*14a50*/  SHF.R.U32.HI R3, RZ, 0x4, R3 ;  /* 0x00000004ff037819 */ /* 0x000fc80000011603 */
[----:B------:R-:W-:-:S04]  /*14a60*/  LOP3.LUT R3, R3, 0x3fff, RZ, 0xc0, !PT ;  /* 0x00003fff03037812 */ /* 0x000fc800078ec0ff */
[----:B------:R-:W-:Y:S01]  /*14a70*/  LOP3.LUT R3, R3, 0x10000, RZ, 0xfc, !PT ;  /* 0x0001000003037812 */ /* 0x000fe200078efcff */
[----:B------:R-:W-:-:S04]  /*14a80*/  IMAD.MOV.U32 R11, RZ, RZ, 0x40000040 ;  /* 0x40000040ff0b7424 */ /* 0x000fc800078e00ff */
[----:B------:R-:W-:Y:S01]  /*14a90*/  IMAD R10, R10, 0x300, R3 ;  /* 0x000003000a0a7824 */ /* 0x000fe200078e0203 */
[----:B------:R-:W-:Y:S01]  /*14aa0*/  R2UR UR7, R11 ;  /* 0x000000000b0772ca */ /* 0x000fe200000e0000 */
[----:B------:R-:W-:Y:S01]  /*14ab0*/  WARPGROUP.ARRIVE ;  /* 0x00000000000079c5 */ /* 0x000fe20000000000 */
[----:B------:R-:W3:Y:S02]  /*14ac0*/  LDL R3, [R1+0x34] ;  /* 0x0000340001037983 */ /* 0x000ee40000100800 */
[----:B------:R-:W-:-:S13]  /*14ad0*/  R2UR UR6, R10 ;  /* 0x000000000a0672ca */ /* 0x000fda00000e0000 */
[----:B------:R-:W-:Y:S01]  /*14ae0*/  QGMMA.64x96x32.F32.E4M3.E4M3 R88, R148, gdesc[UR4], R88, gsb0 ;  /* 0x0160000494587df3 */ /* 0x000fe20008000858 */
[----:B------:R-:W-:Y:S02]  /*14af0*/  VIADD R14, R10, 0x2 ;  /* 0x000000020a0e7836 */ /* 0x000fe40000000000 */
[----:B------:R-:W-:-:S03]  /*14b00*/  IMAD.MOV.U32 R15, RZ, RZ, 0x40000040 ;  /* 0x40000040ff0f7424 */ /* 0x000fc600078e00ff */
[----:B------:R-:W-:Y:S02]  /*14b10*/  R2UR UR6, R14 ;  /* 0x000000000e0672ca */ /* 0x000fe400000e0000 */
[----:B------:R-:W-:Y:S01]  /*14b20*/  R2UR UR7, R15 ;  /* 0x000000000f0772ca */ /* 0x000fe200000e0000 */
[----:B------:R-:W-:Y:S02]  /*14b30*/  WARPGROUP.DEPBAR.LE gsb0, 0x0 ;  /* 0x00008000000079c5 */ /* 0x000fe40000010000 */
[----:B------:R-:W3:Y:S01]  /*14b40*/  LDL R150, [R1+0xc] ;  /* 0x00000c0001967983 */ /* 0x000ee20000100800 */
[C---:B------:R-:W-:Y:S01]  /*14b50*/  VIADD R14, R10.reuse, 0x4 ;  /* 0x000000040a0e7836 */ /* 0x040fe20000000000 */
[----:B------:R-:W0:Y:S02]  /*14b60*/  LDC R149, c[0x0][0x448] ;  /* 0x00011200ff957b82 */ /* 0x000e240000000800 */
[----:B------:R-:W2:Y:S01]  /*14b70*/  LDL R151, [R1+0x4] ;  /* 0x0000040001977983 */ /* 0x000ea20000100800 */
[----:B------:R-:W-:Y:S01]  /*14b80*/  WARPGROUP.ARRIVE ;  /* 0x00000000000079c5 */ /* 0x000fe20000000000 */
[----:B------:R-:W-:Y:S01]  /*14b90*/  IMAD.MOV.U32 R15, RZ, RZ, 0x40000040 ;  /* 0x40000040ff0f7424 */ /* 0x000fe200078e00ff */
[----:B------:R-:W-:Y:S01]  /*14ba0*/  ULOP3.LUT UR4, URZ, UR44, URZ, 0x33, !UPT ;  /* 0x0000002c3f047292 */ /* 0x000fe2000f8e333f */
[----:B------:R-:W-:-:S02]  /*14bb0*/  VIADD R10, R10, 0x6 ;  /* 0x000000060a0a7836 */ /* 0x000fc40000000000 */
[----:B------:R-:W-:-:S06]  /*14bc0*/  IMAD.MOV.U32 R11, RZ, RZ, 0x40000040 ;  /* 0x40000040ff0b7424 */ /* 0x000fcc00078e00ff */
[----:B------:R-:W-:Y:S01]  /*14bd0*/  QGMMA.64x96x32.F32.E4M3.E4M3 R88, R144, gdesc[UR4], R88, gsb0 ;  /* 0x0160000490587df3 */ /* 0x000fe20008000858 */
[----:B------:R-:W-:Y:S02]  /*14be0*/  R2UR UR6, R14 ;  /* 0x000000000e0672ca */ /* 0x000fe400000e0000 */
        /* <DEDUP_REMOVED lines=12> */
[----:B---3--:R-:W-:Y:S02]  /*14cb0*/  IMAD.IADD R3, R3, 0x1, R150 ;  /* 0x0000000103037824 */ /* 0x008fe400078e0296 */
[----:B------:R-:W3:Y:S02]  /*14cc0*/  LDC R150, c[0x0][0x9e4] ;  /* 0x00027900ff967b82 */ /* 0x000ee40000000800 */
[----:B-1----:R-:W-:-:S05]  /*14cd0*/  @P1 IMAD.HI.U32 R11, R3, R11, RZ ;  /* 0x0000000b030b1227 */ /* 0x002fca00078e00ff */
[----:B0-----:R-:W-:Y:S01]  /*14ce0*/  @P1 SHF.R.U32.HI R3, RZ, R10, R11 ;  /* 0x0000000aff031219 */ /* 0x001fe2000001160b */
[----:B------:R-:W-:Y:S02]  /*14cf0*/  @!P0 VIADD R10, R0, 0x19c40 ;  /* 0x00019c40000a8836 */ /* 0x000fe40000000000 */
[----:B------:R-:W-:-:S03]  /*14d00*/  IMAD.SHL.U32 R0, R4, 0x80, RZ ;  /* 0x0000008004007824 */ /* 0x000fc600078e00ff */
[----:B------:R-:W-:Y:S02]  /*14d10*/  @!P0 PRMT R10, RZ, 0x654, R10 ;  /* 0x00000654ff0a8816 */ /* 0x000fe4000000000a */
[----:B------:R-:W-:-:S04]  /*14d20*/  IADD3 R15, -R23, 0x1, -R0 ;  /* 0x00000001170f7810 */ /* 0x000fc80007ffe900 */
[----:B--2---:R-:W-:Y:S02]  /*14d30*/  IADD3 R15, -R155, R15, R151 ;  /* 0x0000000f9b0f7210 */ /* 0x004fe40007ffe197 */
[----:B---3--:R-:W-:-:S03]  /*14d40*/  ISETP.GE.AND P4, PT, R150, 0x1, PT ;  /* 0x000000019600780c */ /* 0x008fc60003f86270 */
[C---:B------:R-:W-:Y:S02]  /*14d50*/  VIADD R14, R15.reuse, UR41 ;  /* 0x000000290f0e7c36 */ /* 0x040fe40008000000 */
[----:B------:R-:W-:Y:S01]  /*14d60*/  VIADD R15, R15, UR4 ;  /* 0x000000040f0f7c36 */ /* 0x000fe20008000000 */
[----:B------:R-:W-:Y:S02]  /*14d70*/  WARPGROUP.DEPBAR.LE gsb0, 0x0 ;  /* 0x00008000000079c5 */ /* 0x000fe40000010000 */
[----:B------:R-:W0:Y:S01]  /*14d80*/  SHFL.IDX PT, R138, R3, RZ, 0x1c1f ;  /* 0x001c1fff038a7589 */ /* 0x000e2200000e0000 */
[----:B------:R1:W-:Y:S01]  /*14d90*/  @!P0 SYNCS.ARRIVE.TRANS64.RED.A1T0 RZ, [R10+URZ], RZ ;  /* 0x000000ff0aff89a7 */ /* 0x0003e2000810043f */
        /* <DEDUP_REMOVED lines=15> */
.L_x_1288:
[----:B------:R-:W-:-:S05]  /*14e90*/  IMAD.U32 R139, RZ, RZ, UR38 ;  /* 0x00000026ff8b7e24 */ /* 0x000fca000f8e00ff */
[----:B------:R-:W-:-:S13]  /*14ea0*/  ISETP.NE.AND P1, PT, R139, 0x1, PT ;  /* 0x000000018b00780c */ /* 0x000fda0003f25270 */
[----:B------:R-:W0:Y:S02]  /*14eb0*/  @P1 LDC.64 R10, c[0x0][0x9e8] ;  /* 0x00027a00ff0a1b82 */ /* 0x000e240000000a00 */
[----:B0-----:R-:W-:-:S05]  /*14ec0*/  @P1 IMAD.HI.U32 R10, R138, R10, RZ ;  /* 0x0000000a8a0a1227 */ /* 0x001fca00078e00ff */
[----:B------:R-:W-:-:S07]  /*14ed0*/  @P1 SHF.R.U32.HI R138, RZ, R11, R10 ;  /* 0x0000000bff8a1219 */ /* 0x000fce000001160a */
.L_x_1289:
[----:B------:R-:W-:Y:S05]  /*14ee0*/  BSYNC B1 ;  /* 0x0000000000017941 */ /* 0x000fea0003800000 */
.L_x_1287:
[----:B------:R-:W-:-:S04]  /*14ef0*/  IMAD R138, R138, R139, -R0 ;  /* 0x0000008b8a8a7224 */ /* 0x000fc800078e0a00 */
[----:B------:R-:W-:-:S05]  /*14f00*/  IMAD.IADD R138, R138, 0x1, -R23 ;  /* 0x000000018a8a7824 */ /* 0x000fca00078e0a17 */
[----:B------:R-:W-:Y:S02]  /*14f10*/  VIMNMX R137, R137, R138, !PT ;  /* 0x0000008a89897248 */ /* 0x000fe40007fe0100 */
[----:B------:R-:W-:-:S07]  /*14f20*/  VIADDMNMX R136, R138, R139, R136, PT ;  /* 0x0000008b8a887246 */ /* 0x000fce0003800188 */
.L_x_1286:
        /* <DEDUP_REMOVED lines=113> */
.L_x_1292:
[----:B------:R-:W-:-:S05]  /*15640*/  IMAD.U32 R136, RZ, RZ, UR38 ;  /* 0x00000026ff887e24 */ /* 0x000fca000f8e00ff */
[----:B------:R-:W-:-:S13]  /*15650*/  ISETP.NE.AND P1, PT, R136, 0x1, PT ;  /* 0x000000018800780c */ /* 0x000fda0003f25270 */
[----:B------:R-:W0:Y:S02]  /*15660*/  @P1 LDC.64 R10, c[0x0][0x9e8] ;  /* 0x00027a00ff0a1b82 */ /* 0x000e240000000a00 */
[----:B0-----:R-:W-:-:S05]  /*15670*/  @P1 IMAD.HI.U32 R10, R3, R10, RZ ;  /* 0x0000000a030a1227 */ /* 0x001fca00078e00ff */
[----:B------:R-:W-:-:S07]  /*15680*/  @P1 SHF.R.U32.HI R3, RZ, R11, R10 ;  /* 0x0000000bff031219 */ /* 0x000fce000001160a */
.L_x_1293:
[----:B------:R-:W-:Y:S05]  /*15690*/  BSYNC B1 ;  /* 0x0000000000017941 */ /* 0x000fea0003800000 */
.L_x_1291:
[----:B------:R-:W-:-:S04]  /*156a0*/  IMAD R0, R3, R136, -R0 ;  /* 0x0000008803007224 */ /* 0x000fc800078e0a00 */
[----:B------:R-:W-:-:S05]  /*156b0*/  IMAD.IADD R0, R0, 0x1, -R23 ;  /* 0x0000000100007824 */ /* 0x000fca00078e0a17 */
[----:B------:R-:W-:Y:S02]  /*156c0*/  VIMNMX R15, R15, R0, !PT ;  /* 0x000000000f0f7248 */ /* 0x000fe40007fe0100 */
[----:B------:R-:W-:-:S07]  /*156d0*/  VIADDMNMX R14, R0, R136, R14, PT ;  /* 0x00000088000e7246 */ /* 0x000fce000380010e */
.L_x_1290:
        /* <DEDUP_REMOVED lines=74> */
[----:B------:R-:W-:Y:S02]  /*15b80*/  FMNMX.FTZ R0, R84, R0, !PT ;  /* 0x0000000054007209 */ /* 0x000fe40007810000 */
[----:B------:R-:W-:Y:S02]  /*15b90*/  FSEL R54, R54, -INF , !P2 ;  /* 0xff80000036367808 */ /* 0x000fe40005000000 */
[----:B------:R-:W-:Y:S02]  /*15ba0*/  FSEL R55, R55, -INF , !P1 ;  /* 0xff80000037377808 */ /* 0x000fe40004800000 */
[----:B------:R-:W-:Y:S02]  /*15bb0*/  FMNMX.FTZ R0, R85, R0, !PT ;  /* 0x0000000055007209 */ /* 0x000fe40007810000 */
[----:B------:R-:W-:-:S02]  /*15bc0*/  ISETP.GT.AND P2, PT, R15, 0x40, P3 ;  /* 0x000000400f00780c */ /* 0x000fc40001f44270 */
[----:B------:R-:W-:Y:S01]  /*15bd0*/  ISETP.GT.AND P1, PT, R15, 0x41, P3 ;  /* 0x000000410f00780c */ /* 0x000fe20001f24270 */
[----:B------:R-:W0:Y:S01]  /*15be0*/  SHFL.BFLY PT, R3, R0, 0x2, 0x1f ;  /* 0x0c401f0000037f89 */ /* 0x000e2200000e0000 */
[C---:B------:R-:W-:Y:S02]  /*15bf0*/  ISETP.LT.OR P2, PT, R14.reuse, 0x41, P2 ;  /* 0x000000410e00780c */ /* 0x040fe40001741670 */
[----:B------:R-:W-:Y:S02]  /*15c00*/  ISETP.LT.OR P1, PT, R14, 0x42, P1 ;  /* 0x000000420e00780c */ /* 0x000fe40000f21670 */
[----:B------:R-:W-:Y:S02]  /*15c10*/  FSEL R58, R58, -INF , !P2 ;  /* 0xff8000003a3a7808 */ /* 0x000fe40005000000 */
[----:B------:R-:W-:Y:S02]  /*15c20*/  FSEL R59, R59, -INF , !P1 ;  /* 0xff8000003b3b7808 */ /* 0x000fe40004800000 */
[----:B------:R-:W-:-:S02]  /*15c30*/  ISETP.GT.AND P2, PT, R15, 0x48, P3 ;  /* 0x000000480f00780c */ /* 0x000fc40001f44270 */
[----:B------:R-:W-:Y:S02]  /*15c40*/  ISETP.GT.AND P1, PT, R15, 0x49, P3 ;  /* 0x000000490f00780c */ /* 0x000fe40001f24270 */
        /* <DEDUP_REMOVED lines=8> */
[----:B------:R-:W-:Y:S02]  /*15cd0*/  LOP3.LUT R17, R17, 0xbfffffff, RZ, 0xc0, !PT ;  /* 0xbfffffff11117812 */ /* 0x000fe400078ec0ff */
[----:B------:R-:W-:Y:S02]  /*15ce0*/  FSEL R66, R66, -INF , !P2 ;  /* 0xff80000042427808 */ /* 0x000fe40005000000 */
[----:B------:R-:W-:-:S02]  /*15cf0*/  FSEL R67, R67, -INF , !P1 ;  /* 0xff80000043437808 */ /* 0x000fc40004800000 */
[C---:B------:R-:W-:Y:S02]  /*15d00*/  ISETP.GT.AND P2, PT, R15.reuse, 0x58, P3 ;  /* 0x000000580f00780c */ /* 0x040fe40001f44270 */
[----:B------:R-:W-:Y:S02]  /*15d10*/  ISETP.GT.AND P1, PT, R15, 0x59, P3 ;  /* 0x000000590f00780c */ /* 0x000fe40001f24270 */
[----:B------:R-:W-:Y:S02]  /*15d20*/  @P0 LOP3.LUT R17, R17, 0x40000000, RZ, 0xfc, !PT ;  /* 0x4000000011110812 */ /* 0x000fe400078efcff */
[----:B0-----:R-:W-:Y:S02]  /*15d30*/  FMNMX.FTZ R3, R0, R3, !PT ;  /* 0x0000000300037209 */ /* 0x001fe40007810000 */
[----:B------:R-:W-:Y:S02]  /*15d40*/  ISETP.GT.AND P0, PT, R15, RZ, P3 ;  /* 0x000000ff0f00720c */ /* 0x000fe40001f04270 */
[C---:B------:R-:W-:Y:S01]  /*15d50*/  ISETP.LT.OR P2, PT, R14.reuse, 0x59, P2 ;  /* 0x000000590e00780c */ /* 0x040fe20001741670 */
[----:B------:R-:W0:Y:S01]  /*15d60*/  SHFL.BFLY PT, R0, R3, 0x1, 0x1f ;  /* 0x0c201f0003007f89 */ /* 0x000e2200000e0000 */
[----:B------:R-:W-:-:S02]  /*15d70*/  ISETP.LT.OR P1, PT, R14, 0x5a, P1 ;  /* 0x0000005a0e00780c */ /* 0x000fc40000f21670 */
[----:B------:R-:W-:Y:S02]  /*15d80*/  FSEL R70, R70, -INF , !P2 ;  /* 0xff80000046467808 */ /* 0x000fe40005000000 */
[----:B------:R-:W-:Y:S02]  /*15d90*/  FSEL R71, R71, -INF , !P1 ;  /* 0xff80000047477808 */ /* 0x000fe40004800000 */
[C---:B------:R-:W-:Y:S02]  /*15da0*/  ISETP.GT.AND P2, PT, R15.reuse, 0x60, P3 ;  /* 0x000000600f00780c */ /* 0x040fe40001f44270 */
[----:B------:R-:W-:Y:S02]  /*15db0*/  ISETP.GT.AND P1, PT, R15, 0x61, P3 ;  /* 0x000000610f00780c */ /* 0x000fe40001f24270 */
[----:B------:R-:W-:Y:S02]  /*15dc0*/  LOP3.LUT R17, R17, 0xfffffff7, RZ, 0xc0, !PT ;  /* 0xfffffff711117812 */ /* 0x000fe400078ec0ff */
[----:B------:R-:W-:-:S02]  /*15dd0*/  ISETP.LT.OR P2, PT, R14, 0x61, P2 ;  /* 0x000000610e00780c */ /* 0x000fc40001741670 */
[----:B------:R-:W-:Y:S02]  /*15de0*/  ISETP.LT.OR P1, PT, R14, 0x62, P1 ;  /* 0x000000620e00780c */ /* 0x000fe40000f21670 */
[----:B------:R-:W-:Y:S02]  /*15df0*/  @P0 LOP3.LUT R17, R17, 0x8, RZ, 0xfc, !PT ;  /* 0x0000000811110812 */ /* 0x000fe400078efcff */
[----:B------:R-:W-:Y:S02]  /*15e00*/  FSEL R74, R74, -INF , !P2 ;  /* 0xff8000004a4a7808 */ /* 0x000fe40005000000 */
[----:B------:R-:W-:Y:S02]  /*15e10*/  FSEL R75, R75, -INF , !P1 ;  /* 0xff8000004b4b7808 */ /* 0x000fe40004800000 */
[C---:B------:R-:W-:Y:S02]  /*15e20*/  ISETP.GT.AND P4, PT, R15.reuse, 0x68, P3 ;  /* 0x000000680f00780c */ /* 0x040fe40001f84270 */
[----:B------:R-:W-:-:S02]  /*15e30*/  ISETP.GT.AND P5, PT, R15, 0x69, P3 ;  /* 0x000000690f00780c */ /* 0x000fc40001fa4270 */
[C---:B------:R-:W-:Y:S02]  /*15e40*/  ISETP.GT.AND P6, PT, R15.reuse, 0x70, P3 ;  /* 0x000000700f00780c */ /* 0x040fe40001fc4270 */
[C---:B------:R-:W-:Y:S02]  /*15e50*/  ISETP.GT.AND P2, PT, R15.reuse, 0x71, P3 ;  /* 0x000000710f00780c */ /* 0x040fe40001f44270 */
[C---:B------:R-:W-:Y:S02]  /*15e60*/  ISETP.GT.AND P1, PT, R15.reuse, 0x78, P3 ;  /* 0x000000780f00780c */ /* 0x040fe40001f24270 */
[----:B------:R-:W-:Y:S02]  /*15e70*/  ISETP.GT.AND P0, PT, R15, 0x79, P3 ;  /* 0x000000790f00780c */ /* 0x000fe40001f04270 */
[----:B------:R-:W-:Y:S02]  /*15e80*/  LOP3.LUT P3, RZ, R17, 0x8, RZ, 0xc0, !PT ;  /* 0x0000000811ff7812 */ /* 0x000fe4000786c0ff */
[----:B0-----:R-:W-:-:S02]  /*15e90*/  FMNMX.FTZ R3, R3, R0, !PT ;  /* 0x0000000003037209 */ /* 0x001fc40007810000 */
[----:B------:R-:W-:Y:S02]  /*15ea0*/  ISETP.LT.OR P3, PT, R14, 0x1, P3 ;  /* 0x000000010e00780c */ /* 0x000fe40001f61670 */
[----:B------:R-:W-:Y:S01]  /*15eb0*/  LOP3.LUT R17, R17, 0xfffffffd, RZ, 0xc0, !PT ;  /* 0xfffffffd11117812 */ /* 0x000fe200078ec0ff */
[----:B------:R-:W-:-:S01]  /*15ec0*/  FFMA.FTZ R11, R2, R3, -8 ;  /* 0xc1000000020b7423 */ /* 0x000fc20000010003 */
[----:B------:R-:W-:Y:S02]  /*15ed0*/  FSEL R26, R26, -INF , !P3 ;  /* 0xff8000001a1a7808 */ /* 0x000fe40005800000 */
[----:B------:R-:W-:Y:S02]  /*15ee0*/  ISETP.LT.OR P6, PT, R14, 0x71, P6 ;  /* 0x000000710e00780c */ /* 0x000fe400037c1670 */
[----:B------:R-:W-:Y:S02]  /*15ef0*/  FMNMX.FTZ R0, R26, R7, !PT ;  /* 0x000000071a007209 */ /* 0x000fe40007810000 */
[----:B------:R-:W-:-:S02]  /*15f00*/  @P0 LOP3.LUT R17, R17, 0x2, RZ, 0xfc, !PT ;  /* 0x0000000211110812 */ /* 0x000fc400078efcff */
[----:B------:R-:W-:Y:S02]  /*15f10*/  FMNMX.FTZ R0, R27, R0, !PT ;  /* 0x000000001b007209 */ /* 0x000fe40007810000 */
[----:B------:R-:W-:Y:S02]  /*15f20*/  ISETP.LT.OR P0, PT, R14, 0x69, P4 ;  /* 0x000000690e00780c */ /* 0x000fe40002701670 */
[----:B------:R-:W-:Y:S02]  /*15f30*/  FMNMX.FTZ R0, R30, R0, !PT ;  /* 0x000000001e007209 */ /* 0x000fe40007810000 */
[----:B------:R-:W-:Y:S02]  /*15f40*/  LOP3.LUT P4, RZ, R17, 0x2, RZ, 0xc0, !PT ;  /* 0x0000000211ff7812 */ /* 0x000fe4000788c0ff */
[----:B------:R-:W-:Y:S02]  /*15f50*/  FMNMX.FTZ R0, R31, R0, !PT ;  /* 0x000000001f007209 */ /* 0x000fe40007810000 */
[----:B------:R-:W-:-:S02]  /*15f60*/  LOP3.LUT R17, R17, 0xffffffef, RZ, 0xc0, !PT ;  /* 0xffffffef11117812 */ /* 0x000fc400078ec0ff */
[----:B------:R-:W-:Y:S02]  /*15f70*/  FMNMX.FTZ R0, R34, R0, !PT ;  /* 0x0000000022007209 */ /* 0x000fe40007810000 */
[----:B------:R-:W-:Y:S02]  /*15f80*/  ISETP.LT.OR P2, PT, R14, 0x72, P2 ;  /* 0x000000720e00780c */ /* 0x000fe40001741670 */
[----:B------:R-:W-:Y:S02]  /*15f90*/  FMNMX.FTZ R0, R35, R0, !PT ;  /* 0x0000000023007209 */ /* 0x000fe40007810000 */
[----:B------:R-:W-:Y:S02]  /*15fa0*/  @P0 LOP3.LUT R17, R17, 0x10, RZ, 0xfc, !PT ;  /* 0x0000001011110812 */ /* 0x000fe400078efcff */
[----:B------:R-:W-:Y:S02]  /*15fb0*/  FMNMX.FTZ R0, R38, R0, !PT ;  /* 0x0000000026007209 */ /* 0x000fe40007810000 */
[----:B------:R-:W-:-:S02]  /*15fc0*/  ISETP.LT.OR P0, PT, R14, 0x6a, P5 ;  /* 0x0000006a0e00780c */ /* 0x000fc40002f01670 */
[----:B------:R-:W-:Y:S02]  /*15fd0*/  FMNMX.FTZ R0, R39, R0, !PT ;  /* 0x0000000027007209 */ /* 0x000fe40007810000 */
[C---:B------:R-:W-:Y:S02]  /*15fe0*/  FSETP.NEU.FTZ.AND P5, PT, R3.reuse, -INF , PT ;  /* 0xff8000000300780b */ /* 0x040fe40003fbd000 */
[----:B------:R-:W-:Y:S02]  /*15ff0*/  FMNMX.FTZ R0, R42, R0, !PT ;  /* 0x000000002a007209 */ /* 0x000fe40007810000 */
[----:B------:R-:W-:Y:S02]  /*16000*/  FSEL R10, R3, RZ, P5 ;  /* 0x000000ff030a7208 */ /* 0x000fe40002800000 */
[----:B------:R-:W-:Y:S02]  /*16010*/  FMNMX.FTZ R0, R43, R0, !PT ;  /* 0x000000002b007209 */ /* 0x000fe40007810000 */
[----:B------:R-:W-:Y:S01]  /*16020*/  FSEL R11, R11, RZ, P5 ;  /* 0x000000ff0b0b7208 */ /* 0x000fe20002800000 */
[----:B------:R-:W-:Y:S01]  /*16030*/  FADD.FTZ R10, -R10, R20 ;  /* 0x000000140a0a7221 */ /* 0x000fe20000010100 */
[----:B------:R-:W-:-:S02]  /*16040*/  FMNMX.FTZ R0, R46, R0, !PT ;  /* 0x000000002e007209 */ /* 0x000fc40007810000 */
[----:B------:R-:W-:Y:S01]  /*16050*/  LOP3.LUT P5, RZ, R17, 0x10, RZ, 0xc0, !PT ;  /* 0x0000001011ff7812 */ /* 0x000fe200078ac0ff */
[----:B------:R-:W-:-:S01]  /*16060*/  FFMA.FTZ R24, R2, R24, -R11 ;  /* 0x0000001802187223 */ /* 0x000fc2000001080b */
[----:B------:R-:W-:Y:S01]  /*16070*/  FMNMX.FTZ R0, R47, R0, !PT ;  /* 0x000000002f007209 */ /* 0x000fe20007810000 */
[----:B------:R-:W-:Y:S01]  /*16080*/  FMUL.FTZ R10, R2, R10 ;  /* 0x0000000a020a7220 */ /* 0x000fe20000410000 */
[----:B------:R-:W-:Y:S01]  /*16090*/  FSEL R78, R78, -INF , !P5 ;  /* 0xff8000004e4e7808 */ /* 0x000fe20006800000 */
[----:B------:R-:W-:-:S01]  /*160a0*/  FFMA.FTZ R25, R2, R25, -R11 ;  /* 0x0000001902197223 */ /* 0x000fc2000001080b */
[----:B------:R-:W-:Y:S01]  /*160b0*/  FMNMX.FTZ R0, R50, R0, !PT ;  /* 0x0000000032007209 */ /* 0x000fe20007810000 */
[----:B------:R-:W-:Y:S01]  /*160c0*/  MUFU.EX2 R24, R24 ;  /* 0x0000001800187308 */ /* 0x000fe20000000800 */
[----:B------:R-:W-:Y:S01]  /*160d0*/  FSEL R79, R79, -INF , !P0 ;  /* 0xff8000004f4f7808 */ /* 0x000fe20004000000 */
[C-C-:B------:R-:W-:Y:S01]  /*160e0*/  FFMA.FTZ R28, R2.reuse, R28, -R11.reuse ;  /* 0x0000001c021c7223 */ /* 0x140fe2000001080b */
[----:B------:R-:W-:Y:S01]  /*160f0*/  FMNMX.FTZ R0, R51, R0, !PT ;  /* 0x0000000033007209 */ /* 0x000fe20007810000 */
[--C-:B------:R-:W-:Y:S01]  /*16100*/  FFMA.FTZ R29, R2, R29, -R11.reuse ;  /* 0x0000001d021d7223 */ /* 0x100fe2000001080b */
[----:B------:R-:W-:Y:S01]  /*16110*/  FSEL R82, R82, -INF , !P6 ;  /* 0xff80000052527808 */ /* 0x000fe20007000000 */
[--C-:B------:R-:W-:Y:S01]  /*16120*/  FFMA.FTZ R32, R2, R32, -R11.reuse ;  /* 0x0000002002207223 */ /* 0x100fe2000001080b */
[----:B------:R-:W-:Y:S01]  /*16130*/  FMNMX.FTZ R0, R54, R0, !PT ;  /* 0x0000000036007209 */ /* 0x000fe20007810000 */
[----:B------:R-:W0:Y:S01]  /*16140*/  MUFU.EX2 R10, R10 ;  /* 0x0000000a000a7308 */ /* 0x000e220000000800 */
[----:B------:R-:W-:Y:S01]  /*16150*/  ISETP.LT.OR P1, PT, R14, 0x79, P1 ;  /* 0x000000790e00780c */ /* 0x000fe20000f21670 */
[C-C-:B------:R-:W-:Y:S01]  /*16160*/  FFMA.FTZ R33, R2.reuse, R33, -R11.reuse ;  /* 0x0000002102217223 */ /* 0x140fe2000001080b */
[----:B------:R-:W-:Y:S01]  /*16170*/  FMNMX.FTZ R0, R55, R0, !PT ;  /* 0x0000000037007209 */ /* 0x000fe20007810000 */
[C-C-:B------:R-:W-:Y:S01]  /*16180*/  FFMA.FTZ R36, R2.reuse, R36, -R11.reuse ;  /* 0x0000002402247223 */ /* 0x140fe2000001080b */
[----:B------:R-:W-:Y:S01]  /*16190*/  FSEL R83, R83, -INF , !P2 ;  /* 0xff80000053537808 */ /* 0x000fe20005000000 */
[--C-:B------:R-:W-:Y:S01]  /*161a0*/  FFMA.FTZ R37, R2, R37, -R11.reuse ;  /* 0x0000002502257223 */ /* 0x100fe2000001080b */
[----:B------:R-:W-:Y:S01]  /*161b0*/  FMNMX.FTZ R0, R58, R0, !PT ;  /* 0x000000003a007209 */ /* 0x000fe20007810000 */
[----:B------:R-:W1:Y:S01]  /*161c0*/  MUFU.EX2 R25, R25 ;  /* 0x0000001900197308 */ /* 0x000e620000000800 */
[----:B------:R-:W-:Y:S01]  /*161d0*/  ISETP.LT.OR P4, PT, R14, 0x7a, P4 ;  /* 0x0000007a0e00780c */ /* 0x000fe20002781670 */
[C-C-:B------:R-:W-:Y:S01]  /*161e0*/  FFMA.FTZ R40, R2.reuse, R40, -R11.reuse ;  /* 0x0000002802287223 */ /* 0x140fe2000001080b */
[----:B------:R-:W-:Y:S01]  /*161f0*/  FMNMX.FTZ R0, R59, R0, !PT ;  /* 0x000000003b007209 */ /* 0x000fe20007810000 */
[--C-:B------:R-:W-:Y:S01]  /*16200*/  FFMA.FTZ R41, R2, R41, -R11.reuse ;  /* 0x0000002902297223 */ /* 0x100fe2000001080b */
[----:B------:R-:W-:Y:S01]  /*16210*/  FSEL R86, R86, -INF , !P1 ;  /* 0xff80000056567808 */ /* 0x000fe20004800000 */
[--C-:B------:R-:W-:Y:S01]  /*16220*/  FFMA.FTZ R44, R2, R44, -R11.reuse ;  /* 0x0000002c022c7223 */ /* 0x100fe2000001080b */
[----:B------:R-:W-:Y:S01]  /*16230*/  FMNMX.FTZ R0, R62, R0, !PT ;  /* 0x000000003e007209 */ /* 0x000fe20007810000 */
[----:B------:R-:W-:Y:S01]  /*16240*/  MUFU.EX2 R28, R28 ;  /* 0x0000001c001c7308 */ /* 0x000fe20000000800 */
[----:B------:R-:W-:Y:S01]  /*16250*/  FSEL R87, R87, -INF , !P4 ;  /* 0xff80000057577808 */ /* 0x000fe20006000000 */
[----:B0-----:R-:W-:Y:S01]  /*16260*/  FFMA.FTZ R6, R10, R6, R24 ;  /* 0x000000060a067223 */ /* 0x001fe20000010018 */
[----:B------:R-:W-:Y:S01]  /*16270*/  FMNMX.FTZ R0, R63, R0, !PT ;  /* 0x000000003f007209 */ /* 0x000fe20007810000 */
[C-C-:B------:R-:W-:Y:S01]  /*16280*/  FFMA.FTZ R45, R2.reuse, R45, -R11.reuse ;  /* 0x0000002d022d7223 */ /* 0x140fe2000001080b */
[----:B------:R-:W-:-:S01]  /*16290*/  FFMA.FTZ R48, R2, R48, -R11 ;  /* 0x0000003002307223 */ /* 0x000fc2000001080b */
[----:B------:R-:W-:Y:S01]  /*162a0*/  FFMA.FTZ R49, R2, R49, -R11 ;  /* 0x0000003102317223 */ /* 0x000fe2000001080b */
[----:B------:R-:W-:Y:S01]  /*162b0*/  FMNMX.FTZ R0, R66, R0, !PT ;  /* 0x0000000042007209 */ /* 0x000fe20007810000 */
[----:B------:R-:W-:Y:S01]  /*162c0*/  MUFU.EX2 R29, R29 ;  /* 0x0000001d001d7308 */ /* 0x000fe20000000800 */
[----:B-1----:R-:W-:-:S01]  /*162d0*/  FADD.FTZ R6, R25, R6 ;  /* 0x0000000619067221 */ /* 0x002fc20000010000 */
[C-C-:B------:R-:W-:Y:S01]  /*162e0*/  FFMA.FTZ R52, R2.reuse, R52, -R11.reuse ;  /* 0x0000003402347223 */ /* 0x140fe2000001080b */
[----:B------:R-:W-:Y:S01]  /*162f0*/  FMNMX.FTZ R0, R67, R0, !PT ;  /* 0x0000000043007209 */ /* 0x000fe20007810000 */
[C-C-:B------:R-:W-:Y:S01]  /*16300*/  FFMA.FTZ R53, R2.reuse, R53, -R11.reuse ;  /* 0x0000003502357223 */ /* 0x140fe2000001080b */
[----:B------:R-:W-:-:S01]  /*16310*/  FFMA.FTZ R56, R2, R56, -R11 ;  /* 0x0000003802387223 */ /* 0x000fc2000001080b */
[--C-:B------:R-:W-:Y:S01]  /*16320*/  FFMA.FTZ R57, R2, R57, -R11.reuse ;  /* 0x0000003902397223 */ /* 0x100fe2000001080b */
[----:B------:R-:W-:Y:S01]  /*16330*/  FMNMX.FTZ R0, R70, R0, !PT ;  /* 0x0000000046007209 */ /* 0x000fe20007810000 */
[----:B------:R-:W-:Y:S01]  /*16340*/  MUFU.EX2 R32, R32 ;  /* 0x0000002000207308 */ /* 0x000fe20000000800 */
[----:B------:R-:W-:-:S01]  /*16350*/  FFMA.FTZ R60, R2, R60, -R11 ;  /* 0x0000003c023c7223 */ /* 0x000fc2000001080b */
        /* <DEDUP_REMOVED lines=20> */
[----:B------:R-:W-:-:S02]  /*164a0*/  ISETP.NE.AND P5, PT, R136, 0x3, PT ;  /* 0x000000038800780c */ /* 0x000fc40003fa5270 */
[----:B------:R-:W-:Y:S01]  /*164b0*/  FMNMX.FTZ R0, R82, R0, !PT ;  /* 0x0000000052007209 */ /* 0x000fe20007810000 */
[----:B------:R-:W-:Y:S01]  /*164c0*/  MUFU.EX2 R37, R37 ;  /* 0x0000002500257308 */ /* 0x000fe20000000800 */
[----:B------:R-:W-:Y:S02]  /*164d0*/  LOP3.LUT P0, RZ, R17, 0x40000000, RZ, 0xc0, !PT ;  /* 0x4000000011ff7812 */ /* 0x000fe4000780c0ff */
[----:B------:R-:W-:-:S04]  /*164e0*/  FMNMX.FTZ R0, R83, R0, !PT ;  /* 0x0000000053007209 */ /* 0x000fc80007810000 */
[----:B------:R-:W-:Y:S01]  /*164f0*/  FMNMX.FTZ R0, R86, R0, !PT ;  /* 0x0000000056007209 */ /* 0x000fe20007810000 */
[----:B------:R-:W-:Y:S03]  /*16500*/  MUFU.EX2 R40, R40 ;  /* 0x0000002800287308 */ /* 0x000fe60000000800 */
[----:B------:R-:W-:-:S05]  /*16510*/  FMNMX.FTZ R0, R87, R0, !PT ;  /* 0x0000000057007209 */ /* 0x000fca0007810000 */
[----:B------:R-:W0:Y:S01]  /*16520*/  SHFL.BFLY PT, R14, R0, 0x2, 0x1f ;  /* 0x0c401f00000e7f89 */ /* 0x000e2200000e0000 */
[----:B------:R-:W-:Y:S08]  /*16530*/  MUFU.EX2 R41, R41 ;  /* 0x0000002900297308 */ /* 0x000ff00000000800 */
[----:B------:R-:W-:Y:S08]  /*16540*/  MUFU.EX2 R44, R44 ;  /* 0x0000002c002c7308 */ /* 0x000ff00000000800 */
[----:B------:R-:W-:Y:S01]  /*16550*/  MUFU.EX2 R45, R45 ;  /* 0x0000002d002d7308 */ /* 0x000fe20000000800 */
[----:B0-----:R-:W-:-:S07]  /*16560*/  FMNMX.FTZ R0, R0, R14, !PT ;  /* 0x0000000e00007209 */ /* 0x001fce0007810000 */
[----:B------:R-:W-:Y:S01]  /*16570*/  MUFU.EX2 R48, R48 ;  /* 0x0000003000307308 */ /* 0x000fe20000000800 */
[----:B------:R-:W0:Y:S07]  /*16580*/  SHFL.BFLY PT, R14, R0, 0x1, 0x1f ;  /* 0x0c201f00000e7f89 */ /* 0x000e2e00000e0000 */
[----:B------:R-:W-:Y:S08]  /*16590*/  MUFU.EX2 R49, R49 ;  /* 0x0000003100317308 */ /* 0x000ff00000000800 */
[----:B------:R-:W-:Y:S08]  /*165a0*/  MUFU.EX2 R52, R52 ;  /* 0x0000003400347308 */ /* 0x000ff00000000800 */
[----:B------:R-:W-:Y:S01]  /*165b0*/  MUFU.EX2 R53, R53 ;  /* 0x0000003500357308 */ /* 0x000fe20000000800 */
[----:B0-----:R-:W-:-:S04]  /*165c0*/  FMNMX.FTZ R0, R0, R14, !PT ;  /* 0x0000000e00007209 */ /* 0x001fc80007810000 */
[----:B------:R-:W-:-:S03]  /*165d0*/  FSETP.NEU.FTZ.AND P1, PT, R0, -INF , PT ;  /* 0xff8000000000780b */ /* 0x000fc60003f3d000 */
[----:B------:R-:W-:Y:S01]  /*165e0*/  MUFU.EX2 R56, R56 ;  /* 0x0000003800387308 */ /* 0x000fe20000000800 */
[----:B------:R-:W-:-:S05]  /*165f0*/  FSEL R14, R0, RZ, P1 ;  /* 0x000000ff000e7208 */ /* 0x000fca0000800000 */
[----:B------:R-:W-:Y:S01]  /*16600*/  FADD.FTZ R7, -R14, R7 ;  /* 0x000000070e077221 */ /* 0x000fe20000010100 */
[----:B------:R-:W-:-:S01]  /*16610*/  FFMA.FTZ R14, R2, R0, -8 ;  /* 0xc1000000020e7423 */ /* 0x000fc20000010000 */
[----:B------:R-:W-:Y:S02]  /*16620*/  MUFU.EX2 R57, R57 ;  /* 0x0000003900397308 */ /* 0x000fe40000000800 */
[----:B------:R-:W-:Y:S02]  /*16630*/  FMUL.FTZ R7, R2, R7 ;  /* 0x0000000702077220 */ /* 0x000fe40000410000 */
[----:B------:R-:W-:-:S04]  /*16640*/  FSEL R15, R14, RZ, P1 ;  /* 0x000000ff0e0f7208 */ /* 0x000fc80000800000 */
        /* <DEDUP_REMOVED lines=38> */
[----:B------:R-:W-:Y:S01]  /*168b0*/  FADD.FTZ R5, R29, R5 ;  /* 0x000000051d057221 */ /* 0x000fe20000010000 */
[----:B------:R-:W-:-:S01]  /*168c0*/  FFMA.FTZ R86, R2, R86, -R15 ;  /* 0x0000005602567223 */ /* 0x000fc2000001080f */
[----:B------:R-:W1:Y:S01]  /*168d0*/  MUFU.EX2 R34, R34 ;  /* 0x0000002200227308 */ /* 0x000e620000000800 */
[----:B--2---:R-:W-:-:S01]  /*168e0*/  FADD.FTZ R6, R30, R14 ;  /* 0x0000000e1e067221 */ /* 0x004fc20000010000 */
[----:B------:R-:W-:Y:S01]  /*168f0*/  FADD.FTZ R5, R32, R5 ;  /* 0x0000000520057221 */ /* 0x000fe20000010000 */
[----:B------:R-:W-:-:S03]  /*16900*/  FFMA.FTZ R15, R2, R87, -R15 ;  /* 0x00000057020f7223 */ /* 0x000fc6000001080f */
        /* <DEDUP_REMOVED lines=95> */
[----:B--2---:R-:W-:-:S03]  /*16f00*/  FADD.FTZ R6, R11, R5 ;  /* 0x000000050b067221 */ /* 0x004fc60000010000 */
[----:B0-----:R-:W-:Y:S01]  /*16f10*/  FADD.FTZ R5, R15, R14 ;  /* 0x0000000e0f057221 */ /* 0x001fe20000010000 */
[----:B------:R-:W-:Y:S06]  /*16f20*/  @!P5 BRA `(.L_x_1294) ;  /* 0x000000000004d947 */ /* 0x000fec0003800000 */
[----:B------:R-:W-:Y:S01]  /*16f30*/  BPT.TRAP 0x1 ;  /* 0x000000040000795c */ /* 0x000fe20000300000 */
.L_x_1294:
[----:B------:R-:W2:Y:S01]  /*16f40*/  LDL R14, [R1+0x1c] ;  /* 0x00001c00010e7983 */ /* 0x000ea20000100800 */
[----:B------:R-:W-:-:S05]  /*16f50*/  VIADD R21, R21, 0x19c60 ;  /* 0x00019c6015157836 */ /* 0x000fca0000000000 */
[----:B--2---:R-:W-:Y:S02]  /*16f60*/  PRMT R21, R14, 0x654, R21 ;  /* 0x000006540e157816 */ /* 0x004fe40000000015 */
[----:B------:R-:W2:Y:S01]  /*16f70*/  LDL R14, [R1+0x38] ;  /* 0x00003800010e7983 */ /* 0x000ea20000100800 */
        /* <DEDUP_REMOVED lines=97> */
[C---:B--2---:R-:W-:Y:S01]  /*17590*/  ISETP.GT.AND P1, PT, R4.reuse, R14, PT ;  /* 0x0000000e0400720c */ /* 0x044fe20003f24270 */
[----:B------:R-:W-:-:S12]  /*175a0*/  VIADD R4, R4, 0xffffffff ;  /* 0xffffffff04047836 */ /* 0x000fd80000000000 */
[----:B0-----:R-:W-:Y:S05]  /*175b0*/  @P1 BRA `(.L_x_1295) ;  /* 0xffffffd000241947 */ /* 0x001fea000383ffff */
.L_x_1275:
[----:B------:R-:W-:Y:S05]  /*175c0*/  BSYNC B0 ;  /* 0x0000000000007941 */ /* 0x000fea0003800000 */
.L_x_1274:
[----:B------:R-:W-:Y:S01]  /*175d0*/  IMAD.U32 R14, RZ, RZ, UR36 ;  /* 0x00000024ff0e7e24 */ /* 0x000fe2000f8e00ff */
[----:B------:R-:W-:Y:S06]  /*175e0*/  BAR.ARV 0x8, 0x200 ;  /* 0x0208000000007b1d */ /* 0x000fec0000002000 */
[----:B------:R-:W-:-:S13]  /*175f0*/  ISETP.NE.AND P1, PT, R14, 0x3, PT ;  /* 0x000000030e00780c */ /* 0x000fda0003f25270 */
[----:B------:R-:W-:Y:S05]  /*17600*/  @!P1 BRA `(.L_x_1296) ;  /* 0x0000000000049947 */ /* 0x000fea0003800000 */
[----:B------:R-:W-:Y:S01]  /*17610*/  BPT.TRAP 0x1 ;  /* 0x000000040000795c */ /* 0x000fe20000300000 */
.L_x_1296:
[----:B------:R-:W-:Y:S01]  /*17620*/  IMAD R4, R18, 0x8, R16 ;  /* 0x0000000812047824 */ /* 0x000fe200078e0210 */
[----:B------:R-:W-:-:S04]  /*17630*/  SHF.L.U32 R7, R22, 0x1f, RZ ;  /* 0x0000001f16077819 */ /* 0x000fc800000006ff */
[----:B------:R0:W1:Y:S01]  /*17640*/  SYNCS.PHASECHK.TRANS64.TRYWAIT P0, [R4+URZ+0x19c50], R7 ;  /* 0x019c5007040075a7 */ /* 0x000062000800017f */
[----:B------:R-:W-:Y:S05]  /*17650*/  @!P1 BRA `(.L_x_1297) ;  /* 0x0000000000049947 */ /* 0x000fea0003800000 */
[----:B------:R-:W-:Y:S01]  /*17660*/  BPT.TRAP 0x1 ;  /* 0x000000040000795c */ /* 0x000fe20000300000 */
.L_x_1297:
[----:B------:R-:W-:Y:S04]  /*17670*/  BSSY B0, `(.L_x_1298) ;  /* 0x0000004000007945 */ /* 0x000fe80003800000 */
[----:B-1----:R-:W-:Y:S05]  /*17680*/  @P0 BRA `(.L_x_1299) ;  /* 0x0000000000080947 */ /* 0x002fea0003800000 */
[----:B------:R-:W1:Y:S02]  /*17690*/  SYNCS.PHASECHK.TRANS64.TRYWAIT P0, [R4+URZ+0x19c50], R7 ;  /* 0x019c5007040075a7 */ /* 0x000e64000800017f */
[----:B-1----:R-:W-:Y:S05]  /*176a0*/  @!P0 BRA `(.L_x_1300) ;  /* 0x000000c000e88947 */ /* 0x002fea0003800000 */
.L_x_1299:
[----:B------:R-:W-:Y:S05]  /*176b0*/  BSYNC B0 ;  /* 0x0000000000007941 */ /* 0x000fea0003800000 */
.L_x_1298:
[----:B------:R-:W0:Y:S01]  /*176c0*/  LDL.LU R20, [R1+0x4c] ;  /* 0x00004c0001147983 */ /* 0x000e220000300800 */
[----:B------:R-:W-:-:S03]  /*176d0*/  ULDC.64 UR4, c[0x0][0x9a0] ;  /* 0x0002680000047ab9 */ /* 0x000fc60000000a00 */
[----:B------:R-:W2:Y:S01]  /*176e0*/  LDL R15, [R1+0x3c] ;  /* 0x00003c00010f7983 */ /* 0x000ea20000100800 */
[----:B------:R-:W-:Y:S01]  /*176f0*/  VIADD R16, R16, 0x3000 ;  /* 0x0000300010107836 */ /* 0x000fe20000000000 */
[----:B------:R-:W-:Y:S01]  /*17700*/  ISETP.NE.U32.AND P0, PT, RZ, UR4, PT ;  /* 0x00000004ff007c0c */ /* 0x000fe2000bf05070 */
[----:B------:R-:W-:-:S03]  /*17710*/  WARPGROUP.ARRIVE ;  /* 0x00000000000079c5 */ /* 0x000fc60000000000 */
[----:B------:R-:W-:Y:S02]  /*17720*/  SHF.R.U32.HI R16, RZ, 0x4, R16 ;  /* 0x00000004ff107819 */ /* 0x000fe40000011610 */
[----:B------:R-:W-:Y:S02]  /*17730*/  ISETP.NE.AND.EX P0, PT, RZ, UR5, PT, P0 ;  /* 0x00000005ff007c0c */ /* 0x000fe4000bf05300 */
[----:B------:R-:W-:-:S04]  /*17740*/  LOP3.LUT R16, R16, 0x3fff, RZ, 0xc0, !PT ;  /* 0x00003fff10107812 */ /* 0x000fc800078ec0ff */
[----:B------:R-:W-:-:S05]  /*17750*/  LOP3.LUT R11, R16, 0x10000, RZ, 0xfc, !PT ;  /* 0x00010000100b7812 */ /* 0x000fca00078efcff */
[----:B------:R-:W-:Y:S02]  /*17760*/  IMAD R10, R18, 0x300, R11 ;  /* 0x00000300120a7824 */ /* 0x000fe400078e020b */
[----:B------:R-:W-:Y:S01]  /*17770*/  IMAD.MOV.U32 R11, RZ, RZ, 0x40000040 ;  /* 0x40000040ff0b7424 */ /* 0x000fe200078e00ff */
[----:B------:R-:W3:Y:S02]  /*17780*/  @P0 LDC.64 R8, c[0x0][0x9c8] ;  /* 0x00027200ff080b82 */ /* 0x000ee40000000a00 */
[----:B------:R-:W-:Y:S02]  /*17790*/  R2UR UR6, R10 ;  /* 0x000000000a0672ca */ /* 0x000fe400000e0000 */
[----:B------:R-:W-:-:S04]  /*177a0*/  R2UR UR7, R11 ;  /* 0x000000000b0772ca */ /* 0x000fc800000e0000 */
[----:B------:R-:W2:Y:S09]  /*177b0*/  @P0 LDC.64 R12, c[0x0][0x9d0] ;  /* 0x00027400ff0c0b82 */ /* 0x000eb20000000a00 */
[----:B------:R-:W-:Y:S03]  /*177c0*/  QGMMA.64x96x32.F32.E4M3.E4M3 R88, R148, gdesc[UR4], R88, gsb0 ;  /* 0x0160000494587df3 */ /* 0x000fe60008000858 */
[----:B------:R-:W-:-:S02]  /*177d0*/  WARPGROUP.DEPBAR.LE gsb0, 0x0 ;  /* 0x00008000000079c5 */ /* 0x000fc40000010000 */
[----:B------:R-:W-:Y:S01]  /*177e0*/  WARPGROUP.ARRIVE ;  /* 0x00000000000079c5 */ /* 0x000fe20000000000 */
[----:B01----:R-:W-:-:S05]  /*177f0*/  @P0 SHF.R.S32.HI R7, RZ, 0x1f, R20 ;  /* 0x0000001fff070819 */ /* 0x003fca0000011414 */
[----:B---3--:R-:W-:-:S04]  /*17800*/  @P0 IMAD R14, R7, R8, RZ ;  /* 0x00000008070e0224 */ /* 0x008fc800078e02ff */
[C---:B------:R-:W-:Y:S02]  /*17810*/  @P0 IMAD R7, R20.reuse, R9, R14 ;  /* 0x0000000914070224 */ /* 0x040fe400078e020e */
[----:B------:R-:W-:-:S04]  /*17820*/  @P0 IMAD.WIDE.U32 R8, R20, R8, RZ ;  /* 0x0000000814080225 */ /* 0x000fc800078e00ff */
[----:B------:R-:W-:Y:S02]  /*17830*/  @P0 IMAD.IADD R9, R9, 0x1, R7 ;  /* 0x0000000109090824 */ /* 0x000fe400078e0207 */
[----:B------:R-:W-:Y:S02]  /*17840*/  IMAD.MOV.U32 R7, RZ, RZ, 0x3f800000 ;  /* 0x3f800000ff077424 */ /* 0x000fe400078e00ff */
[----:B--2---:R-:W-:-:S04]  /*17850*/  @P0 IMAD.WIDE.U32 R8, R15, R12, R8 ;  /* 0x0000000c0f080225 */ /* 0x004fc800078e0008 */
[----:B------:R-:W-:Y:S01]  /*17860*/  @P0 IMAD R13, R15, R13, R9 ;  /* 0x0000000d0f0d0224 */ /* 0x000fe200078e0209 */
[----:B------:R-:W-:-:S04]  /*17870*/  @P0 LEA R12, P1, R8, UR4, 0x2 ;  /* 0x00000004080c0c11 */ /* 0x000fc8000f8210ff */
[----:B------:R-:W-:-:S05]  /*17880*/  @P0 LEA.HI.X R13, R8, UR5, R13, 0x2, P1 ;  /* 0x00000005080d0c11 */ /* 0x000fca00088f140d */
[----:B------:R0:W2:Y:S01]  /*17890*/  @P0 LDG.E R7, desc[UR42][R12.64] ;  /* 0x0000002a0c070981 */ /* 0x0000a2000c1e1900 */
[----:B------:R-:W-:Y:S02]  /*178a0*/  VIADD R8, R10, 0x2 ;  /* 0x000000020a087836 */ /* 0x000fe40000000000 */
[----:B------:R-:W-:Y:S01]  /*178b0*/  IMAD.MOV.U32 R9, RZ, RZ, 0x40000040 ;  /* 0x40000040ff097424 */ /* 0x000fe200078e00ff */
[----:B------:R-:W1:Y:S01]  /*178c0*/  SHFL.BFLY PT, R14, R5, 0x2, 0x1f ;  /* 0x0c401f00050e7f89 */ /* 0x000e6200000e0000 */
[----:B------:R-:W-:Y:S01]  /*178d0*/  IMAD.MOV.U32 R11, RZ, RZ, 0x40000040 ;  /* 0x40000040ff0b7424 */ /* 0x000fe200078e00ff */
[----:B------:R-:W-:Y:S01]  /*178e0*/  R2UR UR6, R8 ;  /* 0x00000000080672ca */ /* 0x000fe200000e0000 */
[C---:B------:R-:W-:Y:S01]  /*178f0*/  VIADD R8, R10.reuse, 0x4 ;  /* 0x000000040a087836 */ /* 0x040fe20000000000 */
[----:B------:R-:W-:Y:S01]  /*17900*/  R2UR UR7, R9 ;  /* 0x00000000090772ca */ /* 0x000fe200000e0000 */
[----:B------:R-:W-:Y:S02]  /*17910*/  IMAD.MOV.U32 R9, RZ, RZ, 0x40000040 ;  /* 0x40000040ff097424 */ /* 0x000fe400078e00ff */
[----:B------:R-:W-:-:S02]  /*17920*/  VIADD R10, R10, 0x6 ;  /* 0x000000060a0a7836 */ /* 0x000fc40000000000 */
[----:B------:R-:W-:Y:S02]  /*17930*/  IMAD.U32 R16, RZ, RZ, UR36 ;  /* 0x00000024ff107e24 */ /* 0x000fe4000f8e00ff */
[----:B------:R-:W-:Y:S02]  /*17940*/  IMAD.MOV.U32 R20, RZ, RZ, -0x800000 ;  /* 0xff800000ff147424 */ /* 0x000fe400078e00ff */
[----:B------:R-:W-:Y:S01]  /*17950*/  IMAD.MOV.U32 R21, RZ, RZ, -0x800000 ;  /* 0xff800000ff157424 */ /* 0x000fe200078e00ff */
[----:B------:R-:W-:-:S03]  /*17960*/  ISETP.NE.AND P3, PT, R16, 0x3, PT ;  /* 0x000000031000780c */ /* 0x000fc60003f65270 */
[----:B------:R-:W-:Y:S01]  /*17970*/  QGMMA.64x96x32.F32.E4M3.E4M3 R88, R144, gdesc[UR4], R88, gsb0 ;  /* 0x0160000490587df3 */ /* 0x000fe20008000858 */
[----:B------:R-:W-:Y:S02]  /*17980*/  R2UR UR6, R8 ;  /* 0x00000000080672ca */ /* 0x000fe400000e0000 */
[----:B------:R-:W-:Y:S02]  /*17990*/  R2UR UR7, R9 ;  /* 0x00000000090772ca */ /* 0x000fe400000e0000 */
[----:B------:R-:W3:Y:S01]  /*179a0*/  SHFL.BFLY PT, R9, R6, 0x2, 0x1f ;  /* 0x0c401f0006097f89 */ /* 0x000ee200000e0000 */
[----:B-1----:R-:W-:-:S01]  /*179b0*/  FADD.FTZ R14, R14, R5 ;  /* 0x000000050e0e7221 */ /* 0x002fc20000010000 */
[----:B---3--:R-:W-:Y:S01]  /*179c0*/  FADD.FTZ R9, R9, R6 ;  /* 0x0000000609097221 */ /* 0x008fe20000010000 */
[----:B------:R-:W-:-:S04]  /*179d0*/  IMAD.MOV.U32 R6, RZ, RZ, RZ ;  /* 0x000000ffff067224 */ /* 0x000fc800078e00ff */
[----:B------:R-:W0:Y:S02]  /*179e0*/  SHFL.BFLY PT, R8, R9, 0x1, 0x1f ;  /* 0x0c201f0009087f89 */ /* 0x000e2400000e0000 */
[----:B0-----:R-:W-:-:S04]  /*179f0*/  FADD.FTZ R12, R9, R8 ;  /* 0x00000008090c7221 */ /* 0x001fc80000010000 */
[C---:B------:R-:W-:Y:S01]  /*17a00*/  FMUL.FTZ R13, R12.reuse, 0.00390625 ;  /* 0x3b8000000c0d7820 */ /* 0x040fe20000410000 */
[----:B------:R-:W-:-:S04]  /*17a10*/  FSETP.NE.FTZ.AND P0, PT, R12, RZ, PT ;  /* 0x000000ff0c00720b */ /* 0x000fc80003f15000 */
[----:B------:R-:W-:-:S09]  /*17a20*/  FSETP.NE.FTZ.AND P1, PT, R13, RZ, PT ;  /* 0x000000ff0d00720b */ /* 0x000fd20003f35000 */
[----:B------:R-:W-:Y:S04]  /*17a30*/  @P0 MUFU.RCP R6, R12 ;  /* 0x0000000c00060308 */ /* 0x000fe80000001000 */
[----:B------:R-:W-:-:S04]  /*17a40*/  @P1 FMUL.FTZ R8, R2, 0.69314718246459960938 ;  /* 0x3f31721802081820 */ /* 0x000fc80000410000 */
[----:B------:R-:W0:Y:S02]  /*17a50*/  @P1 MUFU.LG2 R5, R13 ;  /* 0x0000000d00051308 */ /* 0x000e240000000c00 */
[----:B0-----:R-:W-:-:S04]  /*17a60*/  @P1 FMUL.FTZ R5, R5, 0.69314718246459960938 ;  /* 0x3f31721805051820 */ /* 0x001fc80000410000 */
[----:B------:R-:W-:Y:S01]  /*17a70*/  @P1 FFMA.FTZ R20, R8, R3, R5 ;  /* 0x0000000308141223 */ /* 0x000fe20000010005 */
[----:B------:R-:W-:Y:S02]  /*17a80*/  WARPGROUP.DEPBAR.LE gsb0, 0x0 ;  /* 0x00008000000079c5 */ /* 0x000fe40000010000 */
[----:B------:R-:W-:-:S06]  /*17a90*/  WARPGROUP.ARRIVE ;  /* 0x00000000000079c5 */ /* 0x000fcc0000000000 */
[----:B------:R-:W-:Y:S01]  /*17aa0*/  QGMMA.64x96x32.F32.E4M3.E4M3 R88, R140, gdesc[UR4], R88, gsb0 ;  /* 0x016000048c587df3 */ /* 0x000fe20008000858 */
[----:B------:R-:W-:Y:S01]  /*17ab0*/  R2UR UR6, R10 ;  /* 0x000000000a0672ca */ /* 0x000fe200000e0000 */
[----:B------:R-:W-:Y:S01]  /*17ac0*/  IMAD.MOV.U32 R10, RZ, RZ, RZ ;  /* 0x000000ffff0a7224 */ /* 0x000fe200078e00ff */
[----:B------:R-:W-:Y:S02]  /*17ad0*/  R2UR UR7, R11 ;  /* 0x000000000b0772ca */ /* 0x000fe400000e0000 */
        /* <DEDUP_REMOVED lines=13> */
[-C--:B--2---:R-:W-:Y:S01]  /*17bb0*/  FMUL.FTZ R6, R6, R7.reuse ;  /* 0x0000000706067220 */ /* 0x084fe20000410000 */
[----:B------:R-:W-:Y:S01]  /*17bc0*/  FMUL.FTZ R10, R10, R7 ;  /* 0x000000070a0a7220 */ /* 0x000fe20000410000 */
[----:B------:R-:W-:Y:S02]  /*17bd0*/  WARPGROUP.DEPBAR.LE gsb0, 0x0 ;  /* 0x00008000000079c5 */ /* 0x000fe40000010000 */
[----:B------:R-:W-:Y:S05]  /*17be0*/  @!P3 BRA `(.L_x_1301) ;  /* 0x000000000004b947 */ /* 0x000fea0003800000 */
[----:B------:R-:W-:Y:S01]  /*17bf0*/  BPT.TRAP 0x1 ;  /* 0x000000040000795c */ /* 0x000fe20000300000 */
.L_x_1301:
[----:B------:R-:W2:Y:S01]  /*17c00*/  LDL.LU R0, [R1+0x1c] ;  /* 0x00001c0001007983 */ /* 0x000ea20000300800 */
[----:B------:R-:W-:Y:S02]  /*17c10*/  VIADD R4, R4, 0x19c60 ;  /* 0x00019c6004047836 */ /* 0x000fe40000000000 */
[-C--:B------:R-:W-:Y:S01]  /*17c20*/  FMUL.FTZ R13, R88, R6.reuse ;  /* 0x00000006580d7220 */ /* 0x080fe20000410000 */
[----:B------:R-:W-:Y:S01]  /*17c30*/  FMUL.FTZ R14, R93, R6 ;  /* 0x000000065d0e7220 */ /* 0x000fe20000410000 */
[----:B------:R-:W3:Y:S01]  /*17c40*/  LDL.LU R12, [R1+0x60] ;  /* 0x00006000010c7983 */ /* 0x000ee20000300800 */
[----:B------:R-:W-:-:S05]  /*17c50*/  VIADD R18, R18, 0x1 ;  /* 0x0000000112127836 */ /* 0x000fca0000000000 */
[----:B------:R-:W-:Y:S01]  /*17c60*/  ISETP.NE.AND P1, PT, R18, 0x2, PT ;  /* 0x000000021200780c */ /* 0x000fe20003f25270 */
[----:B------:R-:W-:-:S03]  /*17c70*/  FMUL.FTZ R15, R96, R6 ;  /* 0x00000006600f7220 */ /* 0x000fc60000410000 */
[----:B------:R-:W-:Y:S01]  /*17c80*/  SEL R3, RZ, 0x1, P1 ;  /* 0x00000001ff037807 */ /* 0x000fe20000800000 */
        /* <DEDUP_REMOVED lines=43> */
[----:B------:R-:W-:-:S02]  /*17f40*/  LOP3.LUT R22, R22, R3, RZ, 0x3c, !PT ;  /* 0x0000000316167212 */ /* 0x000fc400078e3cff */
[----:B------:R-:W-:Y:S02]  /*17f50*/  SEL R18, R18, RZ, P1 ;  /* 0x000000ff12127207 */ /* 0x000fe40000800000 */
[----:B--2---:R-:W-:Y:S01]  /*17f60*/  PRMT R2, R0, 0x654, R4 ;  /* 0x0000065400027816 */ /* 0x004fe20000000004 */
[----:B---3--:R-:W-:-:S03]  /*17f70*/  VIADD R12, R12, 0x1 ;  /* 0x000000010c0c7836 */ /* 0x008fc60000000000 */
[----:B------:R0:W-:Y:S02]  /*17f80*/  SYNCS.ARRIVE.TRANS64.RED.A1T0 RZ, [R2+URZ], RZ ;  /* 0x000000ff02ff79a7 */ /* 0x0001e4000810043f */
[----:B------:R0:W-:Y:S01]  /*17f90*/  STL [R1+0x60], R12 ;  /* 0x0000600c01007387 */ /* 0x0001e20000100800 */
[-C--:B------:R-:W-:Y:S01]  /*17fa0*/  FMUL.FTZ R4, R97, R6.reuse ;  /* 0x0000000661047220 */ /* 0x080fe20000410000 */
[----:B------:R-:W-:Y:S01]  /*17fb0*/  FMUL.FTZ R0, R105, R6 ;  /* 0x0000000669007220 */ /* 0x000fe20000410000 */
[----:B------:R-:W-:-:S07]  /*17fc0*/  FMUL.FTZ R6, R99, R10 ;  /* 0x0000000a63067220 */ /* 0x000fce0000410000 */
.L_x_1188:
[----:B------:R-:W2:Y:S01]  /*17fd0*/  LDL R92, [R1+0x58] ;  /* 0x00005800015c7983 */ /* 0x000ea20000100800 */
[----:B------:R-:W0:Y:S01]  /*17fe0*/  S2UR UR4, SR_CgaCtaId ;  /* 0x00000000000479c3 */ /* 0x000e220000008800 */
[----:B------:R-:W-:Y:S01]  /*17ff0*/  MOV R16, 0x400 ;  /* 0x0000040000107802 */ /* 0x000fe20000000f00 */
[----:B------:R-:W-:Y:S01]  /*18000*/  BSSY B0, `(.L_x_1302) ;  /* 0x0000335000007945 */ /* 0x000fe20003800000 */
[----:B0-----:R-:W-:-:S05]  /*18010*/  IMAD.U32 R2, RZ, RZ, UR4 ;  /* 0x00000004ff027e24 */ /* 0x001fca000f8e00ff */
[----:B------:R-:W-:Y:S01]  /*18020*/  LEA R16, R2, R16, 0x18 ;  /* 0x0000001002107211 */ /* 0x000fe200078ec0ff */
[----:B------:R-:W-:Y:S06]  /*18030*/  BAR.SYNC.DEFER_BLOCKING 0x5, 0x200 ;  /* 0x0148000000007b1d */ /* 0x000fec0000010000 */
[----:B------:R-:W-:Y:S04]  /*18040*/  STL [R1+0x1c], R2 ;  /* 0x00001c0201007387 */ /* 0x000fe80000100800 */
[----:B------:R-:W0:Y:S04]  /*18050*/  LDS.128 R36, [R16+0x19cd0] ;  /* 0x019cd00010247984 */ /* 0x000e280000000c00 */
[----:B0-----:R0:W-:Y:S04]  /*18060*/  STL.64 [R1+0x40], R36 ;  /* 0x0000402401007387 */ /* 0x0011e80000100a00 */
[----:B------:R0:W-:Y:S01]  /*18070*/  STL.64 [R1+0x48], R38 ;  /* 0x0000482601007387 */ /* 0x0001e20000100a00 */
[----:B------:R-:W-:Y:S06]  /*18080*/  BAR.ARV 0x4, 0x200 ;  /* 0x0108000000007b1d */ /* 0x000fec0000002000 */
[----:B--2---:R-:W-:-:S13]  /*18090*/  ISETP.NE.AND P1, PT, R92, RZ, PT ;  /* 0x000000ff5c00720c */ /* 0x004fda0003f25270 */
[----:B------:R-:W1:Y:S02]  /*180a0*/  @!P1 LDC R92, c[0x0][0xad4] ;  /* 0x0002b500ff5c9b82 */ /* 0x000e640000000800 */
[----:B-1----:R0:W-:Y:S01]  /*180b0*/  @!P1 STL [R1+0x58], R92 ;  /* 0x0000585c01009387 */ /* 0x0021e20000100800 */
[----:B------:R-:W-:Y:S05]  /*180c0*/  @P0 BRA `(.L_x_1303) ;  /* 0x0000002400e80947 */ /* 0x000fea0003800000 */
[----:B------:R-:W2:Y:S01]  /*180d0*/  LDL R2, [R1+0x3c] ;  /* 0x00003c0001027983 */ /* 0x000ea20000100800 */
[----:B------:R-:W-:Y:S01]  /*180e0*/  ULDC.64 UR4, c[0x4][0x38] ;  /* 0x01000e0000047ab9 */ /* 0x000fe20000000a00 */
[----:B------:R-:W-:Y:S01]  /*180f0*/  ULDC.64 UR6, c[0x0][0xc08] ;  /* 0x0003020000067ab9 */ /* 0x000fe20000000a00 */
[----:B------:R-:W1:Y:S01]  /*18100*/  S2R R10, SR_TID.X ;  /* 0x00000000000a7919 */ /* 0x000e620000002100 */
[----:B0-----:R-:W3:Y:S04]  /*18110*/  LDL R36, [R1+0x80] ;  /* 0x0000800001247983 */ /* 0x001ee80000100800 */
[----:B------:R-:W4:Y:S04]  /*18120*/  LDL.LU R94, [R1+0x5c] ;  /* 0x00005c00015e7983 */ /* 0x000f280000300800 */
[----:B------:R-:W4:Y:S04]  /*18130*/  LDL R93, [R1+0x34] ;  /* 0x00003400015d7983 */ /* 0x000f280000100800 */
[----:B------:R-:W4:Y:S01]  /*18140*/  LDL R88, [R1+0x68] ;  /* 0x0000680001587983 */ /* 0x000f220000100800 */
[----:B------:R-:W-:Y:S01]  /*18150*/  BAR.SYNC.DEFER_BLOCKING 0x1, 0x180 ;  /* 0x0046000000007b1d */ /* 0x000fe20000010000 */
[----:B--2--5:R-:W-:-:S02]  /*18160*/  IMAD.MOV.U32 R24, RZ, RZ, R2 ;  /* 0x000000ffff187224 */ /* 0x024fc400078e0002 */
[----:B-1----:R-:W-:-:S05]  /*18170*/  IMAD.SHL.U32 R2, R10, 0x4, RZ ;  /* 0x000000040a027824 */ /* 0x002fca00078e00ff */
[----:B------:R-:W-:-:S04]  /*18180*/  LOP3.LUT R2, R2, 0xc, RZ, 0xc0, !PT ;  /* 0x0000000c02027812 */ /* 0x000fc800078ec0ff */
[----:B------:R-:W-:-:S05]  /*18190*/  IADD3 R2, P0, R2, UR4, RZ ;  /* 0x0000000402027c10 */ /* 0x000fca000ff1e0ff */
[----:B------:R-:W-:Y:S01]  /*181a0*/  IMAD.X R3, RZ, RZ, UR5, P0 ;  /* 0x00000005ff037e24 */ /* 0x000fe200080e06ff */
[----:B------:R-:W-:-:S04]  /*181b0*/  ULDC.64 UR4, c[0x0][0xc00] ;  /* 0x0003000000047ab9 */ /* 0x000fc80000000a00 */
[----:B------:R0:W2:Y:S01]  /*181c0*/  LDG.E.CONSTANT R12, desc[UR42][R2.64] ;  /* 0x0000002a020c7981 */ /* 0x0000a2000c1e9900 */
[----:B------:R-:W-:Y:S01]  /*181d0*/  LOP3.LUT P0, R10, R10, 0x3, RZ, 0xc0, !PT ;  /* 0x000000030a0a7812 */ /* 0x000fe2000780c0ff */
[----:B------:R-:W-:-:S03]  /*181e0*/  IMAD.MOV.U32 R34, RZ, RZ, R24 ;  /* 0x000000ffff227224 */ /* 0x000fc600078e0018 */
[----:B------:R-:W-:-:S04]  /*181f0*/  ISETP.EQ.OR P0, PT, R10, 0x3, !P0 ;  /* 0x000000030a00780c */ /* 0x000fc80004702670 */
[----:B------:R-:W-:Y:S02]  /*18200*/  SEL R29, R9, R14, P0 ;  /* 0x0000000e091d7207 */ /* 0x000fe40000000000 */
[----:B------:R-:W-:Y:S02]  /*18210*/  SEL R14, R14, R9, P0 ;  /* 0x000000090e0e7207 */ /* 0x000fe40000000000 */
[----:B------:R-:W1:Y:S01]  /*18220*/  S2R R9, SR_SWINHI ;  /* 0x0000000000097919 */ /* 0x000e620000002f00 */
[----:B------:R-:W-:Y:S02]  /*18230*/  SEL R35, R13, R8, P0 ;  /* 0x000000080d237207 */ /* 0x000fe40000000000 */
[----:B------:R-:W-:Y:S02]  /*18240*/  SEL R13, R8, R13, P0 ;  /* 0x0000000d080d7207 */ /* 0x000fe40000000000 */
[----:B------:R-:W-:Y:S02]  /*18250*/  SEL R37, R25, R0, P0 ;  /* 0x0000000019257207 */ /* 0x000fe40000000000 */
[----:B------:R-:W-:-:S02]  /*18260*/  SEL R25, R0, R25, P0 ;  /* 0x0000001900197207 */ /* 0x000fc40000000000 */
[----:B------:R-:W-:Y:S02]  /*18270*/  SEL R39, R5, R26, P0 ;  /* 0x0000001a05277207 */ /* 0x000fe40000000000 */
[----:B------:R-:W-:Y:S02]  /*18280*/  SEL R31, R15, R4, P0 ;  /* 0x000000040f1f7207 */ /* 0x000fe40000000000 */
[----:B------:R-:W-:Y:S02]  /*18290*/  SEL R26, R26, R5, P0 ;  /* 0x000000051a1a7207 */ /* 0x000fe40000000000 */
[----:B0-----:R-:W-:Y:S02]  /*182a0*/  MOV R2, R16 ;  /* 0x0000001000027202 */ /* 0x001fe40000000f00 */
[----:B-1----:R-:W-:-:S03]  /*182b0*/  MOV R3, R9 ;  /* 0x0000000900037202 */ /* 0x002fc60000000f00 */
[----:B---3--:R-:W-:-:S03]  /*182c0*/  IMAD.WIDE R8, R36, 0x2, R2 ;  /* 0x0000000224087825 */ /* 0x008fc600078e0202 */
[----:B------:R-:W-:-:S04]  /*182d0*/  IADD3 R77, P5, R8, 0x20, RZ ;  /* 0x00000020084d7810 */ /* 0x000fc80007fbe0ff */
[----:B------:R-:W-:Y:S02]  /*182e0*/  LOP3.LUT R0, R77, 0x180, RZ, 0xc0, !PT ;  /* 0x000001804d007812 */ /* 0x000fe400078ec0ff */
[C---:B------:R-:W-:Y:S02]  /*182f0*/  IADD3 R81, P3, R8.reuse, 0x3020, RZ ;  /* 0x0000302008517810 */ /* 0x040fe40007f7e0ff */
[----:B------:R-:W-:Y:S02]  /*18300*/  IADD3 R87, P2, R8, 0x6000, RZ ;  /* 0x0000600008577810 */ /* 0x000fe40007f5e0ff */
[----:B------:R-:W-:Y:S02]  /*18310*/  SHF.R.U64 R0, R0, 0x3, RZ ;  /* 0x0000000300007819 */ /* 0x000fe400000012ff */
[----:B------:R-:W-:Y:S01]  /*18320*/  IADD3 R79, P4, R8, 0x3000, RZ ;  /* 0x00003000084f7810 */ /* 0x000fe20007f9e0ff */
[----:B------:R-:W-:Y:S01]  /*18330*/  IMAD.MOV.U32 R90, RZ, RZ, R34 ;  /* 0x000000ffff5a7224 */ /* 0x000fe200078e0022 */
[----:B------:R-:W-:-:S02]  /*18340*/  SEL R15, R4, R15, P0 ;  /* 0x0000000f040f7207 */ /* 0x000fc40000000000 */
[----:B------:R-:W-:Y:S02]  /*18350*/  LOP3.LUT R5, R8, 0x180, RZ, 0xc0, !PT ;  /* 0x0000018008057812 */ /* 0x000fe400078ec0ff */
[----:B------:R-:W-:Y:S02]  /*18360*/  LOP3.LUT R4, R81, 0x180, RZ, 0xc0, !PT ;  /* 0x0000018051047812 */ /* 0x000fe400078ec0ff */
[----:B------:R-:W-:Y:S02]  /*18370*/  LOP3.LUT R10, R0, R77, RZ, 0x3c, !PT ;  /* 0x0000004d000a7212 */ /* 0x000fe400078e3cff */
[----:B------:R-:W-:Y:S02]  /*18380*/  LOP3.LUT R34, R87, 0x180, RZ, 0xc0, !PT ;  /* 0x0000018057227812 */ /* 0x000fe400078ec0ff */
[----:B------:R-:W-:Y:S02]  /*18390*/  SEL R45, R120, R121, P0 ;  /* 0x00000079782d7207 */ /* 0x000fe40000000000 */
[----:B------:R-:W-:-:S02]  /*183a0*/  LOP3.LUT R0, R79, 0x180, RZ, 0xc0, !PT ;  /* 0x000001804f007812 */ /* 0x000fc400078ec0ff */
[----:B------:R-:W-:Y:S02]  /*183b0*/  SHF.R.U64 R5, R5, 0x3, RZ ;  /* 0x0000000305057819 */ /* 0x000fe400000012ff */
[----:B------:R-:W-:Y:S02]  /*183c0*/  SHF.R.U64 R4, R4, 0x3, RZ ;  /* 0x0000000304047819 */ /* 0x000fe400000012ff */
[----:B------:R-:W-:Y:S01]  /*183d0*/  SHF.R.U64 R34, R34, 0x3, RZ ;  /* 0x0000000322227819 */ /* 0x000fe200000012ff */
[----:B------:R-:W-:Y:S01]  /*183e0*/  IMAD.X R83, RZ, RZ, R9, P3 ;  /* 0x000000ffff537224 */ /* 0x000fe200018e0609 */
[----:B------:R-:W-:Y:S02]  /*183f0*/  IADD3 R89, P1, R8, 0x6020, RZ ;  /* 0x0000602008597810 */ /* 0x000fe40007f3e0ff */
[----:B------:R-:W-:Y:S02]  /*18400*/  SHF.R.U64 R0, R0, 0x3, RZ ;  /* 0x0000000300007819 */ /* 0x000fe400000012ff */
[----:B------:R-:W-:-:S02]  /*18410*/  SEL R41, R112, R113, P0 ;  /* 0x0000007170297207 */ /* 0x000fc40000000000 */
[----:B------:R-:W-:Y:S02]  /*18420*/  SEL R53, R30, R91, P0 ;  /* 0x0000005b1e357207 */ /* 0x000fe40000000000 */
[----:B------:R-:W-:Y:S02]  /*18430*/  SEL R55, R11, R32, P0 ;  /* 0x000000200b377207 */ /* 0x000fe40000000000 */
[----:B------:R-:W-:Y:S02]  /*18440*/  SEL R59, R7, R28, P0 ;  /* 0x0000001c073b7207 */ /* 0x000fe40000000000 */
[----:B------:R-:W-:Y:S02]  /*18450*/  SEL R63, R110, R111, P0 ;  /* 0x0000006f6e3f7207 */ /* 0x000fe40000000000 */
[----:B------:R-:W-:Y:S01]  /*18460*/  LOP3.LUT R8, R5, R8, RZ, 0x3c, !PT ;  /* 0x0000000805087212 */ /* 0x000fe200078e3cff */
[----:B------:R-:W-:Y:S01]  /*18470*/  IMAD.X R5, RZ, RZ, R9, P2 ;  /* 0x000000ffff057224 */ /* 0x000fe200010e0609 */
[----:B------:R-:W-:-:S02]  /*18480*/  SEL R112, R113, R112, P0 ;  /* 0x0000007071707207 */ /* 0x000fc40000000000 */
[----:B------:R-:W-:Y:S02]  /*18490*/  SEL R30, R91, R30, P0 ;  /* 0x0000001e5b1e7207 */ /* 0x000fe40000000000 */
[----:B------:R-:W-:Y:S01]  /*184a0*/  SEL R32, R32, R11, P0 ;  /* 0x0000000b20207207 */ /* 0x000fe20000000000 */
[----:B------:R-:W-:Y:S01]  /*184b0*/  IMAD.X R11, RZ, RZ, R9, P5 ;  /* 0x000000ffff0b7224 */ /* 0x000fe200028e0609 */
[----:B------:R-:W-:Y:S02]  /*184c0*/  SEL R57, R27, R6, P0 ;  /* 0x000000061b397207 */ /* 0x000fe40000000000 */
[----:B------:R-:W-:Y:S02]  /*184d0*/  LOP3.LUT R82, R4, R81, RZ, 0x3c, !PT ;  /* 0x0000005104527212 */ /* 0x000fe400078e3cff */
[----:B------:R-:W-:Y:S02]  /*184e0*/  SEL R43, R116, R117, P0 ;  /* 0x00000075742b7207 */ /* 0x000fe40000000000 */
[----:B------:R-:W-:-:S02]  /*184f0*/  SEL R49, R128, R129, P0 ;  /* 0x0000008180317207 */ /* 0x000fc40000000000 */
[----:B------:R-:W-:Y:S01]  /*18500*/  SEL R71, R130, R131, P0 ;  /* 0x0000008382477207 */ /* 0x000fe20000000000 */
[--C-:B------:R-:W-:Y:S01]  /*18510*/  IMAD.X R85, RZ, RZ, R9.reuse, P1 ;  /* 0x000000ffff557224 */ /* 0x100fe200008e0609 */
[----:B------:R-:W-:Y:S01]  /*18520*/  SEL R28, R28, R7, P0 ;  /* 0x000000071c1c7207 */ /* 0x000fe20000000000 */
[----:B------:R-:W-:Y:S01]  /*18530*/  IMAD.X R7, RZ, RZ, R9, P4 ;  /* 0x000000ffff077224 */ /* 0x000fe200020e0609 */
[----:B------:R-:W-:Y:S01]  /*18540*/  SEL R27, R6, R27, P0 ;  /* 0x0000001b061b7207 */ /* 0x000fe20000000000 */
[----:B------:R-:W4:Y:S01]  /*18550*/  LDC.64 R80, c[0x0][0xc00] ;  /* 0x00030000ff507b82 */ /* 0x000f220000000a00 */
[----:B------:R-:W-:Y:S01]  /*18560*/  LOP3.LUT R4, R34, R87, RZ, 0x3c, !PT ;  /* 0x0000005722047212 */ /* 0x000fe200078e3cff */
[----:B------:R-:W3:Y:S01]  /*18570*/  LDL R91, [R1+0xc] ;  /* 0x00000c00015b7983 */ /* 0x000ee20000100800 */
        /* <DEDUP_REMOVED lines=11> */
[----:B------:R-:W-:Y:S02]  /*18630*/  LOP3.LUT R6, R0, R79, RZ, 0x3c, !PT ;  /* 0x0000004f00067212 */ /* 0x000fe400078e3cff */
        /* <DEDUP_REMOVED lines=9> */
[----:B------:R-:W-:Y:S02]  /*186d0*/  SEL R111, R111, R110, P0 ;  /* 0x0000006e6f6f7207 */ /* 0x000fe40000000000 */
[----:B------:R-:W-:Y:S02]  /*186e0*/  SEL R119, R119, R118, P0 ;  /* 0x0000007677777207 */ /* 0x000fe40000000000 */
[----:B------:R-:W-:Y:S02]  /*186f0*/  MOV R82, R82 ;  /* 0x0000005200527202 */ /* 0x000fe40000000f00 */
[----:B------:R-:W-:Y:S02]  /*18700*/  SEL R126, R127, R126, P0 ;  /* 0x0000007e7f7e7207 */ /* 0x000fe40000000000 */
[----:B------:R-:W-:-:S02]  /*18710*/  SEL R134, R135, R134, P0 ;  /* 0x0000008687867207 */ /* 0x000fc40000000000 */
[----:B------:R-:W-:Y:S02]  /*18720*/  MOV R83, R4 ;  /* 0x0000000400537202 */ /* 0x000fe40000000f00 */
[----:B------:R-:W-:Y:S02]  /*18730*/  MOV R86, R10 ;  /* 0x0000000a00567202 */ /* 0x000fe40000000f00 */
[----:B------:R-:W-:Y:S02]  /*18740*/  MOV R87, R6 ;  /* 0x0000000600577202 */ /* 0x000fe40000000f00 */
[----:B------:R-:W-:-:S04]  /*18750*/  LOP3.LUT R36, R89, 0x180, RZ, 0xc0, !PT ;  /* 0x0000018059247812 */ /* 0x000fc800078ec0ff */
[----:B------:R-:W-:-:S04]  /*18760*/  SHF.R.U64 R36, R36, 0x3, RZ ;  /* 0x0000000324247819 */ /* 0x000fc800000012ff */
[----:B------:R-:W-:-:S04]  /*18770*/  LOP3.LUT R84, R36, R89, RZ, 0x3c, !PT ;  /* 0x0000005924547212 */ /* 0x000fc800078e3cff */
[----:B------:R-:W-:Y:S01]  /*18780*/  MOV R84, R84 ;  /* 0x0000005400547202 */ /* 0x000fe20000000f00 */
[----:B----4-:R-:W-:Y:S01]  /*18790*/  IMAD.WIDE R80, R94, 0x4, R80 ;  /* 0x000000045e507825 */ /* 0x010fe200078e0250 */
[----:B--2---:R0:W-:Y:S04]  /*187a0*/  SHFL.IDX PT, R70, R45, R12, 0x1c1f ;  /* 0x001c1f0c2d467589 */ /* 0x0041e800000e0000 */
[----:B------:R-:W-:Y:S01]  /*187b0*/  SHFL.IDX PT, R34, R29, R12, 0x1c1f ;  /* 0x001c1f0c1d227589 */ /* 0x000fe200000e0000 */
[----:B0-----:R-:W-:-:S03]  /*187c0*/  LOP3.LUT R45, R12, 0x2, RZ, 0x3c, !PT ;  /* 0x000000020c2d7812 */ /* 0x001fc600078e3cff */
[----:B------:R-:W-:Y:S04]  /*187d0*/  SHFL.IDX PT, R9, R39, R12, 0x1c1f ;  /* 0x001c1f0c27097589 */ /* 0x000fe800000e0000 */
[----:B------:R-:W-:Y:S04]  /*187e0*/  SHFL.IDX PT, R29, R63, R12, 0x1c1f ;  /* 0x001c1f0c3f1d7589 */ /* 0x000fe800000e0000 */
[----:B------:R-:W-:Y:S04]  /*187f0*/  SHFL.IDX PT, R38, R35, R12, 0x1c1f ;  /* 0x001c1f0c23267589 */ /* 0x000fe800000e0000 */
[----:B------:R-:W-:Y:S04]  /*18800*/  SHFL.IDX PT, R62, R41, R12, 0x1c1f ;  /* 0x001c1f0c293e7589 */ /* 0x000fe800000e0000 */
[----:B------:R-:W-:Y:S04]  /*18810*/  SHFL.IDX PT, R39, R14, R45, 0x1c1f ;  /* 0x001c1f2d0e277589 */ /* 0x000fe800000e0000 */
[----:B------:R-:W0:Y:S04]  /*18820*/  SHFL.IDX PT, R13, R13, R45, 0x1c1f ;  /* 0x001c1f2d0d0d7589 */ /* 0x000e2800000e0000 */
[----:B------:R-:W1:Y:S04]  /*18830*/  SHFL.IDX PT, R63, R112, R45, 0x1c1f ;  /* 0x001c1f2d703f7589 */ /* 0x000e6800000e0000 */
[----:B------:R-:W-:Y:S04]  /*18840*/  SHFL.IDX PT, R53, R53, R12, 0x1c1f ;  /* 0x001c1f0c35357589 */ /* 0x000fe800000e0000 */
[----:B------:R-:W-:Y:S04]  /*18850*/  SHFL.IDX PT, R55, R55, R12, 0x1c1f ;  /* 0x001c1f0c37377589 */ /* 0x000fe800000e0000 */
[----:B------:R-:W-:Y:S04]  /*18860*/  SHFL.IDX PT, R5, R71, R12, 0x1c1f ;  /* 0x001c1f0c47057589 */ /* 0x000fe800000e0000 */
[----:B------:R-:W2:Y:S04]  /*18870*/  SHFL.IDX PT, R30, R30, R45, 0x1c1f ;  /* 0x001c1f2d1e1e7589 */ /* 0x000ea800000e0000 */
[----:B------:R-:W4:Y:S04]  /*18880*/  SHFL.IDX PT, R32, R32, R45, 0x1c1f ;  /* 0x001c1f2d20207589 */ /* 0x000f2800000e0000 */
[----:B------:R-:W-:Y:S04]  /*18890*/  SHFL.IDX PT, R31, R31, R12, 0x1c1f ;  /* 0x001c1f0c1f1f7589 */ /* 0x000fe800000e0000 */
[----:B------:R-:W-:Y:S04]  /*188a0*/  SHFL.IDX PT, R7, R43, R12, 0x1c1f ;  /* 0x001c1f0c2b077589 */ /* 0x000fe800000e0000 */
[----:B------:R-:W-:Y:S04]  /*188b0*/  SHFL.IDX PT, R78, R49, R12, 0x1c1f ;  /* 0x001c1f0c314e7589 */ /* 0x000fe800000e0000 */
[----:B------:R-:W-:Y:S04]  /*188c0*/  SHFL.IDX PT, R57, R57, R12, 0x1c1f ;  /* 0x001c1f0c39397589 */ /* 0x000fe800000e0000 */
[----:B------:R-:W-:Y:S04]  /*188d0*/  SHFL.IDX PT, R10, R67, R12, 0x1c1f ;  /* 0x001c1f0c430a7589 */ /* 0x000fe800000e0000 */
[----:B------:R-:W-:Y:S04]  /*188e0*/  SHFL.IDX PT, R8, R73, R12, 0x1c1f ;  /* 0x001c1f0c49087589 */ /* 0x000fe800000e0000 */
[----:B------:R-:W4:Y:S04]  /*188f0*/  SHFL.IDX PT, R46, R15, R45, 0x1c1f ;  /* 0x001c1f2d0f2e7589 */ /* 0x000f2800000e0000 */
[----:B------:R-:W-:Y:S04]  /*18900*/  SHFL.IDX PT, R64, R117, R45, 0x1c1f ;  /* 0x001c1f2d75407589 */ /* 0x000fe800000e0000 */
[----:B------:R-:W-:Y:S04]  /*18910*/  SHFL.IDX PT, R71, R120, R45, 0x1c1f ;  /* 0x001c1f2d78477589 */ /* 0x000fe800000e0000 */
[----:B------:R-:W3:Y:S04]  /*18920*/  SHFL.IDX PT, R50, R27, R45, 0x1c1f ;  /* 0x001c1f2d1b327589 */ /* 0x000ee800000e0000 */
[----:B------:R-:W3:Y:S04]  /*18930*/  SHFL.IDX PT, R79, R128, R45, 0x1c1f ;  /* 0x001c1f2d804f7589 */ /* 0x000ee800000e0000 */
[----:B------:R-:W-:Y:S04]  /*18940*/  SHFL.IDX PT, R11, R33, R12, 0x1c1f ;  /* 0x001c1f0c210b7589 */ /* 0x000fe800000e0000 */
[----:B------:R1:W-:Y:S04]  /*18950*/  SHFL.IDX PT, R54, R37, R12, 0x1c1f ;  /* 0x001c1f0c25367589 */ /* 0x0003e800000e0000 */
[----:B------:R-:W-:Y:S04]  /*18960*/  SHFL.IDX PT, R6, R47, R12, 0x1c1f ;  /* 0x001c1f0c2f067589 */ /* 0x000fe800000e0000 */
[----:B------:R-:W-:Y:S04]  /*18970*/  SHFL.IDX PT, R4, R51, R12, 0x1c1f ;  /* 0x001c1f0c33047589 */ /* 0x000fe800000e0000 */
[----:B------:R-:W-:Y:S04]  /*18980*/  SHFL.IDX PT, R59, R59, R12, 0x1c1f ;  /* 0x001c1f0c3b3b7589 */ /* 0x000fe800000e0000 */
[----:B------:R3:W-:Y:S04]  /*18990*/  SHFL.IDX PT, R58, R61, R12, 0x1c1f ;  /* 0x001c1f0c3d3a7589 */ /* 0x0007e800000e0000 */
[----:B------:R-:W-:Y:S04]  /*189a0*/  SHFL.IDX PT, R66, R65, R12, 0x1c1f ;  /* 0x001c1f0c41427589 */ /* 0x000fe800000e0000 */
[----:B------:R-:W-:Y:S04]  /*189b0*/  SHFL.IDX PT, R74, R69, R12, 0x1c1f ;  /* 0x001c1f0c454a7589 */ /* 0x000fe800000e0000 */
[----:B------:R-:W-:Y:S04]  /*189c0*/  SHFL.IDX PT, R35, R75, R12, 0x1c1f ;  /* 0x001c1f0c4b237589 */ /* 0x000fe800000e0000 */
[----:B------:R-:W3:Y:S04]  /*189d0*/  SHFL.IDX PT, R24, R24, R45, 0x1c1f ;  /* 0x001c1f2d18187589 */ /* 0x000ee800000e0000 */
[----:B------:R-:W-:Y:S04]  /*189e0*/  SHFL.IDX PT, R25, R25, R45, 0x1c1f ;  /* 0x001c1f2d19197589 */ /* 0x000fe800000e0000 */
[----:B------:R-:W3:Y:S04]  /*189f0*/  SHFL.IDX PT, R28, R28, R45, 0x1c1f ;  /* 0x001c1f2d1c1c7589 */ /* 0x000ee800000e0000 */
[----:B------:R-:W3:Y:S04]  /*18a00*/  SHFL.IDX PT, R15, R106, R45, 0x1c1f ;  /* 0x001c1f2d6a0f7589 */ /* 0x000ee800000e0000 */
[----:B------:R-:W3:Y:S04]  /*18a10*/  SHFL.IDX PT, R67, R114, R45, 0x1c1f ;  /* 0x001c1f2d72437589 */ /* 0x000ee800000e0000 */
[----:B------:R-:W3:Y:S04]  /*18a20*/  SHFL.IDX PT, R73, R122, R45, 0x1c1f ;  /* 0x001c1f2d7a497589 */ /* 0x000ee800000e0000 */
[----:B------:R-:W3:Y:S04]  /*18a30*/  SHFL.IDX PT, R26, R26, R45, 0x1c1f ;  /* 0x001c1f2d1a1a7589 */ /* 0x000ee800000e0000 */
[----:B------:R-:W-:Y:S04]  /*18a40*/  SHFL.IDX PT, R125, R125, R45, 0x1c1f ;  /* 0x001c1f2d7d7d7589 */ /* 0x000fe800000e0000 */
[----:B------:R-:W-:Y:S04]  /*18a50*/  SHFL.IDX PT, R133, R133, R45, 0x1c1f ;  /* 0x001c1f2d85857589 */ /* 0x000fe800000e0000 */
[----:B------:R-:W3:Y:S04]  /*18a60*/  SHFL.IDX PT, R12, R111, R45, 0x1c1f ;  /* 0x001c1f2d6f0c7589 */ /* 0x000ee800000e0000 */
[----:B------:R-:W3:Y:S04]  /*18a70*/  SHFL.IDX PT, R130, R130, R45, 0x1c1f ;  /* 0x001c1f2d82827589 */ /* 0x000ee800000e0000 */
[----:B------:R-:W3:Y:S04]  /*18a80*/  SHFL.IDX PT, R119, R119, R45, 0x1c1f ;  /* 0x001c1f2d77777589 */ /* 0x000ee800000e0000 */
[----:B------:R-:W3:Y:S04]  /*18a90*/  SHFL.IDX PT, R75, R126, R45, 0x1c1f ;  /* 0x001c1f2d7e4b7589 */ /* 0x000ee800000e0000 */
[----:B------:R3:W3:Y:S01]  /*18aa0*/  SHFL.IDX PT, R134, R134, R45, 0x1c1f ;  /* 0x001c1f2d86867589 */ /* 0x0006e200000e0000 */
[----:B0-----:R-:W-:-:S02]  /*18ab0*/  SEL R36, R38, R13, P0 ;  /* 0x0000000d26247207 */ /* 0x001fc40000000000 */
[----:B-1----:R-:W-:Y:S02]  /*18ac0*/  SEL R37, R34, R39, P0 ;  /* 0x0000002722257207 */ /* 0x002fe40000000000 */
[----:B------:R-:W-:Y:S02]  /*18ad0*/  SEL R60, R62, R63, P0 ;  /* 0x0000003f3e3c7207 */ /* 0x000fe40000000000 */
[----:B------:R-:W-:Y:S02]  /*18ae0*/  SEL R38, R13, R38, P0 ;  /* 0x000000260d267207 */ /* 0x000fe40000000000 */
[----:B------:R-:W-:Y:S02]  /*18af0*/  SEL R39, R39, R34, P0 ;  /* 0x0000002227277207 */ /* 0x000fe40000000000 */
[----:B--2---:R-:W-:Y:S02]  /*18b00*/  SEL R40, R53, R30, P0 ;  /* 0x0000001e35287207 */ /* 0x004fe40000000000 */
[----:B------:R-:W-:-:S02]  /*18b10*/  SEL R42, R30, R53, P0 ;  /* 0x000000351e2a7207 */ /* 0x000fc40000000000 */
[----:B----4-:R-:W-:Y:S02]  /*18b20*/  SEL R41, R55, R32, P0 ;  /* 0x0000002037297207 */ /* 0x010fe40000000000 */
[----:B------:R-:W-:Y:S02]  /*18b30*/  SEL R43, R32, R55, P0 ;  /* 0x00000037202b7207 */ /* 0x000fe40000000000 */
[----:B------:R-:W-:Y:S02]  /*18b40*/  SEL R62, R63, R62, P0 ;  /* 0x0000003e3f3e7207 */ /* 0x000fe40000000000 */
[----:B------:R-:W-:Y:S02]  /*18b50*/  SEL R44, R31, R46, P0 ;  /* 0x0000002e1f2c7207 */ /* 0x000fe40000000000 */
[----:B---3--:R-:W-:Y:S02]  /*18b60*/  SEL R48, R57, R50, P0 ;  /* 0x0000003239307207 */ /* 0x008fe40000000000 */
        /* <DEDUP_REMOVED lines=33> */
[----:B------:R-:W-:Y:S02]  /*18d80*/  F2FP.BF16.F32.PACK_AB R4, R37, R36 ;  /* 0x000000242504723e */ /* 0x000fe400000010ff */
[----:B------:R-:W-:Y:S02]  /*18d90*/  F2FP.BF16.F32.PACK_AB R5, R41, R40 ;  /* 0x000000282905723e */ /* 0x000fe400000010ff */
[----:B------:R-:W-:Y:S02]  /*18da0*/  F2FP.BF16.F32.PACK_AB R6, R39, R38 ;  /* 0x000000262706723e */ /* 0x000fe400000010ff */
[----:B------:R-:W-:-:S02]  /*18db0*/  F2FP.BF16.F32.PACK_AB R7, R43, R42 ;  /* 0x0000002a2b07723e */ /* 0x000fc400000010ff */
[----:B------:R-:W-:Y:S02]  /*18dc0*/  SEL R33, R35, R134, P0 ;  /* 0x0000008623217207 */ /* 0x000fe40000000000 */
[----:B------:R-:W-:Y:S02]  /*18dd0*/  SEL R75, R75, R8, P0 ;  /* 0x000000084b4b7207 */ /* 0x000fe40000000000 */
[----:B------:R-:W-:Y:S02]  /*18de0*/  SEL R35, R134, R35, P0 ;  /* 0x0000002386237207 */ /* 0x000fe40000000000 */
[----:B------:R-:W-:Y:S02]  /*18df0*/  F2FP.BF16.F32.PACK_AB R8, R45, R44 ;  /* 0x0000002c2d08723e */ /* 0x000fe400000010ff */
[----:B------:R-:W-:Y:S02]  /*18e00*/  F2FP.BF16.F32.PACK_AB R9, R49, R48 ;  /* 0x000000303109723e */ /* 0x000fe400000010ff */
[----:B------:R-:W-:-:S02]  /*18e10*/  F2FP.BF16.F32.PACK_AB R10, R47, R46 ;  /* 0x0000002e2f0a723e */ /* 0x000fc400000010ff */
[----:B------:R-:W-:Y:S02]  /*18e20*/  F2FP.BF16.F32.PACK_AB R11, R51, R50 ;  /* 0x00000032330b723e */ /* 0x000fe400000010ff */
[----:B------:R-:W-:Y:S02]  /*18e30*/  F2FP.BF16.F32.PACK_AB R12, R53, R52 ;  /* 0x00000034350c723e */ /* 0x000fe400000010ff */
[----:B------:R-:W-:Y:S02]  /*18e40*/  F2FP.BF16.F32.PACK_AB R13, R57, R56 ;  /* 0x00000038390d723e */ /* 0x000fe400000010ff */
[----:B------:R-:W-:Y:S02]  /*18e50*/  F2FP.BF16.F32.PACK_AB R14, R55, R54 ;  /* 0x00000036370e723e */ /* 0x000fe400000010ff */
[----:B------:R-:W-:Y:S01]  /*18e60*/  F2FP.BF16.F32.PACK_AB R15, R59, R58 ;  /* 0x0000003a3b0f723e */ /* 0x000fe200000010ff */
[----:B------:R0:W-:Y:S01]  /*18e70*/  STSM.16.M88.4 [R0], R4 ;  /* 0x0000000400007844 */ /* 0x0001e20000000200 */
[----:B------:R-:W-:-:S02]  /*18e80*/  F2FP.BF16.F32.PACK_AB R24, R61, R60 ;  /* 0x0000003c3d18723e */ /* 0x000fc400000010ff */
[----:B------:R-:W-:Y:S02]  /*18e90*/  F2FP.BF16.F32.PACK_AB R25, R65, R64 ;  /* 0x000000404119723e */ /* 0x000fe400000010ff */
[----:B------:R-:W-:Y:S02]  /*18ea0*/  F2FP.BF16.F32.PACK_AB R26, R63, R62 ;  /* 0x0000003e3f1a723e */ /* 0x000fe400000010ff */
[----:B------:R-:W-:Y:S02]  /*18eb0*/  F2FP.BF16.F32.PACK_AB R27, R67, R66 ;  /* 0x00000042431b723e */ /* 0x000fe400000010ff */
[----:B------:R-:W-:Y:S02]  /*18ec0*/  F2FP.BF16.F32.PACK_AB R28, R69, R68 ;  /* 0x00000044451c723e */ /* 0x000fe400000010ff */
[----:B------:R-:W-:Y:S02]  /*18ed0*/  F2FP.BF16.F32.PACK_AB R29, R73, R72 ;  /* 0x00000048491d723e */ /* 0x000fe400000010ff */
[----:B------:R-:W-:-:S02]  /*18ee0*/  F2FP.BF16.F32.PACK_AB R30, R71, R70 ;  /* 0x00000046471e723e */ /* 0x000fc400000010ff */
[----:B------:R-:W-:Y:S01]  /*18ef0*/  F2FP.BF16.F32.PACK_AB R31, R75, R74 ;  /* 0x0000004a4b1f723e */ /* 0x000fe200000010ff */
[----:B------:R-:W-:Y:S01]  /*18f00*/  STSM.16.M88.4 [R86], R8 ;  /* 0x0000000856007844 */ /* 0x000fe20000000200 */
[----:B0-----:R-:W-:Y:S02]  /*18f10*/  F2FP.BF16.F32.PACK_AB R4, R77, R76 ;  /* 0x0000004c4d04723e */ /* 0x001fe400000010ff */
[----:B------:R-:W-:Y:S02]  /*18f20*/  F2FP.BF16.F32.PACK_AB R5, R33, R32 ;  /* 0x000000202105723e */ /* 0x000fe400000010ff */
[----:B------:R-:W-:Y:S02]  /*18f30*/  F2FP.BF16.F32.PACK_AB R6, R79, R78 ;  /* 0x0000004e4f06723e */ /* 0x000fe400000010ff */
[----:B------:R-:W-:Y:S01]  /*18f40*/  F2FP.BF16.F32.PACK_AB R7, R35, R34 ;  /* 0x000000222307723e */ /* 0x000fe200000010ff */
[----:B------:R0:W-:Y:S04]  /*18f50*/  STSM.16.M88.4 [R87], R12 ;  /* 0x0000000c57007844 */ /* 0x0001e80000000200 */
[----:B------:R1:W-:Y:S04]  /*18f60*/  STSM.16.M88.4 [R82], R24 ;  /* 0x0000001852007844 */ /* 0x0003e80000000200 */
[----:B------:R-:W-:Y:S04]  /*18f70*/  STSM.16.M88.4 [R83], R28 ;  /* 0x0000001c53007844 */ /* 0x000fe80000000200 */
[----:B------:R2:W-:Y:S01]  /*18f80*/  STSM.16.M88.4 [R84], R4 ;  /* 0x0000000454007844 */ /* 0x0005e20000000200 */
[----:B------:R-:W-:Y:S01]  /*18f90*/  ISETP.NE.U32.AND P0, PT, RZ, UR4, PT ;  /* 0x00000004ff007c0c */ /* 0x000fe2000bf05070 */
[----:B------:R-:W-:Y:S01]  /*18fa0*/  IMAD.MOV.U32 R0, RZ, RZ, RZ ;  /* 0x000000ffff007224 */ /* 0x000fe200078e00ff */
[----:B------:R-:W-:Y:S01]  /*18fb0*/  ISETP.NE.U32.AND P1, PT, RZ, UR6, PT ;  /* 0x00000006ff007c0c */ /* 0x000fe2000bf25070 */
[----:B0-----:R-:W0:Y:S01]  /*18fc0*/  LDC.64 R12, c[0x0][0xba8] ;  /* 0x0002ea00ff0c7b82 */ /* 0x001e220000000a00 */
[----:B------:R-:W-:-:S07]  /*18fd0*/  ISETP.NE.AND.EX P0, PT, RZ, UR5, PT, P0 ;  /* 0x00000005ff007c0c */ /* 0x000fce000bf05300 */
[----:B------:R-:W-:Y:S01]  /*18fe0*/  BAR.SYNC.DEFER_BLOCKING 0x1, 0x180 ;  /* 0x0046000000007b1d */ /* 0x000fe20000010000 */
[----:B------:R-:W-:Y:S01]  /*18ff0*/  IMAD.MOV.U32 R14, RZ, RZ, 0x9b8 ;  /* 0x000009b8ff0e7424 */ /* 0x000fe200078e00ff */
[----:B------:R-:W-:-:S06]  /*19000*/  ISETP.GT.AND P3, PT, R92, 0x1, PT ;  /* 0x000000015c00780c */ /* 0x000fcc0003f64270 */
[----:B-1----:R-:W1:Y:S01]  /*19010*/  LDC R82, c[0x0][0xbe8] ;  /* 0x0002fa00ff527b82 */ /* 0x002e620000000800 */
[----:B------:R-:W3:Y:S01]  /*19020*/  @P0 LDG.E R0, desc[UR42][R80.64] ;  /* 0x0000002a50000981 */ /* 0x000ee2000c1e1900 */
[----:B------:R-:W-:Y:S01]  /*19030*/  ISETP.NE.AND.EX P1, PT, RZ, UR7, PT, P1 ;  /* 0x00000007ff007c0c */ /* 0x000fe2000bf25310 */
[----:B------:R-:W-:Y:S01]  /*19040*/  ULDC UR6, c[0x0][0xa88] ;  /* 0x0002a20000067ab9 */ /* 0x000fe20000000800 */
[----:B------:R-:W-:-:S04]  /*19050*/  SEL R14, R14, 0x978, P3 ;  /* 0x000009780e0e7807 */ /* 0x000fc80001800000 */
[----:B0-----:R-:W0:Y:S08]  /*19060*/  @!P3 LDC R12, c[0x0][0xb50] ;  /* 0x0002d400ff0cbb82 */ /* 0x001e300000000800 */
[----:B--2---:R-:W2:Y:S08]  /*19070*/  LDC.64 R6, c[0x0][R14+0x220] ;  /* 0x000088000e067b82 */ /* 0x004eb00000000a00 */
[----:B------:R-:W4:Y:S08]  /*19080*/  @P1 LDC.64 R4, c[0x0][0xc08] ;  /* 0x00030200ff041b82 */ /* 0x000f300000000a00 */
[----:B------:R-:W0:Y:S01]  /*19090*/  LDC.64 R8, c[0x0][R14+0x218] ;  /* 0x000086000e087b82 */ /* 0x000e220000000a00 */
[----:B-1----:R-:W-:Y:S01]  /*190a0*/  ISETP.NE.AND P4, PT, R82, 0x1, PT ;  /* 0x000000015200780c */ /* 0x002fe20003f85270 */
[----:B------:R-:W-:-:S06]  /*190b0*/  IMAD.U32 R85, RZ, RZ, UR6 ;  /* 0x00000006ff557e24 */ /* 0x000fcc000f8e00ff */
[----:B------:R-:W1:Y:S01]  /*190c0*/  LDC.64 R10, c[0x0][R14+0x228] ;  /* 0x00008a000e0a7b82 */ /* 0x000e620000000a00 */
[----:B----4-:R-:W-:Y:S01]  /*190d0*/  @P1 IMAD.WIDE R4, R94, 0x4, R4 ;  /* 0x000000045e041825 */ /* 0x010fe200078e0204 */
[----:B------:R-:W-:-:S06]  /*190e0*/  ISETP.NE.U32.AND P2, PT, RZ, UR4, PT ;  /* 0x00000004ff007c0c */ /* 0x000fcc000bf45070 */
[----:B------:R-:W4:Y:S01]  /*190f0*/  @P4 LDC R24, c[0x0][0xbec] ;  /* 0x0002fb00ff184b82 */ /* 0x000f220000000800 */
[----:B------:R2:W5:Y:S01]  /*19100*/  @P1 LDG.E R85, desc[UR42][R4.64] ;  /* 0x0000002a04551981 */ /* 0x000562000c1e1900 */
[----:B------:R-:W-:-:S06]  /*19110*/  ISETP.NE.AND.EX P2, PT, RZ, UR5, PT, P2 ;  /* 0x00000005ff007c0c */ /* 0x000fcc000bf45320 */
[----:B------:R-:W4:Y:S08]  /*19120*/  @P4 LDC R31, c[0x0][0xbf0] ;  /* 0x0002fc00ff1f4b82 */ /* 0x000f300000000800 */
[----:B--2---:R2:W2:Y:S01]  /*19130*/  LDC.64 R4, c[0x0][R14+0x210] ;  /* 0x000084000e047b82 */ /* 0x0044a20000000a00 */
[----:B------:R-:W-:Y:S02]  /*19140*/  SHF.R.S32.HI R15, RZ, 0x1f, R94 ;  /* 0x0000001fff0f7819 */ /* 0x000fe4000001145e */
[----:B------:R-:W-:-:S02]  /*19150*/  SEL R83, R94, RZ, !P2 ;  /* 0x000000ff5e537207 */ /* 0x000fc40005000000 */
[----:B------:R-:W-:-:S03]  /*19160*/  SEL R15, R15, RZ, !P2 ;  /* 0x000000ff0f0f7207 */ /* 0x000fc60005000000 */
[----:B------:R-:W-:Y:S01]  /*19170*/  IMAD R7, R7, R83, RZ ;  /* 0x0000005307077224 */ /* 0x000fe200078e02ff */
[----:B------:R-:W2:Y:S03]  /*19180*/  @!P3 LDC R13, c[0x0][0xb54] ;  /* 0x0002d500ff0dbb82 */ /* 0x000ea60000000800 */
[----:B------:R-:W-:Y:S02]  /*19190*/  IMAD R29, R6, R15, R7 ;  /* 0x0000000f061d7224 */ /* 0x000fe400078e0207 */
[-C--:B0-----:R-:W-:Y:S02]  /*191a0*/  IMAD R27, R9, R90.reuse, RZ ;  /* 0x0000005a091b7224 */ /* 0x081fe400078e02ff */
[----:B------:R-:W-:-:S04]  /*191b0*/  IMAD.WIDE.U32 R8, R8, R90, RZ ;  /* 0x0000005a08087225 */ /* 0x000fc800078e00ff */
[----:B------:R-:W-:-:S04]  /*191c0*/  IMAD.WIDE.U32 R6, R6, R83, RZ ;  /* 0x0000005306067225 */ /* 0x000fc800078e00ff */
[----:B------:R-:W-:Y:S01]  /*191d0*/  IMAD.IADD R15, R93, 0x1, R91 ;  /* 0x000000015d0f7824 */ /* 0x000fe200078e025b */
[----:B------:R-:W-:Y:S01]  /*191e0*/  SEL R25, R88, RZ, P3 ;  /* 0x000000ff58197207 */ /* 0x000fe20001800000 */
[----:B------:R-:W-:Y:S02]  /*191f0*/  IMAD.IADD R29, R7, 0x1, R29 ;  /* 0x00000001071d7824 */ /* 0x000fe400078e021d */
[----:B------:R-:W-:Y:S02]  /*19200*/  IMAD.MOV.U32 R7, RZ, RZ, R15 ;  /* 0x000000ffff077224 */ /* 0x000fe400078e000f */
[----:B------:R-:W-:Y:S02]  /*19210*/  IMAD.IADD R9, R9, 0x1, R27 ;  /* 0x0000000109097824 */ /* 0x000fe400078e021b */
[-C--:B-1----:R-:W-:Y:S02]  /*19220*/  IMAD R27, R11, R25.reuse, RZ ;  /* 0x000000190b1b7224 */ /* 0x082fe400078e02ff */
[----:B------:R-:W-:-:S04]  /*19230*/  IMAD.WIDE.U32 R10, R10, R25, RZ ;  /* 0x000000190a0a7225 */ /* 0x000fc800078e00ff */
[----:B------:R-:W-:Y:S01]  /*19240*/  IMAD.IADD R27, R11, 0x1, R27 ;  /* 0x000000010b1b7824 */ /* 0x000fe200078e021b */
[--C-:B---3--:R-:W-:Y:S01]  /*19250*/  IADD3 R8, P2, P5, R6, R8, R0.reuse ;  /* 0x0000000806087210 */ /* 0x108fe20007d5e000 */
[----:B----4-:R-:W-:Y:S01]  /*19260*/  @P4 IMAD.HI.U32 R6, R15, R24, RZ ;  /* 0x000000180f064227 */ /* 0x010fe200078e00ff */
        /* <DEDUP_REMOVED lines=14> */
[----:B------:R-:W-:Y:S01]  /*19350*/  LEA.HI.X R13, R10, R13, R4, 0x2, P2 ;  /* 0x0000000d0a0d7211 */ /* 0x000fe200010f1404 */
[----:B------:R-:W-:Y:S06]  /*19360*/  @P1 BRA `(.L_x_1304) ;  /* 0x0000000000101947 */ /* 0x000fec0003800000 */
[----:B------:R-:W-:Y:S05]  /*19370*/  @!P0 BRA `(.L_x_1304) ;  /* 0x00000000000c8947 */ /* 0x000fea0003800000 */
[----:B------:R-:W2:Y:S04]  /*19380*/  LDG.E R4, desc[UR42][R80.64] ;  /* 0x0000002a50047981 */ /* 0x000ea8000c1e1900 */
[----:B-----5:R-:W2:Y:S02]  /*19390*/  LDG.E R85, desc[UR42][R80.64+0x4] ;  /* 0x0000042a50557981 */ /* 0x020ea4000c1e1900 */
[----:B--2---:R-:W-:-:S07]  /*193a0*/  IMAD.IADD R85, R85, 0x1, -R4 ;  /* 0x0000000155557824 */ /* 0x004fce00078e0a04 */
.L_x_1304:
        /* <DEDUP_REMOVED lines=13> */
[----:B--2---:R-:W-:-:S04]  /*19480*/  IMAD.IADD R9, R9, 0x1, R91 ;  /* 0x0000000109097824 */ /* 0x004fc800078e025b */
        /* <DEDUP_REMOVED lines=9> */
[----:B------:R-:W5:Y:S04]  /*19520*/  LDL R46, [R1+0x88] ;  /* 0x00008800012e7983 */ /* 0x000f680000100800 */
[----:B------:R-:W5:Y:S01]  /*19530*/  LDL R45, [R1+0x64] ;  /* 0x00006400012d7983 */ /* 0x000f620000100800 */
[----:B------:R-:W3:Y:S03]  /*19540*/  @P4 LDC R39, c[0x0][0xbf0] ;  /* 0x0002fc00ff274b82 */ /* 0x000ee60000000800 */
[----:B------:R-:W5:Y:S04]  /*19550*/  LDL R44, [R1+0x84] ;  /* 0x00008400012c7983 */ /* 0x000f680000100800 */
[----:B------:R-:W5:Y:S01]  /*19560*/  LDL R42, [R1+0x6c] ;  /* 0x00006c00012a7983 */ /* 0x000f620000100800 */
[----:B------:R-:W4:Y:S02]  /*19570*/  S2R R8, SR_TID.X ;  /* 0x0000000000087919 */ /* 0x000f240000002100 */
[----:B----4-:R-:W-:-:S05]  /*19580*/  VIADD R87, R8, 0xffffff80 ;  /* 0xffffff8008577836 */ /* 0x010fca0000000000 */
[----:B------:R-:W-:-:S04]  /*19590*/  SHF.R.S32.HI R86, RZ, 0x1f, R87 ;  /* 0x0000001fff567819 */ /* 0x000fc80000011457 */
[----:B------:R-:W-:-:S04]  /*195a0*/  LEA.HI R86, R86, R87, RZ, 0x2 ;  /* 0x0000005756567211 */ /* 0x000fc800078f10ff */
[----:B------:R-:W-:Y:S02]  /*195b0*/  SHF.R.S32.HI R86, RZ, 0x2, R86 ;  /* 0x00000002ff567819 */ /* 0x000fe40000011456 */
[----:B0-----:R-:W-:-:S04]  /*195c0*/  SHF.R.S32.HI R20, RZ, 0x1f, R87 ;  /* 0x0000001fff147819 */ /* 0x001fc80000011457 */
[----:B------:R-:W-:Y:S01]  /*195d0*/  LEA.HI R20, R20, R87, RZ, 0x2 ;  /* 0x0000005714147211 */ /* 0x000fe200078f10ff */
[----:B------:R-:W-:-:S03]  /*195e0*/  IMAD R21, R84, UR4, RZ ;  /* 0x0000000454157c24 */ /* 0x000fc6000f8e02ff */
[----:B------:R-:W-:Y:S01]  /*195f0*/  LOP3.LUT R20, R20, 0xfffffffc, RZ, 0xc0, !PT ;  /* 0xfffffffc14147812 */ /* 0x000fe200078ec0ff */
[----:B------:R-:W-:-:S04]  /*19600*/  IMAD R21, R0, UR5, R21 ;  /* 0x0000000500157c24 */ /* 0x000fc8000f8e0215 */
[----:B------:R-:W-:Y:S02]  /*19610*/  IMAD.IADD R20, R87, 0x1, -R20 ;  /* 0x0000000157147824 */ /* 0x000fe400078e0a14 */
[C---:B------:R-:W-:Y:S01]  /*19620*/  IMAD.IADD R43, R86.reuse, 0x1, R91 ;  /* 0x00000001562b7824 */ /* 0x040fe200078e025b */
[----:B------:R-:W-:Y:S01]  /*19630*/  BSSY B1, `(.L_x_1306) ;  /* 0x000005f000017945 */ /* 0x000fe20003800000 */
[----:B--2---:R-:W-:-:S04]  /*19640*/  IMAD R5, R86, 0x20, R81 ;  /* 0x0000002056057824 */ /* 0x004fc800078e0251 */
[----:B------:R-:W-:-:S03]  /*19650*/  IMAD.WIDE R2, R5, 0x2, R2 ;  /* 0x0000000205027825 */ /* 0x000fc600078e0202 */
[C---:B------:R-:W-:Y:S02]  /*19660*/  IADD3 R5, P5, R2.reuse, 0x7800, RZ ;  /* 0x0000780002057810 */ /* 0x040fe40007fbe0ff */
[C---:B------:R-:W-:Y:S02]  /*19670*/  IADD3 R9, P0, R2.reuse, 0x1800, RZ ;  /* 0x0000180002097810 */ /* 0x040fe40007f1e0ff */
[C---:B------:R-:W-:Y:S02]  /*19680*/  IADD3 R13, P1, R2.reuse, 0x3000, RZ ;  /* 0x00003000020d7810 */ /* 0x040fe40007f3e0ff */
[C---:B------:R-:W-:Y:S02]  /*19690*/  IADD3 R25, P2, R2.reuse, 0x4800, RZ ;  /* 0x0000480002197810 */ /* 0x040fe40007f5e0ff */
[C---:B------:R-:W-:Y:S02]  /*196a0*/  IADD3 R29, P3, R2.reuse, 0x6000, RZ ;  /* 0x00006000021d7810 */ /* 0x040fe40007f7e0ff */
[----:B------:R-:W-:-:S02]  /*196b0*/  LOP3.LUT R7, R2, 0x180, RZ, 0xc0, !PT ;  /* 0x0000018002077812 */ /* 0x000fc400078ec0ff */
[----:B------:R-:W-:Y:S02]  /*196c0*/  LOP3.LUT R4, R5, 0x180, RZ, 0xc0, !PT ;  /* 0x0000018005047812 */ /* 0x000fe400078ec0ff */
[----:B------:R-:W-:Y:S02]  /*196d0*/  LOP3.LUT R8, R9, 0x180, RZ, 0xc0, !PT ;  /* 0x0000018009087812 */ /* 0x000fe400078ec0ff */
[----:B------:R-:W-:Y:S02]  /*196e0*/  LOP3.LUT R12, R13, 0x180, RZ, 0xc0, !PT ;  /* 0x000001800d0c7812 */ /* 0x000fe400078ec0ff */
[----:B------:R-:W-:Y:S02]  /*196f0*/  LOP3.LUT R24, R25, 0x180, RZ, 0xc0, !PT ;  /* 0x0000018019187812 */ /* 0x000fe400078ec0ff */
[----:B------:R-:W-:Y:S02]  /*19700*/  LOP3.LUT R28, R29, 0x180, RZ, 0xc0, !PT ;  /* 0x000001801d1c7812 */ /* 0x000fe400078ec0ff */
[----:B------:R-:W-:-:S02]  /*19710*/  SHF.R.U64 R7, R7, 0x3, RZ ;  /* 0x0000000307077819 */ /* 0x000fc400000012ff */
[----:B------:R-:W-:Y:S02]  /*19720*/  SHF.R.U64 R4, R4, 0x3, RZ ;  /* 0x0000000304047819 */ /* 0x000fe400000012ff */
[----:B------:R-:W-:Y:S02]  /*19730*/  SHF.R.U64 R8, R8, 0x3, RZ ;  /* 0x0000000308087819 */ /* 0x000fe400000012ff */
[----:B------:R-:W-:Y:S02]  /*19740*/  SHF.R.U64 R12, R12, 0x3, RZ ;  /* 0x000000030c0c7819 */ /* 0x000fe400000012ff */
[----:B------:R-:W-:Y:S02]  /*19750*/  SHF.R.U64 R24, R24, 0x3, RZ ;  /* 0x0000000318187819 */ /* 0x000fe400000012ff */
[----:B------:R-:W-:Y:S02]  /*19760*/  SHF.R.U64 R28, R28, 0x3, RZ ;  /* 0x000000031c1c7819 */ /* 0x000fe400000012ff */
        /* <DEDUP_REMOVED lines=11> */
[----:B------:R-:W5:Y:S04]  /*19820*/  LD.E.128 R8, desc[UR42][R8.64] ;  /* 0x0000002a08087980 */ /* 0x000f68000c101d00 */
[----:B------:R0:W5:Y:S04]  /*19830*/  LD.E.128 R4, desc[UR42][R2.64] ;  /* 0x0000002a02047980 */ /* 0x000168000c101d00 */
[----:B------:R-:W5:Y:S04]  /*19840*/  LD.E.128 R12, desc[UR42][R12.64] ;  /* 0x0000002a0c0c7980 */ /* 0x000f68000c101d00 */
[----:B------:R-:W5:Y:S01]  /*19850*/  LD.E.128 R24, desc[UR42][R24.64] ;  /* 0x0000002a18187980 */ /* 0x000f62000c101d00 */
[----:B0-----:R-:W-:Y:S01]  /*19860*/  IMAD.WIDE.U32 R2, R0, UR4, RZ ;  /* 0x0000000400027c25 */ /* 0x001fe2000f8e00ff */
[----:B------:R-:W-:-:S02]  /*19870*/  ULDC.64 UR4, c[0x0][0xae8] ;  /* 0x0002ba0000047ab9 */ /* 0x000fc40000000a00 */
[----:B------:R-:W5:Y:S01]  /*19880*/  LD.E.128 R28, desc[UR42][R28.64] ;  /* 0x0000002a1c1c7980 */ /* 0x000f62000c101d00 */
[----:B------:R-:W-:Y:S02]  /*19890*/  IMAD R0, R20, 0x60, R86 ;  /* 0x0000006014007824 */ /* 0x000fe400078e0256 */
[----:B------:R-:W-:Y:S01]  /*198a0*/  IMAD.IADD R3, R3, 0x1, R21 ;  /* 0x0000000103037824 */ /* 0x000fe200078e0215 */
[----:B------:R-:W5:Y:S01]  /*198b0*/  LD.E.128 R32, desc[UR42][R32.64] ;  /* 0x0000002a20207980 */ /* 0x000f62000c101d00 */
[----:B------:R-:W-:Y:S02]  /*198c0*/  IMAD.IADD R36, R91, 0x1, R0 ;  /* 0x000000015b247824 */ /* 0x000fe400078e0200 */
[----:B------:R-:W-:Y:S01]  /*198d0*/  IMAD.WIDE.U32 R2, R90, UR4, R2 ;  /* 0x000000045a027c25 */ /* 0x000fe2000f8e0002 */
[----:B------:R-:W-:Y:S01]  /*198e0*/  SHF.R.S32.HI R20, RZ, 0x1f, R83 ;  /* 0x0000001fff147819 */ /* 0x000fe20000011453 */
[----:B------:R-:W-:Y:S01]  /*198f0*/  @!PT LDS RZ, [RZ] ;  /* 0x00000000fffff984 */ /* 0x000fe20000000800 */
[----:B------:R-:W-:Y:S01]  /*19900*/  @!PT LDS RZ, [RZ] ;  /* 0x00000000fffff984 */ /* 0x000fe20000000800 */
[----:B------:R-:W-:Y:S01]  /*19910*/  @!PT LDS RZ, [RZ] ;  /* 0x00000000fffff984 */ /* 0x000fe20000000800 */
[----:B------:R-:W-:Y:S01]  /*19920*/  @!PT LDS RZ, [RZ] ;  /* 0x00000000fffff984 */ /* 0x000fe20000000800 */
[----:B------:R0:W-:Y:S06]  /*19930*/  MEMBAR.ALL.CTA ;  /* 0x0000000000007992 */ /* 0x0001ec0000008000 */
[----:B0-----:R-:W0:Y:S01]  /*19940*/  FENCE.VIEW.ASYNC.S ;  /* 0x00000000000073c6 */ /* 0x001e220000000000 */
[----:B-1----:R-:W-:-:S04]  /*19950*/  @P4 IMAD.HI.U32 R0, R36, R37, RZ ;  /* 0x0000002524004227 */ /* 0x002fc800078e00ff */
[----:B------:R-:W-:Y:S01]  /*19960*/  IMAD R3, R90, UR5, R3 ;  /* 0x000000055a037c24 */ /* 0x000fe2000f8e0203 */
[----:B------:R-:W-:Y:S01]  /*19970*/  ULDC.64 UR4, c[0x0][0xaf0] ;  /* 0x0002bc0000047ab9 */ /* 0x000fe20000000a00 */
[----:B------:R-:W-:Y:S01]  /*19980*/  IMAD.MOV.U32 R21, RZ, RZ, R36 ;  /* 0x000000ffff157224 */ /* 0x000fe200078e0024 */
[----:B---3--:R-:W-:Y:S01]  /*19990*/  @P4 SHF.R.U32.HI R21, RZ, R39, R0 ;  /* 0x00000027ff154219 */ /* 0x008fe20000011600 */
[----:B------:R-:W-:Y:S02]  /*199a0*/  IMAD R20, R20, UR4, RZ ;  /* 0x0000000414147c24 */ /* 0x000fe4000f8e02ff */
[----:B------:R-:W-:Y:S01]  /*199b0*/  IMAD.WIDE.U32 R2, R83, UR4, R2 ;  /* 0x0000000453027c25 */ /* 0x000fe2000f8e0002 */
[----:B------:R-:W-:-:S03]  /*199c0*/  SHF.R.S32.HI R0, RZ, 0x1f, R21 ;  /* 0x0000001fff007819 */ /* 0x000fc60000011415 */
[----:B------:R-:W-:Y:S01]  /*199d0*/  IMAD R37, R83, UR5, R20 ;  /* 0x0000000553257c24 */ /* 0x000fe2000f8e0214 */
[----:B------:R-:W-:Y:S01]  /*199e0*/  ULDC.64 UR4, c[0x0][0xae0] ;  /* 0x0002b80000047ab9 */ /* 0x000fe20000000a00 */
[----:B------:R-:W-:Y:S02]  /*199f0*/  IMAD.MOV R39, RZ, RZ, -R21 ;  /* 0x000000ffff277224 */ /* 0x000fe400078e0a15 */
[----:B------:R-:W-:Y:S02]  /*19a00*/  IMAD.IADD R3, R3, 0x1, R37 ;  /* 0x0000000103037824 */ /* 0x000fe400078e0225 */
[----:B------:R-:W-:Y:S02]  /*19a10*/  IMAD R0, R0, UR4, RZ ;  /* 0x0000000400007c24 */ /* 0x000fe4000f8e02ff */
[----:B------:R-:W-:Y:S02]  /*19a20*/  IMAD R37, R82, R39, R36 ;  /* 0x0000002752257224 */ /* 0x000fe400078e0224 */
[----:B------:R-:W-:-:S02]  /*19a30*/  IMAD R39, R21, UR5, R0 ;  /* 0x0000000515277c24 */ /* 0x000fc4000f8e0200 */
[----:B------:R-:W-:Y:S01]  /*19a40*/  IMAD.WIDE.U32 R2, R21, UR4, R2 ;  /* 0x0000000415027c25 */ /* 0x000fe2000f8e0002 */
[----:B------:R-:W-:Y:S01]  /*19a50*/  SHF.R.S32.HI R0, RZ, 0x1f, R37 ;  /* 0x0000001fff007819 */ /* 0x000fe20000011425 */
[----:B------:R-:W-:Y:S02]  /*19a60*/  ULDC.64 UR4, c[0x0][0xad8] ;  /* 0x0002b60000047ab9 */ /* 0x000fe40000000a00 */
[----:B------:R-:W-:Y:S02]  /*19a70*/  IMAD.IADD R3, R3, 0x1, R39 ;  /* 0x0000000103037824 */ /* 0x000fe400078e0227 */
        /* <DEDUP_REMOVED lines=10> */
[----:B0-----:R0:W1:Y:S01]  /*19b20*/  SHFL.IDX PT, R20, R40, RZ, 0x1c1f ;  /* 0x001c1fff28147589 */ /* 0x00106200000e0000 */
[----:B------:R0:W-:Y:S03]  /*19b30*/  SYNCS.ARRIVE.TRANS64.RED.A1T0 RZ, [R0+URZ], RZ ;  /* 0x000000ff00ff79a7 */ /* 0x0001e6000810043f */
[----:B------:R0:W2:Y:S01]  /*19b40*/  SHFL.IDX PT, R21, R41, RZ, 0x1c1f ;  /* 0x001c1fff29157589 */ /* 0x0000a200000e0000 */
[----:B------:R-:W-:Y:S05]  /*19b50*/  @P0 BRA `(.L_x_1307) ;  /* 0x0000000000300947 */ /* 0x000fea0003800000 */
[----:B------:R-:W-:Y:S02]  /*19b60*/  ULDC UR4, c[0x0][0xac8] ;  /* 0x0002b20000047ab9 */ /* 0x000fe40000000800 */
[----:B-----5:R-:W-:Y:S02]  /*19b70*/  ISETP.GE.AND P1, PT, R45, UR4, PT ;  /* 0x000000042d007c0c */ /* 0x020fe4000bf26270 */
[----:B------:R-:W-:Y:S02]  /*19b80*/  ISETP.GE.AND P2, PT, R42, UR4, PT ;  /* 0x000000042a007c0c */ /* 0x000fe4000bf46270 */
[----:B------:R-:W-:-:S09]  /*19b90*/  ISETP.GE.AND P0, PT, R81, UR4, PT ;  /* 0x0000000451007c0c */ /* 0x000fd2000bf06270 */
[-C--:B-1----:R-:W-:Y:S02]  /*19ba0*/  @!P1 LEA R36, P3, R45, R20.reuse, 0x1 ;  /* 0x000000142d249211 */ /* 0x082fe400078608ff */
[C---:B------:R-:W-:Y:S02]  /*19bb0*/  @!P2 LEA R38, P4, R42.reuse, R20, 0x1 ;  /* 0x000000142a26a211 */ /* 0x040fe400078808ff */
[----:B--2---:R-:W-:Y:S01]  /*19bc0*/  @!P0 IMAD.WIDE R2, R81, 0x2, R20 ;  /* 0x0000000251028825 */ /* 0x004fe200078e0214 */
[-C--:B------:R-:W-:Y:S02]  /*19bd0*/  @!P1 LEA.HI.X R37, R45, R21.reuse, R46, 0x1, P3 ;  /* 0x000000152d259211 */ /* 0x080fe400018f0c2e */
[----:B------:R-:W-:Y:S02]  /*19be0*/  @!P2 LEA.HI.X R39, R42, R21, R44, 0x1, P4 ;  /* 0x000000152a27a211 */ /* 0x000fe400020f0c2c */
[----:B------:R3:W-:Y:S04]  /*19bf0*/  @!P0 ST.E.128 desc[UR42][R2.64], R4 ;  /* 0x0000000402008985 */ /* 0x0007e8000c101d2a */
[----:B------:R3:W-:Y:S04]  /*19c00*/  @!P1 ST.E.128 desc[UR42][R36.64], R12 ;  /* 0x0000000c24009985 */ /* 0x0007e8000c101d2a */
[----:B------:R3:W-:Y:S02]  /*19c10*/  @!P2 ST.E.128 desc[UR42][R38.64], R28 ;  /* 0x0000001c2600a985 */ /* 0x0007e4000c101d2a */
.L_x_1307:
[----:B------:R-:W-:Y:S05]  /*19c20*/  BSYNC B1 ;  /* 0x0000000000017941 */ /* 0x000fea0003800000 */
.L_x_1306:
[----:B---3--:R-:W-:Y:S01]  /*19c30*/  VIADD R3, R43, 0x60 ;  /* 0x000000602b037836 */ /* 0x008fe20000000000 */
[----:B-----5:R3:W4:Y:S04]  /*19c40*/  SHFL.IDX PT, R5, R41, 0x1, 0x1c1f ;  /* 0x003c1f0029057f89 */ /* 0x02072800000e0000 */
        /* <DEDUP_REMOVED lines=17> */
.L_x_1305:
[----:B0-----:R-:W0:Y:S01]  /*19d60*/  @P4 LDC R4, c[0x0][0xbec] ;  /* 0x0002fb00ff044b82 */ /* 0x001e220000000800 */
[----:B------:R-:W-:Y:S01]  /*19d70*/  ULDC.64 UR4, c[0x0][0xb08] ;  /* 0x0002c20000047ab9 */ /* 0x000fe20000000a00 */
[----:B------:R-:W-:Y:S01]  /*19d80*/  ULDC.64 UR6, c[0x0][0xb30] ;  /* 0x0002cc0000067ab9 */ /* 0x000fe20000000a00 */
[----:B------:R-:W-:Y:S01]  /*19d90*/  IMAD R5, R84, UR4, RZ ;  /* 0x0000000454057c24 */ /* 0x000fe2000f8e02ff */
[----:B------:R-:W-:Y:S01]  /*19da0*/  ISETP.GE.AND P0, PT, R9, R80, PT ;  /* 0x000000500900720c */ /* 0x000fe20003f06270 */
[C---:B------:R-:W-:Y:S01]  /*19db0*/  IMAD.WIDE.U32 R2, R0.reuse, UR4, RZ ;  /* 0x0000000400027c25 */ /* 0x040fe2000f8e00ff */
[----:B------:R-:W-:Y:S02]  /*19dc0*/  BSSY B1, `(.L_x_1309) ;  /* 0x0000073000017945 */ /* 0x000fe40003800000 */
[----:B------:R-:W1:Y:S01]  /*19dd0*/  @P4 LDC R13, c[0x0][0xbf0] ;  /* 0x0002fc00ff0d4b82 */ /* 0x000e620000000800 */
[----:B------:R-:W-:Y:S01]  /*19de0*/  IMAD R5, R0, UR5, R5 ;  /* 0x0000000500057c24 */ /* 0x000fe2000f8e0205 */
[----:B------:R-:W-:Y:S01]  /*19df0*/  ULDC.64 UR4, c[0x0][0xb38] ;  /* 0x0002ce0000047ab9 */ /* 0x000fe20000000a00 */
[----:B------:R-:W-:Y:S01]  /*19e00*/  SHF.R.S32.HI R0, RZ, 0x1f, R83 ;  /* 0x0000001fff007819 */ /* 0x000fe20000011453 */
[----:B------:R-:W-:-:S02]  /*19e10*/  VIADD R84, R23, 0x8 ;  /* 0x0000000817547836 */ /* 0x000fc40000000000 */
[----:B------:R-:W-:Y:S02]  /*19e20*/  IMAD.IADD R3, R3, 0x1, R5 ;  /* 0x0000000103037824 */ /* 0x000fe400078e0205 */
[----:B------:R-:W-:Y:S01]  /*19e30*/  IMAD.MOV.U32 R5, RZ, RZ, R15 ;  /* 0x000000ffff057224 */ /* 0x000fe200078e000f */
[----:B------:R-:W-:Y:S01]  /*19e40*/  SHF.R.S32.HI R85, RZ, 0x1f, R84 ;  /* 0x0000001fff557819 */ /* 0x000fe20000011454 */
[----:B------:R-:W-:-:S04]  /*19e50*/  IMAD.WIDE.U32 R2, R90, UR4, R2 ;  /* 0x000000045a027c25 */ /* 0x000fc8000f8e0002 */
[----:B------:R-:W-:Y:S01]  /*19e60*/  IMAD R3, R90, UR5, R3 ;  /* 0x000000055a037c24 */ /* 0x000fe2000f8e0203 */
[----:B------:R-:W-:Y:S01]  /*19e70*/  ULDC.64 UR4, c[0x0][0xb40] ;  /* 0x0002d00000047ab9 */ /* 0x000fe20000000a00 */
[----:B0-----:R-:W-:-:S04]  /*19e80*/  @P4 IMAD.HI.U32 R4, R15, R4, RZ ;  /* 0x000000040f044227 */ /* 0x001fc800078e00ff */
[----:B------:R-:W-:Y:S02]  /*19e90*/  IMAD R0, R0, UR4, RZ ;  /* 0x0000000400007c24 */ /* 0x000fe4000f8e02ff */
[----:B------:R-:W-:Y:S01]  /*19ea0*/  IMAD.WIDE.U32 R2, R83, UR4, R2 ;  /* 0x0000000453027c25 */ /* 0x000fe2000f8e0002 */
[----:B-1----:R-:W-:-:S03]  /*19eb0*/  @P4 SHF.R.U32.HI R5, RZ, R13, R4 ;  /* 0x0000000dff054219 */ /* 0x002fc60000011604 */
[----:B------:R-:W-:Y:S01]  /*19ec0*/  IMAD R7, R83, UR5, R0 ;  /* 0x0000000553077c24 */ /* 0x000fe2000f8e0200 */
[----:B------:R-:W-:Y:S01]  /*19ed0*/  ULDC.64 UR4, c[0x0][0xb48] ;  /* 0x0002d20000047ab9 */ /* 0x000fe20000000a00 */
[----:B------:R-:W-:Y:S01]  /*19ee0*/  SHF.R.S32.HI R0, RZ, 0x1f, R5 ;  /* 0x0000001fff007819 */ /* 0x000fe20000011405 */
[----:B------:R-:W-:Y:S01]  /*19ef0*/  VIADD R4, R16, 0x19c20 ;  /* 0x00019c2010047836 */ /* 0x000fe20000000000 */
[----:B------:R-:W-:Y:S01]  /*19f00*/  SHF.R.S32.HI R83, RZ, 0x1f, R23 ;  /* 0x0000001fff537819 */ /* 0x000fe20000011417 */
[----:B------:R-:W-:Y:S02]  /*19f10*/  IMAD.IADD R3, R3, 0x1, R7 ;  /* 0x0000000103037824 */ /* 0x000fe400078e0207 */
[----:B------:R-:W-:Y:S01]  /*19f20*/  IMAD.MOV R7, RZ, RZ, -R5 ;  /* 0x000000ffff077224 */ /* 0x000fe200078e0a05 */
[----:B------:R-:W-:Y:S01]  /*19f30*/  PRMT R4, RZ, 0x654, R4 ;  /* 0x00000654ff047816 */ /* 0x000fe20000000004 */
[----:B------:R-:W-:-:S03]  /*19f40*/  IMAD.WIDE.U32 R2, R88, UR4, R2 ;  /* 0x0000000458027c25 */ /* 0x000fc6000f8e0002 */
[----:B------:R0:W-:Y:S01]  /*19f50*/  SYNCS.ARRIVE.TRANS64.RED.A1T0 RZ, [R4+URZ], RZ ;  /* 0x000000ff04ff79a7 */ /* 0x0001e2000810043f */
        /* <DEDUP_REMOVED lines=13> */
[C---:B------:R-:W-:Y:S01]  /*1a030*/  LEA R28, P1, R2.reuse, UR4, 0x2 ;  /* 0x00000004021c7c11 */ /* 0x040fe2000f8210ff */
[C---:B------:R-:W-:Y:S02]  /*1a040*/  VIADD R86, R23.reuse, 0x10 ;  /* 0x0000001017567836 */ /* 0x040fe40000000000 */
[C---:B------:R-:W-:Y:S01]  /*1a050*/  VIADD R88, R23.reuse, 0x18 ;  /* 0x0000001817587836 */ /* 0x040fe20000000000 */
[----:B------:R-:W-:Y:S01]  /*1a060*/  LEA.HI.X R30, R2, UR5, R3, 0x2, P1 ;  /* 0x00000005021e7c11 */ /* 0x000fe200088f1403 */
[C---:B------:R-:W-:Y:S01]  /*1a070*/  VIADD R90, R23.reuse, 0x20 ;  /* 0x00000020175a7836 */ /* 0x040fe20000000000 */
[----:B------:R0:W1:Y:S01]  /*1a080*/  SHFL.IDX PT, R81, R28, RZ, 0x1c1f ;  /* 0x001c1fff1c517589 */ /* 0x00006200000e0000 */
[C---:B------:R-:W-:Y:S01]  /*1a090*/  VIADD R26, R23.reuse, 0x28 ;  /* 0x00000028171a7836 */ /* 0x040fe20000000000 */
[----:B------:R-:W-:Y:S01]  /*1a0a0*/  SHF.R.S32.HI R87, RZ, 0x1f, R86 ;  /* 0x0000001fff577819 */ /* 0x000fe20000011456 */
[C---:B------:R-:W-:Y:S01]  /*1a0b0*/  VIADD R24, R23.reuse, 0x30 ;  /* 0x0000003017187836 */ /* 0x040fe20000000000 */
[----:B------:R0:W2:Y:S01]  /*1a0c0*/  SHFL.IDX PT, R82, R30, RZ, 0x1c1f ;  /* 0x001c1fff1e527589 */ /* 0x0000a200000e0000 */
[C---:B------:R-:W-:Y:S01]  /*1a0d0*/  VIADD R20, R23.reuse, 0x38 ;  /* 0x0000003817147836 */ /* 0x040fe20000000000 */
[----:B------:R-:W-:Y:S01]  /*1a0e0*/  SHF.R.S32.HI R89, RZ, 0x1f, R88 ;  /* 0x0000001fff597819 */ /* 0x000fe20000011458 */
        /* <DEDUP_REMOVED lines=10> */
[----:B------:R-:W-:Y:S01]  /*1a190*/  VIADD R94, R23, 0x50 ;  /* 0x00000050175e7836 */ /* 0x000fe20000000000 */
[----:B------:R-:W-:-:S02]  /*1a1a0*/  SHF.R.S32.HI R21, RZ, 0x1f, R0 ;  /* 0x0000001fff157819 */ /* 0x000fc40000011400 */
[----:B------:R-:W-:Y:S02]  /*1a1b0*/  SHF.R.S32.HI R93, RZ, 0x1f, R93 ;  /* 0x0000001fff5d7819 */ /* 0x000fe4000001145d */
[----:B------:R-:W-:Y:S01]  /*1a1c0*/  SHF.R.S32.HI R95, RZ, 0x1f, R95 ;  /* 0x0000001fff5f7819 */ /* 0x000fe2000001145f */
[----:B0-----:R-:W-:Y:S06]  /*1a1d0*/  @P0 BRA `(.L_x_1310) ;  /* 0x0000000000c40947 */ /* 0x001fec0003800000 */
[----:B------:R-:W-:Y:S02]  /*1a1e0*/  ULDC UR4, c[0x0][0xac8] ;  /* 0x0002b20000047ab9 */ /* 0x000fe40000000800 */
[----:B------:R-:W-:Y:S02]  /*1a1f0*/  ISETP.GE.AND P2, PT, R23, UR4, PT ;  /* 0x0000000417007c0c */ /* 0x000fe4000bf46270 */
[----:B------:R-:W-:Y:S02]  /*1a200*/  ISETP.GE.AND P4, PT, R84, UR4, PT ;  /* 0x0000000454007c0c */ /* 0x000fe4000bf86270 */
[----:B------:R-:W-:Y:S02]  /*1a210*/  ISETP.GE.AND P3, PT, R86, UR4, PT ;  /* 0x0000000456007c0c */ /* 0x000fe4000bf66270 */
[----:B------:R-:W-:-:S07]  /*1a220*/  ISETP.GE.AND P0, PT, R88, UR4, PT ;  /* 0x0000000458007c0c */ /* 0x000fce000bf06270 */
[CC--:B-1----:R-:W-:Y:S02]  /*1a230*/  @!P2 LEA R4, P1, R23.reuse, R81.reuse, 0x2 ;  /* 0x000000511704a211 */ /* 0x0c2fe400078210ff */
[----:B------:R-:W-:Y:S02]  /*1a240*/  @!P4 LEA R6, P6, R84, R81, 0x2 ;  /* 0x000000515406c211 */ /* 0x000fe400078c10ff */
[-C--:B--2---:R-:W-:Y:S02]  /*1a250*/  @!P2 LEA.HI.X R5, R23, R82.reuse, R83, 0x2, P1 ;  /* 0x000000521705a211 */ /* 0x084fe400008f1453 */
[----:B------:R-:W-:Y:S02]  /*1a260*/  ISETP.GE.AND P1, PT, R90, UR4, PT ;  /* 0x000000045a007c0c */ /* 0x000fe4000bf26270 */
[----:B------:R-:W-:Y:S01]  /*1a270*/  @!P4 LEA.HI.X R7, R84, R82, R85, 0x2, P6 ;  /* 0x000000525407c211 */ /* 0x000fe200030f1455 */
[----:B------:R-:W-:Y:S01]  /*1a280*/  @!P2 ST.E.64 desc[UR42][R4.64], R36 ;  /* 0x000000240400a985 */ /* 0x000fe2000c101b2a */
[----:B------:R-:W-:-:S02]  /*1a290*/  ISETP.GE.AND P2, PT, R26, UR4, PT ;  /* 0x000000041a007c0c */ /* 0x000fc4000bf46270 */
[-C--:B------:R-:W-:Y:S01]  /*1a2a0*/  @!P3 LEA R2, P5, R86, R81.reuse, 0x2 ;  /* 0x000000515602b211 */ /* 0x080fe200078a10ff */
[----:B------:R-:W-:Y:S01]  /*1a2b0*/  @!P4 ST.E.64 desc[UR42][R6.64], R38 ;  /* 0x000000260600c985 */ /* 0x000fe2000c101b2a */
[----:B------:R-:W-:Y:S02]  /*1a2c0*/  ISETP.GE.AND P4, PT, R24, UR4, PT ;  /* 0x0000000418007c0c */ /* 0x000fe4000bf86270 */
[-C--:B------:R-:W-:Y:S02]  /*1a2d0*/  @!P3 LEA.HI.X R3, R86, R82.reuse, R87, 0x2, P5 ;  /* 0x000000525603b211 */ /* 0x080fe400028f1457 */
[-C--:B------:R-:W-:Y:S02]  /*1a2e0*/  @!P0 LEA R8, P6, R88, R81.reuse, 0x2 ;  /* 0x0000005158088211 */ /* 0x080fe400078c10ff */
[----:B------:R-:W-:Y:S01]  /*1a2f0*/  @!P1 LEA R14, P5, R90, R81, 0x2 ;  /* 0x000000515a0e9211 */ /* 0x000fe200078a10ff */
[----:B------:R0:W-:Y:S01]  /*1a300*/  @!P3 ST.E.64 desc[UR42][R2.64], R44 ;  /* 0x0000002c0200b985 */ /* 0x0001e2000c101b2a */
[----:B------:R-:W-:-:S02]  /*1a310*/  @!P0 LEA.HI.X R9, R88, R82, R89, 0x2, P6 ;  /* 0x0000005258098211 */ /* 0x000fc400030f1459 */
[----:B------:R-:W-:Y:S02]  /*1a320*/  ISETP.GE.AND P3, PT, R20, UR4, PT ;  /* 0x0000000414007c0c */ /* 0x000fe4000bf66270 */
[----:B------:R-:W-:Y:S01]  /*1a330*/  @!P2 LEA R12, P6, R26, R81, 0x2 ;  /* 0x000000511a0ca211 */ /* 0x000fe200078c10ff */
[----:B------:R-:W-:Y:S01]  /*1a340*/  @!P0 ST.E.64 desc[UR42][R8.64], R46 ;  /* 0x0000002e08008985 */ /* 0x000fe2000c101b2a */
[-C--:B------:R-:W-:Y:S02]  /*1a350*/  @!P1 LEA.HI.X R15, R90, R82.reuse, R91, 0x2, P5 ;  /* 0x000000525a0f9211 */ /* 0x080fe400028f145b */
[----:B------:R-:W-:Y:S02]  /*1a360*/  @!P2 LEA.HI.X R13, R26, R82, R31, 0x2, P6 ;  /* 0x000000521a0da211 */ /* 0x000fe400030f141f */
[----:B------:R-:W-:Y:S01]  /*1a370*/  ISETP.GE.AND P0, PT, R10, UR4, PT ;  /* 0x000000040a007c0c */ /* 0x000fe2000bf06270 */
[----:B------:R-:W-:Y:S01]  /*1a380*/  @!P1 ST.E.64 desc[UR42][R14.64], R52 ;  /* 0x000000340e009985 */ /* 0x000fe2000c101b2a */
[----:B------:R-:W-:-:S02]  /*1a390*/  ISETP.GE.AND P5, PT, R0, UR4, PT ;  /* 0x0000000400007c0c */ /* 0x000fc4000bfa6270 */
[-C--:B0-----:R-:W-:Y:S01]  /*1a3a0*/  @!P4 LEA R2, P1, R24, R81.reuse, 0x2 ;  /* 0x000000511802c211 */ /* 0x081fe200078210ff */
[----:B------:R0:W-:Y:S01]  /*1a3b0*/  @!P2 ST.E.64 desc[UR42][R12.64], R54 ;  /* 0x000000360c00a985 */ /* 0x0001e2000c101b2a */
[----:B------:R-:W-:Y:S02]  /*1a3c0*/  ISETP.GE.AND P2, PT, R94, UR4, PT ;  /* 0x000000045e007c0c */ /* 0x000fe4000bf46270 */
[----:B------:R-:W-:Y:S02]  /*1a3d0*/  @!P4 LEA.HI.X R3, R24, R82, R29, 0x2, P1 ;  /* 0x000000521803c211 */ /* 0x000fe400008f141d */
[----:B------:R-:W-:Y:S02]  /*1a3e0*/  ISETP.GE.AND P1, PT, R92, UR4, PT ;  /* 0x000000045c007c0c */ /* 0x000fe4000bf26270 */
[-C--:B------:R-:W-:Y:S01]  /*1a3f0*/  @!P3 LEA R6, P6, R20, R81.reuse, 0x2 ;  /* 0x000000511406b211 */ /* 0x080fe200078c10ff */
[----:B------:R3:W-:Y:S01]  /*1a400*/  @!P4 ST.E.64 desc[UR42][R2.64], R60 ;  /* 0x0000003c0200c985 */ /* 0x0007e2000c101b2a */
[----:B------:R-:W-:-:S02]  /*1a410*/  @!P0 LEA R4, P4, R10, R81, 0x2 ;  /* 0x000000510a048211 */ /* 0x000fc400078810ff */
[-C--:B------:R-:W-:Y:S02]  /*1a420*/  @!P3 LEA.HI.X R7, R20, R82.reuse, R27, 0x2, P6 ;  /* 0x000000521407b211 */ /* 0x080fe400030f141b */
[-C--:B------:R-:W-:Y:S02]  /*1a430*/  @!P0 LEA.HI.X R5, R10, R82.reuse, R25, 0x2, P4 ;  /* 0x000000520a058211 */ /* 0x080fe400020f1419 */
[-C--:B0-----:R-:W-:Y:S01]  /*1a440*/  @!P2 LEA R12, P4, R94, R81.reuse, 0x2 ;  /* 0x000000515e0ca211 */ /* 0x081fe200078810ff */
[----:B------:R3:W-:Y:S01]  /*1a450*/  @!P3 ST.E.64 desc[UR42][R6.64], R62 ;  /* 0x0000003e0600b985 */ /* 0x0007e2000c101b2a */
[-C--:B------:R-:W-:Y:S02]  /*1a460*/  @!P5 LEA R8, P3, R0, R81.reuse, 0x2 ;  /* 0x000000510008d211 */ /* 0x080fe400078610ff */
[----:B------:R-:W-:Y:S01]  /*1a470*/  @!P1 LEA R14, P6, R92, R81, 0x2 ;  /* 0x000000515c0e9211 */ /* 0x000fe200078c10ff */
[----:B------:R3:W-:Y:S01]  /*1a480*/  @!P0 ST.E.64 desc[UR42][R4.64], R68 ;  /* 0x0000004404008985 */ /* 0x0007e2000c101b2a */
[----:B------:R-:W-:-:S02]  /*1a490*/  @!P5 LEA.HI.X R9, R0, R82, R21, 0x2, P3 ;  /* 0x000000520009d211 */ /* 0x000fc400018f1415 */
[-C--:B------:R-:W-:Y:S02]  /*1a4a0*/  @!P2 LEA.HI.X R13, R94, R82.reuse, R95, 0x2, P4 ;  /* 0x000000525e0da211 */ /* 0x080fe400020f145f */
[----:B------:R-:W-:Y:S01]  /*1a4b0*/  @!P1 LEA.HI.X R15, R92, R82, R93, 0x2, P6 ;  /* 0x000000525c0f9211 */ /* 0x000fe200030f145d */
[----:B------:R3:W-:Y:S04]  /*1a4c0*/  @!P5 ST.E.64 desc[UR42][R8.64], R70 ;  /* 0x000000460800d985 */ /* 0x0007e8000c101b2a */
[----:B------:R3:W-:Y:S04]  /*1a4d0*/  @!P2 ST.E.64 desc[UR42][R12.64], R76 ;  /* 0x0000004c0c00a985 */ /* 0x0007e8000c101b2a */
[----:B------:R3:W-:Y:S02]  /*1a4e0*/  @!P1 ST.E.64 desc[UR42][R14.64], R78 ;  /* 0x0000004e0e009985 */ /* 0x0007e4000c101b2a */
.L_x_1310:
[----:B------:R-:W-:Y:S05]  /*1a4f0*/  BSYNC B1 ;  /* 0x0000000000017941 */ /* 0x000fea0003800000 */
.L_x_1309:
[----:B------:R-:W-:Y:S01]  /*1a500*/  ISETP.GE.AND P0, PT, R11, R80, PT ;  /* 0x000000500b00720c */ /* 0x000fe20003f06270 */
[----:B------:R-:W0:Y:S04]  /*1a510*/  SHFL.IDX PT, R30, R30, 0x1, 0x1c1f ;  /* 0x003c1f001e1e7f89 */ /* 0x000e2800000e0000 */
[----:B------:R4:W0:Y:S08]  /*1a520*/  SHFL.IDX PT, R37, R28, 0x1, 0x1c1f ;  /* 0x003c1f001c257f89 */ /* 0x00083000000e0000 */
[----:B----4-:R-:W-:Y:S05]  /*1a530*/  @P0 BRA `(.L_x_1308) ;  /* 0x0000000c00840947 */ /* 0x010fea0003800000 */
[----:B------:R-:W-:Y:S02]  /*1a540*/  ULDC UR4, c[0x0][0xac8] ;  /* 0x0002b20000047ab9 */ /* 0x000fe40000000800 */
[----:B------:R-:W-:Y:S02]  /*1a550*/  ISETP.GE.AND P5, PT, R84, UR4, PT ;  /* 0x0000000454007c0c */ /* 0x000fe4000bfa6270 */
[----:B------:R-:W-:Y:S02]  /*1a560*/  ISETP.GE.AND P3, PT, R23, UR4, PT ;  /* 0x0000000417007c0c */ /* 0x000fe4000bf66270 */
[----:B------:R-:W-:Y:S02]  /*1a570*/  ISETP.GE.AND P4, PT, R86, UR4, PT ;  /* 0x0000000456007c0c */ /* 0x000fe4000bf86270 */
[----:B------:R-:W-:Y:S02]  /*1a580*/  ISETP.GE.AND P0, PT, R88, UR4, PT ;  /* 0x0000000458007c0c */ /* 0x000fe4000bf06270 */
[----:B------:R-:W-:-:S05]  /*1a590*/  ISETP.GE.AND P1, PT, R90, UR4, PT ;  /* 0x000000045a007c0c */ /* 0x000fca000bf26270 */
[----:B0--3--:R-:W-:-:S04]  /*1a5a0*/  @!P5 LEA R2, P2, R84, R37, 0x2 ;  /* 0x000000255402d211 */ /* 0x009fc800078410ff */
[-C--:B------:R-:W-:Y:S02]  /*1a5b0*/  @!P5 LEA.HI.X R3, R84, R30.reuse, R85, 0x2, P2 ;  /* 0x0000001e5403d211 */ /* 0x080fe400010f1455 */
[CC--:B------:R-:W-:Y:S02]  /*1a5c0*/  @!P3 LEA R6, P2, R23.reuse, R37.reuse, 0x2 ;  /* 0x000000251706b211 */ /* 0x0c0fe400078410ff */
        /* <DEDUP_REMOVED lines=9> */
[-C--:B------:R-:W-:Y:S01]  /*1a660*/  @!P1 LEA R12, P6, R90, R37.reuse, 0x2 ;  /* 0x000000255a0c9211 */ /* 0x080fe200078c10ff */
[----:B------:R3:W-:Y:S01]  /*1a670*/  @!P4 ST.E.64 desc[UR42][R4.64], R48 ;  /* 0x000000300400c985 */ /* 0x0007e2000c101b2a */
[----:B------:R-:W-:Y:S02]  /*1a680*/  ISETP.GE.AND P5, PT, R20, UR4, PT ;  /* 0x0000000414007c0c */ /* 0x000fe4000bfa6270 */
[----:B------:R-:W-:Y:S01]  /*1a690*/  @!P1 LEA.HI.X R13, R90, R30, R91, 0x2, P6 ;  /* 0x0000001e5a0d9211 */ /* 0x000fe200030f145b */
[----:B------:R4:W-:Y:S01]  /*1a6a0*/  @!P0 ST.E.64 desc[UR42][R8.64], R50 ;  /* 0x0000003208008985 */ /* 0x0009e2000c101b2a */
[----:B------:R-:W-:-:S02]  /*1a6b0*/  @!P2 LEA R14, P6, R26, R37, 0x2 ;  /* 0x000000251a0ea211 */ /* 0x000fc400078c10ff */
[----:B------:R-:W-:Y:S01]  /*1a6c0*/  ISETP.GE.AND P4, PT, R10, UR4, PT ;  /* 0x000000040a007c0c */ /* 0x000fe2000bf86270 */
[----:B------:R4:W-:Y:S01]  /*1a6d0*/  @!P1 ST.E.64 desc[UR42][R12.64], R56 ;  /* 0x000000380c009985 */ /* 0x0009e2000c101b2a */
[-C--:B------:R-:W-:Y:S02]  /*1a6e0*/  @!P2 LEA.HI.X R15, R26, R30.reuse, R31, 0x2, P6 ;  /* 0x0000001e1a0fa211 */ /* 0x080fe400030f141f */
[----:B------:R-:W-:Y:S02]  /*1a6f0*/  @!P3 LEA R28, P6, R24, R37, 0x2 ;  /* 0x00000025181cb211 */ /* 0x000fe400078c10ff */
[----:B------:R-:W-:Y:S01]  /*1a700*/  ISETP.GE.AND P0, PT, R0, UR4, PT ;  /* 0x0000000400007c0c */ /* 0x000fe2000bf06270 */
[----:B------:R4:W-:Y:S01]  /*1a710*/  @!P2 ST.E.64 desc[UR42][R14.64], R58 ;  /* 0x0000003a0e00a985 */ /* 0x0009e2000c101b2a */
[----:B------:R-:W-:Y:S02]  /*1a720*/  ISETP.GE.AND P1, PT, R94, UR4, PT ;  /* 0x000000045e007c0c */ /* 0x000fe4000bf26270 */
[----:B------:R-:W-:-:S02]  /*1a730*/  @!P3 LEA.HI.X R29, R24, R30, R29, 0x2, P6 ;  /* 0x0000001e181db211 */ /* 0x000fc400030f141d */
[----:B0-----:R-:W-:-:S03]  /*1a740*/  @!P5 LEA R6, P6, R20, R37, 0x2 ;  /* 0x000000251406d211 */ /* 0x001fc600078c10ff */
[----:B------:R4:W-:Y:S01]  /*1a750*/  @!P3 ST.E.64 desc[UR42][R28.64], R64 ;  /* 0x000000401c00b985 */ /* 0x0009e2000c101b2a */
[----:B------:R-:W-:Y:S02]  /*1a760*/  @!P5 LEA.HI.X R7, R20, R30, R27, 0x2, P6 ;  /* 0x0000001e1407d211 */ /* 0x000fe400030f141b */
[----:B------:R-:W-:-:S03]  /*1a770*/  @!P4 LEA R24, P6, R10, R37, 0x2 ;  /* 0x000000250a18c211 */ /* 0x000fc600078c10ff */
[-C--:B---3--:R-:W-:Y:S01]  /*1a780*/  @!P1 LEA R4, P2, R94, R37.reuse, 0x2 ;  /* 0x000000255e049211 */ /* 0x088fe200078410ff */
[----:B------:R4:W-:Y:S01]  /*1a790*/  @!P5 ST.E.64 desc[UR42][R6.64], R66 ;  /* 0x000000420600d985 */ /* 0x0009e2000c101b2a */
[-C--:B------:R-:W-:Y:S02]  /*1a7a0*/  @!P4 LEA.HI.X R25, R10, R30.reuse, R25, 0x2, P6 ;  /* 0x0000001e0a19c211 */ /* 0x080fe400030f1419 */
[----:B------:R-:W-:Y:S02]  /*1a7b0*/  @!P0 LEA R2, P6, R0, R37, 0x2 ;  /* 0x0000002500028211 */ /* 0x000fe400078c10ff */
[-C--:B------:R-:W-:Y:S01]  /*1a7c0*/  @!P1 LEA.HI.X R5, R94, R30.reuse, R95, 0x2, P2 ;  /* 0x0000001e5e059211 */ /* 0x080fe200010f145f */
[----:B------:R4:W-:Y:S01]  /*1a7d0*/  @!P4 ST.E.64 desc[UR42][R24.64], R72 ;  /* 0x000000481800c985 */ /* 0x0009e2000c101b2a */
[----:B------:R-:W-:-:S05]  /*1a7e0*/  @!P0 LEA.HI.X R3, R0, R30, R21, 0x2, P6 ;  /* 0x0000001e00038211 */ /* 0x000fca00030f1415 */
[----:B------:R4:W-:Y:S01]  /*1a7f0*/  @!P0 ST.E.64 desc[UR42][R2.64], R74 ;  /* 0x0000004a02008985 */ /* 0x0009e2000c101b2a */
[----:B------:R-:W-:-:S03]  /*1a800*/  ISETP.GE.AND P0, PT, R92, UR4, PT ;  /* 0x000000045c007c0c */ /* 0x000fc6000bf06270 */
[----:B------:R4:W-:Y:S10]  /*1a810*/  @!P1 ST.E.64 desc[UR42][R4.64], R32 ;  /* 0x0000002004009985 */ /* 0x0009f4000c101b2a */
[----:B------:R-:W-:Y:S05]  /*1a820*/  @P0 BRA `(.L_x_1308) ;  /* 0x0000000800c80947 */ /* 0x000fea0003800000 */
[----:B----4-:R-:W-:-:S04]  /*1a830*/  LEA R2, P0, R92, R37, 0x2 ;  /* 0x000000255c027211 */ /* 0x010fc800078010ff */
[----:B------:R-:W-:-:S05]  /*1a840*/  LEA.HI.X R3, R92, R30, R93, 0x2, P0 ;  /* 0x0000001e5c037211 */ /* 0x000fca00000f145d */
[----:B------:R0:W-:Y:S01]  /*1a850*/  ST.E.64 desc[UR42][R2.64], R34 ;  /* 0x0000002202007985 */ /* 0x0001e2000c101b2a */
[----:B------:R-:W-:Y:S05]  /*1a860*/  BRA `(.L_x_1308) ;  /* 0x0000000800b87947 */ /* 0x000fea0003800000 */
.L_x_1303:
[----:B------:R-:W2:Y:S01]  /*1a870*/  LDL R7, [R1+0x5c] ;  /* 0x00005c0001077983 */ /* 0x000ea20000100800 */
[----:B------:R-:W-:Y:S01]  /*1a880*/  ULDC.64 UR4, c[0x0][0xc08] ;  /* 0x0003020000047ab9 */ /* 0x000fe20000000a00 */
[----:B------:R-:W2:Y:S01]  /*1a890*/  LDC.64 R2, c[0x0][0xc00] ;  /* 0x00030000ff027b82 */ /* 0x000ea20000000a00 */
[----:B------:R-:W-:Y:S01]  /*1a8a0*/  ISETP.NE.U32.AND P0, PT, RZ, UR4, PT ;  /* 0x00000004ff007c0c */ /* 0x000fe2000bf05070 */
[----:B------:R-:W-:Y:S01]  /*1a8b0*/  IMAD.MOV.U32 R15, RZ, RZ, RZ ;  /* 0x000000ffff0f7224 */ /* 0x000fe200078e00ff */
[----:B------:R-:W1:Y:S02]  /*1a8c0*/  S2R R6, SR_TID.X ;  /* 0x0000000000067919 */ /* 0x000e640000002100 */
[----:B------:R-:W-:Y:S01]  /*1a8d0*/  ISETP.NE.AND.EX P1, PT, RZ, UR5, PT, P0 ;  /* 0x00000005ff007c0c */ /* 0x000fe2000bf25300 */
[----:B------:R-:W-:Y:S02]  /*1a8e0*/  ULDC.64 UR4, c[0x0][0xc00] ;  /* 0x0003000000047ab9 */ /* 0x000fe40000000a00 */
[----:B------:R-:W-:-:S04]  /*1a8f0*/  ISETP.NE.U32.AND P0, PT, RZ, UR4, PT ;  /* 0x00000004ff007c0c */ /* 0x000fc8000bf05070 */
[----:B------:R-:W-:-:S06]  /*1a900*/  ISETP.NE.AND.EX P0, PT, RZ, UR5, PT, P0 ;  /* 0x00000005ff007c0c */ /* 0x000fcc000bf05300 */
[----:B------:R-:W3:Y:S01]  /*1a910*/  @P1 LDC.64 R4, c[0x0][0xc08] ;  /* 0x00030200ff041b82 */ /* 0x000ee20000000a00 */
[----:B------:R-:W-:Y:S02]  /*1a920*/  ULDC UR4, c[0x0][0xa88] ;  /* 0x0002a20000047ab9 */ /* 0x000fe40000000800 */
[----:B------:R-:W-:Y:S02]  /*1a930*/  IMAD.U32 R0, RZ, RZ, UR4 ;  /* 0x00000004ff007e24 */ /* 0x000fe4000f8e00ff */
[----:B--2---:R-:W-:-:S04]  /*1a940*/  IMAD.WIDE R2, R7, 0x4, R2 ;  /* 0x0000000407027825 */ /* 0x004fc800078e0202 */
[----:B---3--:R-:W-:Y:S01]  /*1a950*/  @P1 IMAD.WIDE R4, R7, 0x4, R4 ;  /* 0x0000000407041825 */ /* 0x008fe200078e0204 */
[----:B------:R2:W5:Y:S03]  /*1a960*/  @P0 LDG.E R15, desc[UR42][R2.64] ;  /* 0x0000002a020f0981 */ /* 0x000566000c1e1900 */
[----:B-1----:R-:W-:Y:S01]  /*1a970*/  VIADD R30, R6, 0xffffff80 ;  /* 0xffffff80061e7836 */ /* 0x002fe20000000000 */
[----:B------:R2:W5:Y:S01]  /*1a980*/  @P1 LDG.E R0, desc[UR42][R4.64] ;  /* 0x0000002a04001981 */ /* 0x000562000c1e1900 */
[----:B------:R-:W-:Y:S02]  /*1a990*/  ISETP.GT.AND P2, PT, R92, 0x1, PT ;  /* 0x000000015c00780c */ /* 0x000fe40003f44270 */
[----:B-----5:R-:W-:Y:S02]  /*1a9a0*/  SHF.R.S32.HI R24, RZ, 0x1f, R7 ;  /* 0x0000001fff187819 */ /* 0x020fe40000011407 */
[----:B------:R-:W-:Y:S01]  /*1a9b0*/  ISETP.GT.AND P3, PT, R30, 0xbf, PT ;  /* 0x000000bf1e00780c */ /* 0x000fe20003f64270 */
[----:B------:R-:W-:-:S12]  /*1a9c0*/  @P1 BRA `(.L_x_1311) ;  /* 0x0000000000101947 */ /* 0x000fd80003800000 */
[----:B------:R-:W-:Y:S05]  /*1a9d0*/  @!P0 BRA `(.L_x_1311) ;  /* 0x00000000000c8947 */ /* 0x000fea0003800000 */
[----:B--2---:R-:W2:Y:S04]  /*1a9e0*/  LDG.E R5, desc[UR42][R2.64] ;  /* 0x0000002a02057981 */ /* 0x004ea8000c1e1900 */
[----:B------:R-:W2:Y:S02]  /*1a9f0*/  LDG.E R0, desc[UR42][R2.64+0x4] ;  /* 0x0000042a02007981 */ /* 0x000ea4000c1e1900 */
[----:B--2---:R-:W-:-:S07]  /*1aa00*/  IMAD.IADD R0, R0, 0x1, -R5 ;  /* 0x0000000100007824 */ /* 0x004fce00078e0a05 */
.L_x_1311:
[----:B------:R-:W-:Y:S01]  /*1aa10*/  BSSY B1, `(.L_x_1312) ;  /* 0x0000038000017945 */ /* 0x000fe20003800000 */
[----:B------:R-:W-:Y:S02]  /*1aa20*/  SEL R25, R7, RZ, !P0 ;  /* 0x000000ff07197207 */ /* 0x000fe40004000000 */
[----:B------:R-:W-:Y:S02]  /*1aa30*/  SEL R24, R24, RZ, !P0 ;  /* 0x000000ff18187207 */ /* 0x000fe40004000000 */
[----:B------:R-:W-:Y:S01]  /*1aa40*/  SHF.R.S32.HI R20, RZ, 0x1f, R15 ;  /* 0x0000001fff147819 */ /* 0x000fe2000001140f */
[----:B------:R-:W-:Y:S06]  /*1aa50*/  @P3 BRA `(.L_x_1313) ;  /* 0x0000000000cc3947 */ /* 0x000fec0003800000 */
[----:B--2---:R-:W2:Y:S01]  /*1aa60*/  LDL R3, [R1+0xc] ;  /* 0x00000c0001037983 */ /* 0x004ea20000100800 */
[----:B------:R-:W1:Y:S02]  /*1aa70*/  LDC R29, c[0x0][0xbe8] ;  /* 0x0002fa00ff1d7b82 */ /* 0x000e640000000800 */
[----:B-1----:R-:W-:Y:S01]  /*1aa80*/  IMAD R2, R0, R29, RZ ;  /* 0x0000001d00027224 */ /* 0x002fe200078e02ff */
[----:B--2---:R-:W-:-:S04]  /*1aa90*/  IADD3 R27, R3, -0x80, R6 ;  /* 0xffffff80031b7810 */ /* 0x004fc80007ffe006 */
        /* <DEDUP_REMOVED lines=9> */
[----:B------:R-:W1:Y:S08]  /*1ab30*/  LDC.64 R2, c[0x0][0xba8] ;  /* 0x0002ea00ff027b82 */ /* 0x000e700000000a00 */
[----:B------:R-:W4:Y:S08]  /*1ab40*/  LDC.64 R8, c[0x0][R26+0x220] ;  /* 0x000088001a087b82 */ /* 0x000f300000000a00 */
[----:B------:R-:W2:Y:S08]  /*1ab50*/  LDC.64 R6, c[0x0][R26+0x218] ;  /* 0x000086001a067b82 */ /* 0x000eb00000000a00 */
[----:B------:R-:W5:Y:S08]  /*1ab60*/  LDC.64 R10, c[0x0][R26+0x228] ;  /* 0x00008a001a0a7b82 */ /* 0x000f700000000a00 */
[----:B------:R-:W0:Y:S08]  /*1ab70*/  LDC.64 R4, c[0x0][R26+0x210] ;  /* 0x000084001a047b82 */ /* 0x000e300000000a00 */
[----:B------:R-:W5:Y:S08]  /*1ab80*/  @P0 LDC R14, c[0x0][0xbec] ;  /* 0x0002fb00ff0e0b82 */ /* 0x000f700000000800 */
[----:B------:R-:W0:Y:S01]  /*1ab90*/  @P0 LDC R33, c[0x0][0xbf0] ;  /* 0x0002fc00ff210b82 */ /* 0x000e220000000800 */
[----:B----4-:R-:W-:-:S07]  /*1aba0*/  IMAD R9, R9, R25, RZ ;  /* 0x0000001909097224 */ /* 0x010fce00078e02ff */
[----:B-1----:R-:W1:Y:S01]  /*1abb0*/  @!P3 LDC R2, c[0x0][0xb50] ;  /* 0x0002d400ff02bb82 */ /* 0x002e620000000800 */
[----:B------:R-:W-:Y:S02]  /*1abc0*/  IMAD R9, R8, R24, R9 ;  /* 0x0000001808097224 */ /* 0x000fe400078e0209 */
[----:B-----5:R-:W-:-:S05]  /*1abd0*/  @P0 IMAD.HI.U32 R14, R27, R14, RZ ;  /* 0x0000000e1b0e0227 */ /* 0x020fca00078e00ff */
[----:B------:R-:W4:Y:S01]  /*1abe0*/  @!P3 LDC R3, c[0x0][0xb54] ;  /* 0x0002d500ff03bb82 */ /* 0x000f220000000800 */
[----:B0-----:R-:W-:Y:S01]  /*1abf0*/  @P0 SHF.R.U32.HI R21, RZ, R33, R14 ;  /* 0x00000021ff150219 */ /* 0x001fe2000001160e */
        /* <DEDUP_REMOVED lines=8> */
[----:B------:R-:W-:-:S04]  /*1ac80*/  IMAD.WIDE.U32 R6, R10, R33, RZ ;  /* 0x000000210a067225 */ /* 0x000fc800078e00ff */
[----:B------:R-:W-:Y:S02]  /*1ac90*/  IMAD R11, R11, R33, RZ ;  /* 0x000000210b0b7224 */ /* 0x000fe400078e02ff */
[----:B------:R-:W-:Y:S01]  /*1aca0*/  IMAD R9, R29, R8, R27 ;  /* 0x000000081d097224 */ /* 0x000fe200078e021b */
[----:B------:R-:W-:Y:S01]  /*1acb0*/  IADD3.X R8, R14, R13, R20, P0, P1 ;  /* 0x0000000d0e087210 */ /* 0x000fe200007e2414 */
[----:B------:R-:W-:Y:S01]  /*1acc0*/  IMAD.IADD R7, R11, 0x1, R7 ;  /* 0x000000010b077824 */ /* 0x000fe200078e0207 */
[----:B------:R-:W-:Y:S01]  /*1acd0*/  IADD3 R6, P0, P1, R21, R12, R6 ;  /* 0x0000000c15067210 */ /* 0x000fe2000791e006 */
[----:B------:R-:W-:Y:S01]  /*1ace0*/  IMAD R5, R5, R9, RZ ;  /* 0x0000000905057224 */ /* 0x000fe200078e02ff */
[----:B------:R-:W-:Y:S02]  /*1acf0*/  SHF.R.S32.HI R21, RZ, 0x1f, R21 ;  /* 0x0000001fff157819 */ /* 0x000fe40000011415 */
[----:B------:R-:W-:Y:S02]  /*1ad00*/  SHF.R.S32.HI R11, RZ, 0x1f, R9 ;  /* 0x0000001fff0b7819 */ /* 0x000fe40000011409 */
[----:B------:R-:W-:-:S03]  /*1ad10*/  IADD3.X R7, R21, R8, R7, P0, P1 ;  /* 0x0000000815077210 */ /* 0x000fc600007e2407 */
[C---:B------:R-:W-:Y:S02]  /*1ad20*/  IMAD R11, R4.reuse, R11, R5 ;  /* 0x0000000b040b7224 */ /* 0x040fe400078e0205 */
[----:B------:R-:W-:-:S04]  /*1ad30*/  IMAD.WIDE.U32 R4, R4, R9, R6 ;  /* 0x0000000904047225 */ /* 0x000fc800078e0006 */
[----:B------:R-:W-:Y:S01]  /*1ad40*/  IMAD.IADD R5, R5, 0x1, R11 ;  /* 0x0000000105057824 */ /* 0x000fe200078e020b */
[----:B-1----:R-:W-:-:S04]  /*1ad50*/  LEA R2, P0, R4, R2, 0x2 ;  /* 0x0000000204027211 */ /* 0x002fc800078010ff */
[----:B----4-:R-:W-:Y:S01]  /*1ad60*/  LEA.HI.X R3, R4, R3, R5, 0x2, P0 ;  /* 0x0000000304037211 */ /* 0x010fe200000f1405 */
[----:B------:R-:W-:-:S05]  /*1ad70*/  IMAD.MOV.U32 R5, RZ, RZ, -0x800000 ;  /* 0xff800000ff057424 */ /* 0x000fca00078e00ff */
[----:B------:R1:W-:Y:S03]  /*1ad80*/  STG.E desc[UR42][R2.64], R5 ;  /* 0x0000000502007986 */ /* 0x0003e6000c10192a */
.L_x_1313:
[----:B------:R-:W-:Y:S05]  /*1ad90*/  BSYNC B1 ;  /* 0x0000000000017941 */ /* 0x000fea0003800000 */
.L_x_1312:
[----:B------:R-:W-:Y:S05]  /*1ada0*/  @P2 BRA `(.L_x_1308) ;  /* 0x0000000400682947 */ /* 0x000fea0003800000 */
[----:B------:R-:W3:Y:S01]  /*1adb0*/  LDL.LU R28, [R1+0x3c] ;  /* 0x00003c00011c7983 */ /* 0x000ee20000300800 */
[----:B------:R-:W4:Y:S01]  /*1adc0*/  LDC R11, c[0x0][0xbe8] ;  /* 0x0002fa00ff0b7b82 */ /* 0x000f220000000800 */
[--C-:B--2---:R-:W-:Y:S01]  /*1add0*/  SHF.R.S32.HI R4, RZ, 0x1f, R30.reuse ;  /* 0x0000001fff047819 */ /* 0x104fe2000001141e */
        /* <DEDUP_REMOVED lines=8> */
[----:B------:R-:W2:Y:S01]  /*1ae60*/  LDL.LU R13, [R1+0xc] ;  /* 0x00000c00010d7983 */ /* 0x000ea20000300800 */
[----:B----4-:R-:W-:Y:S01]  /*1ae70*/  ISETP.NE.AND P0, PT, R11, 0x1, PT ;  /* 0x000000010b00780c */ /* 0x010fe20003f05270 */
[----:B-1----:R-:W-:Y:S01]  /*1ae80*/  IMAD R2, R20, UR4, RZ ;  /* 0x0000000414027c24 */ /* 0x002fe2000f8e02ff */
        /* <DEDUP_REMOVED lines=10> */
[----:B------:R-:W1:Y:S01]  /*1af30*/  @P0 LDC R7, c[0x0][0xbec] ;  /* 0x0002fb00ff070b82 */ /* 0x000e620000000800 */
[----:B------:R-:W-:Y:S02]  /*1af40*/  IMAD.IADD R3, R3, 0x1, R5 ;  /* 0x0000000103037824 */ /* 0x000fe400078e0205 */
[----:B------:R-:W-:-:S05]  /*1af50*/  IMAD R4, R4, 0x60, R12 ;  /* 0x0000006004047824 */ /* 0x000fca00078e020c */
[----:B------:R-:W4:Y:S01]  /*1af60*/  @P0 LDC R9, c[0x0][0xbf0] ;  /* 0x0002fc00ff090b82 */ /* 0x000f220000000800 */
[----:B---3--:R-:W-:-:S04]  /*1af70*/  IMAD.WIDE.U32 R2, R28, UR4, R2 ;  /* 0x000000041c027c25 */ /* 0x008fc8000f8e0002 */
[----:B------:R-:W-:Y:S01]  /*1af80*/  IMAD R3, R28, UR5, R3 ;  /* 0x000000051c037c24 */ /* 0x000fe2000f8e0203 */
[----:B------:R-:W-:Y:S01]  /*1af90*/  ULDC.64 UR4, c[0x0][0xae0] ;  /* 0x0002b80000047ab9 */ /* 0x000fe20000000a00 */
[----:B------:R-:W-:-:S04]  /*1afa0*/  IMAD.WIDE.U32 R2, R25, UR6, R2 ;  /* 0x0000000619027c25 */ /* 0x000fc8000f8e0002 */
[----:B--2---:R-:W-:-:S04]  /*1afb0*/  IMAD.IADD R8, R13, 0x1, R4 ;  /* 0x000000010d087824 */ /* 0x004fc800078e0204 */
[----:B-1----:R-:W-:-:S04]  /*1afc0*/  @P0 IMAD.HI.U32 R4, R8, R7, RZ ;  /* 0x0000000708040227 */ /* 0x002fc800078e00ff */
[----:B------:R-:W-:Y:S01]  /*1afd0*/  IMAD.MOV.U32 R5, RZ, RZ, R8 ;  /* 0x000000ffff057224 */ /* 0x000fe200078e0008 */
[----:B----4-:R-:W-:Y:S01]  /*1afe0*/  @P0 SHF.R.U32.HI R5, RZ, R9, R4 ;  /* 0x00000009ff050219 */ /* 0x010fe20000011604 */
        /* <DEDUP_REMOVED lines=13> */
[----:B------:R-:W-:Y:S02]  /*1b0c0*/  IMAD.IADD R0, R12, 0x1, R13 ;  /* 0x000000010c007824 */ /* 0x000fe400078e020d */
[----:B------:R-:W-:-:S02]  /*1b0d0*/  IMAD R5, R7, UR5, R4 ;  /* 0x0000000507057c24 */ /* 0x000fc4000f8e0204 */
[----:B------:R-:W-:Y:S01]  /*1b0e0*/  IMAD.WIDE.U32 R2, R7, UR4, R2 ;  /* 0x0000000407027c25 */ /* 0x000fe2000f8e0002 */
[----:B------:R-:W-:Y:S01]  /*1b0f0*/  ISETP.GE.AND P0, PT, R0, R11, PT ;  /* 0x0000000b0000720c */ /* 0x000fe20003f06270 */
[----:B------:R-:W-:Y:S02]  /*1b100*/  ULDC.64 UR4, c[0x0][0xa80] ;  /* 0x0002a00000047ab9 */ /* 0x000fe40000000a00 */
[----:B------:R-:W-:Y:S01]  /*1b110*/  IMAD.IADD R3, R3, 0x1, R5 ;  /* 0x0000000103037824 */ /* 0x000fe200078e0205 */
[----:B------:R-:W-:-:S04]  /*1b120*/  LEA R4, P1, R2, UR4, 0x1 ;  /* 0x0000000402047c11 */ /* 0x000fc8000f8208ff */
[----:B------:R-:W-:Y:S02]  /*1b130*/  LEA.HI.X R5, R2, UR5, R3, 0x1, P1 ;  /* 0x0000000502057c11 */ /* 0x000fe400088f0c03 */
[----:B------:R1:W2:Y:S04]  /*1b140*/  SHFL.IDX PT, R2, R4, RZ, 0x1c1f ;  /* 0x001c1fff04027589 */ /* 0x0002a800000e0000 */
[----:B------:R1:W3:Y:S01]  /*1b150*/  SHFL.IDX PT, R3, R5, RZ, 0x1c1f ;  /* 0x001c1fff05037589 */ /* 0x0002e200000e0000 */
[----:B------:R-:W-:Y:S05]  /*1b160*/  @P0 BRA `(.L_x_1315) ;  /* 0x0000000000300947 */ /* 0x000fea0003800000 */
[----:B------:R-:W-:Y:S02]  /*1b170*/  ULDC UR4, c[0x0][0xac8] ;  /* 0x0002b20000047ab9 */ /* 0x000fe40000000800 */
[----:B-----5:R-:W-:Y:S02]  /*1b180*/  ISETP.GE.AND P3, PT, R21, UR4, PT ;  /* 0x0000000415007c0c */ /* 0x020fe4000bf66270 */
[----:B------:R-:W-:Y:S02]  /*1b190*/  ISETP.GE.AND P4, PT, R10, UR4, PT ;  /* 0x000000040a007c0c */ /* 0x000fe4000bf86270 */
[----:B------:R-:W-:-:S09]  /*1b1a0*/  ISETP.GE.AND P2, PT, R27, UR4, PT ;  /* 0x000000041b007c0c */ /* 0x000fd2000bf46270 */
[-C--:B--2---:R-:W-:Y:S02]  /*1b1b0*/  @!P3 LEA R8, P0, R21, R2.reuse, 0x1 ;  /* 0x000000021508b211 */ /* 0x084fe400078008ff */
[C---:B------:R-:W-:Y:S02]  /*1b1c0*/  @!P4 LEA R12, P1, R10.reuse, R2, 0x1 ;  /* 0x000000020a0cc211 */ /* 0x040fe400078208ff */
[----:B---3--:R-:W-:Y:S01]  /*1b1d0*/  @!P2 IMAD.WIDE R6, R27, 0x2, R2 ;  /* 0x000000021b06a825 */ /* 0x008fe200078e0202 */
[-C--:B------:R-:W-:Y:S02]  /*1b1e0*/  @!P3 LEA.HI.X R9, R21, R3.reuse, R26, 0x1, P0 ;  /* 0x000000031509b211 */ /* 0x080fe400000f0c1a */
[----:B------:R-:W-:Y:S02]  /*1b1f0*/  @!P4 LEA.HI.X R13, R10, R3, R14, 0x1, P1 ;  /* 0x000000030a0dc211 */ /* 0x000fe400008f0c0e */
[----:B------:R4:W-:Y:S04]  /*1b200*/  @!P2 ST.E.128 desc[UR42][R6.64], RZ ;  /* 0x000000ff0600a985 */ /* 0x0009e8000c101d2a */
[----:B------:R4:W-:Y:S04]  /*1b210*/  @!P3 ST.E.128 desc[UR42][R8.64], RZ ;  /* 0x000000ff0800b985 */ /* 0x0009e8000c101d2a */
[----:B------:R4:W-:Y:S02]  /*1b220*/  @!P4 ST.E.128 desc[UR42][R12.64], RZ ;  /* 0x000000ff0c00c985 */ /* 0x0009e4000c101d2a */
.L_x_1315:
[----:B------:R-:W-:Y:S05]  /*1b230*/  BSYNC B1 ;  /* 0x0000000000017941 */ /* 0x000fea0003800000 */
.L_x_1314:
[----:B------:R-:W-:Y:S01]  /*1b240*/  VIADD R0, R0, 0x60 ;  /* 0x0000006000007836 */ /* 0x000fe20000000000 */
[----:B---3--:R3:W0:Y:S04]  /*1b250*/  SHFL.IDX PT, R3, R5, 0x1, 0x1c1f ;  /* 0x003c1f0005037f89 */ /* 0x00862800000e0000 */
[----:B------:R-:W-:Y:S01]  /*1b260*/  ISETP.GE.AND P0, PT, R0, R11, PT ;  /* 0x0000000b0000720c */ /* 0x000fe20003f06270 */
[----:B--2---:R3:W2:-:S12]  /*1b270*/  SHFL.IDX PT, R2, R4, 0x1, 0x1c1f ;  /* 0x003c1f0004027f89 */ /* 0x00469800000e0000 */
[----:B---3--:R-:W-:Y:S05]  /*1b280*/  @P0 BRA `(.L_x_1308) ;  /* 0x0000000000300947 */ /* 0x008fea0003800000 */
[----:B------:R-:W-:Y:S02]  /*1b290*/  ULDC UR4, c[0x0][0xac8] ;  /* 0x0002b20000047ab9 */ /* 0x000fe40000000800 */
[----:B-----5:R-:W-:Y:S02]  /*1b2a0*/  ISETP.GE.AND P3, PT, R21, UR4, PT ;  /* 0x0000000415007c0c */ /* 0x020fe4000bf66270 */
[----:B------:R-:W-:Y:S02]  /*1b2b0*/  ISETP.GE.AND P4, PT, R10, UR4, PT ;  /* 0x000000040a007c0c */ /* 0x000fe4000bf86270 */
[----:B------:R-:W-:-:S09]  /*1b2c0*/  ISETP.GE.AND P2, PT, R27, UR4, PT ;  /* 0x000000041b007c0c */ /* 0x000fd2000bf46270 */
[-C--:B--2-4-:R-:W-:Y:S02]  /*1b2d0*/  @!P3 LEA R6, P0, R21, R2.reuse, 0x1 ;  /* 0x000000021506b211 */ /* 0x094fe400078008ff */
[C---:B------:R-:W-:Y:S02]  /*1b2e0*/  @!P4 LEA R8, P1, R10.reuse, R2, 0x1 ;  /* 0x000000020a08c211 */ /* 0x040fe400078208ff */
[----:B01----:R-:W-:Y:S01]  /*1b2f0*/  @!P2 IMAD.WIDE R4, R27, 0x2, R2 ;  /* 0x000000021b04a825 */ /* 0x003fe200078e0202 */
[-C--:B------:R-:W-:Y:S02]  /*1b300*/  @!P3 LEA.HI.X R7, R21, R3.reuse, R26, 0x1, P0 ;  /* 0x000000031507b211 */ /* 0x080fe400000f0c1a */
[----:B------:R-:W-:Y:S02]  /*1b310*/  @!P4 LEA.HI.X R9, R10, R3, R14, 0x1, P1 ;  /* 0x000000030a09c211 */ /* 0x000fe400008f0c0e */
[----:B------:R3:W-:Y:S04]  /*1b320*/  @!P2 ST.E.128 desc[UR42][R4.64], RZ ;  /* 0x000000ff0400a985 */ /* 0x0007e8000c101d2a */
[----:B------:R3:W-:Y:S04]  /*1b330*/  @!P3 ST.E.128 desc[UR42][R6.64], RZ ;  /* 0x000000ff0600b985 */ /* 0x0007e8000c101d2a */
[----:B------:R3:W-:Y:S02]  /*1b340*/  @!P4 ST.E.128 desc[UR42][R8.64], RZ ;  /* 0x000000ff0800c985 */ /* 0x0007e4000c101d2a */
.L_x_1308:
[----:B------:R-:W-:Y:S05]  /*1b350*/  BSYNC B0 ;  /* 0x0000000000007941 */ /* 0x000fea0003800000 */
.L_x_1302:
[----:B0-----:R-:W4:Y:S01]  /*1b360*/  LDL R0, [R1+0x4c] ;  /* 0x00004c0001007983 */ /* 0x001f220000100800 */
[----:B------:R-:W-:Y:S02]  /*1b370*/  ULDC UR4, c[0x0][0xc3c] ;  /* 0x00030f0000047ab9 */ /* 0x000fe40000000800 */
[----:B----4-:R-:W-:-:S13]  /*1b380*/  ISETP.GE.AND P0, PT, R0, UR4, PT ;  /* 0x0000000400007c0c */ /* 0x010fda000bf06270 */
[----:B------:R-:W-:Y:S05]  /*1b390*/  @!P0 BRA `(.L_x_1316) ;  /* 0xfffffe5c008c8947 */ /* 0x000fea000383ffff */
[----:B------:R-:W-:Y:S05]  /*1b3a0*/  BRA `(.L_x_1117) ;  /* 0x0000007c00c07947 */ /* 0x000fea0003800000 */
.L_x_1115:
        /* <DEDUP_REMOVED lines=13> */
[----:B------:R-:W0:Y:S01]  /*1b480*/  LDS.128 R24, [UR4+0x19cd0] ;  /* 0x019cd004ff187984 */ /* 0x000e220008000c00 */
[----:B------:R-:W-:Y:S06]  /*1b490*/  BAR.ARV 0x4, 0x200 ;  /* 0x0108000000007b1d */ /* 0x000fec0000002000 */
[----:B------:R-:W-:Y:S05]  /*1b4a0*/  BRA `(.L_x_1318) ;  /* 0x0000000c008c7947 */ /* 0x000fea0003800000 */
.L_x_1317:
[----:B------:R-:W0:Y:S01]  /*1b4b0*/  S2R R0, SR_TID.X ;  /* 0x0000000000007919 */ /* 0x000e220000002100 */
[----:B------:R-:W-:Y:S01]  /*1b4c0*/  ULDC UR4, c[0x0][0xc3c] ;  /* 0x00030f0000047ab9 */ /* 0x000fe20000000800 */
[----:B------:R-:W-:Y:S01]  /*1b4d0*/  IMAD.MOV.U32 R8, RZ, RZ, RZ ;  /* 0x000000ffff087224 */ /* 0x000fe200078e00ff */
[----:B------:R-:W1:Y:S01]  /*1b4e0*/  S2UR UR6, SR_CTAID.X ;  /* 0x00000000000679c3 */ /* 0x000e620000002500 */
[----:B------:R-:W-:Y:S01]  /*1b4f0*/  ULDC UR5, c[0x0][0xc38] ;  /* 0x00030e0000057ab9 */ /* 0x000fe20000000800 */
[----:B0-----:R-:W-:-:S04]  /*1b500*/  LOP3.LUT R0, R0, 0x1f, RZ, 0xc0, !PT ;  /* 0x0000001f00007812 */ /* 0x001fc800078ec0ff */
[----:B------:R-:W-:-:S04]  /*1b510*/  ISETP.NE.AND P0, PT, R0, 0x1f, PT ;  /* 0x0000001f0000780c */ /* 0x000fc80003f05270 */
[----:B------:R-:W-:-:S13]  /*1b520*/  ISETP.GE.OR P1, PT, R0, UR4, !P0 ;  /* 0x0000000400007c0c */ /* 0x000fda000c726670 */
[----:B------:R-:W0:Y:S08]  /*1b530*/  @!P1 LDC.64 R4, c[0x0][0xc80] ;  /* 0x00032000ff049b82 */ /* 0x000e300000000a00 */
[----:B------:R-:W2:Y:S01]  /*1b540*/  @!P1 LDC.64 R2, c[0x0][0xc78] ;  /* 0x00031e00ff029b82 */ /* 0x000ea20000000a00 */
[----:B0-----:R-:W-:-:S05]  /*1b550*/  @!P1 IMAD.WIDE.U32 R4, R0, 0x4, R4 ;  /* 0x0000000400049825 */ /* 0x001fca00078e0004 */
[----:B------:R-:W3:Y:S01]  /*1b560*/  @!P1 LDG.E R25, desc[UR42][R4.64] ;  /* 0x0000002a04199981 */ /* 0x000ee2000c1e1900 */
[----:B--2---:R-:W-:-:S05]  /*1b570*/  @!P1 IMAD.WIDE.U32 R2, R0, 0x4, R2 ;  /* 0x0000000400029825 */ /* 0x004fca00078e0002 */
        /* <DEDUP_REMOVED lines=25> */
[----:B-1----:R-:W-:Y:S01]  /*1b710*/  ISETP.GT.AND P6, PT, R7, UR6, PT ;  /* 0x0000000607007c0c */ /* 0x002fe2000bfc4270 */
[----:B------:R-:W-:-:S12]  /*1b720*/  IMAD.MOV.U32 R4, RZ, RZ, R7 ;  /* 0x000000ffff047224 */ /* 0x000fd800078e0007 */
[----:B------:R-:W-:Y:S05]  /*1b730*/  @P6 BRA `(.L_x_1319) ;  /* 0x0000000000a06947 */ /* 0x000fea0003800000 */
[----:B------:R-:W-:Y:S01]  /*1b740*/  IMAD.MOV.U32 R7, RZ, RZ, R4 ;  /* 0x000000ffff077224 */ /* 0x000fe200078e0004 */
[----:B------:R-:W-:Y:S01]  /*1b750*/  UMOV UR4, URZ ;  /* 0x0000003f00047c82 */ /* 0x000fe20008000000 */
[----:B------:R-:W-:-:S05]  /*1b760*/  ULDC UR5, c[0x0][0xc38] ;  /* 0x00030e0000057ab9 */ /* 0x000fca0000000800 */
.L_x_1321:
        /* <DEDUP_REMOVED lines=37> */
.L_x_1319:
        /* <DEDUP_REMOVED lines=8> */
[----:B------:R1:W2:Y:S01]  /*1ba40*/  SHFL.IDX PT, R25, R25, R27, 0x1f ;  /* 0x00001f1b19197589 */ /* 0x0002a200000e0000 */
[----:B0-----:R-:W-:-:S07]  /*1ba50*/  ISETP.NE.AND P1, PT, R8, 0x1, PT ;  /* 0x000000010800780c */ /* 0x001fce0003f25270 */
[----:B-1----:R-:W-:Y:S06]  /*1ba60*/  @!P0 BRA `(.L_x_1322) ;  /* 0x0000000000088947 */ /* 0x002fec0003800000 */
[----:B------:R-:W-:-:S05]  /*1ba70*/  VIADD R3, R27, 0xffffffff ;  /* 0xffffffff1b037836 */ /* 0x000fca0000000000 */
[----:B------:R0:W1:Y:S02]  /*1ba80*/  SHFL.IDX PT, R24, R2, R3, 0x1f ;  /* 0x00001f0302187589 */ /* 0x00006400000e0000 */
.L_x_1322:
[----:B-1----:R-:W-:Y:S02]  /*1ba90*/  IMAD R24, R24, UR5, R5 ;  /* 0x0000000518187c24 */ /* 0x002fe4000f8e0205 */
[----:B------:R-:W-:-:S03]  /*1baa0*/  VIADD R27, R27, UR4 ;  /* 0x000000041b1b7c36 */ /* 0x000fc60008000000 */
[----:B------:R-:W-:Y:S01]  /*1bab0*/  IADD3 R4, -R24, UR6, RZ ;  /* 0x0000000618047c10 */ /* 0x000fe2000fffe1ff */
[----:B------:R-:W-:Y:S06]  /*1bac0*/  @!P1 BRA `(.L_x_1323) ;  /* 0x0000000000e49947 */ /* 0x000fec0003800000 */
[-C--:B--2---:R-:W-:Y:S02]  /*1bad0*/  IABS R7, R25.reuse ;  /* 0x0000001900077213 */ /* 0x084fe40000000000 */
[----:B------:R-:W-:Y:S02]  /*1bae0*/  IABS R5, R8 ;  /* 0x0000000800057213 */ /* 0x000fe40000000000 */
[----:B------:R-:W1:Y:S08]  /*1baf0*/  I2F.RP R9, R7 ;  /* 0x0000000700097306 */ /* 0x000e700000209400 */
[----:B-1----:R-:W0:Y:S02]  /*1bb00*/  MUFU.RCP R9, R9 ;  /* 0x0000000900097308 */ /* 0x002e240000001000 */
[----:B0-----:R-:W-:Y:S01]  /*1bb10*/  VIADD R2, R9, 0xffffffe ;  /* 0x0ffffffe09027836 */ /* 0x001fe20000000000 */
[----:B------:R-:W-:-:S05]  /*1bb20*/  IABS R9, R25 ;  /* 0x0000001900097213 */ /* 0x000fca0000000000 */
[----:B------:R0:W1:Y:S01]  /*1bb30*/  F2I.FTZ.U32.TRUNC.NTZ R3, R2 ;  /* 0x0000000200037305 */ /* 0x000062000021f000 */
[----:B------:R-:W-:Y:S02]  /*1bb40*/  IMAD.MOV R9, RZ, RZ, -R9 ;  /* 0x000000ffff097224 */ /* 0x000fe400078e0a09 */
[----:B0-----:R-:W-:Y:S02]  /*1bb50*/  IMAD.MOV.U32 R2, RZ, RZ, RZ ;  /* 0x000000ffff027224 */ /* 0x001fe400078e00ff */
[----:B-1----:R-:W-:-:S04]  /*1bb60*/  IMAD.MOV R10, RZ, RZ, -R3 ;  /* 0x000000ffff0a7224 */ /* 0x002fc800078e0a03 */
[----:B------:R-:W-:Y:S01]  /*1bb70*/  IMAD R11, R10, R7, RZ ;  /* 0x000000070a0b7224 */ /* 0x000fe200078e02ff */
[----:B------:R-:W-:-:S03]  /*1bb80*/  IABS R10, R4 ;  /* 0x00000004000a7213 */ /* 0x000fc60000000000 */
        /* <DEDUP_REMOVED lines=11> */
[----:B------:R-:W-:-:S04]  /*1bc40*/  LOP3.LUT R7, R4, R25, RZ, 0x3c, !PT ;  /* 0x0000001904077212 */ /* 0x000fc800078e3cff */
[----:B------:R-:W-:Y:S01]  /*1bc50*/  ISETP.GE.AND P2, PT, R7, RZ, PT ;  /* 0x000000ff0700720c */ /* 0x000fe20003f46270 */
[----:B------:R-:W0:Y:S06]  /*1bc60*/  F2I.FTZ.U32.TRUNC.NTZ R3, R3 ;  /* 0x0000000300037305 */ /* 0x000e2c000021f000 */
[----:B------:R-:W-:-:S04]  /*1bc70*/  @P0 VIADD R2, R2, 0x1 ;  /* 0x0000000102020836 */ /* 0x000fc80000000000 */
[----:B------:R-:W-:-:S04]  /*1bc80*/  IMAD.MOV.U32 R7, RZ, RZ, R2 ;  /* 0x000000ffff077224 */ /* 0x000fc800078e0002 */
[----:B------:R-:W-:Y:S01]  /*1bc90*/  @!P2 IMAD.MOV R7, RZ, RZ, -R7 ;  /* 0x000000ffff07a224 */ /* 0x000fe200078e0a07 */
[----:B------:R-:W-:Y:S01]  /*1bca0*/  @!P1 LOP3.LUT R7, RZ, R25, RZ, 0x33, !PT ;  /* 0x00000019ff079212 */ /* 0x000fe200078e33ff */
[----:B0-----:R-:W-:-:S04]  /*1bcb0*/  IMAD.MOV R9, RZ, RZ, -R3 ;  /* 0x000000ffff097224 */ /* 0x001fc800078e0a03 */
[----:B------:R-:W-:-:S04]  /*1bcc0*/  IMAD.MOV.U32 R2, RZ, RZ, R9 ;  /* 0x000000ffff027224 */ /* 0x000fc800078e0009 */
[----:B------:R-:W-:Y:S02]  /*1bcd0*/  IMAD R9, R2, R5, RZ ;  /* 0x0000000502097224 */ /* 0x000fe400078e02ff */
[----:B------:R-:W-:-:S04]  /*1bce0*/  IMAD.MOV.U32 R2, RZ, RZ, RZ ;  /* 0x000000ffff027224 */ /* 0x000fc800078e00ff */
[----:B------:R-:W-:Y:S01]  /*1bcf0*/  IMAD.HI.U32 R2, R3, R9, R2 ;  /* 0x0000000903027227 */ /* 0x000fe200078e0002 */
[----:B------:R-:W-:Y:S02]  /*1bd00*/  IABS R9, R8 ;  /* 0x0000000800097213 */ /* 0x000fe40000000000 */
[----:B------:R-:W-:-:S03]  /*1bd10*/  IABS R3, R7 ;  /* 0x0000000700037213 */ /* 0x000fc60000000000 */
[----:B------:R-:W-:Y:S02]  /*1bd20*/  IMAD.MOV R10, RZ, RZ, -R9 ;  /* 0x000000ffff0a7224 */ /* 0x000fe400078e0a09 */
[----:B------:R-:W-:-:S04]  /*1bd30*/  IMAD.HI.U32 R2, R2, R3, RZ ;  /* 0x0000000302027227 */ /* 0x000fc800078e00ff */
[----:B------:R-:W-:Y:S01]  /*1bd40*/  IMAD R10, R2, R10, R3 ;  /* 0x0000000a020a7224 */ /* 0x000fe200078e0203 */
[----:B------:R-:W-:-:S04]  /*1bd50*/  LOP3.LUT R3, R7, R8, RZ, 0x3c, !PT ;  /* 0x0000000807037212 */ /* 0x000fc800078e3cff */
[----:B------:R-:W-:Y:S02]  /*1bd60*/  ISETP.GT.U32.AND P1, PT, R5, R10, PT ;  /* 0x0000000a0500720c */ /* 0x000fe40003f24070 */
[----:B------:R-:W-:Y:S01]  /*1bd70*/  ISETP.GE.AND P2, PT, R3, RZ, PT ;  /* 0x000000ff0300720c */ /* 0x000fe20003f46270 */
[----:B------:R-:W-:-:S10]  /*1bd80*/  IMAD.MOV R3, RZ, RZ, -R7 ;  /* 0x000000ffff037224 */ /* 0x000fd400078e0a07 */
        /* <DEDUP_REMOVED lines=13> */
.L_x_1323:
[----:B0-----:R-:W0:Y:S02]  /*1be60*/  LDC.64 R2, c[0x0][0xc90] ;  /* 0x00032400ff027b82 */ /* 0x001e240000000a00 */
[----:B0-----:R-:W-:-:S05]  /*1be70*/  IMAD.WIDE R2, R27, 0x4, R2 ;  /* 0x000000041b027825 */ /* 0x001fca00078e0202 */
        /* <DEDUP_REMOVED lines=31> */
[----:B------:R-:W-:Y:S02]  /*1c070*/  VIADDMNMX R8, R3, UR5, R8, PT ;  /* 0x0000000503087c46 */ /* 0x000fe4000b800108 */
[----:B------:R-:W-:-:S02]  /*1c080*/  IADD3 R7, R7, 0x1000000, R11 ;  /* 0x0100000007077810 */ /* 0x000fc40007ffe00b */
[-C--:B------:R-:W-:Y:S01]  /*1c090*/  IABS R9, R8.reuse ;  /* 0x0000000800097213 */ /* 0x080fe20000000000 */
[----:B------:R-:W-:Y:S01]  /*1c0a0*/  IMAD.MOV R26, RZ, RZ, -R8 ;  /* 0x000000ffff1a7224 */ /* 0x000fe200078e0a08 */
[----:B------:R-:W-:Y:S02]  /*1c0b0*/  IABS R4, R8 ;  /* 0x0000000800047213 */ /* 0x000fe40000000000 */
[----:B------:R-:W0:Y:S03]  /*1c0c0*/  I2F.RP R10, R9 ;  /* 0x00000009000a7306 */ /* 0x000e260000209400 */
[----:B------:R-:W-:-:S05]  /*1c0d0*/  IMAD.MOV R4, RZ, RZ, -R4 ;  /* 0x000000ffff047224 */ /* 0x000fca00078e0a04 */
[----:B0-----:R-:W0:Y:S02]  /*1c0e0*/  MUFU.RCP R10, R10 ;  /* 0x0000000a000a7308 */ /* 0x001e240000001000 */
[----:B0-----:R-:W-:-:S06]  /*1c0f0*/  VIADD R3, R10, 0xffffffe ;  /* 0x0ffffffe0a037836 */ /* 0x001fcc0000000000 */
[----:B------:R-:W0:Y:S02]  /*1c100*/  F2I.FTZ.U32.TRUNC.NTZ R3, R3 ;  /* 0x0000000300037305 */ /* 0x000e24000021f000 */
[----:B0-----:R-:W-:-:S04]  /*1c110*/  IMAD.MOV R12, RZ, RZ, -R3 ;  /* 0x000000ffff0c7224 */ /* 0x001fc800078e0a03 */
[----:B------:R-:W-:-:S04]  /*1c120*/  IMAD R5, R12, R9, RZ ;  /* 0x000000090c057224 */ /* 0x000fc800078e02ff */
[----:B------:R-:W-:Y:S01]  /*1c130*/  IMAD.HI.U32 R2, R3, R5, R2 ;  /* 0x0000000503027227 */ /* 0x000fe200078e0002 */
        /* <DEDUP_REMOVED lines=14> */
.L_x_1324:
[----:B------:R-:W-:-:S05]  /*1c220*/  LOP3.LUT R2, RZ, R2, RZ, 0x33, !PT ;  /* 0x00000002ff027212 */ /* 0x000fca00078e33ff */
[----:B------:R-:W-:Y:S01]  /*1c230*/  IMAD.IADD R25, R25, 0x1, R2 ;  /* 0x0000000119197824 */ /* 0x000fe200078e0202 */
[----:B------:R-:W-:Y:S06]  /*1c240*/  BRA `(.L_x_1325) ;  /* 0x00000000000c7947 */ /* 0x000fec0003800000 */
.L_x_1320:
[----:B------:R-:W-:Y:S02]  /*1c250*/  IMAD.MOV.U32 R25, RZ, RZ, RZ ;  /* 0x000000ffff197224 */ /* 0x000fe400078e00ff */
[----:B------:R-:W-:Y:S02]  /*1c260*/  IMAD.U32 R24, RZ, RZ, UR6 ;  /* 0x00000006ff187e24 */ /* 0x000fe4000f8e00ff */
[----:B------:R-:W-:-:S07]  /*1c270*/  IMAD.MOV.U32 R26, RZ, RZ, RZ ;  /* 0x000000ffff1a7224 */ /* 0x000fce00078e00ff */
.L_x_1325:
[----:B------:R-:W-:-:S13]  /*1c280*/  ISETP.NE.AND P0, PT, R0, RZ, PT ;  /* 0x000000ff0000720c */ /* 0x000fda0003f05270 */
[----:B------:R-:W0:Y:S01]  /*1c290*/  @!P0 S2R R3, SR_CgaCtaId ;  /* 0x0000000000038919 */ /* 0x000e220000008800 */
[----:B------:R-:W-:-:S04]  /*1c2a0*/  @!P0 MOV R0, 0x400 ;  /* 0x0000040000008802 */ /* 0x000fc80000000f00 */
[----:B0-----:R-:W-:-:S05]  /*1c2b0*/  @!P0 LEA R0, R3, R0, 0x18 ;  /* 0x0000000003008211 */ /* 0x001fca00078ec0ff */
[----:B------:R1:W-:Y:S01]  /*1c2c0*/  @!P0 STS.128 [R0+0x19cd0], R24 ;  /* 0x019cd01800008388 */ /* 0x0003e20000000c00 */
[----:B------:R-:W-:Y:S06]  /*1c2d0*/  BAR.ARV 0x5, 0x200 ;  /* 0x0148000000007b1d */ /* 0x000fec0000002000 */
.L_x_1318:
[----:B------:R2:W-:Y:S01]  /*1c2e0*/  STL [R1+0x3c], RZ ;  /* 0x00003cff01007387 */ /* 0x0005e20000100800 */
[----:B------:R-:W-:Y:S01]  /*1c2f0*/  ULDC UR4, c[0x0][0xc3c] ;  /* 0x00030f0000047ab9 */ /* 0x000fe20000000800 */
[----:B------:R-:W-:Y:S01]  /*1c300*/  IMAD.MOV.U32 R28, RZ, RZ, 0x1 ;  /* 0x00000001ff1c7424 */ /* 0x000fe200078e00ff */
[----:B0-----:R-:W-:Y:S01]  /*1c310*/  ISETP.GE.AND P0, PT, R27, UR4, PT ;  /* 0x000000041b007c0c */ /* 0x001fe2000bf06270 */
[----:B------:R-:W-:-:S12]  /*1c320*/  IMAD.MOV.U32 R22, RZ, RZ, RZ ;  /* 0x000000ffff167224 */ /* 0x000fd800078e00ff */
[----:B--2---:R-:W-:Y:S05]  /*1c330*/  @P0 BRA `(.L_x_1326) ;  /* 0x0000006800e40947 */ /* 0x004fea0003800000 */
[----:B------:R-:W0:Y:S01]  /*1c340*/  S2R R12, SR_TID.X ;  /* 0x00000000000c7919 */ /* 0x000e220000002100 */
[----:B------:R-:W2:Y:S01]  /*1c350*/  S2UR UR5, SR_CgaCtaId ;  /* 0x00000000000579c3 */ /* 0x000ea20000008800 */
[----:B------:R-:W-:Y:S01]  /*1c360*/  UMOV UR4, 0x400 ;  /* 0x0000040000047882 */ /* 0x000fe20000000000 */
[----:B------:R-:W-:Y:S01]  /*1c370*/  BSSY B7, `(.L_x_1326) ;  /* 0x00006b5000077945 */ /* 0x000fe20003800000 */
[----:B------:R-:W-:Y:S01]  /*1c380*/  IMAD.MOV.U32 R29, RZ, RZ, 0x1 ;  /* 0x00000001ff1d7424 */ /* 0x000fe200078e00ff */
[----:B------:R-:W-:Y:S01]  /*1c390*/  CS2R R22, SRZ ;  /* 0x0000000000167805 */ /* 0x000fe2000001ff00 */
[----:B------:R-:W-:Y:S01]  /*1c3a0*/  IMAD.MOV.U32 R28, RZ, RZ, 0x1 ;  /* 0x00000001ff1c7424 */ /* 0x000fe200078e00ff */
[----:B------:R-:W-:Y:S01]  /*1c3b0*/  ULDC.64 UR40, c[0x0][0x198] ;  /* 0x0000660000287ab9 */ /* 0x000fe20000000a00 */
[----:B------:R-:W-:Y:S02]  /*1c3c0*/  ULOP3.LUT UR36, UR37, 0x1, URZ, 0xfc, !UPT ;  /* 0x0000000125247892 */ /* 0x000fe4000f8efc3f */
[----:B------:R-:W-:Y:S01]  /*1c3d0*/  ULOP3.LUT UR39, UR37, 0x2, URZ, 0xfc, !UPT ;  /* 0x0000000225277892 */ /* 0x000fe2000f8efc3f */
[----:B------:R-:W-:Y:S01]  /*1c3e0*/  ULDC UR38, c[0x0][0xc] ;  /* 0x0000030000267ab9 */ /* 0x000fe20000000800 */
[----:B--2---:R-:W-:-:S06]  /*1c3f0*/  ULEA UR4, UR5, UR4, 0x18 ;  /* 0x0000000405047291 */ /* 0x004fcc000f8ec03f */
[----:B------:R-:W-:Y:S01]  /*1c400*/  IMAD.U32 R19, RZ, RZ, UR4 ;  /* 0x00000004ff137e24 */ /* 0x000fe2000f8e00ff */
[C---:B0-----:R-:W-:Y:S01]  /*1c410*/  LOP3.LUT R11, R12.reuse, 0x7f, RZ, 0xc0, !PT ;  /* 0x0000007f0c0b7812 */ /* 0x041fe200078ec0ff */
[C---:B------:R-:W-:Y:S01]  /*1c420*/  IMAD.SHL.U32 R3, R12.reuse, 0x20, RZ ;  /* 0x000000200c037824 */ /* 0x040fe200078e00ff */
[----:B------:R-:W-:Y:S01]  /*1c430*/  SHF.R.U32.HI R4, RZ, 0x1, R12 ;  /* 0x00000001ff047819 */ /* 0x000fe2000001160c */
[C---:B-1----:R-:W-:Y:S01]  /*1c440*/  IMAD.SHL.U32 R0, R12.reuse, 0x10, RZ ;  /* 0x000000100c007824 */ /* 0x042fe200078e00ff */
[C---:B------:R-:W-:Y:S01]  /*1c450*/  LOP3.LUT P0, RZ, R12.reuse, 0x4, RZ, 0xc0, !PT ;  /* 0x000000040cff7812 */ /* 0x040fe2000780c0ff */
[----:B------:R-:W-:Y:S01]  /*1c460*/  IMAD.SHL.U32 R5, R11, 0x10, RZ ;  /* 0x000000100b057824 */ /* 0x000fe200078e00ff */
[C---:B------:R-:W-:Y:S01]  /*1c470*/  LOP3.LUT R2, R3.reuse, 0x360, RZ, 0xc0, !PT ;  /* 0x0000036003027812 */ /* 0x040fe200078ec0ff */
[----:B------:R-:W-:Y:S01]  /*1c480*/  IMAD.SHL.U32 R10, R12, 0x4, RZ ;  /* 0x000000040c0a7824 */ /* 0x000fe200078e00ff */
[----:B------:R-:W-:Y:S02]  /*1c490*/  LOP3.LUT R8, R0, 0x60, RZ, 0xc0, !PT ;  /* 0x0000006000087812 */ /* 0x000fe400078ec0ff */
[----:B------:R-:W-:-:S02]  /*1c4a0*/  LOP3.LUT R3, R3, 0x80, RZ, 0xc0, !PT ;  /* 0x0000008003037812 */ /* 0x000fc400078ec0ff */
[--C-:B------:R-:W-:Y:S02]  /*1c4b0*/  LOP3.LUT R2, R2, 0x400, R5.reuse, 0xf8, !PT ;  /* 0x0000040002027812 */ /* 0x100fe400078ef805 */
[----:B------:R-:W-:Y:S01]  /*1c4c0*/  LOP3.LUT R9, R8, 0x700, R5, 0xf8, !PT ;  /* 0x0000070008097812 */ /* 0x000fe200078ef805 */
[----:B------:R-:W-:Y:S01]  /*1c4d0*/  IMAD.SHL.U32 R8, R12, 0x2, RZ ;  /* 0x000000020c087824 */ /* 0x000fe200078e00ff */
[----:B------:R-:W-:Y:S02]  /*1c4e0*/  LOP3.LUT R5, R4, 0x20, RZ, 0xc0, !PT ;  /* 0x0000002004057812 */ /* 0x000fe400078ec0ff */
[----:B------:R-:W-:Y:S02]  /*1c4f0*/  LOP3.LUT R7, R0, 0x90, RZ, 0xc0, !PT ;  /* 0x0000009000077812 */ /* 0x000fe400078ec0ff */
[----:B------:R-:W-:Y:S01]  /*1c500*/  LOP3.LUT R3, R3, 0x10, R4, 0xf8, !PT ;  /* 0x0000001003037812 */ /* 0x000fe200078ef804 */
[----:B------:R-:W-:Y:S01]  /*1c510*/  IMAD.SHL.U32 R4, R12, 0x80, RZ ;  /* 0x000000800c047824 */ /* 0x000fe200078e00ff */
[----:B------:R-:W-:-:S02]  /*1c520*/  LOP3.LUT R5, R5, 0x10, R12, 0xf8, !PT ;  /* 0x0000001005057812 */ /* 0x000fc400078ef80c */
[----:B------:R-:W-:Y:S01]  /*1c530*/  LOP3.LUT R8, R7, 0x10, R8, 0x78, !PT ;  /* 0x0000001007087812 */ /* 0x000fe200078e7808 */
[----:B------:R-:W-:Y:S01]  /*1c540*/  IMAD.SHL.U32 R7, R6, 0x800, RZ ;  /* 0x0000080006077824 */ /* 0x000fe200078e00ff */
[----:B------:R-:W-:Y:S02]  /*1c550*/  LOP3.LUT R6, R4, 0x400, RZ, 0xc0, !PT ;  /* 0x0000040004067812 */ /* 0x000fe400078ec0ff */
[----:B------:R-:W-:Y:S02]  /*1c560*/  LOP3.LUT R5, R5, 0x380, R4, 0xf8, !PT ;  /* 0x0000038005057812 */ /* 0x000fe400078ef804 */
[----:B------:R-:W-:Y:S02]  /*1c570*/  LOP3.LUT R3, R3, 0x10, R10, 0x78, !PT ;  /* 0x0000001003037812 */ /* 0x000fe400078e780a */
[----:B------:R-:W-:Y:S02]  /*1c580*/  LOP3.LUT R6, R6, 0x800, R7, 0xf8, !PT ;  /* 0x0000080006067812 */ /* 0x000fe400078ef807 */
[----:B------:R-:W-:-:S02]  /*1c590*/  LOP3.LUT R5, R5, 0x70, R0, 0x78, !PT ;  /* 0x0000007005057812 */ /* 0x000fc400078e7800 */
[----:B------:R-:W-:Y:S02]  /*1c5a0*/  LOP3.LUT R3, R2, R3, RZ, 0xfc, !PT ;  /* 0x0000000302037212 */ /* 0x000fe400078efcff */
[----:B------:R-:W-:Y:S02]  /*1c5b0*/  LOP3.LUT R2, R6, R5, RZ, 0xfc, !PT ;  /* 0x0000000506027212 */ /* 0x000fe400078efcff */
[----:B------:R-:W-:Y:S01]  /*1c5c0*/  LOP3.LUT R8, R9, R8, RZ, 0xfc, !PT ;  /* 0x0000000809087212 */ /* 0x000fe200078efcff */
[----:B------:R0:W-:Y:S01]  /*1c5d0*/  STL [R1+0x10], R3 ;  /* 0x0000100301007387 */ /* 0x0001e20000100800 */
[----:B------:R-:W-:Y:S02]  /*1c5e0*/  SHF.R.U32.HI R4, RZ, 0x1, R11 ;  /* 0x00000001ff047819 */ /* 0x000fe4000001160b */
[----:B------:R-:W-:Y:S01]  /*1c5f0*/  LOP3.LUT R0, R0, 0x10, RZ, 0xc0, !PT ;  /* 0x0000001000007812 */ /* 0x000fe200078ec0ff */
[----:B------:R1:W-:Y:S01]  /*1c600*/  STL [R1+0x8], R2 ;  /* 0x0000080201007387 */ /* 0x0003e20000100800 */
[----:B0-----:R-:W-:-:S02]  /*1c610*/  IMAD.MOV.U32 R3, RZ, RZ, 0x40 ;  /* 0x00000040ff037424 */ /* 0x001fc400078e00ff */
[----:B-1----:R-:W-:-:S03]  /*1c620*/  IMAD.SHL.U32 R2, R12, 0x40, RZ ;  /* 0x000000400c027824 */ /* 0x002fc600078e00ff */
[----:B------:R-:W-:Y:S02]  /*1c630*/  SEL R5, R3, 0xffffffc0, !P0 ;  /* 0xffffffc003057807 */ /* 0x000fe40004000000 */
[----:B------:R-:W-:Y:S01]  /*1c640*/  LOP3.LUT R3, R4, 0x40, R2, 0xf8, !PT ;  /* 0x0000004004037812 */ /* 0x000fe200078ef802 */
[----:B------:R-:W-:Y:S02]  /*1c650*/  IMAD.IADD R2, R19, 0x1, R8 ;  /* 0x0000000113027824 */ /* 0x000fe400078e0208 */
[----:B------:R-:W-:Y:S04]  /*1c660*/  STL [R1+0xc], R5 ;  /* 0x00000c0501007387 */ /* 0x000fe80000100800 */
[----:B------:R-:W-:Y:S04]  /*1c670*/  STL [R1+0x3c], RZ ;  /* 0x00003cff01007387 */ /* 0x000fe80000100800 */
[----:B------:R0:W-:Y:S02]  /*1c680*/  STL [R1+0x1c], R2 ;  /* 0x00001c0201007387 */ /* 0x0001e40000100800 */
[----:B0-----:R-:W-:-:S02]  /*1c690*/  LOP3.LUT R2, R0, 0x20, RZ, 0xfc, !PT ;  /* 0x0000002000027812 */ /* 0x001fc400078efcff */
[----:B------:R-:W-:-:S07]  /*1c6a0*/  LOP3.LUT R0, R0, 0x40, RZ, 0xfc, !PT ;  /* 0x0000004000007812 */ /* 0x000fce00078efcff */
.L_x_1462:
[----:B------:R-:W-:Y:S05]  /*1c6b0*/  YIELD ;  /* 0x0000000000007946 */ /* 0x000fea0003800000 */
[----:B------:R-:W-:Y:S01]  /*1c6c0*/  ULDC.64 UR4, c[0x0][0xa28] ;  /* 0x00028a0000047ab9 */ /* 0x000fe20000000a00 */
[----:B------:R-:W-:Y:S01]  /*1c6d0*/  IMAD.MOV.U32 R0, RZ, RZ, RZ ;  /* 0x000000ffff007224 */ /* 0x000fe200078e00ff */
[----:B------:R-:W-:Y:S01]  /*1c6e0*/  ISETP.NE.U32.AND P0, PT, RZ, UR4, PT ;  /* 0x00000004ff007c0c */ /* 0x000fe2000bf05070 */
[----:B0-----:R-:W0:Y:S01]  /*1c6f0*/  LDC.64 R10, c[0x0][0xa00] ;  /* 0x00028000ff0a7b82 */ /* 0x001e220000000a00 */
[----:B------:R-:W-:Y:S01]  /*1c700*/  CS2R R6, SRZ ;  /* 0x0000000000067805 */ /* 0x000fe2000001ff00 */
[----:B------:R-:W-:Y:S01]  /*1c710*/  ULDC.64 UR6, c[0x0][0xa08] ;  /* 0x0002820000067ab9 */ /* 0x000fe20000000a00 */
[----:B------:R-:W-:Y:S01]  /*1c720*/  ISETP.NE.AND.EX P0, PT, RZ, UR5, PT, P0 ;  /* 0x00000005ff007c0c */ /* 0x000fe2000bf05300 */
[----:B------:R-:W-:Y:S01]  /*1c730*/  ULDC.64 UR4, c[0x0][0xa18] ;  /* 0x0002860000047ab9 */ /* 0x000fe20000000a00 */
[----:B------:R-:W-:-:S03]  /*1c740*/  ULDC.64 UR8, c[0x0][0xa10] ;  /* 0x0002840000087ab9 */ /* 0x000fc60000000a00 */
[----:B-1----:R-:W1:Y:S08]  /*1c750*/  LDC.64 R4, c[0x0][0xa08] ;  /* 0x00028200ff047b82 */ /* 0x002e700000000a00 */
[----:B------:R-:W2:Y:S02]  /*1c760*/  @P0 LDC.64 R2, c[0x0][0xa28] ;  /* 0x00028a00ff020b82 */ /* 0x000ea40000000a00 */
[----:B--2---:R-:W-:-:S05]  /*1c770*/  @P0 IMAD.WIDE R2, R27, 0x4, R2 ;  /* 0x000000041b020825 */ /* 0x004fca00078e0202 */
[----:B------:R2:W5:Y:S01]  /*1c780*/  @P0 LDG.E R0, desc[UR42][R2.64] ;  /* 0x0000002a02000981 */ /* 0x000562000c1e1900 */
[----:B------:R-:W-:Y:S01]  /*1c790*/  ISETP.NE.U32.AND P0, PT, RZ, UR4, PT ;  /* 0x00000004ff007c0c */ /* 0x000fe2000bf05070 */
[C---:B0-----:R-:W-:Y:S01]  /*1c7a0*/  IMAD.WIDE R10, R27.reuse, 0x4, R10 ;  /* 0x000000041b0a7825 */ /* 0x041fe200078e020a */
[----:B------:R-:W-:Y:S02]  /*1c7b0*/  ISETP.NE.U32.AND P2, PT, RZ, UR6, PT ;  /* 0x00000006ff007c0c */ /* 0x000fe4000bf45070 */
[----:B------:R-:W-:Y:S01]  /*1c7c0*/  ISETP.NE.AND.EX P0, PT, RZ, UR5, PT, P0 ;  /* 0x00000005ff007c0c */ /* 0x000fe2000bf05300 */
[----:B------:R-:W-:Y:S01]  /*1c7d0*/  ULDC.64 UR4, c[0x0][0xa00] ;  /* 0x0002800000047ab9 */ /* 0x000fe20000000a00 */
[----:B------:R-:W-:Y:S01]  /*1c7e0*/  ISETP.NE.U32.AND P4, PT, RZ, UR8, PT ;  /* 0x00000008ff007c0c */ /* 0x000fe2000bf85070 */
[----:B------:R-:W-:Y:S01]  /*1c7f0*/  IMAD.MOV.U32 R9, RZ, RZ, RZ ;  /* 0x000000ffff097224 */ /* 0x000fe200078e00ff */
[----:B------:R-:W-:Y:S01]  /*1c800*/  ISETP.NE.U32.AND P1, PT, RZ, UR4, PT ;  /* 0x00000004ff007c0c */ /* 0x000fe2000bf25070 */
[----:B--2---:R-:W0:Y:S01]  /*1c810*/  LDC.64 R2, c[0x0][0xa10] ;  /* 0x00028400ff027b82 */ /* 0x004e220000000a00 */
[----:B-1----:R-:W-:-:S02]  /*1c820*/  IMAD.WIDE R4, R27, 0x4, R4 ;  /* 0x000000041b047825 */ /* 0x002fc400078e0204 */
[----:B------:R-:W-:-:S05]  /*1c830*/  ISETP.NE.AND.EX P3, PT, RZ, UR5, PT, P1 ;  /* 0x00000005ff007c0c */ /* 0x000fca000bf65310 */
[----:B------:R-:W1:Y:S01]  /*1c840*/  @P0 LDC.64 R12, c[0x0][0xa18] ;  /* 0x00028600ff0c0b82 */ /* 0x000e620000000a00 */
[----:B------:R-:W-:Y:S01]  /*1c850*/  ULDC UR4, c[0x0][0x288] ;  /* 0x0000a20000047ab9 */ /* 0x000fe20000000800 */
[----:B------:R-:W-:Y:S02]  /*1c860*/  ISETP.NE.AND.EX P1, PT, RZ, UR7, PT, P2 ;  /* 0x00000007ff007c0c */ /* 0x000fe4000bf25320 */
[----:B------:R-:W-:-:S04]  /*1c870*/  ISETP.NE.AND.EX P2, PT, RZ, UR9, PT, P4 ;  /* 0x00000009ff007c0c */ /* 0x000fc8000bf45340 */
[----:B------:R-:W2:Y:S07]  /*1c880*/  @P3 LDG.E R7, desc[UR42][R10.64] ;  /* 0x0000002a0a073981 */ /* 0x000eae000c1e1900 */
[----:B------:R3:W5:Y:S01]  /*1c890*/  @P1 LDG.E R9, desc[UR42][R4.64] ;  /* 0x0000002a04091981 */ /* 0x000762000c1e1900 */
[----:B0-----:R-:W-:-:S05]  /*1c8a0*/  IMAD.WIDE R2, R27, 0x4, R2 ;  /* 0x000000041b027825 */ /* 0x001fca00078e0202 */
[----:B------:R3:W5:Y:S01]  /*1c8b0*/  @P2 LDG.E R6, desc[UR42][R2.64] ;  /* 0x0000002a02062981 */ /* 0x000762000c1e1900 */
[----:B-1----:R-:W-:-:S03]  /*1c8c0*/  @P0 IMAD.WIDE R12, R27, 0x4, R12 ;  /* 0x000000041b0c0825 */ /* 0x002fc600078e020c */
[----:B--2---:R0:W-:Y:S02]  /*1c8d0*/  STL [R1+0x20], R7 ;  /* 0x0000200701007387 */ /* 0x0041e40000100800 */
[----:B0-----:R-:W-:Y:S01]  /*1c8e0*/  IMAD.U32 R7, RZ, RZ, UR4 ;  /* 0x00000004ff077e24 */ /* 0x001fe2000f8e00ff */
[----:B------:R-:W-:-:S05]  /*1c8f0*/  ULDC.64 UR4, c[0x0][0x418] ;  /* 0x0001060000047ab9 */ /* 0x000fca0000000a00 */
[----:B------:R-:W2:Y:S01]  /*1c900*/  @P0 LDG.E R7, desc[UR42][R12.64] ;  /* 0x0000002a0c070981 */ /* 0x000ea2000c1e1900 */
[----:B------:R-:W-:-:S03]  /*1c910*/  UISETP.NE.U32.AND UP0, UPT, UR4, URZ, UPT ;  /* 0x0000003f0400728c */ /* 0x000fc6000bf05070 */
[----:B------:R-:W-:Y:S01]  /*1c920*/  ULDC UR4, c[0x0][0x424] ;  /* 0x0001090000047ab9 */ /* 0x000fe20000000800 */
[----:B------:R-:W-:-:S03]  /*1c930*/  UISETP.NE.AND.EX UP0, UPT, UR5, URZ, UPT, UP0 ;  /* 0x0000003f0500728c */ /* 0x000fc6000bf05300 */
[----:B------:R-:W-:Y:S01]  /*1c940*/  ULDC UR5, c[0x0][0x2f0] ;  /* 0x0000bc0000057ab9 */ /* 0x000fe20000000800 */
[----:B------:R-:W-:-:S04]  /*1c950*/  USEL UR4, UR4, 0x1, UP0 ;  /* 0x0000000104047887 */ /* 0x000fc80008000000 */
[----:B------:R-:W-:-:S03]  /*1c960*/  UIMAD UR4, UR4, UR5, URZ ;  /* 0x00000005040472a4 */ /* 0x000fc6000f8e023f */
[----:B------:R-:W-:Y:S02]  /*1c970*/  ULDC UR5, c[0x0][0x348] ;  /* 0x0000d20000057ab9 */ /* 0x000fe40000000800 */
[----:B------:R-:W-:Y:S01]  /*1c980*/  IMAD.U32 R8, RZ, RZ, UR5 ;  /* 0x00000005ff087e24 */ /* 0x000fe2000f8e00ff */
[----:B--2---:R0:W-:Y:S01]  /*1c990*/  STL [R1+0x18], R7 ;  /* 0x0000180701007387 */ /* 0x0041e20000100800 */
[----:B------:R-:W-:Y:S02]  /*1c9a0*/  IMAD.MOV.U32 R13, RZ, RZ, R7 ;  /* 0x000000ffff0d7224 */ /* 0x000fe400078e0007 */
[----:B0-----:R-:W-:Y:S01]  /*1c9b0*/  IMAD.U32 R7, RZ, RZ, UR4 ;  /* 0x00000004ff077e24 */ /* 0x001fe2000f8e00ff */
[----:B---3--:R-:W-:Y:S06]  /*1c9c0*/  @P0 BRA `(.L_x_1327) ;  /* 0x0000000000140947 */ /* 0x008fec0003800000 */
[----:B------:R-:W-:Y:S05]  /*1c9d0*/  @!P3 BRA `(.L_x_1327) ;  /* 0x000000000010b947 */ /* 0x000fea0003800000 */
[----:B------:R-:W2:Y:S04]  /*1c9e0*/  LDG.E R12, desc[UR42][R10.64] ;  /* 0x0000002a0a0c7981 */ /* 0x000ea8000c1e1900 */
[----:B------:R-:W2:Y:S02]  /*1c9f0*/  LDG.E R10, desc[UR42][R10.64+0x4] ;  /* 0x0000042a0a0a7981 */ /* 0x000ea4000c1e1900 */
[----:B--2---:R-:W-:-:S05]  /*1ca00*/  IMAD.IADD R13, R10, 0x1, -R12 ;  /* 0x000000010a0d7824 */ /* 0x004fca00078e0a0c */
[----:B------:R0:W-:Y:S02]  /*1ca10*/  STL [R1+0x18], R13 ;  /* 0x0000180d01007387 */ /* 0x0001e40000100800 */
.L_x_1327:
[----:B-----5:R-:W-:Y:S01]  /*1ca20*/  IMAD.IADD R9, R9, 0x1, R0 ;  /* 0x0000000109097824 */ /* 0x020fe200078e0200 */
[----:B------:R-:W-:Y:S01]  /*1ca30*/  ULDC.64 UR4, c[0x0][0xa20] ;  /* 0x0002880000047ab9 */ /* 0x000fe20000000a00 */
[C---:B------:R-:W-:Y:S02]  /*1ca40*/  LOP3.LUT R10, R26.reuse, 0xff000000, RZ, 0xc0, !PT ;  /* 0xff0000001a0a7812 */ /* 0x040fe400078ec0ff */
[----:B------:R-:W-:Y:S01]  /*1ca50*/  ISETP.NE.U32.AND P0, PT, RZ, UR4, PT ;  /* 0x00000004ff007c0c */ /* 0x000fe2000bf05070 */
[----:B------:R1:W-:Y:S01]  /*1ca60*/  STL [R1+0x4], R9 ;  /* 0x0000040901007387 */ /* 0x0003e20000100800 */
[----:B------:R-:W-:Y:S02]  /*1ca70*/  SHF.R.U32.HI R10, RZ, 0x8, R10 ;  /* 0x00000008ff0a7819 */ /* 0x000fe4000001160a */
[----:B------:R-:W-:Y:S02]  /*1ca80*/  ISETP.NE.AND.EX P0, PT, RZ, UR5, PT, P0 ;  /* 0x00000005ff007c0c */ /* 0x000fe4000bf05300 */
[----:B------:R-:W-:-:S02]  /*1ca90*/  LOP3.LUT R11, R26, 0xff0000, RZ, 0xc0, !PT ;  /* 0x00ff00001a0b7812 */ /* 0x000fc400078ec0ff */
[----:B------:R-:W-:Y:S02]  /*1caa0*/  LOP3.LUT R16, R26, 0xffff, RZ, 0xc0, !PT ;  /* 0x0000ffff1a107812 */ /* 0x000fe400078ec0ff */
[----:B------:R-:W-:-:S07]  /*1cab0*/  LEA.HI R10, R11, R10, RZ, 0x10 ;  /* 0x0000000a0b0a7211 */ /* 0x000fce00078f80ff */
[----:B-1----:R-:W-:Y:S05]  /*1cac0*/  @!P0 BRA `(.L_x_1328) ;  /* 0x0000000000108947 */ /* 0x002fea0003800000 */
[----:B------:R-:W1:Y:S02]  /*1cad0*/  LDC.64 R4, c[0x0][0xa20] ;  /* 0x00028800ff047b82 */ /* 0x000e640000000a00 */
[----:B-1----:R-:W-:-:S05]  /*1cae0*/  IMAD.WIDE R4, R27, 0x4, R4 ;  /* 0x000000041b047825 */ /* 0x002fca00078e0204 */
[----:B------:R1:W5:Y:S01]  /*1caf0*/  LDG.E R7, desc[UR42][R4.64] ;  /* 0x0000002a04077981 */ /* 0x000362000c1e1900 */
[----:B------:R-:W-:Y:S05]  /*1cb00*/  BRA `(.L_x_1329) ;  /* 0x0000000000107947 */ /* 0x000fea0003800000 */
.L_x_1328:
[----:B------:R-:W-:Y:S05]  /*1cb10*/  @!P1 BRA `(.L_x_1329) ;  /* 0x00000000000c9947 */ /* 0x000fea0003800000 */
[----:B------:R-:W2:Y:S04]  /*1cb20*/  LDG.E R7, desc[UR42][R4.64] ;  /* 0x0000002a04077981 */ /* 0x000ea8000c1e1900 */
[----:B------:R-:W2:Y:S02]  /*1cb30*/  LDG.E R4, desc[UR42][R4.64+0x4] ;  /* 0x0000042a04047981 */ /* 0x000ea4000c1e1900 */
[----:B--2---:R-:W-:-:S07]  /*1cb40*/  IMAD.IADD R7, R4, 0x1, -R7 ;  /* 0x0000000104077824 */ /* 0x004fce00078e0a07 */
.L_x_1329:
[----:B-1----:R-:W2:Y:S04]  /*1cb50*/  @P2 LDG.E R4, desc[UR42][R2.64] ;  /* 0x0000002a02042981 */ /* 0x002ea8000c1e1900 */
[----:B------:R1:W2:Y:S01]  /*1cb60*/  @P2 LDG.E R5, desc[UR42][R2.64+0x4] ;  /* 0x0000042a02052981 */ /* 0x0002a2000c1e1900 */
[----:B------:R-:W-:Y:S02]  /*1cb70*/  IMAD R11, R25, 0xc0, RZ ;  /* 0x000000c0190b7824 */ /* 0x000fe400078e02ff */
[----:B-----5:R-:W-:Y:S02]  /*1cb80*/  IMAD.IADD R7, R7, 0x1, -R0 ;  /* 0x0000000107077824 */ /* 0x020fe400078e0a00 */
[----:B------:R-:W-:Y:S01]  /*1cb90*/  VIADD R0, R11, 0xbf ;  /* 0x000000bf0b007836 */ /* 0x000fe20000000000 */
[----:B------:R3:W-:Y:S01]  /*1cba0*/  STL [R1+0x14], R11 ;  /* 0x0000140b01007387 */ /* 0x0007e20000100800 */
[----:B-1----:R-:W1:Y:S02]  /*1cbb0*/  LDC R2, c[0x0][0x448] ;  /* 0x00011200ff027b82 */ /* 0x002e640000000800 */
[----:B-1----:R-:W-:-:S13]  /*1cbc0*/  ISETP.NE.AND P1, PT, R2, 0x1, PT ;  /* 0x000000010200780c */ /* 0x002fda0003f25270 */
[----:B------:R-:W1:Y:S08]  /*1cbd0*/  @P1 LDC R3, c[0x0][0x44c] ;  /* 0x00011300ff031b82 */ /* 0x000e700000000800 */
[----:B------:R-:W4:Y:S01]  /*1cbe0*/  @P1 LDC R2, c[0x0][0x450] ;  /* 0x00011400ff021b82 */ /* 0x000f220000000800 */
[----:B-1----:R-:W-:-:S05]  /*1cbf0*/  @P1 IMAD.HI.U32 R3, R0, R3, RZ ;  /* 0x0000000300031227 */ /* 0x002fca00078e00ff */
[----:B----4-:R-:W-:Y:S01]  /*1cc00*/  @P1 SHF.R.U32.HI R0, RZ, R2, R3 ;  /* 0x00000002ff001219 */ /* 0x010fe20000011603 */
[----:B--2---:R-:W-:-:S04]  /*1cc10*/  @P2 IMAD.IADD R8, R5, 0x1, -R4 ;  /* 0x0000000105082824 */ /* 0x004fc800078e0a04 */
[----:B------:R-:W-:-:S04]  /*1cc20*/  IMAD.IADD R18, R7, 0x1, R8 ;  /* 0x0000000107127824 */ /* 0x000fc800078e0208 */
[C---:B------:R-:W-:Y:S01]  /*1cc30*/  VIADD R21, R18.reuse, 0x7f ;  /* 0x0000007f12157836 */ /* 0x040fe20000000000 */
[----:B------:R-:W-:-:S04]  /*1cc40*/  IADD3 R20, R18, 0x1, -R13 ;  /* 0x0000000112147810 */ /* 0x000fc80007ffe80d */
[----:B------:R-:W-:Y:S01]  /*1cc50*/  SHF.R.S32.HI R2, RZ, 0x1f, R21 ;  /* 0x0000001fff027819 */ /* 0x000fe20000011415 */
[----:B------:R-:W-:-:S03]  /*1cc60*/  IMAD.IADD R0, R20, 0x1, R0 ;  /* 0x0000000114007824 */ /* 0x000fc600078e0200 */
[----:B------:R-:W-:Y:S02]  /*1cc70*/  LEA.HI R21, R2, R21, RZ, 0x7 ;  /* 0x0000001502157211 */ /* 0x000fe400078f38ff */
[----:B------:R-:W1:Y:S02]  /*1cc80*/  LDC.64 R2, c[0x0][0x9e0] ;  /* 0x00027800ff027b82 */ /* 0x000e640000000a00 */
[----:B------:R-:W-:Y:S02]  /*1cc90*/  SHF.R.S32.HI R21, RZ, 0x7, R21 ;  /* 0x00000007ff157819 */ /* 0x000fe40000011415 */
[----:B-1----:R-:W-:Y:S01]  /*1cca0*/  ISETP.GE.AND P3, PT, R3, 0x1, PT ;  /* 0x000000010300780c */ /* 0x002fe20003f66270 */
[----:B------:R-:W-:-:S12]  /*1ccb0*/  IMAD.IADD R2, R0, 0x1, R2 ;  /* 0x0000000100027824 */ /* 0x000fd800078e0202 */
[----:B---3--:R-:W-:Y:S05]  /*1ccc0*/  @!P3 BRA `(.L_x_1330) ;  /* 0x000000000048b947 */ /* 0x008fea0003800000 */
[C---:B------:R-:W-:Y:S01]  /*1ccd0*/  ISETP.GT.AND P0, PT, R0.reuse, RZ, PT ;  /* 0x000000ff0000720c */ /* 0x040fe20003f04270 */
[----:B------:R-:W-:Y:S01]  /*1cce0*/  BSSY B0, `(.L_x_1331) ;  /* 0x000000e000007945 */ /* 0x000fe20003800000 */
[----:B------:R-:W-:-:S11]  /*1ccf0*/  VIADD R9, R0, 0xffffffff ;  /* 0xffffffff00097836 */ /* 0x000fd60000000000 */
        /* <DEDUP_REMOVED lines=8> */
.L_x_1332:
[----:B------:R-:W-:-:S13]  /*1cd80*/  ISETP.NE.AND P0, PT, R3, 0x1, PT ;  /* 0x000000010300780c */ /* 0x000fda0003f05270 */
[----:B------:R-:W1:Y:S02]  /*1cd90*/  @P0 LDC.64 R4, c[0x0][0x9e8] ;  /* 0x00027a00ff040b82 */ /* 0x000e640000000a00 */
[----:B-1----:R-:W-:-:S05]  /*1cda0*/  @P0 IMAD.HI.U32 R4, R9, R4, RZ ;  /* 0x0000000409040227 */ /* 0x002fca00078e00ff */
[----:B------:R-:W-:-:S07]  /*1cdb0*/  @P0 SHF.R.U32.HI R9, RZ, R5, R4 ;  /* 0x00000005ff090219 */ /* 0x000fce0000011604 */
.L_x_1333:
[----:B------:R-:W-:Y:S05]  /*1cdc0*/  BSYNC B0 ;  /* 0x0000000000007941 */ /* 0x000fea0003800000 */
.L_x_1331:
[----:B------:R-:W-:-:S05]  /*1cdd0*/  IMAD R9, R9, R3, R3 ;  /* 0x0000000309097224 */ /* 0x000fca00078e0203 */
[----:B------:R-:W-:-:S07]  /*1cde0*/  VIMNMX R2, R2, R9, PT ;  /* 0x0000000902027248 */ /* 0x000fce0003fe0100 */
.L_x_1330:
[----:B------:R-:W1:Y:S01]  /*1cdf0*/  @P1 LDC R4, c[0x0][0x44c] ;  /* 0x00011300ff041b82 */ /* 0x000e620000000800 */
[----:B------:R-:W-:Y:S01]  /*1ce00*/  VIADD R2, R2, 0x7f ;  /* 0x0000007f02027836 */ /* 0x000fe20000000000 */
[----:B------:R-:W-:Y:S01]  /*1ce10*/  ULDC UR4, c[0x0][0x9dc] ;  /* 0x0002770000047ab9 */ /* 0x000fe20000000800 */
[----:B------:R-:W-:Y:S02]  /*1ce20*/  IMAD.MOV.U32 R0, RZ, RZ, R11 ;  /* 0x000000ffff007224 */ /* 0x000fe400078e000b */
[----:B------:R-:W-:-:S03]  /*1ce30*/  IMAD.IADD R18, R18, 0x1, -R13 ;  /* 0x0000000112127824 */ /* 0x000fc600078e0a0d */
[----:B------:R-:W2:Y:S01]  /*1ce40*/  @P1 LDC R5, c[0x0][0x450] ;  /* 0x00011400ff051b82 */ /* 0x000ea20000000800 */
[----:B-1----:R-:W-:-:S05]  /*1ce50*/  @P1 IMAD.HI.U32 R4, R11, R4, RZ ;  /* 0x000000040b041227 */ /* 0x002fca00078e00ff */
[----:B--2---:R-:W-:Y:S02]  /*1ce60*/  @P1 SHF.R.U32.HI R0, RZ, R5, R4 ;  /* 0x00000005ff001219 */ /* 0x004fe40000011604 */
[----:B------:R-:W-:-:S04]  /*1ce70*/  SHF.R.S32.HI R4, RZ, 0x1f, R2 ;  /* 0x0000001fff047819 */ /* 0x000fc80000011402 */
[----:B------:R-:W-:Y:S01]  /*1ce80*/  LEA.HI R4, R4, R2, RZ, 0x7 ;  /* 0x0000000204047211 */ /* 0x000fe200078f38ff */
[----:B------:R-:W-:-:S03]  /*1ce90*/  IMAD.IADD R2, R18, 0x1, R0 ;  /* 0x0000000112027824 */ /* 0x000fc600078e0200 */
[----:B------:R-:W-:Y:S01]  /*1cea0*/  SHF.R.S32.HI R4, RZ, 0x7, R4 ;  /* 0x00000007ff047819 */ /* 0x000fe20000011404 */
[----:B------:R-:W-:-:S03]  /*1ceb0*/  VIADD R0, R2, -UR4 ;  /* 0x8000000402007c36 */ /* 0x000fc60008000000 */
[----:B------:R-:W-:Y:S01]  /*1cec0*/  VIMNMX R9, R21, R4, PT ;  /* 0x0000000415097248 */ /* 0x000fe20003fe0100 */
[----:B------:R-:W-:Y:S06]  /*1ced0*/  @!P3 BRA `(.L_x_1334) ;  /* 0x000000000044b947 */ /* 0x000fec0003800000 */
[----:B------:R-:W-:Y:S01]  /*1cee0*/  ISETP.GT.AND P0, PT, R2, -0x1, PT ;  /* 0xffffffff0200780c */ /* 0x000fe20003f04270 */
[----:B------:R-:W-:-:S12]  /*1cef0*/  BSSY B0, `(.L_x_1335) ;  /* 0x000000d000007945 */ /* 0x000fd80003800000 */
        /* <DEDUP_REMOVED lines=8> */
.L_x_1336:
[----:B------:R-:W-:-:S13]  /*1cf80*/  ISETP.NE.AND P0, PT, R3, 0x1, PT ;  /* 0x000000010300780c */ /* 0x000fda0003f05270 */
[----:B------:R-:W1:Y:S02]  /*1cf90*/  @P0 LDC.64 R4, c[0x0][0x9e8] ;  /* 0x00027a00ff040b82 */ /* 0x000e640000000a00 */
[----:B-1----:R-:W-:-:S05]  /*1cfa0*/  @P0 IMAD.HI.U32 R4, R2, R4, RZ ;  /* 0x0000000402040227 */ /* 0x002fca00078e00ff */
[----:B------:R-:W-:-:S07]  /*1cfb0*/  @P0 SHF.R.U32.HI R2, RZ, R5, R4 ;  /* 0x00000005ff020219 */ /* 0x000fce0000011604 */
.L_x_1337:
[----:B------:R-:W-:Y:S05]  /*1cfc0*/  BSYNC B0 ;  /* 0x0000000000007941 */ /* 0x000fea0003800000 */
.L_x_1335:
[----:B------:R-:W-:-:S05]  /*1cfd0*/  IMAD R2, R2, R3, RZ ;  /* 0x0000000302027224 */ /* 0x000fca00078e02ff */
[----:B------:R-:W-:-:S07]  /*1cfe0*/  VIMNMX R0, R0, R2, !PT ;  /* 0x0000000200007248 */ /* 0x000fce0007fe0100 */
.L_x_1334:
[----:B------:R-:W-:Y:S01]  /*1cff0*/  SHF.R.S32.HI R2, RZ, 0x1f, R0 ;  /* 0x0000001fff027819 */ /* 0x000fe20000011400 */
[----:B------:R-:W-:Y:S01]  /*1d000*/  BSSY B0, `(.L_x_1338) ;  /* 0x0000027000007945 */ /* 0x000fe20003800000 */
[----:B------:R-:W-:Y:S02]  /*1d010*/  LOP3.LUT R26, R10, 0xff, RZ, 0xc0, !PT ;  /* 0x000000ff0a1a7812 */ /* 0x000fe400078ec0ff */
[----:B------:R-:W-:Y:S02]  /*1d020*/  LEA.HI R2, R2, R0, RZ, 0x7 ;  /* 0x0000000002027211 */ /* 0x000fe400078f38ff */
[----:B------:R-:W-:Y:S02]  /*1d030*/  SHF.R.U32.HI R0, RZ, 0x10, R10 ;  /* 0x00000010ff007819 */ /* 0x000fe4000001160a */
[----:B------:R-:W-:-:S04]  /*1d040*/  SHF.R.S32.HI R2, RZ, 0x7, R2 ;  /* 0x00000007ff027819 */ /* 0x000fc80000011402 */
[----:B------:R-:W-:Y:S01]  /*1d050*/  VIMNMX R4, RZ, R2, !PT ;  /* 0x00000002ff047248 */ /* 0x000fe20007fe0100 */
[----:B------:R-:W-:-:S03]  /*1d060*/  IMAD.MOV.U32 R2, RZ, RZ, RZ ;  /* 0x000000ffff027224 */ /* 0x000fc600078e00ff */
[----:B------:R-:W-:-:S13]  /*1d070*/  ISETP.GT.AND P0, PT, R9, R4, PT ;  /* 0x000000040900720c */ /* 0x000fda0003f04270 */
[----:B------:R-:W-:Y:S05]  /*1d080*/  @!P0 BRA `(.L_x_1339) ;  /* 0x0000000000788947 */ /* 0x000fea0003800000 */
[----:B------:R-:W-:Y:S01]  /*1d090*/  ISETP.NE.AND P0, PT, R0, RZ, PT ;  /* 0x000000ff0000720c */ /* 0x000fe20003f05270 */
[----:B------:R-:W-:-:S03]  /*1d0a0*/  ULDC UR4, c[0x0][0x9f0] ;  /* 0x00027c0000047ab9 */ /* 0x000fc60000000800 */
[----:B------:R-:W-:-:S04]  /*1d0b0*/  SEL R5, R0, UR4, P0 ;  /* 0x0000000400057c07 */ /* 0x000fc80008000000 */
[----:B------:R-:W-:Y:S02]  /*1d0c0*/  IABS R10, R5 ;  /* 0x00000005000a7213 */ /* 0x000fe40000000000 */
[----:B------:R-:W-:Y:S02]  /*1d0d0*/  IADD3 R11, R5, -0x1, R9 ;  /* 0xffffffff050b7810 */ /* 0x000fe40007ffe009 */
[----:B------:R-:W1:Y:S03]  /*1d0e0*/  I2F.RP R2, R10 ;  /* 0x0000000a00027306 */ /* 0x000e660000209400 */
[----:B------:R-:W-:-:S05]  /*1d0f0*/  IMAD.IADD R11, R11, 0x1, -R4 ;  /* 0x000000010b0b7824 */ /* 0x000fca00078e0a04 */
[----:B-1----:R-:W1:Y:S02]  /*1d100*/  MUFU.RCP R2, R2 ;  /* 0x0000000200027308 */ /* 0x002e640000001000 */
[----:B-1----:R-:W-:-:S06]  /*1d110*/  VIADD R2, R2, 0xffffffe ;  /* 0x0ffffffe02027836 */ /* 0x002fcc0000000000 */
[----:B------:R1:W2:Y:S02]  /*1d120*/  F2I.FTZ.U32.TRUNC.NTZ R3, R2 ;  /* 0x0000000200037305 */ /* 0x0002a4000021f000 */
[----:B-1----:R-:W-:-:S04]  /*1d130*/  LOP3.LUT R2, R11, R5, RZ, 0x3c, !PT ;  /* 0x000000050b027212 */ /* 0x002fc800078e3cff */
        /* <DEDUP_REMOVED lines=19> */
.L_x_1339:
[----:B------:R-:W-:Y:S05]  /*1d270*/  BSYNC B0 ;  /* 0x0000000000007941 */ /* 0x000fea0003800000 */
.L_x_1338:
[-C--:B------:R-:W-:Y:S01]  /*1d280*/  IMAD R4, R26, R2.reuse, R4 ;  /* 0x000000021a047224 */ /* 0x080fe200078e0204 */
        /* <DEDUP_REMOVED lines=19> */
[----:B------:R-:W1:Y:S02]  /*1d3c0*/  S2R R5, SR_TID.X ;  /* 0x0000000000057919 */ /* 0x000e640000002100 */
[----:B-1----:R-:W-:-:S04]  /*1d3d0*/  SHF.R.U32.HI R5, RZ, 0x5, R5 ;  /* 0x00000005ff057819 */ /* 0x002fc80000011605 */
[----:B------:R-:W-:-:S05]  /*1d3e0*/  LOP3.LUT R5, R5, 0x3, RZ, 0xc0, !PT ;  /* 0x0000000305057812 */ /* 0x000fca00078ec0ff */
[----:B------:R1:W2:Y:S02]  /*1d3f0*/  SHFL.IDX PT, R14, R5, RZ, 0x1f ;  /* 0x00001fff050e7589 */ /* 0x0002a400000e0000 */
.L_x_1497:
[----:B--2---:R-:W-:Y:S02]  /*1d400*/  ISETP.NE.AND P0, PT, R14, RZ, PT ;  /* 0x000000ff0e00720c */ /* 0x004fe40003f05270 */
[----:B------:R-:W-:-:S11]  /*1d410*/  PLOP3.LUT P6, PT, PT, PT, PT, 0x8, 0x0 ;  /* 0x000000000000781c */ /* 0x000fd60003fce170 */
[----:B------:R-:W-:Y:S05]  /*1d420*/  @P0 BRA `(.L_x_1343) ;  /* 0x00000000000c0947 */ /* 0x000fea0003800000 */
[----:B------:R-:W-:-:S03]  /*1d430*/  UMOV UR4, 0xffffffff ;  /* 0xffffffff00047882 */ /* 0x000fc60000000000 */
[----:B------:R-:W-:Y:S05]  /*1d440*/  BRA.DIV UR4, `(.L_x_1344) ;  /* 0x0000006604c87947 */ /* 0x000fea000b800000 */
[----:B------:R-:W-:-:S13]  /*1d450*/  ELECT P6, URZ, PT ;  /* 0x00000000003f782f */ /* 0x000fda00038c0000 */
.L_x_1343:
[----:B-1----:R-:W2:Y:S01]  /*1d460*/  LDL R5, [R1+0x3c] ;  /* 0x00003c0001057983 */ /* 0x002ea20000100800 */
[----:B------:R-:W-:Y:S01]  /*1d470*/  BSSY B1, `(.L_x_1345) ;  /* 0x0000008000017945 */ /* 0x000fe20003800000 */
[----:B--2---:R-:W-:-:S05]  /*1d480*/  VIADD R5, R5, 0x1 ;  /* 0x0000000105057836 */ /* 0x004fca0000000000 */
[----:B------:R-:W-:-:S04]  /*1d490*/  LEA.HI R7, R5, R5, RZ, 0x1 ;  /* 0x0000000505077211 */ /* 0x000fc800078f08ff */
[----:B------:R-:W-:-:S05]  /*1d4a0*/  LOP3.LUT R7, R7, 0xfffffffe, RZ, 0xc0, !PT ;  /* 0xfffffffe07077812 */ /* 0x000fca00078ec0ff */
[----:B------:R-:W-:-:S05]  /*1d4b0*/  IMAD.IADD R5, R5, 0x1, -R7 ;  /* 0x0000000105057824 */ /* 0x000fca00078e0a07 */
[----:B------:R-:W-:-:S04]  /*1d4c0*/  SHF.L.U32 R5, R5, 0x1f, RZ ;  /* 0x0000001f05057819 */ /* 0x000fc800000006ff */
[----:B------:R-:W1:Y:S02]  /*1d4d0*/  SYNCS.PHASECHK.TRANS64.TRYWAIT P0, [R19+URZ+0x19c20], R5 ;  /* 0x019c2005130075a7 */ /* 0x000e64000800017f */
[----:B-1----:R-:W-:Y:S05]  /*1d4e0*/  @!P0 BRA `(.L_x_1346) ;  /* 0x0000006400c08947 */ /* 0x002fea0003800000 */
.L_x_1500:
[----:B------:R-:W-:Y:S05]  /*1d4f0*/  BSYNC B1 ;  /* 0x0000000000017941 */ /* 0x000fea0003800000 */
.L_x_1345:
        /* <DEDUP_REMOVED lines=10> */
.L_x_1501:
[----:B------:R-:W-:Y:S05]  /*1d5a0*/  BSYNC B2 ;  /* 0x0000000000027941 */ /* 0x000fea0003800000 */
.L_x_1349:
[----:B------:R-:W-:Y:S04]  /*1d5b0*/  BSSY B2, `(.L_x_1351) ;  /* 0x0000009000027945 */ /* 0x000fe80003800000 */
[----:B------:R-:W-:Y:S05]  /*1d5c0*/  @P1 BRA `(.L_x_1352) ;  /* 0x00000000001c1947 */ /* 0x000fea0003800000 */
[----:B-1----:R-:W1:Y:S02]  /*1d5d0*/  S2R R5, SR_TID.X ;  /* 0x0000000000057919 */ /* 0x002e640000002100 */
[----:B-1----:R-:W-:Y:S01]  /*1d5e0*/  LOP3.LUT R7, R5, 0x1f, RZ, 0xc0, !PT ;  /* 0x0000001f05077812 */ /* 0x002fe200078ec0ff */
[----:B------:R-:W-:-:S03]  /*1d5f0*/  IMAD.MOV.U32 R5, RZ, RZ, 0x3000 ;  /* 0x00003000ff057424 */ /* 0x000fc600078e00ff */
[----:B------:R-:W-:Y:S01]  /*1d600*/  ISETP.NE.AND P0, PT, R7, RZ, PT ;  /* 0x000000ff0700720c */ /* 0x000fe20003f05270 */
[----:B------:R3:W-:-:S12]  /*1d610*/  SYNCS.ARRIVE.TRANS64 RZ, [R10+URZ+0x19c90], R5 ;  /* 0x019c90050aff79a7 */ /* 0x0007d8000800003f */
[----:B---3--:R-:W-:Y:S05]  /*1d620*/  @!P0 BRA `(.L_x_1352) ;  /* 0x0000000000048947 */ /* 0x008fea0003800000 */
[----:B------:R-:W-:Y:S01]  /*1d630*/  BPT.TRAP 0x1 ;  /* 0x000000040000795c */ /* 0x000fe20000300000 */
.L_x_1352:
[----:B------:R-:W-:Y:S05]  /*1d640*/  BSYNC B2 ;  /* 0x0000000000027941 */ /* 0x000fea0003800000 */
.L_x_1351:
        /* <DEDUP_REMOVED lines=8> */
[----:B-1----:R-:W-:Y:S01]  /*1d6d0*/  VIADD R5, R10, 0x19c90 ;  /* 0x00019c900a057836 */ /* 0x002fe20000000000 */
[----:B------:R-:W-:Y:S01]  /*1d6e0*/  UMOV UR6, 0x0 ;  /* 0x0000000000067882 */ /* 0x000fe20000000000 */
[----:B------:R-:W-:Y:S01]  /*1d6f0*/  VIADD R11, R8, 0x13800 ;  /* 0x00013800080b7836 */ /* 0x000fe20000000000 */
[----:B------:R-:W-:-:S09]  /*1d700*/  UMOV UR7, 0x12f00000 ;  /* 0x12f0000000077882 */ /* 0x000fd20000000000 */
.L_x_1353:
        /* <DEDUP_REMOVED lines=16> */
.L_x_1354:
        /* <DEDUP_REMOVED lines=16> */
.L_x_1355:
        /* <DEDUP_REMOVED lines=13> */
.L_x_1502:
[----:B------:R-:W-:Y:S05]  /*1d9e0*/  BSYNC B2 ;  /* 0x0000000000027941 */ /* 0x000fea0003800000 */
.L_x_1356:
[----:B------:R-:W-:Y:S01]  /*1d9f0*/  BSSY B2, `(.L_x_1358) ;  /* 0x000000b000027945 */ /* 0x000fe20003800000 */
[----:B------:R-:W-:Y:S02]  /*1da00*/  IMAD.MOV.U32 R12, RZ, RZ, 0x0 ;  /* 0x00000000ff0c7424 */ /* 0x000fe400078e00ff */
[----:B0-----:R-:W-:Y:S01]  /*1da10*/  IMAD.MOV.U32 R13, RZ, RZ, 0x12f00000 ;  /* 0x12f00000ff0d7424 */ /* 0x001fe200078e00ff */
        /* <DEDUP_REMOVED lines=8> */
.L_x_1359:
[----:B------:R-:W-:Y:S05]  /*1daa0*/  BSYNC B2 ;  /* 0x0000000000027941 */ /* 0x000fea0003800000 */
.L_x_1358:
[----:B------:R-:W-:Y:S01]  /*1dab0*/  R2UR UR10, R25 ;  /* 0x00000000190a72ca */ /* 0x000fe200000e0000 */
[----:B------:R-:W-:Y:S01]  /*1dac0*/  UIADD3 UR4, UP0, UR40, 0x670, URZ ;  /* 0x0000067028047890 */ /* 0x000fe2000ff1e03f */
[----:B------:R-:W-:Y:S01]  /*1dad0*/  R2UR UR6, R12 ;  /* 0x000000000c0672ca */ /* 0x000fe200000e0000 */
[----:B-12---:R-:W-:Y:S01]  /*1dae0*/  VIADD R10, R10, 0x19cb0 ;  /* 0x00019cb00a0a7836 */ /* 0x006fe20000000000 */
[----:B------:R-:W-:Y:S01]  /*1daf0*/  R2UR UR7, R13 ;  /* 0x000000000d0772ca */ /* 0x000fe200000e0000 */
[----:B------:R-:W-:Y:S01]  /*1db00*/  VIADD R5, R8, 0x9000 ;  /* 0x0000900008057836 */ /* 0x000fe20000000000 */
[----:B------:R-:W-:Y:S01]  /*1db10*/  PLOP3.LUT P0, PT, PT, PT, PT, 0x80, 0x0 ;  /* 0x000000000000781c */ /* 0x000fe20003f0f070 */
[----:B------:R-:W-:-:S12]  /*1db20*/  UIADD3.X UR5, URZ, UR41, URZ, UP0, !UPT ;  /* 0x000000293f057290 */ /* 0x000fd800087fe43f */
.L_x_1360:
        /* <DEDUP_REMOVED lines=15> */
.L_x_1361:
        /* <DEDUP_REMOVED lines=15> */
.L_x_1362:
        /* <DEDUP_REMOVED lines=10> */
.L_x_1348:
[----:B------:R-:W-:Y:S05]  /*1ddb0*/  BSYNC B1 ;  /* 0x0000000000017941 */ /* 0x000fea0003800000 */
.L_x_1347:
        /* <DEDUP_REMOVED lines=9> */
.L_x_1379:
        /* <DEDUP_REMOVED lines=11> */
.L_x_1503:
[----:B------:R-:W-:Y:S05]  /*1df00*/  BSYNC B2 ;  /* 0x0000000000027941 */ /* 0x000fea0003800000 */
.L_x_1365:
[----:B------:R-:W-:Y:S04]  /*1df10*/  BSSY B2, `(.L_x_1367) ;  /* 0x0000009000027945 */ /* 0x000fe80003800000 */
[----:B------:R-:W-:Y:S05]  /*1df20*/  @P2 BRA `(.L_x_1368) ;  /* 0x00000000001c2947 */ /* 0x000fea0003800000 */
[----:B------:R-:W1:Y:S02]  /*1df30*/  S2R R3, SR_TID.X ;  /* 0x0000000000037919 */ /* 0x000e640000002100 */
[----:B-1----:R-:W-:Y:S01]  /*1df40*/  LOP3.LUT R5, R3, 0x1f, RZ, 0xc0, !PT ;  /* 0x0000001f03057812 */ /* 0x002fe200078ec0ff */
[----:B------:R-:W-:-:S03]  /*1df50*/  IMAD.MOV.U32 R3, RZ, RZ, 0x3000 ;  /* 0x00003000ff037424 */ /* 0x000fc600078e00ff */
[----:B------:R-:W-:Y:S01]  /*1df60*/  ISETP.NE.AND P1, PT, R5, RZ, PT ;  /* 0x000000ff0500720c */ /* 0x000fe20003f25270 */
[----:B------:R3:W-:-:S12]  /*1df70*/  SYNCS.ARRIVE.TRANS64 RZ, [R9+URZ+0x19c90], R3 ;  /* 0x019c900309ff79a7 */ /* 0x0007d8000800003f */
[----:B---3--:R-:W-:Y:S05]  /*1df80*/  @!P1 BRA `(.L_x_1368) ;  /* 0x0000000000049947 */ /* 0x008fea0003800000 */
[----:B------:R-:W-:Y:S01]  /*1df90*/  BPT.TRAP 0x1 ;  /* 0x000000040000795c */ /* 0x000fe20000300000 */
.L_x_1368:
[----:B------:R-:W-:Y:S05]  /*1dfa0*/  BSYNC B2 ;  /* 0x0000000000027941 */ /* 0x000fea0003800000 */
.L_x_1367:
[----:B------:R-:W-:Y:S01]  /*1dfb0*/  IMAD.MOV.U32 R14, RZ, RZ, RZ ;  /* 0x000000ffff0e7224 */ /* 0x000fe200078e00ff */
[----:B------:R-:W-:Y:S01]  /*1dfc0*/  UIADD3 UR4, UP0, UR40, 0x570, URZ ;  /* 0x0000057028047890 */ /* 0x000fe2000ff1e03f */
[----:B------:R-:W-:Y:S01]  /*1dfd0*/  IMAD R7, R23, 0x3000, R19 ;  /* 0x0000300017077824 */ /* 0x000fe200078e0213 */
[----:B------:R-:W-:Y:S01]  /*1dfe0*/  PLOP3.LUT P1, PT, PT, PT, PT, 0x80, 0x0 ;  /* 0x000000000000781c */ /* 0x000fe20003f2f070 */
[----:B-1----:R-:W-:Y:S01]  /*1dff0*/  IMAD R5, R10, 0x80, R6 ;  /* 0x000000800a057824 */ /* 0x002fe200078e0206 */
[----:B------:R-:W-:Y:S01]  /*1e000*/  R2UR UR10, R14 ;  /* 0x000000000e0a72ca */ /* 0x000fe200000e0000 */
[----:B------:R-:W-:Y:S01]  /*1e010*/  VIADD R3, R9, 0x19c90 ;  /* 0x00019c9009037836 */ /* 0x000fe20000000000 */
[----:B------:R-:W-:Y:S01]  /*1e020*/  UIADD3.X UR5, URZ, UR41, URZ, UP0, !UPT ;  /* 0x000000293f057290 */ /* 0x000fe200087fe43f */
[----:B------:R-:W-:Y:S01]  /*1e030*/  VIADD R11, R7, 0x13800 ;  /* 0x00013800070b7836 */ /* 0x000fe20000000000 */
[----:B------:R-:W-:Y:S01]  /*1e040*/  UMOV UR6, 0x0 ;  /* 0x0000000000067882 */ /* 0x000fe20000000000 */
[----:B------:R-:W-:-:S10]  /*1e050*/  UMOV UR7, 0x12f00000 ;  /* 0x12f0000000077882 */ /* 0x000fd40000000000 */
.L_x_1369:
        /* <DEDUP_REMOVED lines=16> */
.L_x_1370:
        /* <DEDUP_REMOVED lines=16> */
.L_x_1371:
        /* <DEDUP_REMOVED lines=13> */
.L_x_1504:
[----:B------:R-:W-:Y:S05]  /*1e330*/  BSYNC B2 ;  /* 0x0000000000027941 */ /* 0x000fea0003800000 */
.L_x_1372:
        /* <DEDUP_REMOVED lines=11> */
.L_x_1375:
[----:B------:R-:W-:Y:S05]  /*1e3f0*/  BSYNC B2 ;  /* 0x0000000000027941 */ /* 0x000fea0003800000 */
.L_x_1374:
        /* <DEDUP_REMOVED lines=8> */
.L_x_1376:
        /* <DEDUP_REMOVED lines=15> */
.L_x_1377:
        /* <DEDUP_REMOVED lines=15> */
.L_x_1378:
        /* <DEDUP_REMOVED lines=10> */
.L_x_1364:
[----:B------:R-:W-:Y:S05]  /*1e700*/  BSYNC B1 ;  /* 0x0000000000017941 */ /* 0x000fea0003800000 */
.L_x_1363:
[C---:B------:R-:W-:Y:S01]  /*1e710*/  ISETP.GT.AND P2, PT, R10.reuse, R4, PT ;  /* 0x000000040a00720c */ /* 0x040fe20003f44270 */
[----:B------:R-:W-:Y:S02]  /*1e720*/  VIADD R23, R23, 0x1 ;  /* 0x0000000117177836 */ /* 0x000fe40000000000 */
[----:B------:R-:W-:-:S03]  /*1e730*/  VIADD R10, R10, 0xffffffff ;  /* 0xffffffff0a0a7836 */ /* 0x000fc60000000000 */
[----:B------:R-:W-:-:S04]  /*1e740*/  ISETP.NE.AND P1, PT, R23, 0x2, PT ;  /* 0x000000021700780c */ /* 0x000fc80003f25270 */
[----:B------:R-:W-:Y:S02]  /*1e750*/  SEL R3, RZ, 0x1, P1 ;  /* 0x00000001ff037807 */ /* 0x000fe40000800000 */
[----:B------:R-:W-:Y:S02]  /*1e760*/  SEL R23, R23, RZ, P1 ;  /* 0x000000ff17177207 */ /* 0x000fe40000800000 */
[----:B------:R-:W-:Y:S01]  /*1e770*/  LOP3.LUT R29, R29, R3, RZ, 0x3c, !PT ;  /* 0x000000031d1d7212 */ /* 0x000fe200078e3cff */
[----:B------:R-:W-:Y:S06]  /*1e780*/  @P2 BRA `(.L_x_1379) ;  /* 0xfffffff400b02947 */ /* 0x000fec000383ffff */
.L_x_1341:
[----:B------:R-:W-:Y:S05]  /*1e790*/  BSYNC B0 ;  /* 0x0000000000007941 */ /* 0x000fea0003800000 */
.L_x_1340:
[----:B------:R-:W2:Y:S01]  /*1e7a0*/  LDL R7, [R1+0x14] ;  /* 0x0000140001077983 */ /* 0x000ea20000100800 */
[----:B------:R-:W3:Y:S01]  /*1e7b0*/  LDC R2, c[0x0][0x448] ;  /* 0x00011200ff027b82 */ /* 0x000ee20000000800 */
[----:B------:R-:W-:Y:S07]  /*1e7c0*/  @!P0 WARPSYNC.ALL ;  /* 0x0000000000008948 */ /* 0x000fee0003800000 */
[----:B------:R-:W-:Y:S01]  /*1e7d0*/  @!P0 BAR.SYNC.DEFER_BLOCKING 0xc, 0x200 ;  /* 0x0308000000008b1d */ /* 0x000fe20000010000 */
[----:B---3--:R-:W-:-:S13]  /*1e7e0*/  ISETP.NE.AND P1, PT, R2, 0x1, PT ;  /* 0x000000010200780c */ /* 0x008fda0003f25270 */
[----:B------:R-:W3:Y:S08]  /*1e7f0*/  @P1 LDC R4, c[0x0][0x44c] ;  /* 0x00011300ff041b82 */ /* 0x000ef00000000800 */
[----:B------:R-:W4:Y:S01]  /*1e800*/  @P1 LDC R2, c[0x0][0x450] ;  /* 0x00011400ff021b82 */ /* 0x000f220000000800 */
[----:B--2---:R-:W-:-:S04]  /*1e810*/  VIADD R3, R7, 0xbf ;  /* 0x000000bf07037836 */ /* 0x004fc80000000000 */
[----:B---3--:R-:W-:-:S05]  /*1e820*/  @P1 IMAD.HI.U32 R4, R3, R4, RZ ;  /* 0x0000000403041227 */ /* 0x008fca00078e00ff */
[----:B----4-:R-:W-:-:S05]  /*1e830*/  @P1 SHF.R.U32.HI R3, RZ, R2, R4 ;  /* 0x00000002ff031219 */ /* 0x010fca0000011604 */
[----:B------:R-:W-:Y:S02]  /*1e840*/  IMAD.IADD R20, R20, 0x1, R3 ;  /* 0x0000000114147824 */ /* 0x000fe400078e0203 */
[----:B------:R-:W2:Y:S02]  /*1e850*/  LDC.64 R2, c[0x0][0x9e0] ;  /* 0x00027800ff027b82 */ /* 0x000ea40000000a00 */
[----:B--2---:R-:W-:Y:S01]  /*1e860*/  ISETP.GE.AND P2, PT, R3, 0x1, PT ;  /* 0x000000010300780c */ /* 0x004fe20003f46270 */
[----:B------:R-:W-:-:S12]  /*1e870*/  IMAD.IADD R2, R20, 0x1, R2 ;  /* 0x0000000114027824 */ /* 0x000fd800078e0202 */
[----:B------:R-:W-:Y:S05]  /*1e880*/  @!P2 BRA `(.L_x_1380) ;  /* 0x000000000048a947 */ /* 0x000fea0003800000 */
[C---:B------:R-:W-:Y:S01]  /*1e890*/  ISETP.GT.AND P0, PT, R20.reuse, RZ, PT ;  /* 0x000000ff1400720c */ /* 0x040fe20003f04270 */
[----:B------:R-:W-:Y:S01]  /*1e8a0*/  BSSY B0, `(.L_x_1381) ;  /* 0x000000e000007945 */ /* 0x000fe20003800000 */
[----:B------:R-:W-:-:S11]  /*1e8b0*/  VIADD R6, R20, 0xffffffff ;  /* 0xffffffff14067836 */ /* 0x000fd60000000000 */
[----:B------:R-:W-:Y:S05]  /*1e8c0*/  @P0 BRA `(.L_x_1382) ;  /* 0x00000000001c0947 */ /* 0x000fea0003800000 */
[----:B------:R-:W-:Y:S01]  /*1e8d0*/  ISETP.NE.AND P0, PT, R3, 0x1, PT ;  /* 0x000000010300780c */ /* 0x000fe20003f05270 */
[----:B------:R-:W-:-:S12]  /*1e8e0*/  IMAD.MOV R6, RZ, RZ, -R20 ;  /* 0x000000ffff067224 */ /* 0x000fd800078e0a14 */
[----:B-1----:R-:W1:Y:S02]  /*1e8f0*/  @P0 LDC.64 R4, c[0x0][0x9e8] ;  /* 0x00027a00ff040b82 */ /* 0x002e640000000a00 */
[----:B-1----:R-:W-:-:S05]  /*1e900*/  @P0 IMAD.HI.U32 R4, R6, R4, RZ ;  /* 0x0000000406040227 */ /* 0x002fca00078e00ff */
[----:B------:R-:W-:-:S04]  /*1e910*/  @P0 SHF.R.U32.HI R6, RZ, R5, R4 ;  /* 0x00000005ff060219 */ /* 0x000fc80000011604 */
[----:B------:R-:W-:Y:S01]  /*1e920*/  LOP3.LUT R6, RZ, R6, RZ, 0x33, !PT ;  /* 0x00000006ff067212 */ /* 0x000fe200078e33ff */
[----:B------:R-:W-:Y:S06]  /*1e930*/  BRA `(.L_x_1383) ;  /* 0x0000000000107947 */ /* 0x000fec0003800000 */
.L_x_1382:
[----:B------:R-:W-:-:S13]  /*1e940*/  ISETP.NE.AND P0, PT, R3, 0x1, PT ;  /* 0x000000010300780c */ /* 0x000fda0003f05270 */
[----:B-1----:R-:W1:Y:S02]  /*1e950*/  @P0 LDC.64 R4, c[0x0][0x9e8] ;  /* 0x00027a00ff040b82 */ /* 0x002e640000000a00 */
[----:B-1----:R-:W-:-:S05]  /*1e960*/  @P0 IMAD.HI.U32 R4, R6, R4, RZ ;  /* 0x0000000406040227 */ /* 0x002fca00078e00ff */
[----:B------:R-:W-:-:S07]  /*1e970*/  @P0 SHF.R.U32.HI R6, RZ, R5, R4 ;  /* 0x00000005ff060219 */ /* 0x000fce0000011604 */
.L_x_1383:
[----:B------:R-:W-:Y:S05]  /*1e980*/  BSYNC B0 ;  /* 0x0000000000007941 */ /* 0x000fea0003800000 */
.L_x_1381:
[----:B------:R-:W-:-:S05]  /*1e990*/  IMAD R6, R6, R3, R3 ;  /* 0x0000000306067224 */ /* 0x000fca00078e0203 */
[----:B------:R-:W-:-:S07]  /*1e9a0*/  VIMNMX R2, R2, R6, PT ;  /* 0x0000000602027248 */ /* 0x000fce0003fe0100 */
.L_x_1380:
[----:B------:R-:W-:Y:S01]  /*1e9b0*/  VIADD R2, R2, 0x7f ;  /* 0x0000007f02027836 */ /* 0x000fe20000000000 */
[----:B------:R-:W-:Y:S01]  /*1e9c0*/  ULDC UR4, c[0x0][0x9dc] ;  /* 0x0002770000047ab9 */ /* 0x000fe20000000800 */
[----:B-1----:R-:W-:-:S03]  /*1e9d0*/  IMAD.MOV.U32 R5, RZ, RZ, R7 ;  /* 0x000000ffff057224 */ /* 0x002fc600078e0007 */
[----:B------:R-:W-:-:S04]  /*1e9e0*/  SHF.R.S32.HI R4, RZ, 0x1f, R2 ;  /* 0x0000001fff047819 */ /* 0x000fc80000011402 */
[----:B------:R-:W-:Y:S02]  /*1e9f0*/  LEA.HI R4, R4, R2, RZ, 0x7 ;  /* 0x0000000204047211 */ /* 0x000fe400078f38ff */
[----:B------:R-:W1:Y:S02]  /*1ea00*/  @P1 LDC R2, c[0x0][0x450] ;  /* 0x00011400ff021b82 */ /* 0x000e640000000800 */
[----:B------:R-:W-:-:S04]  /*1ea10*/  SHF.R.S32.HI R4, RZ, 0x7, R4 ;  /* 0x00000007ff047819 */ /* 0x000fc80000011404 */
[----:B------:R-:W-:Y:S02]  /*1ea20*/  VIMNMX R6, R21, R4, PT ;  /* 0x0000000415067248 */ /* 0x000fe40003fe0100 */
[----:B------:R-:W2:Y:S02]  /*1ea30*/  @P1 LDC R4, c[0x0][0x44c] ;  /* 0x00011300ff041b82 */ /* 0x000ea40000000800 */
[----:B--2---:R-:W-:-:S05]  /*1ea40*/  @P1 IMAD.HI.U32 R4, R7, R4, RZ ;  /* 0x0000000407041227 */ /* 0x004fca00078e00ff */
        /* <DEDUP_REMOVED lines=14> */
.L_x_1386:
[----:B------:R-:W-:-:S13]  /*1eb30*/  ISETP.NE.AND P0, PT, R3, 0x1, PT ;  /* 0x000000010300780c */ /* 0x000fda0003f05270 */
[----:B------:R-:W1:Y:S02]  /*1eb40*/  @P0 LDC.64 R4, c[0x0][0x9e8] ;  /* 0x00027a00ff040b82 */ /* 0x000e640000000a00 */
[----:B-1----:R-:W-:-:S05]  /*1eb50*/  @P0 IMAD.HI.U32 R4, R7, R4, RZ ;  /* 0x0000000407040227 */ /* 0x002fca00078e00ff */
[----:B------:R-:W-:-:S07]  /*1eb60*/  @P0 SHF.R.U32.HI R7, RZ, R5, R4 ;  /* 0x00000005ff070219 */ /* 0x000fce0000011604 */
.L_x_1387:
[----:B------:R-:W-:Y:S05]  /*1eb70*/  BSYNC B0 ;  /* 0x0000000000007941 */ /* 0x000fea0003800000 */
.L_x_1385:
[----:B------:R-:W-:-:S05]  /*1eb80*/  IMAD R3, R7, R3, RZ ;  /* 0x0000000307037224 */ /* 0x000fca00078e02ff */
[----:B------:R-:W-:-:S07]  /*1eb90*/  VIMNMX R2, R2, R3, !PT ;  /* 0x0000000302027248 */ /* 0x000fce0007fe0100 */
.L_x_1384:
[----:B------:R-:W-:Y:S01]  /*1eba0*/  ISETP.NE.AND P1, PT, R0, RZ, PT ;  /* 0x000000ff0000720c */ /* 0x000fe20003f25270 */
[----:B------:R-:W-:Y:S01]  /*1ebb0*/  BSSY B0, `(.L_x_1388) ;  /* 0x0000024000007945 */ /* 0x000fe20003800000 */
[----:B------:R-:W-:-:S04]  /*1ebc0*/  SHF.R.S32.HI R3, RZ, 0x1f, R2 ;  /* 0x0000001fff037819 */ /* 0x000fc80000011402 */
[----:B------:R-:W-:Y:S01]  /*1ebd0*/  LEA.HI R3, R3, R2, RZ, 0x7 ;  /* 0x0000000203037211 */ /* 0x000fe200078f38ff */
[----:B------:R-:W-:-:S03]  /*1ebe0*/  IMAD.MOV.U32 R2, RZ, RZ, RZ ;  /* 0x000000ffff027224 */ /* 0x000fc600078e00ff */
[----:B------:R-:W-:-:S03]  /*1ebf0*/  SHF.R.S32.HI R3, RZ, 0x7, R3 ;  /* 0x00000007ff037819 */ /* 0x000fc60000011403 */
[----:B------:R-:W1:Y:S01]  /*1ec00*/  @!P1 LDC R0, c[0x0][0x9f0] ;  /* 0x00027c00ff009b82 */ /* 0x000e620000000800 */
[----:B------:R-:W-:-:S04]  /*1ec10*/  VIMNMX R4, RZ, R3, !PT ;  /* 0x00000003ff047248 */ /* 0x000fc80007fe0100 */
[----:B------:R-:W-:-:S13]  /*1ec20*/  ISETP.GT.AND P0, PT, R6, R4, PT ;  /* 0x000000040600720c */ /* 0x000fda0003f04270 */
[----:B------:R-:W-:Y:S05]  /*1ec30*/  @!P0 BRA `(.L_x_1389) ;  /* 0x00000000006c8947 */ /* 0x000fea0003800000 */
[-C--:B-1----:R-:W-:Y:S02]  /*1ec40*/  IABS R5, R0.reuse ;  /* 0x0000000000057213 */ /* 0x082fe40000000000 */
[----:B------:R-:W-:Y:S02]  /*1ec50*/  IABS R8, R0 ;  /* 0x0000000000087213 */ /* 0x000fe40000000000 */
[----:B------:R-:W1:Y:S03]  /*1ec60*/  I2F.RP R2, R5 ;  /* 0x0000000500027306 */ /* 0x000e660000209400 */
[----:B------:R-:W-:-:S05]  /*1ec70*/  IMAD.MOV R8, RZ, RZ, -R8 ;  /* 0x000000ffff087224 */ /* 0x000fca00078e0a08 */
[----:B-1----:R-:W1:Y:S02]  /*1ec80*/  MUFU.RCP R2, R2 ;  /* 0x0000000200027308 */ /* 0x002e640000001000 */
[----:B-1----:R-:W-:-:S06]  /*1ec90*/  VIADD R2, R2, 0xffffffe ;  /* 0x0ffffffe02027836 */ /* 0x002fcc0000000000 */
[----:B------:R-:W1:Y:S02]  /*1eca0*/  F2I.FTZ.U32.TRUNC.NTZ R3, R2 ;  /* 0x0000000200037305 */ /* 0x000e64000021f000 */
[----:B-1----:R-:W-:-:S04]  /*1ecb0*/  IMAD.MOV R2, RZ, RZ, -R3 ;  /* 0x000000ffff027224 */ /* 0x002fc800078e0a03 */
        /* <DEDUP_REMOVED lines=19> */
.L_x_1389:
[----:B------:R-:W-:Y:S05]  /*1edf0*/  BSYNC B0 ;  /* 0x0000000000007941 */ /* 0x000fea0003800000 */
.L_x_1388:
[----:B------:R-:W-:-:S05]  /*1ee00*/  IMAD R26, R26, R2, R4 ;  /* 0x000000021a1a7224 */ /* 0x000fca00078e0204 */
[----:B-1----:R-:W-:-:S04]  /*1ee10*/  VIADDMNMX R0, R26, R2, R6, PT ;  /* 0x000000021a007246 */ /* 0x002fc80003800106 */
[----:B------:R-:W-:Y:S01]  /*1ee20*/  ISETP.GT.AND P0, PT, R0, R26, PT ;  /* 0x0000001a0000720c */ /* 0x000fe20003f04270 */
[----:B------:R1:W-:-:S12]  /*1ee30*/  STL [R1+0x24], R0 ;  /* 0x0000240001007387 */ /* 0x0003d80000100800 */
[----:B-1----:R-:W-:Y:S05]  /*1ee40*/  @P0 BRA `(.L_x_1390) ;  /* 0x0000000000440947 */ /* 0x002fea0003800000 */
[----:B------:R-:W1:Y:S02]  /*1ee50*/  S2R R0, SR_TID.X ;  /* 0x0000000000007919 */ /* 0x000e640000002100 */
[----:B-1----:R-:W-:-:S04]  /*1ee60*/  LOP3.LUT R0, R0, 0x7f, RZ, 0xc0, !PT ;  /* 0x0000007f00007812 */ /* 0x002fc800078ec0ff */
[----:B------:R-:W-:-:S13]  /*1ee70*/  ISETP.NE.AND P0, PT, R0, RZ, PT ;  /* 0x000000ff0000720c */ /* 0x000fda0003f05270 */
[----:B------:R-:W-:Y:S05]  /*1ee80*/  @P0 BRA `(.L_x_1391) ;  /* 0x0000002c00fc0947 */ /* 0x000fea0003800000 */
[----:B------:R-:W1:Y:S01]  /*1ee90*/  S2R R5, SR_LANEID ;  /* 0x0000000000057919 */ /* 0x000e620000000000 */
[----:B------:R-:W-:Y:S01]  /*1eea0*/  VOTEU.ANY UR4, UPT, PT ;  /* 0x0000000000047886 */ /* 0x000fe200038e0100 */
[----:B------:R-:W2:Y:S01]  /*1eeb0*/  LDC.64 R2, c[0x0][0xc60] ;  /* 0x00031800ff027b82 */ /* 0x000ea20000000a00 */
[----:B------:R-:W1:Y:S02]  /*1eec0*/  FLO.U32 R0, UR4 ;  /* 0x0000000400007d00 */ /* 0x000e6400080e0000 */
[----:B-1----:R-:W-:-:S06]  /*1eed0*/  ISETP.EQ.U32.AND P0, PT, R0, R5, PT ;  /* 0x000000050000720c */ /* 0x002fcc0003f02070 */
[----:B------:R-:W2:Y:S07]  /*1eee0*/  POPC R5, UR4 ;  /* 0x0000000400057d09 */ /* 0x000eae0008000000 */
[----:B--2---:R-:W2:Y:S01]  /*1eef0*/  @P0 ATOMG.E.ADD.STRONG.GPU PT, R3, desc[UR42][R2.64], R5 ;  /* 0x00000005020309a8 */ /* 0x004ea200081ee1ea */
[----:B------:R-:W1:Y:S02]  /*1ef00*/  S2R R4, SR_LTMASK ;  /* 0x0000000000047919 */ /* 0x000e640000003900 */
[----:B-1----:R-:W-:-:S04]  /*1ef10*/  LOP3.LUT R4, R4, UR4, RZ, 0xc0, !PT ;  /* 0x0000000404047c12 */ /* 0x002fc8000f8ec0ff */
[----:B------:R-:W1:Y:S01]  /*1ef20*/  POPC R7, R4 ;  /* 0x0000000400077309 */ /* 0x000e620000000000 */
[----:B--2---:R-:W1:Y:S02]  /*1ef30*/  SHFL.IDX PT, R0, R3, R0, 0x1f ;  /* 0x00001f0003007589 */ /* 0x004e6400000e0000 */
[----:B-1----:R-:W-:Y:S01]  /*1ef40*/  IADD3 R24, R0, UR38, R7 ;  /* 0x0000002600187c10 */ /* 0x002fe2000fffe007 */
[----:B------:R-:W-:Y:S06]  /*1ef50*/  BRA `(.L_x_1391) ;  /* 0x0000002c00c87947 */ /* 0x000fec0003800000 */
.L_x_1390:
        /* <DEDUP_REMOVED lines=17> */
[----:B0-----:R-:W-:-:S07]  /*1f070*/  IMAD.MOV.U32 R13, RZ, RZ, RZ ;  /* 0x000000ffff0d7224 */ /* 0x001fce00078e00ff */
[----:B------:R-:W-:-:S07]  /*1f080*/  LEPC R20, `(.L_x_1393) ;  /* 0x000000001014794e */ /* 0x000fce0000000000 */
[----:B-1----:R-:W-:Y:S05]  /*1f090*/  CALL.ABS.NOINC R2 ;  /* 0x0000000002007343 */ /* 0x002fea0003c00000 */
.L_x_1393:
[----:B------:R-:W-:Y:S05]  /*1f0a0*/  BSYNC B6 ;  /* 0x0000000000067941 */ /* 0x000fea0003800000 */
.L_x_1392:
        /* <DEDUP_REMOVED lines=22> */
.L_x_1395:
[----:B------:R-:W-:Y:S05]  /*1f210*/  BSYNC B6 ;  /* 0x0000000000067941 */ /* 0x000fea0003800000 */
.L_x_1394:
        /* <DEDUP_REMOVED lines=20> */
.L_x_1397:
[----:B------:R-:W-:Y:S05]  /*1f360*/  BSYNC B6 ;  /* 0x0000000000067941 */ /* 0x000fea0003800000 */
.L_x_1396:
        /* <DEDUP_REMOVED lines=19> */
.L_x_1399:
[----:B------:R-:W-:Y:S05]  /*1f4a0*/  BSYNC B6 ;  /* 0x0000000000067941 */ /* 0x000fea0003800000 */
.L_x_1398:
[----:B------:R-:W-:Y:S01]  /*1f4b0*/  ULDC.64 UR4, c[0x0][0x9f8] ;  /* 0x00027e0000047ab9 */ /* 0x000fe20000000a00 */
[----:B------:R-:W-:Y:S01]  /*1f4c0*/  IMAD.MOV.U32 R25, RZ, RZ, R27 ;  /* 0x000000ffff197224 */ /* 0x000fe200078e001b */
[----:B------:R-:W-:-:S04]  /*1f4d0*/  ISETP.NE.U32.AND P0, PT, RZ, UR4, PT ;  /* 0x00000004ff007c0c */ /* 0x000fc8000bf05070 */
[----:B------:R-:W-:Y:S01]  /*1f4e0*/  ISETP.NE.AND.EX P0, PT, RZ, UR5, PT, P0 ;  /* 0x00000005ff007c0c */ /* 0x000fe2000bf05300 */
[----:B------:R-:W-:-:S12]  /*1f4f0*/  ULDC.64 UR4, c[0x0][0xa08] ;  /* 0x0002820000047ab9 */ /* 0x000fd80000000a00 */
[----:B------:R-:W1:Y:S02]  /*1f500*/  @P0 LDC.64 R2, c[0x0][0x9f8] ;  /* 0x00027e00ff020b82 */ /* 0x000e640000000a00 */
[----:B-1----:R-:W-:-:S05]  /*1f510*/  @P0 IMAD.WIDE R2, R27, 0x4, R2 ;  /* 0x000000041b020825 */ /* 0x002fca00078e0202 */
[----:B------:R1:W2:Y:S02]  /*1f520*/  @P0 LDG.E R25, desc[UR42][R2.64] ;  /* 0x0000002a02190981 */ /* 0x0002a4000c1e1900 */
[----:B-1----:R-:W1:Y:S02]  /*1f530*/  LDC.64 R2, c[0x0][0x418] ;  /* 0x00010600ff027b82 */ /* 0x002e640000000a00 */
[----:B-1----:R-:W-:Y:S01]  /*1f540*/  LOP3.LUT P0, RZ, R2, UR4, RZ, 0xfc, !PT ;  /* 0x0000000402ff7c12 */ /* 0x002fe2000f80fcff */
[----:B------:R-:W-:-:S03]  /*1f550*/  UMOV UR4, 0xffffffff ;  /* 0xffffffff00047882 */ /* 0x000fc60000000000 */
[----:B------:R-:W-:Y:S02]  /*1f560*/  LOP3.LUT P0, RZ, R3, UR5, RZ, 0xfc, P0 ;  /* 0x0000000503ff7c12 */ /* 0x000fe4000800fcff */
[----:B--2---:R-:W-:Y:S02]  /*1f570*/  SHF.R.S32.HI R8, RZ, 0x1f, R25 ;  /* 0x0000001fff087819 */ /* 0x004fe40000011419 */
[----:B------:R-:W-:-:S03]  /*1f580*/  SEL R18, R25, RZ, !P0 ;  /* 0x000000ff19127207 */ /* 0x000fc60004000000 */
[----:B------:R1:W-:Y:S01]  /*1f590*/  STL [R1], R8 ;  /* 0x0000000801007387 */ /* 0x0003e20000100800 */
[----:B------:R-:W-:Y:S05]  /*1f5a0*/  BRA.DIV UR4, `(.L_x_1400) ;  /* 0x0000004604f47947 */ /* 0x000fea000b800000 */
[----:B------:R-:W2:Y:S02]  /*1f5b0*/  S2R R0, SR_TID.X ;  /* 0x0000000000007919 */ /* 0x000ea40000002100 */
[----:B--2---:R-:W-:-:S04]  /*1f5c0*/  SHF.R.U32.HI R0, RZ, 0x5, R0 ;  /* 0x00000005ff007819 */ /* 0x004fc80000011600 */
[----:B------:R-:W-:-:S05]  /*1f5d0*/  LOP3.LUT R0, R0, 0x3, RZ, 0xc0, !PT ;  /* 0x0000000300007812 */ /* 0x000fca00078ec0ff */
[----:B------:R2:W3:Y:S02]  /*1f5e0*/  SHFL.IDX PT, R14, R0, RZ, 0x1f ;  /* 0x00001fff000e7589 */ /* 0x0004e400000e0000 */
.L_x_1507:
[----:B---3--:R-:W-:Y:S02]  /*1f5f0*/  ISETP.NE.AND P0, PT, R14, RZ, PT ;  /* 0x000000ff0e00720c */ /* 0x008fe40003f05270 */
[----:B------:R-:W-:Y:S02]  /*1f600*/  PLOP3.LUT P1, PT, PT, PT, PT, 0x8, 0x0 ;  /* 0x000000000000781c */ /* 0x000fe40003f2e170 */
[----:B------:R-:W-:-:S11]  /*1f610*/  LOP3.LUT R17, R17, 0xfffffffe, RZ, 0xc0, !PT ;  /* 0xfffffffe11117812 */ /* 0x000fd600078ec0ff */
[----:B------:R-:W-:Y:S01]  /*1f620*/  @P1 LOP3.LUT R17, R17, 0x1, RZ, 0xfc, !PT ;  /* 0x0000000111111812 */ /* 0x000fe200078efcff */
[----:B------:R-:W-:Y:S06]  /*1f630*/  @P0 BRA `(.L_x_1401) ;  /* 0x0000000400a00947 */ /* 0x000fec0003800000 */
[----:B------:R-:W-:-:S03]  /*1f640*/  UMOV UR4, 0xffffffff ;  /* 0xffffffff00047882 */ /* 0x000fc60000000000 */
[----:B------:R-:W-:Y:S05]  /*1f650*/  BRA.DIV UR4, `(.L_x_1402) ;  /* 0x0000004604fc7947 */ /* 0x000fea000b800000 */
[----:B------:R-:W-:-:S13]  /*1f660*/  ELECT P6, URZ, PT ;  /* 0x00000000003f782f */ /* 0x000fda00038c0000 */
.L_x_1510:
[----:B------:R-:W-:Y:S05]  /*1f670*/  @!P6 BRA `(.L_x_1401) ;  /* 0x000000040090e947 */ /* 0x000fea0003800000 */
[----:B--2---:R-:W2:Y:S01]  /*1f680*/  LDL R0, [R1+0x24] ;  /* 0x0000240001007983 */ /* 0x004ea20000100800 */
[----:B------:R-:W-:-:S04]  /*1f690*/  ISETP.NE.U32.AND P0, PT, R2, RZ, PT ;  /* 0x000000ff0200720c */ /* 0x000fc80003f05070 */
[----:B------:R-:W-:Y:S01]  /*1f6a0*/  ISETP.NE.AND.EX P0, PT, R3, RZ, PT, P0 ;  /* 0x000000ff0300720c */ /* 0x000fe20003f05300 */
[----:B--2---:R-:W-:-:S12]  /*1f6b0*/  VIADD R0, R0, 0xffffffff ;  /* 0xffffffff00007836 */ /* 0x004fd80000000000 */
[----:B------:R-:W-:Y:S05]  /*1f6c0*/  @!P0 BRA `(.L_x_1403) ;  /* 0x0000000000448947 */ /* 0x000fea0003800000 */
[----:B------:R-:W2:Y:S01]  /*1f6d0*/  LDC R7, c[0x0][0x43c] ;  /* 0x00010f00ff077b82 */ /* 0x000ea20000000800 */
[----:B------:R-:W-:Y:S01]  /*1f6e0*/  ULDC.64 UR4, c[0x0][0x428] ;  /* 0x00010a0000047ab9 */ /* 0x000fe20000000a00 */
[----:B--2---:R-:W-:-:S13]  /*1f6f0*/  ISETP.NE.AND P0, PT, R7, 0x1, PT ;  /* 0x000000010700780c */ /* 0x004fda0003f05270 */
[----:B------:R-:W2:Y:S02]  /*1f700*/  @P0 LDC.64 R4, c[0x0][0x440] ;  /* 0x00011000ff040b82 */ /* 0x000ea40000000a00 */
[----:B--2---:R-:W-:-:S04]  /*1f710*/  @P0 IMAD.HI.U32 R6, R0, R4, RZ ;  /* 0x0000000400060227 */ /* 0x004fc800078e00ff */
        /* <DEDUP_REMOVED lines=12> */
.L_x_1403:
[----:B------:R-:W-:Y:S01]  /*1f7e0*/  IMAD R4, R22, 0x8, R19 ;  /* 0x0000000816047824 */ /* 0x000fe200078e0213 */
[----:B--2---:R-:W-:Y:S01]  /*1f7f0*/  SHF.L.U32 R3, R28, 0x1f, RZ ;  /* 0x0000001f1c037819 */ /* 0x004fe200000006ff */
[----:B------:R-:W2:Y:S03]  /*1f800*/  S2R R2, SR_TID.X ;  /* 0x0000000000027919 */ /* 0x000ea60000002100 */
[----:B------:R-:W3:Y:S01]  /*1f810*/  SYNCS.PHASECHK.TRANS64.TRYWAIT P0, [R4+URZ+0x19c80], R3 ;  /* 0x019c8003040075a7 */ /* 0x000ee2000800017f */
[----:B--2---:R-:W-:-:S04]  /*1f820*/  LOP3.LUT R2, R2, 0x7f, RZ, 0xc0, !PT ;  /* 0x0000007f02027812 */ /* 0x004fc800078ec0ff */
[----:B------:R-:W-:Y:S01]  /*1f830*/  ISETP.NE.AND P1, PT, R2, RZ, PT ;  /* 0x000000ff0200720c */ /* 0x000fe20003f25270 */
[----:B---3--:R-:W-:-:S12]  /*1f840*/  @!P0 BRA `(.L_x_1404) ;  /* 0x0000004400a08947 */ /* 0x008fd80003800000 */
.L_x_1511:
        /* <DEDUP_REMOVED lines=8> */
.L_x_1405:
[----:B------:R-:W3:Y:S01]  /*1f8d0*/  LDL R5, [R1+0x4] ;  /* 0x0000040001057983 */ /* 0x000ee20000100800 */
        /* <DEDUP_REMOVED lines=15> */
[----:B---3--:R-:W-:-:S05]  /*1f9d0*/  IMAD R0, R0, 0x80, R5 ;  /* 0x0000008000007824 */ /* 0x008fca00078e0205 */
[----:B------:R-:W-:-:S13]  /*1f9e0*/  R2UR UR11, R0 ;  /* 0x00000000000b72ca */ /* 0x000fda00000e0000 */
[----:B------:R3:W-:Y:S02]  /*1f9f0*/  UTMALDG.4D [UR8], [UR4], desc[UR6] ;  /* 0x00000608040075b4 */ /* 0x0007e40008019000 */
[----:B---3--:R-:W-:Y:S01]  /*1fa00*/  UMOV UR8, UR14 ;  /* 0x0000000e00087c82 */ /* 0x008fe20008000000 */
[----:B------:R-:W-:Y:S01]  /*1fa10*/  UMOV UR10, UR16 ;  /* 0x00000010000a7c82 */ /* 0x000fe20008000000 */
[----:B------:R-:W-:Y:S01]  /*1fa20*/  UMOV UR14, 0x40 ;  /* 0x00000040000e7882 */ /* 0x000fe20000000000 */
[----:B------:R3:W-:Y:S02]  /*1fa30*/  UTMALDG.4D [UR8], [UR4], desc[UR6] ;  /* 0x00000608040075b4 */ /* 0x0007e40008019000 */
[----:B---3--:R-:W-:Y:S01]  /*1fa40*/  UMOV UR8, UR15 ;  /* 0x0000000f00087c82 */ /* 0x008fe20008000000 */
[----:B------:R-:W-:Y:S02]  /*1fa50*/  UMOV UR10, UR14 ;  /* 0x0000000e000a7c82 */ /* 0x000fe40008000000 */
[----:B------:R3:W-:Y:S01]  /*1fa60*/  UTMALDG.4D [UR8], [UR4], desc[UR6] ;  /* 0x00000608040075b4 */ /* 0x0007e20008019000 */
[----:B------:R-:W4:Y:S02]  /*1fa70*/  SYNCS.PHASECHK.TRANS64.TRYWAIT P0, [R4+URZ+0x19c40], R3 ;  /* 0x019c4003040075a7 */ /* 0x000f24000800017f */
[----:B---34-:R-:W-:Y:S05]  /*1fa80*/  @!P0 BRA `(.L_x_1406) ;  /* 0x0000004400248947 */ /* 0x018fea0003800000 */
.L_x_1512:
[----:B------:R-:W-:Y:S05]  /*1fa90*/  @P1 BRA `(.L_x_1407) ;  /* 0x00000000001c1947 */ /* 0x000fea0003800000 */
[----:B------:R-:W4:Y:S01]  /*1faa0*/  S2R R5, SR_TID.X ;  /* 0x0000000000057919 */ /* 0x000f220000002100 */
[----:B--23--:R-:W-:-:S04]  /*1fab0*/  IMAD.MOV.U32 R3, RZ, RZ, 0x3000 ;  /* 0x00003000ff037424 */ /* 0x00cfc800078e00ff */
[----:B------:R2:W-:Y:S01]  /*1fac0*/  SYNCS.ARRIVE.TRANS64 RZ, [R4+URZ+0x19c30], R3 ;  /* 0x019c300304ff79a7 */ /* 0x0005e2000800003f */
[----:B----4-:R-:W-:-:S04]  /*1fad0*/  LOP3.LUT R5, R5, 0x1f, RZ, 0xc0, !PT ;  /* 0x0000001f05057812 */ /* 0x010fc800078ec0ff */
[----:B------:R-:W-:-:S13]  /*1fae0*/  ISETP.NE.AND P0, PT, R5, RZ, PT ;  /* 0x000000ff0500720c */ /* 0x000fda0003f05270 */
[----:B--2---:R-:W-:Y:S05]  /*1faf0*/  @!P0 BRA `(.L_x_1407) ;  /* 0x0000000000048947 */ /* 0x004fea0003800000 */
[----:B------:R-:W-:Y:S01]  /*1fb00*/  BPT.TRAP 0x1 ;  /* 0x000000040000795c */ /* 0x000fe20000300000 */
.L_x_1407:
        /* <DEDUP_REMOVED lines=10> */
[----:B------:R-:W-:Y:S01]  /*1fbb0*/  UMOV UR16, 0x20 ;  /* 0x0000002000107882 */ /* 0x000fe20000000000 */
[----:B------:R-:W-:-:S02]  /*1fbc0*/  PLOP3.LUT P0, PT, PT, PT, PT, 0x80, 0x0 ;  /* 0x000000000000781c */ /* 0x000fc40003f0f070 */
[----:B------:R-:W-:Y:S01]  /*1fbd0*/  UIADD3 UR8, UR15, 0x13800, URZ ;  /* 0x000138000f087890 */ /* 0x000fe2000fffe03f */
[----:B------:R-:W-:Y:S01]  /*1fbe0*/  LOP3.LUT R17, R17, 0xfffffffe, RZ, 0xc0, !PT ;  /* 0xfffffffe11117812 */ /* 0x000fe200078ec0ff */
[----:B------:R-:W-:Y:S02]  /*1fbf0*/  UIADD3 UR9, UR9, 0x19c30, URZ ;  /* 0x00019c3009097890 */ /* 0x000fe4000fffe03f */
[----:B------:R-:W-:Y:S02]  /*1fc00*/  UIADD3 UR14, UR15, 0x14800, URZ ;  /* 0x000148000f0e7890 */ /* 0x000fe4000fffe03f */
[----:B------:R-:W-:-:S05]  /*1fc10*/  UIADD3 UR15, UR15, 0x15800, URZ ;  /* 0x000158000f0f7890 */ /* 0x000fca000fffe03f */
[----:B------:R4:W-:Y:S01]  /*1fc20*/  UTMALDG.4D [UR8], [UR4], desc[UR6] ;  /* 0x00000608040075b4 */ /* 0x0009e20008019000 */
[----:B------:R-:W-:Y:S01]  /*1fc30*/  @P0 LOP3.LUT R17, R17, 0x1, RZ, 0xfc, !PT ;  /* 0x0000000111110812 */ /* 0x000fe200078efcff */
[----:B----4-:R-:W-:Y:S01]  /*1fc40*/  UMOV UR8, UR14 ;  /* 0x0000000e00087c82 */ /* 0x010fe20008000000 */
[----:B------:R-:W-:Y:S01]  /*1fc50*/  UMOV UR10, UR16 ;  /* 0x00000010000a7c82 */ /* 0x000fe20008000000 */
[----:B------:R-:W-:Y:S01]  /*1fc60*/  UMOV UR14, 0x40 ;  /* 0x00000040000e7882 */ /* 0x000fe20000000000 */
[----:B------:R4:W-:Y:S02]  /*1fc70*/  UTMALDG.4D [UR8], [UR4], desc[UR6] ;  /* 0x00000608040075b4 */ /* 0x0009e40008019000 */
[----:B----4-:R-:W-:Y:S01]  /*1fc80*/  UMOV UR8, UR15 ;  /* 0x0000000f00087c82 */ /* 0x010fe20008000000 */
[----:B------:R-:W-:Y:S02]  /*1fc90*/  UMOV UR10, UR14 ;  /* 0x0000000e000a7c82 */ /* 0x000fe40008000000 */
[----:B------:R4:W-:Y:S02]  /*1fca0*/  UTMALDG.4D [UR8], [UR4], desc[UR6] ;  /* 0x00000608040075b4 */ /* 0x0009e40008019000 */
[----:B----4-:R-:W-:Y:S01]  /*1fcb0*/  NOP ;  /* 0x0000000000007918 */ /* 0x010fe20000000000 */
.L_x_1401:
[----:B--23--:R-:W2:Y:S01]  /*1fcc0*/  LDL.LU R3, [R1+0x20] ;  /* 0x0000200001037983 */ /* 0x00cea20000300800 */
[----:B------:R-:W-:Y:S05]  /*1fcd0*/  WARPSYNC.ALL ;  /* 0x0000000000007948 */ /* 0x000fea0003800000 */
[----:B------:R-:W-:Y:S01]  /*1fce0*/  ULDC.64 UR4, c[0x0][0x298] ;  /* 0x0000a60000047ab9 */ /* 0x000fe20000000a00 */
[----:B------:R-:W-:Y:S01]  /*1fcf0*/  VIADD R0, R19, 0xf000 ;  /* 0x0000f00013007836 */ /* 0x000fe20000000000 */
[----:B------:R-:W-:Y:S01]  /*1fd00*/  ULDC.64 UR6, c[0x0][0xa00] ;  /* 0x0002800000067ab9 */ /* 0x000fe20000000a00 */
[----:B------:R-:W-:Y:S01]  /*1fd10*/  BSSY B6, `(.L_x_1408) ;  /* 0x0000022000067945 */ /* 0x000fe20003800000 */
[----:B------:R-:W-:Y:S01]  /*1fd20*/  BAR.SYNC.DEFER_BLOCKING 0x8, 0x200 ;  /* 0x0208000000007b1d */ /* 0x000fe20000010000 */
[----:B------:R-:W-:-:S02]  /*1fd30*/  ISETP.NE.U32.AND P0, PT, RZ, UR6, PT ;  /* 0x00000006ff007c0c */ /* 0x000fc4000bf05070 */
[----:B------:R-:W-:Y:S02]  /*1fd40*/  LOP3.LUT P1, RZ, R0, 0x9f, RZ, 0xc0, !PT ;  /* 0x0000009f00ff7812 */ /* 0x000fe4000782c0ff */
[----:B------:R-:W-:Y:S02]  /*1fd50*/  ISETP.NE.AND.EX P0, PT, RZ, UR7, PT, P0 ;  /* 0x00000007ff007c0c */ /* 0x000fe4000bf05300 */
[----:B--2---:R-:W-:Y:S01]  /*1fd60*/  SHF.R.S32.HI R2, RZ, 0x1f, R3 ;  /* 0x0000001fff027819 */ /* 0x004fe20000011403 */
[----:B------:R-:W-:-:S04]  /*1fd70*/  IMAD.WIDE.U32 R4, R3, UR4, RZ ;  /* 0x0000000403047c25 */ /* 0x000fc8000f8e00ff */
[----:B------:R-:W-:Y:S01]  /*1fd80*/  IMAD R2, R2, UR4, RZ ;  /* 0x0000000402027c24 */ /* 0x000fe2000f8e02ff */
[----:B------:R2:W-:Y:S03]  /*1fd90*/  STL.64 [R1+0x28], R4 ;  /* 0x0000280401007387 */ /* 0x0005e60000100a00 */
[----:B------:R-:W-:Y:S01]  /*1fda0*/  IMAD R0, R3, UR5, R2 ;  /* 0x0000000503007c24 */ /* 0x000fe2000f8e0202 */
[----:B------:R-:W-:-:S03]  /*1fdb0*/  SHF.R.S32.HI R2, RZ, 0x1f, R27 ;  /* 0x0000001fff027819 */ /* 0x000fc6000001141b */
[----:B------:R-:W-:Y:S01]  /*1fdc0*/  IMAD.IADD R3, R5, 0x1, R0 ;  /* 0x0000000105037824 */ /* 0x000fe200078e0200 */
[----:B------:R-:W-:Y:S02]  /*1fdd0*/  SEL R0, R27, RZ, !P0 ;  /* 0x000000ff1b007207 */ /* 0x000fe40004000000 */
[----:B------:R-:W-:Y:S02]  /*1fde0*/  SEL R2, R2, RZ, !P0 ;  /* 0x000000ff02027207 */ /* 0x000fe40004000000 */
[----:B------:R2:W-:Y:S04]  /*1fdf0*/  STL [R1+0x34], R3 ;  /* 0x0000340301007387 */ /* 0x0005e80000100800 */
[----:B------:R2:W-:Y:S04]  /*1fe00*/  STL [R1+0x20], R0 ;  /* 0x0000200001007387 */ /* 0x0005e80000100800 */
        /* <DEDUP_REMOVED lines=9> */
[----:B------:R-:W-:Y:S02]  /*1fea0*/  IMAD.U32 R6, RZ, RZ, UR6 ;  /* 0x00000006ff067e24 */ /* 0x000fe4000f8e00ff */
[----:B------:R-:W-:-:S02]  /*1feb0*/  IMAD.U32 R7, RZ, RZ, UR7 ;  /* 0x00000007ff077e24 */ /* 0x000fc4000f8e00ff */
[----:B------:R-:W-:Y:S02]  /*1fec0*/  IMAD.U32 R10, RZ, RZ, UR8 ;  /* 0x00000008ff0a7e24 */ /* 0x000fe4000f8e00ff */
[----:B------:R-:W-:Y:S02]  /*1fed0*/  IMAD.U32 R11, RZ, RZ, UR9 ;  /* 0x00000009ff0b7e24 */ /* 0x000fe4000f8e00ff */
[----:B-1----:R-:W-:Y:S02]  /*1fee0*/  IMAD.MOV.U32 R8, RZ, RZ, 0x70 ;  /* 0x00000070ff087424 */ /* 0x002fe400078e00ff */
[----:B------:R-:W-:Y:S02]  /*1fef0*/  IMAD.MOV.U32 R12, RZ, RZ, 0x1 ;  /* 0x00000001ff0c7424 */ /* 0x000fe400078e00ff */
[----:B0-----:R-:W-:-:S07]  /*1ff00*/  IMAD.MOV.U32 R13, RZ, RZ, RZ ;  /* 0x000000ffff0d7224 */ /* 0x001fce00078e00ff */
[----:B------:R-:W-:-:S07]  /*1ff10*/  LEPC R20, `(.L_x_1409) ;  /* 0x000000001014794e */ /* 0x000fce0000000000 */
[----:B--2---:R-:W-:Y:S05]  /*1ff20*/  CALL.ABS.NOINC R2 ;  /* 0x0000000002007343 */ /* 0x004fea0003c00000 */
.L_x_1409:
[----:B------:R-:W-:Y:S05]  /*1ff30*/  BSYNC B6 ;  /* 0x0000000000067941 */ /* 0x000fea0003800000 */
.L_x_1408:
[----:B------:R-:W3:Y:S01]  /*1ff40*/  LDL.LU R20, [R1+0x34] ;  /* 0x0000340001147983 */ /* 0x000ee20000300800 */
[----:B------:R-:W4:Y:S01]  /*1ff50*/  LDC R9, c[0x0][0x448] ;  /* 0x00011200ff097b82 */ /* 0x000f220000000800 */
[----:B------:R-:W-:Y:S01]  /*1ff60*/  ULDC.64 UR4, c[0x0][0x2d8] ;  /* 0x0000b60000047ab9 */ /* 0x000fe20000000a00 */
[----:B------:R-:W-:Y:S01]  /*1ff70*/  ULDC.64 UR6, c[0x0][0x2e0] ;  /* 0x0000b80000067ab9 */ /* 0x000fe20000000a00 */
[----:B--2---:R-:W3:Y:S01]  /*1ff80*/  LDL.LU.64 R2, [R1+0x28] ;  /* 0x0000280001027983 */ /* 0x004ee20000300a00 */
[----:B------:R-:W-:-:S03]  /*1ff90*/  ULDC.64 UR8, c[0x0][0x280] ;  /* 0x0000a00000087ab9 */ /* 0x000fc60000000a00 */
[----:B------:R-:W2:Y:S04]  /*1ffa0*/  LDL.LU R21, [R1+0x38] ;  /* 0x0000380001157983 */ /* 0x000ea80000300800 */
[----:B------:R-:W2:Y:S04]  /*1ffb0*/  LDL.LU R4, [R1+0x20] ;  /* 0x0000200001047983 */ /* 0x000ea80000300800 */
[----:B------:R-:W2:Y:S01]  /*1ffc0*/  LDL R12, [R1+0x14] ;  /* 0x00001400010c7983 */ /* 0x000ea20000100800 */
[----:B------:R-:W0:Y:S01]  /*1ffd0*/  S2R R10, SR_TID.X ;  /* 0x00000000000a7919 */ /* 0x000e220000002100 */
[----:B----4-:R-:W-:-:S13]  /*1ffe0*/  ISETP.NE.AND P1, PT, R9, 0x1, PT ;  /* 0x000000010900780c */ /* 0x010fda0003f25270 */
[----:B------:R-:W4:Y:S08]  /*1fff0*/  @P1 LDC R5, c[0x0][0x450] ;  /* 0x00011400ff051b82 */ /* 0x000f300000000800 */
[----:B-1----:R-:W1:Y:S01]  /*20000*/  @P1 LDC R8, c[0x0][0x450] ;  /* 0x00011400ff081b82 */ /* 0x002e620000000800 */
[----:B0-----:R-:W-:-:S05]  /*20010*/  IMAD.SHL.U32 R10, R10, 0x10, RZ ;  /* 0x000000100a0a7824 */ /* 0x001fca00078e00ff */
[----:B------:R-:W-:-:S04]  /*20020*/  LOP3.LUT R10, R10, 0x10, RZ, 0xc0, !PT ;  /* 0x000000100a0a7812 */ /* 0x000fc800078ec0ff */
[C---:B------:R-:W-:Y:S02]  /*20030*/  LOP3.LUT R11, R10.reuse, 0x20, RZ, 0xfc, !PT ;  /* 0x000000200a0b7812 */ /* 0x040fe400078efcff */
[----:B------:R-:W-:Y:S01]  /*20040*/  LOP3.LUT R10, R10, 0x40, RZ, 0xfc, !PT ;  /* 0x000000400a0a7812 */ /* 0x000fe200078efcff */
[----:B---3--:R-:W-:Y:S02]  /*20050*/  IMAD.MOV.U32 R3, RZ, RZ, R20 ;  /* 0x000000ffff037224 */ /* 0x008fe400078e0014 */
[----:B------:R-:W0:Y:S01]  /*20060*/  S2R R20, SR_TID.X ;  /* 0x0000000000147919 */ /* 0x000e220000002100 */
[----:B------:R-:W-:-:S04]  /*20070*/  IMAD.WIDE.U32 R2, R16, UR4, R2 ;  /* 0x0000000410027c25 */ /* 0x000fc8000f8e0002 */
[----:B------:R-:W-:Y:S01]  /*20080*/  IMAD R3, R16, UR5, R3 ;  /* 0x0000000510037c24 */ /* 0x000fe2000f8e0203 */
[----:B------:R-:W-:Y:S01]  /*20090*/  ULDC.64 UR4, c[0x0][0x2d0] ;  /* 0x0000b40000047ab9 */ /* 0x000fe20000000a00 */
[----:B--2---:R-:W-:Y:S02]  /*200a0*/  IMAD R0, R21, UR6, RZ ;  /* 0x0000000615007c24 */ /* 0x004fe4000f8e02ff */
[----:B------:R-:W-:-:S04]  /*200b0*/  IMAD.WIDE.U32 R2, R4, UR6, R2 ;  /* 0x0000000604027c25 */ /* 0x000fc8000f8e0002 */
[----:B------:R-:W-:Y:S01]  /*200c0*/  IMAD R0, R4, UR7, R0 ;  /* 0x0000000704007c24 */ /* 0x000fe2000f8e0200 */
[----:B------:R-:W-:Y:S01]  /*200d0*/  ULDC.64 UR6, c[0x0][0x2c8] ;  /* 0x0000b20000067ab9 */ /* 0x000fe20000000a00 */
[----:B------:R-:W2:Y:S02]  /*200e0*/  @P1 LDC R4, c[0x0][0x44c] ;  /* 0x00011300ff041b82 */ /* 0x000ea40000000800 */
[----:B------:R-:W-:Y:S01]  /*200f0*/  IMAD.IADD R3, R3, 0x1, R0 ;  /* 0x0000000103037824 */ /* 0x000fe200078e0200 */
[C---:B0-----:R-:W-:Y:S01]  /*20100*/  LOP3.LUT R21, R20.reuse, 0x7f, RZ, 0xc0, !PT ;  /* 0x0000007f14157812 */ /* 0x041fe200078ec0ff */
[----:B------:R-:W-:-:S03]  /*20110*/  IMAD.SHL.U32 R20, R20, 0x40, RZ ;  /* 0x0000004014147824 */ /* 0x000fc600078e00ff */
[----:B------:R-:W-:-:S04]  /*20120*/  SHF.R.U32.HI R21, RZ, 0x1, R21 ;  /* 0x00000001ff157819 */ /* 0x000fc80000011615 */
[----:B------:R-:W-:Y:S02]  /*20130*/  LOP3.LUT R20, R21, 0x40, R20, 0xf8, !PT ;  /* 0x0000004015147812 */ /* 0x000fe400078ef814 */
[----:B------:R-:W0:Y:S03]  /*20140*/  S2R R21, SR_TID.X ;  /* 0x0000000000157919 */ /* 0x000e260000002100 */
[----:B------:R-:W-:-:S04]  /*20150*/  IMAD.IADD R0, R20, 0x1, R12 ;  /* 0x0000000114007824 */ /* 0x000fc800078e020c */
[----:B--2---:R-:W-:-:S04]  /*20160*/  @P1 IMAD.HI.U32 R6, R0, R4, RZ ;  /* 0x0000000400061227 */ /* 0x004fc800078e00ff */
[----:B------:R-:W-:Y:S01]  /*20170*/  IMAD.MOV.U32 R4, RZ, RZ, R0 ;  /* 0x000000ffff047224 */ /* 0x000fe200078e0000 */
[----:B----4-:R-:W-:-:S04]  /*20180*/  @P1 SHF.R.U32.HI R4, RZ, R5, R6 ;  /* 0x00000005ff041219 */ /* 0x010fc80000011606 */
        /* <DEDUP_REMOVED lines=8> */
[----:B------:R-:W-:Y:S02]  /*20210*/  VIADD R0, R0, 0x80 ;  /* 0x0000008000007836 */ /* 0x000fe40000000000 */
[----:B------:R-:W-:-:S04]  /*20220*/  IMAD.WIDE.U32 R4, R6, UR6, R4 ;  /* 0x0000000606047c25 */ /* 0x000fc8000f8e0004 */
[----:B------:R-:W-:Y:S02]  /*20230*/  IMAD R7, R7, UR6, RZ ;  /* 0x0000000607077c24 */ /* 0x000fe4000f8e02ff */
[C---:B0-----:R-:W-:Y:S01]  /*20240*/  IMAD.SHL.U32 R20, R21.reuse, 0x10, RZ ;  /* 0x0000001015147824 */ /* 0x041fe200078e00ff */
[----:B------:R-:W-:Y:S01]  /*20250*/  LOP3.LUT R21, R21, 0x7f, RZ, 0xc0, !PT ;  /* 0x0000007f15157812 */ /* 0x000fe200078ec0ff */
[----:B------:R-:W-:Y:S01]  /*20260*/  IMAD R7, R6, UR7, R7 ;  /* 0x0000000706077c24 */ /* 0x000fe2000f8e0207 */
[----:B------:R-:W-:Y:S01]  /*20270*/  IADD3 R6, P0, R4, UR8, RZ ;  /* 0x0000000804067c10 */ /* 0x000fe2000ff1e0ff */
[----:B------:R-:W-:Y:S01]  /*20280*/  IMAD.MOV.U32 R4, RZ, RZ, R0 ;  /* 0x000000ffff047224 */ /* 0x000fe200078e0000 */
[----:B------:R-:W-:Y:S02]  /*20290*/  LOP3.LUT R20, R20, 0x10, RZ, 0xc0, !PT ;  /* 0x0000001014147812 */ /* 0x000fe400078ec0ff */
[----:B------:R-:W-:Y:S02]  /*202a0*/  IADD3.X R5, R5, UR9, R7, P0, !PT ;  /* 0x0000000905057c10 */ /* 0x000fe400087fe407 */
[----:B------:R-:W0:Y:S02]  /*202b0*/  @P1 LDC R7, c[0x0][0x44c] ;  /* 0x00011300ff071b82 */ /* 0x000e240000000800 */
        /* <DEDUP_REMOVED lines=10> */
[----:B------:R0:W5:Y:S01]  /*20360*/  LDL R10, [R1+0x1c] ;  /* 0x00001c00010a7983 */ /* 0x0001620000100800 */
[----:B------:R-:W-:Y:S02]  /*20370*/  SHF.R.S32.HI R4, RZ, 0x1f, R0 ;  /* 0x0000001fff047819 */ /* 0x000fe40000011400 */
[----:B------:R-:W-:Y:S01]  /*20380*/  IMAD.IADD R3, R3, 0x1, R7 ;  /* 0x0000000103037824 */ /* 0x000fe200078e0207 */
[----:B------:R-:W-:Y:S02]  /*20390*/  ISETP.GE.AND P2, PT, R20, UR4, PT ;  /* 0x0000000414007c0c */ /* 0x000fe4000bf46270 */
[----:B------:R-:W-:Y:S01]  /*203a0*/  IMAD R4, R4, UR6, RZ ;  /* 0x0000000604047c24 */ /* 0x000fe2000f8e02ff */
[----:B------:R-:W-:Y:S01]  /*203b0*/  ISETP.GE.AND P1, PT, R11, UR4, PT ;  /* 0x000000040b007c0c */ /* 0x000fe2000bf26270 */
[----:B------:R-:W-:Y:S01]  /*203c0*/  IMAD.WIDE.U32 R2, R0, UR6, R2 ;  /* 0x0000000600027c25 */ /* 0x000fe2000f8e0002 */
[----:B------:R-:W-:-:S03]  /*203d0*/  UMOV UR4, 0xffffffff ;  /* 0xffffffff00047882 */ /* 0x000fc60000000000 */
[----:B------:R-:W-:Y:S01]  /*203e0*/  IMAD R4, R0, UR7, R4 ;  /* 0x0000000700047c24 */ /* 0x000fe2000f8e0204 */
[----:B------:R-:W-:-:S04]  /*203f0*/  IADD3 R8, P3, R2, UR8, RZ ;  /* 0x0000000802087c10 */ /* 0x000fc8000ff7e0ff */
[----:B------:R-:W-:Y:S02]  /*20400*/  IADD3.X R7, R3, UR9, R4, P3, !PT ;  /* 0x0000000903077c10 */ /* 0x000fe40009ffe404 */
[----:B------:R-:W-:Y:S01]  /*20410*/  SHF.R.U32.HI R21, RZ, 0x1, R21 ;  /* 0x00000001ff157819 */ /* 0x000fe20000011615 */
[----:B0-----:R-:W-:Y:S06]  /*20420*/  BRA.DIV UR4, `(.L_x_1410) ;  /* 0x0000003a04d07947 */ /* 0x001fec000b800000 */
[----:B------:R-:W2:Y:S04]  /*20430*/  LDL.LU R12, [R1+0x18] ;  /* 0x00001800010c7983 */ /* 0x000ea80000300800 */
[----:B------:R-:W3:Y:S04]  /*20440*/  LDL.LU R11, [R1+0x14] ;  /* 0x00001400010b7983 */ /* 0x000ee80000300800 */
[----:B------:R-:W0:Y:S04]  /*20450*/  SHFL.IDX PT, R3, R6, RZ, 0x1e1f ;  /* 0x001e1fff06037589 */ /* 0x000e2800000e0000 */
[----:B------:R-:W1:Y:S04]  /*20460*/  SHFL.IDX PT, R2, R5, RZ, 0x1e1f ;  /* 0x001e1fff05027589 */ /* 0x000e6800000e0000 */
[----:B------:R-:W4:Y:S04]  /*20470*/  SHFL.IDX PT, R6, R6, 0x1, 0x1e1f ;  /* 0x003e1f0006067f89 */ /* 0x000f2800000e0000 */
[----:B------:R-:W4:Y:S01]  /*20480*/  SHFL.IDX PT, R5, R5, 0x1, 0x1e1f ;  /* 0x003e1f0005057f89 */ /* 0x000f2200000e0000 */
[----:B--2---:R-:W-:-:S02]  /*20490*/  IMAD R0, R12, R9, RZ ;  /* 0x000000090c007224 */ /* 0x004fc400078e02ff */
[----:B---3--:R-:W-:-:S05]  /*204a0*/  IMAD.IADD R4, R21, 0x1, R11 ;  /* 0x0000000115047824 */ /* 0x008fca00078e020b */
[----:B------:R-:W-:-:S13]  /*204b0*/  ISETP.GE.AND P4, PT, R4, R0, PT ;  /* 0x000000000400720c */ /* 0x000fda0003f86270 */
        /* <DEDUP_REMOVED lines=10> */
[----:B----4-:R-:W-:-:S05]  /*20560*/  @!P4 IADD3 R2, P3, R20, R6, RZ ;  /* 0x000000061402c210 */ /* 0x010fca0007f7e0ff */
[----:B------:R-:W-:-:S05]  /*20570*/  @!P4 IMAD.X R3, RZ, RZ, R5, P3 ;  /* 0x000000ffff03c224 */ /* 0x000fca00018e0605 */
[----:B------:R-:W-:Y:S04]  /*20580*/  @!P4 LDGSTS.E.BYPASS.LTC128B.128 [R10+0xf800], desc[UR42][R2.64], !P2 ;  /* 0x0f800000020acfae */ /* 0x000fe8000d101d6a */
[----:B------:R-:W-:Y:S04]  /*20590*/  @!P4 LDGSTS.E.BYPASS.LTC128B.128 [R10+0x11000], desc[UR42][R2.64+0x20], !P1 ;  /* 0x11000020020acfae */ /* 0x000fe8000c901d6a */
[----:B------:R0:W-:Y:S04]  /*205a0*/  @!P4 LDGSTS.E.BYPASS.LTC128B.128 [R10+0x12800], desc[UR42][R2.64+0x40], !P0 ;  /* 0x12800040020acfae */ /* 0x0001e8000c101d6a */
[----:B0-----:R0:W1:Y:S04]  /*205b0*/  SHFL.IDX PT, R3, R7, RZ, 0x1e1f ;  /* 0x001e1fff07037589 */ /* 0x00106800000e0000 */
[----:B------:R0:W2:Y:S02]  /*205c0*/  SHFL.IDX PT, R2, R8, RZ, 0x1e1f ;  /* 0x001e1fff08027589 */ /* 0x0000a400000e0000 */
.L_x_1519:
        /* <DEDUP_REMOVED lines=12> */
.L_x_1412:
[----:B------:R-:W-:Y:S05]  /*20690*/  BSYNC B0 ;  /* 0x0000000000007941 */ /* 0x000fea0003800000 */
.L_x_1411:
[----:B------:R-:W-:Y:S01]  /*206a0*/  NOP ;  /* 0x0000000000007918 */ /* 0x000fe20000000000 */
[----:B------:R-:W-:-:S13]  /*206b0*/  PLOP3.LUT P0, PT, PT, PT, PT, 0x80, 0x0 ;  /* 0x000000000000781c */ /* 0x000fda0003f0f070 */
.L_x_1413:
        /* <DEDUP_REMOVED lines=18> */
.L_x_1520:
[----:B------:R-:W-:Y:S05]  /*207e0*/  BSYNC B0 ;  /* 0x0000000000007941 */ /* 0x000fea0003800000 */
.L_x_1414:
[----:B------:R-:W3:Y:S02]  /*207f0*/  LDL.LU R2, [R1+0x24] ;  /* 0x0000240001027983 */ /* 0x000ee40000300800 */
[----:B---3--:R-:W-:-:S05]  /*20800*/  VIADD R2, R2, 0xfffffffe ;  /* 0xfffffffe02027836 */ /* 0x008fca0000000000 */
[----:B------:R-:W-:-:S13]  /*20810*/  ISETP.GE.AND P0, PT, R2, R26, PT ;  /* 0x0000001a0200720c */ /* 0x000fda0003f06270 */
[----:B------:R-:W-:Y:S05]  /*20820*/  @!P0 BRA `(.L_x_1416) ;  /* 0x0000001000048947 */ /* 0x000fea0003800000 */
[----:B--2---:R-:W-:Y:S02]  /*20830*/  IMAD.MOV.U32 R0, RZ, RZ, R22 ;  /* 0x000000ffff007224 */ /* 0x004fe400078e0016 */
[----:B0-----:R-:W-:-:S07]  /*20840*/  IMAD.MOV.U32 R8, RZ, RZ, R28 ;  /* 0x000000ffff087224 */ /* 0x001fce00078e001c */
.L_x_1440:
        /* <DEDUP_REMOVED lines=8> */
[----:B------:R-:W-:Y:S06]  /*208d0*/  @!P1 BRA `(.L_x_1418) ;  /* 0x0000000800809947 */ /* 0x000fec0003800000 */
[----:B------:R-:W-:Y:S01]  /*208e0*/  ULDC.64 UR4, c[0x0][0x418] ;  /* 0x0001060000047ab9 */ /* 0x000fe20000000a00 */
[----:B-1----:R-:W-:Y:S01]  /*208f0*/  IMAD.MOV.U32 R3, RZ, RZ, R2 ;  /* 0x000000ffff037224 */ /* 0x002fe200078e0002 */
[----:B------:R-:W-:-:S04]  /*20900*/  ISETP.NE.U32.AND P0, PT, RZ, UR4, PT ;  /* 0x00000004ff007c0c */ /* 0x000fc8000bf05070 */
[----:B------:R-:W-:-:S13]  /*20910*/  ISETP.NE.AND.EX P0, PT, RZ, UR5, PT, P0 ;  /* 0x00000005ff007c0c */ /* 0x000fda000bf05300 */
[----:B------:R-:W-:Y:S05]  /*20920*/  @!P0 BRA `(.L_x_1419) ;  /* 0x0000000000488947 */ /* 0x000fea0003800000 */
[----:B------:R-:W2:Y:S01]  /*20930*/  LDL R7, [R1] ;  /* 0x0000000001077983 */ /* 0x000ea20000100800 */
        /* <DEDUP_REMOVED lines=17> */
.L_x_1419:
        /* <DEDUP_REMOVED lines=8> */
.L_x_1521:
[----:B------:R-:W-:Y:S05]  /*20ad0*/  BSYNC B1 ;  /* 0x0000000000017941 */ /* 0x000fea0003800000 */
.L_x_1420:
        /* <DEDUP_REMOVED lines=9> */
.L_x_1423:
[----:B------:R-:W-:Y:S05]  /*20b70*/  BSYNC B1 ;  /* 0x0000000000017941 */ /* 0x000fea0003800000 */
.L_x_1422:
        /* <DEDUP_REMOVED lines=12> */
.L_x_1424:
        /* <DEDUP_REMOVED lines=16> */
.L_x_1425:
        /* <DEDUP_REMOVED lines=16> */
.L_x_1426:
        /* <DEDUP_REMOVED lines=13> */
.L_x_1522:
[----:B------:R-:W-:Y:S05]  /*20f10*/  BSYNC B1 ;  /* 0x0000000000017941 */ /* 0x000fea0003800000 */
.L_x_1427:
        /* <DEDUP_REMOVED lines=11> */
.L_x_1430:
[----:B------:R-:W-:Y:S05]  /*20fd0*/  BSYNC B1 ;  /* 0x0000000000017941 */ /* 0x000fea0003800000 */
.L_x_1429:
        /* <DEDUP_REMOVED lines=8> */
.L_x_1431:
        /* <DEDUP_REMOVED lines=15> */
.L_x_1432:
        /* <DEDUP_REMOVED lines=15> */
.L_x_1433:
        /* <DEDUP_REMOVED lines=10> */
.L_x_1418:
[----:B------:R-:W-:Y:S05]  /*212e0*/  BSYNC B0 ;  /* 0x0000000000007941 */ /* 0x000fea0003800000 */
.L_x_1417:
[----:B------:R-:W-:-:S06]  /*212f0*/  UISETP.NE.AND UP0, UPT, UR36, 0x3, UPT ;  /* 0x000000032400788c */ /* 0x000fcc000bf05270 */
[----:B------:R-:W-:-:S13]  /*21300*/  PLOP3.LUT P0, PT, PT, PT, UP0, 0x80, 0x0 ;  /* 0x000000000000781c */ /* 0x000fda0003f0f008 */
[----:B------:R-:W-:Y:S05]  /*21310*/  @!P0 BRA `(.L_x_1434) ;  /* 0x0000000000048947 */ /* 0x000fea0003800000 */
[----:B------:R-:W-:Y:S01]  /*21320*/  BPT.TRAP 0x1 ;  /* 0x000000040000795c */ /* 0x000fe20000300000 */
.L_x_1434:
[----:B-1----:R-:W-:Y:S01]  /*21330*/  IMAD.U32 R3, RZ, RZ, UR39 ;  /* 0x00000027ff037e24 */ /* 0x002fe2000f8e00ff */
[----:B------:R-:W-:Y:S01]  /*21340*/  LOP3.LUT R4, R8, 0x1, RZ, 0x3c, !PT ;  /* 0x0000000108047812 */ /* 0x000fe200078e3cff */
[----:B------:R-:W-:Y:S03]  /*21350*/  BSSY B0, `(.L_x_1435) ;  /* 0x0000006000007945 */ /* 0x000fe60003800000 */
[----:B------:R-:W-:Y:S01]  /*21360*/  ISETP.NE.AND P1, PT, R3, 0x3, PT ;  /* 0x000000030300780c */ /* 0x000fe20003f25270 */
[----:B------:R-:W-:Y:S01]  /*21370*/  IMAD R3, R0, 0x8, R19 ;  /* 0x0000000800037824 */ /* 0x000fe200078e0213 */
[----:B------:R-:W-:-:S04]  /*21380*/  SHF.L.U32 R4, R4, 0x1f, RZ ;  /* 0x0000001f04047819 */ /* 0x000fc800000006ff */
[----:B------:R-:W0:Y:S02]  /*21390*/  SYNCS.PHASECHK.TRANS64.TRYWAIT P0, [R3+URZ+0x19c70], R4 ;  /* 0x019c7004030075a7 */ /* 0x000e24000800017f */
[----:B0-----:R-:W-:Y:S05]  /*213a0*/  @!P0 BRA `(.L_x_1436) ;  /* 0x0000003000248947 */ /* 0x001fea0003800000 */
.L_x_1523:
[----:B------:R-:W-:Y:S05]  /*213b0*/  BSYNC B0 ;  /* 0x0000000000007941 */ /* 0x000fea0003800000 */
.L_x_1435:
[----:B------:R-:W-:Y:S05]  /*213c0*/  @!P1 BRA `(.L_x_1437) ;  /* 0x0000000000049947 */ /* 0x000fea0003800000 */
[----:B------:R-:W-:Y:S01]  /*213d0*/  BPT.TRAP 0x1 ;  /* 0x000000040000795c */ /* 0x000fe20000300000 */
.L_x_1437:
[----:B0-----:R-:W-:Y:S01]  /*213e0*/  SHF.L.U32 R4, R8, 0x1f, RZ ;  /* 0x0000001f08047819 */ /* 0x001fe200000006ff */
[----:B------:R-:W-:-:S03]  /*213f0*/  IMAD R10, R0, 0x3000, RZ ;  /* 0x00003000000a7824 */ /* 0x000fc600078e02ff */
[----:B------:R-:W0:Y:S02]  /*21400*/  SYNCS.PHASECHK.TRANS64.TRYWAIT P0, [R3+URZ+0x19c60], R4 ;  /* 0x019c6004030075a7 */ /* 0x000e24000800017f */
[----:B0-----:R-:W-:Y:S05]  /*21410*/  @!P0 BRA `(.L_x_1438) ;  /* 0x00000030001c8947 */ /* 0x001fea0003800000 */
.L_x_1524:
        /* <DEDUP_REMOVED lines=53> */
.L_x_1439:
        /* <DEDUP_REMOVED lines=13> */
.L_x_1416:
[----:B-1----:R-:W1:Y:S01]  /*21840*/  S2R R3, SR_TID.X ;  /* 0x0000000000037919 */ /* 0x002e620000002100 */
[----:B------:R-:W-:Y:S01]  /*21850*/  BSSY B0, `(.L_x_1441) ;  /* 0x0000010000007945 */ /* 0x000fe20003800000 */
[----:B-1----:R-:W-:-:S04]  /*21860*/  LOP3.LUT R3, R3, 0x7f, RZ, 0xc0, !PT ;  /* 0x0000007f03037812 */ /* 0x002fc800078ec0ff */
[----:B------:R-:W-:-:S13]  /*21870*/  ISETP.NE.AND P0, PT, R3, RZ, PT ;  /* 0x000000ff0300720c */ /* 0x000fda0003f05270 */
[----:B------:R-:W-:Y:S05]  /*21880*/  @P0 BRA `(.L_x_1442) ;  /* 0x0000000000300947 */ /* 0x000fea0003800000 */
[----:B------:R-:W1:Y:S01]  /*21890*/  S2R R5, SR_LANEID ;  /* 0x0000000000057919 */ /* 0x000e620000000000 */
[----:B------:R-:W-:Y:S01]  /*218a0*/  VOTEU.ANY UR4, UPT, PT ;  /* 0x0000000000047886 */ /* 0x000fe200038e0100 */
[----:B------:R-:W3:Y:S01]  /*218b0*/  LDC.64 R2, c[0x0][0xc60] ;  /* 0x00031800ff027b82 */ /* 0x000ee20000000a00 */
[----:B--2---:R-:W1:Y:S02]  /*218c0*/  FLO.U32 R0, UR4 ;  /* 0x0000000400007d00 */ /* 0x004e6400080e0000 */
[----:B-1----:R-:W-:-:S06]  /*218d0*/  ISETP.EQ.U32.AND P1, PT, R0, R5, PT ;  /* 0x000000050000720c */ /* 0x002fcc0003f22070 */
[----:B------:R-:W3:Y:S07]  /*218e0*/  POPC R5, UR4 ;  /* 0x0000000400057d09 */ /* 0x000eee0008000000 */
[----:B---3--:R-:W2:Y:S01]  /*218f0*/  @P1 ATOMG.E.ADD.STRONG.GPU PT, R3, desc[UR42][R2.64], R5 ;  /* 0x00000005020319a8 */ /* 0x008ea200081ee1ea */
[----:B------:R-:W1:Y:S02]  /*21900*/  S2R R4, SR_LTMASK ;  /* 0x0000000000047919 */ /* 0x000e640000003900 */
[----:B-1----:R-:W-:-:S04]  /*21910*/  LOP3.LUT R4, R4, UR4, RZ, 0xc0, !PT ;  /* 0x0000000404047c12 */ /* 0x002fc8000f8ec0ff */
[----:B0-----:R-:W0:Y:S01]  /*21920*/  POPC R7, R4 ;  /* 0x0000000400077309 */ /* 0x001e220000000000 */
[----:B--2---:R-:W0:Y:S02]  /*21930*/  SHFL.IDX PT, R0, R3, R0, 0x1f ;  /* 0x00001f0003007589 */ /* 0x004e2400000e0000 */
[----:B0-----:R-:W-:-:S07]  /*21940*/  IADD3 R24, R0, UR38, R7 ;  /* 0x0000002600187c10 */ /* 0x001fce000fffe007 */
.L_x_1442:
[----:B------:R-:W-:Y:S05]  /*21950*/  BSYNC B0 ;  /* 0x0000000000007941 */ /* 0x000fea0003800000 */
.L_x_1441:
[----:B------:R-:W-:-:S06]  /*21960*/  UISETP.NE.AND UP0, UPT, UR36, 0x3, UPT ;  /* 0x000000032400788c */ /* 0x000fcc000bf05270 */
[----:B------:R-:W-:-:S13]  /*21970*/  PLOP3.LUT P1, PT, PT, PT, UP0, 0x80, 0x0 ;  /* 0x000000000000781c */ /* 0x000fda0003f2f008 */
[----:B------:R-:W-:Y:S05]  /*21980*/  @!P1 BRA `(.L_x_1443) ;  /* 0x0000000000049947 */ /* 0x000fea0003800000 */
[----:B------:R-:W-:Y:S01]  /*21990*/  BPT.TRAP 0x1 ;  /* 0x000000040000795c */ /* 0x000fe20000300000 */
.L_x_1443:
[----:B--2---:R-:W-:Y:S01]  /*219a0*/  LOP3.LUT R0, R28, 0x1, RZ, 0x3c, !PT ;  /* 0x000000011c007812 */ /* 0x004fe200078e3cff */
[----:B------:R-:W-:Y:S01]  /*219b0*/  IMAD R3, R22, 0x8, R19 ;  /* 0x0000000816037824 */ /* 0x000fe200078e0213 */
[----:B------:R-:W-:Y:S01]  /*219c0*/  BSSY B0, `(.L_x_1444) ;  /* 0x0000006000007945 */ /* 0x000fe20003800000 */
[----:B------:R-:W-:Y:S01]  /*219d0*/  IMAD.U32 R2, RZ, RZ, UR39 ;  /* 0x00000027ff027e24 */ /* 0x000fe2000f8e00ff */
[----:B------:R-:W-:-:S04]  /*219e0*/  SHF.L.U32 R0, R0, 0x1f, RZ ;  /* 0x0000001f00007819 */ /* 0x000fc800000006ff */
[----:B------:R-:W1:Y:S01]  /*219f0*/  SYNCS.PHASECHK.TRANS64.TRYWAIT P1, [R3+URZ+0x19c70], R0 ;  /* 0x019c7000030075a7 */ /* 0x000e62000802017f */
[----:B------:R-:W-:Y:S01]  /*21a00*/  ISETP.NE.AND P2, PT, R2, 0x3, PT ;  /* 0x000000030200780c */ /* 0x000fe20003f45270 */
[----:B-1----:R-:W-:-:S12]  /*21a10*/  @!P1 BRA `(.L_x_1445) ;  /* 0x0000002800b09947 */ /* 0x002fd80003800000 */
.L_x_1525:
[----:B------:R-:W-:Y:S05]  /*21a20*/  BSYNC B0 ;  /* 0x0000000000007941 */ /* 0x000fea0003800000 */
.L_x_1444:
[----:B------:R-:W-:Y:S05]  /*21a30*/  @!P2 BRA `(.L_x_1446) ;  /* 0x000000000004a947 */ /* 0x000fea0003800000 */
[----:B------:R-:W-:Y:S01]  /*21a40*/  BPT.TRAP 0x1 ;  /* 0x000000040000795c */ /* 0x000fe20000300000 */
.L_x_1446:
[----:B-1----:R-:W-:-:S04]  /*21a50*/  SHF.L.U32 R0, R28, 0x1f, RZ ;  /* 0x0000001f1c007819 */ /* 0x002fc800000006ff */
[----:B------:R-:W1:Y:S02]  /*21a60*/  SYNCS.PHASECHK.TRANS64.TRYWAIT P1, [R3+URZ+0x19c60], R0 ;  /* 0x019c6000030075a7 */ /* 0x000e64000802017f */
[----:B-1----:R-:W-:Y:S05]  /*21a70*/  @!P1 BRA `(.L_x_1447) ;  /* 0x0000002800ac9947 */ /* 0x002fea0003800000 */
.L_x_1526:
[----:B------:R-:W1:Y:S04]  /*21a80*/  LDL R4, [R1+0x10] ;  /* 0x0000100001047983 */ /* 0x000e680000100800 */
[----:B------:R-:W2:Y:S04]  /*21a90*/  LDL R10, [R1+0x8] ;  /* 0x00000800010a7983 */ /* 0x000ea80000100800 */
[----:B------:R-:W3:Y:S01]  /*21aa0*/  LDL R12, [R1+0xc] ;  /* 0x00000c00010c7983 */ /* 0x000ee20000100800 */
[----:B------:R-:W-:Y:S01]  /*21ab0*/  IMAD R2, R22, 0x3000, RZ ;  /* 0x0000300016027824 */ /* 0x000fe200078e02ff */
[----:B------:R-:W-:Y:S05]  /*21ac0*/  WARPSYNC.ALL ;  /* 0x0000000000007948 */ /* 0x000fea0003800000 */
[----:B-1----:R-:W-:-:S02]  /*21ad0*/  LOP3.LUT R0, R2, R4, RZ, 0xfc, !PT ;  /* 0x0000000402007212 */ /* 0x002fc400078efcff */
[----:B--2---:R-:W-:-:S03]  /*21ae0*/  LOP3.LUT R2, R2, R10, RZ, 0xfc, !PT ;  /* 0x0000000a02027212 */ /* 0x004fc600078efcff */
        /* <DEDUP_REMOVED lines=47> */
.L_x_1448:
        /* <DEDUP_REMOVED lines=10> */
.L_x_1391:
[----:B------:R-:W-:-:S13]  /*21e80*/  LOP3.LUT P0, RZ, R17, 0x2, RZ, 0xc0, !PT ;  /* 0x0000000211ff7812 */ /* 0x000fda000780c0ff */
[----:B------:R-:W-:Y:S05]  /*21e90*/  @!P0 BRA `(.L_x_1449) ;  /* 0x0000000000248947 */ /* 0x000fea0003800000 */
[----:B------:R-:W-:Y:S05]  /*21ea0*/  WARPSYNC.ALL ;  /* 0x0000000000007948 */ /* 0x000fea0003800000 */
[----:B------:R-:W1:Y:S08]  /*21eb0*/  S2UR UR5, SR_CgaCtaId ;  /* 0x00000000000579c3 */ /* 0x000e700000008800 */
[----:B------:R-:W-:Y:S06]  /*21ec0*/  BAR.SYNC.DEFER_BLOCKING 0x5, 0x200 ;  /* 0x0148000000007b1d */ /* 0x000fec0000010000 */
[----:B------:R-:W-:-:S02]  /*21ed0*/  UMOV UR4, 0x400 ;  /* 0x0000040000047882 */ /* 0x000fc40000000000 */
[----:B-1----:R-:W-:-:S06]  /*21ee0*/  ULEA UR4, UR5, UR4, 0x18 ;  /* 0x0000000405047291 */ /* 0x002fcc000f8ec03f */
[----:B------:R-:W-:-:S05]  /*21ef0*/  IMAD.U32 R19, RZ, RZ, UR4 ;  /* 0x00000004ff137e24 */ /* 0x000fca000f8e00ff */
[----:B------:R1:W2:Y:S01]  /*21f00*/  LDS.128 R24, [R19+0x19cd0] ;  /* 0x019cd00013187984 */ /* 0x0002a20000000c00 */
[----:B------:R-:W-:Y:S06]  /*21f10*/  BAR.ARV 0x4, 0x200 ;  /* 0x0108000000007b1d */ /* 0x000fec0000002000 */
[----:B------:R-:W-:Y:S05]  /*21f20*/  BRA `(.L_x_1450) ;  /* 0x0000000c00d87947 */ /* 0x000fea0003800000 */
.L_x_1449:
        /* <DEDUP_REMOVED lines=9> */
[----:B------:R-:W1:Y:S01]  /*21fc0*/  @!P1 LDC.64 R4, c[0x0][0xc78] ;  /* 0x00031e00ff049b82 */ /* 0x000e620000000a00 */
[----:B0-----:R-:W-:-:S05]  /*21fd0*/  @!P1 IMAD.WIDE R2, R9, 0x4, R2 ;  /* 0x0000000409029825 */ /* 0x001fca00078e0202 */
[----:B------:R1:W2:Y:S02]  /*21fe0*/  @!P1 LDG.E R7, desc[UR42][R2.64] ;  /* 0x0000002a02079981 */ /* 0x0002a4000c1e1900 */
[----:B-1----:R-:W-:-:S05]  /*21ff0*/  @!P1 IMAD.WIDE R2, R9, 0x4, R4 ;  /* 0x0000000409029825 */ /* 0x002fca00078e0204 */
[----:B------:R-:W3:Y:S01]  /*22000*/  @!P1 LDG.E R4, desc[UR42][R2.64] ;  /* 0x0000002a02049981 */ /* 0x000ee2000c1e1900 */
[----:B------:R-:W-:Y:S01]  /*22010*/  IMAD.MOV.U32 R25, RZ, RZ, RZ ;  /* 0x000000ffff197224 */ /* 0x000fe200078e00ff */
[C---:B------:R-:W-:Y:S01]  /*22020*/  ISETP.GE.U32.AND P2, PT, R10.reuse, 0x2, PT ;  /* 0x000000020a00780c */ /* 0x040fe20003f46070 */
[----:B------:R-:W-:Y:S01]  /*22030*/  IMAD.MOV.U32 R5, RZ, RZ, RZ ;  /* 0x000000ffff057224 */ /* 0x000fe200078e00ff */
[C---:B------:R-:W-:Y:S01]  /*22040*/  ISETP.GE.U32.AND P3, PT, R10.reuse, 0x4, PT ;  /* 0x000000040a00780c */ /* 0x040fe20003f66070 */
[----:B------:R-:W-:Y:S01]  /*22050*/  SHFL.IDX PT, R0, R24, RZ, 0x1f ;  /* 0x00001fff18007589 */ /* 0x000fe200000e0000 */
[C---:B------:R-:W-:Y:S02]  /*22060*/  ISETP.GE.U32.AND P4, PT, R10.reuse, 0x8, PT ;  /* 0x000000080a00780c */ /* 0x040fe40003f86070 */
[----:B------:R-:W-:Y:S01]  /*22070*/  ISETP.GE.U32.AND P5, PT, R10, 0x10, PT ;  /* 0x000000100a00780c */ /* 0x000fe20003fa6070 */
[----:B------:R0:W-:Y:S02]  /*22080*/  SHFL.IDX PT, R6, R24, 0x1, 0x1f ;  /* 0x00201f0018067f89 */ /* 0x0001e400000e0000 */
[----:B0-----:R-:W-:-:S02]  /*22090*/  IMAD.MOV.U32 R24, RZ, RZ, RZ ;  /* 0x000000ffff187224 */ /* 0x001fc400078e00ff */
[----:B--2---:R-:W-:Y:S02]  /*220a0*/  @!P1 IMAD.MOV.U32 R25, RZ, RZ, R7 ;  /* 0x000000ffff199224 */ /* 0x004fe400078e0007 */
[----:B---3--:R-:W-:Y:S01]  /*220b0*/  @!P1 IMAD.MOV.U32 R5, RZ, RZ, R4 ;  /* 0x000000ffff059224 */ /* 0x008fe200078e0004 */
        /* <DEDUP_REMOVED lines=17> */
[----:B------:R0:W1:Y:S02]  /*221d0*/  SHFL.IDX PT, R14, R2, 0x1f, 0x1f ;  /* 0x03e01f00020e7f89 */ /* 0x00006400000e0000 */
.L_x_1536:
[----:B------:R-:W-:Y:S02]  /*221e0*/  ULDC UR4, c[0x0][0xc38] ;  /* 0x00030e0000047ab9 */ /* 0x000fe40000000800 */
[----:B------:R-:W-:-:S04]  /*221f0*/  IMAD.U32 R4, RZ, RZ, UR4 ;  /* 0x00000004ff047e24 */ /* 0x000fc8000f8e00ff */
[----:B-1----:R-:W-:-:S04]  /*22200*/  IMAD R3, R14, R4, RZ ;  /* 0x000000040e037224 */ /* 0x002fc800078e02ff */
[----:B------:R-:W-:-:S05]  /*22210*/  IMAD.IADD R6, R6, 0x1, R3 ;  /* 0x0000000106067824 */ /* 0x000fca00078e0203 */
[----:B------:R-:W-:-:S13]  /*22220*/  ISETP.GT.AND P6, PT, R6, R0, PT ;  /* 0x000000000600720c */ /* 0x000fda0003fc4270 */
[----:B------:R-:W-:Y:S05]  /*22230*/  @P6 BRA `(.L_x_1452) ;  /* 0x0000000000a46947 */ /* 0x000fea0003800000 */
.L_x_1455:
        /* <DEDUP_REMOVED lines=35> */
.L_x_1544:
[----:B------:R-:W-:Y:S02]  /*22470*/  ULDC UR4, c[0x0][0xc38] ;  /* 0x00030e0000047ab9 */ /* 0x000fe40000000800 */
[----:B------:R-:W-:-:S04]  /*22480*/  IMAD.U32 R4, RZ, RZ, UR4 ;  /* 0x00000004ff047e24 */ /* 0x000fc8000f8e00ff */
[----:B-1----:R-:W-:-:S04]  /*22490*/  IMAD R3, R14, R4, RZ ;  /* 0x000000040e037224 */ /* 0x002fc800078e02ff */
[----:B------:R-:W-:-:S05]  /*224a0*/  IMAD.IADD R6, R3, 0x1, R6 ;  /* 0x0000000103067824 */ /* 0x000fca00078e0206 */
[----:B------:R-:W-:-:S13]  /*224b0*/  ISETP.GT.AND P6, PT, R6, R0, PT ;  /* 0x000000000600720c */ /* 0x000fda0003fc4270 */
[----:B------:R-:W-:Y:S05]  /*224c0*/  @!P6 BRA `(.L_x_1455) ;  /* 0xfffffffc005ce947 */ /* 0x000fea000383ffff */
.L_x_1452:
[----:B------:R-:W-:Y:S01]  /*224d0*/  IMAD.IADD R6, R6, 0x1, -R3 ;  /* 0x0000000106067824 */ /* 0x000fe200078e0a03 */
[----:B------:R-:W-:-:S03]  /*224e0*/  UMOV UR4, 0xffffffff ;  /* 0xffffffff00047882 */ /* 0x000fc60000000000 */
[----:B------:R-:W-:-:S05]  /*224f0*/  IMAD R3, R2, R4, R6 ;  /* 0x0000000402037224 */ /* 0x000fca00078e0206 */
[----:B------:R-:W-:Y:S01]  /*22500*/  ISETP.GT.AND P6, PT, R3, R0, PT ;  /* 0x000000000300720c */ /* 0x000fe20003fc4270 */
[----:B------:R-:W-:-:S12]  /*22510*/  BRA.DIV UR4, `(.L_x_1456) ;  /* 0x0000002a04147947 */ /* 0x000fd8000b800000 */
[----:B------:R-:W-:-:S04]  /*22520*/  VOTE.ANY R3, PT, !P6 ;  /* 0x0000000000037806 */ /* 0x000fc800070e0100 */
[----:B------:R-:W1:Y:S02]  /*22530*/  POPC R7, R3 ;  /* 0x0000000300077309 */ /* 0x000e640000000000 */
[----:B-1----:R1:W2:Y:S01]  /*22540*/  SHFL.IDX PT, R25, R25, R7, 0x1f ;  /* 0x00001f0719197589 */ /* 0x0022a200000e0000 */
[----:B------:R-:W-:-:S03]  /*22550*/  IMAD.IADD R27, R7, 0x1, R27 ;  /* 0x00000001071b7824 */ /* 0x000fc600078e021b */
[----:B------:R1:W3:Y:S04]  /*22560*/  SHFL.IDX PT, R5, R5, R7, 0x1f ;  /* 0x00001f0705057589 */ /* 0x0002e800000e0000 */
.L_x_1549:
[----:B------:R-:W-:-:S13]  /*22570*/  ISETP.NE.AND P0, PT, R3, RZ, PT ;  /* 0x000000ff0300720c */ /* 0x000fda0003f05270 */
[----:B------:R-:W-:Y:S05]  /*22580*/  @!P0 BRA `(.L_x_1457) ;  /* 0x0000000000108947 */ /* 0x000fea0003800000 */
[----:B------:R-:W-:Y:S01]  /*22590*/  UMOV UR4, 0xffffffff ;  /* 0xffffffff00047882 */ /* 0x000fe20000000000 */
[----:B------:R-:W-:Y:S02]  /*225a0*/  VIADD R12, R7, 0xffffffff ;  /* 0xffffffff070c7836 */ /* 0x000fe40000000000 */
[----:B------:R-:W-:Y:S05]  /*225b0*/  BRA.DIV UR4, `(.L_x_1458) ;  /* 0x0000002a044c7947 */ /* 0x000fea000b800000 */
[----:B------:R4:W0:Y:S02]  /*225c0*/  SHFL.IDX PT, R24, R2, R12, 0x1f ;  /* 0x00001f0c02187589 */ /* 0x00082400000e0000 */
.L_x_1457:
[----:B---3--:R-:W-:Y:S01]  /*225d0*/  ISETP.NE.AND P0, PT, R5, 0x1, PT ;  /* 0x000000010500780c */ /* 0x008fe20003f05270 */
[----:B0-----:R-:W-:-:S04]  /*225e0*/  IMAD R24, R24, R4, R6 ;  /* 0x0000000418187224 */ /* 0x001fc800078e0206 */
[----:B------:R-:W-:-:S08]  /*225f0*/  IMAD.IADD R0, R0, 0x1, -R24 ;  /* 0x0000000100007824 */ /* 0x000fd000078e0a18 */
[----:B------:R-:W-:Y:S05]  /*22600*/  @!P0 BRA `(.L_x_1459) ;  /* 0x0000000000dc8947 */ /* 0x000fea0003800000 */
[-C--:B--2---:R-:W-:Y:S01]  /*22610*/  IABS R4, R25.reuse ;  /* 0x0000001900047213 */ /* 0x084fe20000000000 */
[----:B----4-:R-:W-:Y:S01]  /*22620*/  IMAD.MOV.U32 R2, RZ, RZ, RZ ;  /* 0x000000ffff027224 */ /* 0x010fe200078e00ff */
[----:B------:R-:W-:Y:S02]  /*22630*/  IABS R8, R25 ;  /* 0x0000001900087213 */ /* 0x000fe40000000000 */
[----:B------:R-:W0:Y:S03]  /*22640*/  I2F.RP R6, R4 ;  /* 0x0000000400067306 */ /* 0x000e260000209400 */
[----:B------:R-:W-:-:S05]  /*22650*/  IMAD.MOV R8, RZ, RZ, -R8 ;  /* 0x000000ffff087224 */ /* 0x000fca00078e0a08 */
[----:B0-----:R-:W1:Y:S02]  /*22660*/  MUFU.RCP R6, R6 ;  /* 0x0000000600067308 */ /* 0x001e640000001000 */
[----:B-1----:R-:W-:-:S06]  /*22670*/  VIADD R7, R6, 0xffffffe ;  /* 0x0ffffffe06077836 */ /* 0x002fcc0000000000 */
[----:B------:R-:W0:Y:S02]  /*22680*/  F2I.FTZ.U32.TRUNC.NTZ R3, R7 ;  /* 0x0000000700037305 */ /* 0x000e24000021f000 */
[----:B0-----:R-:W-:-:S04]  /*22690*/  IMAD.MOV R9, RZ, RZ, -R3 ;  /* 0x000000ffff097224 */ /* 0x001fc800078e0a03 */
[----:B------:R-:W-:-:S04]  /*226a0*/  IMAD R9, R9, R4, RZ ;  /* 0x0000000409097224 */ /* 0x000fc800078e02ff */
[----:B------:R-:W-:Y:S01]  /*226b0*/  IMAD.HI.U32 R2, R3, R9, R2 ;  /* 0x0000000903027227 */ /* 0x000fe200078e0002 */
[----:B------:R-:W-:-:S05]  /*226c0*/  IABS R3, R0 ;  /* 0x0000000000037213 */ /* 0x000fca0000000000 */
[----:B------:R-:W-:-:S04]  /*226d0*/  IMAD.HI.U32 R6, R2, R3, RZ ;  /* 0x0000000302067227 */ /* 0x000fc800078e00ff */
[----:B------:R-:W-:Y:S02]  /*226e0*/  IMAD R3, R6, R8, R3 ;  /* 0x0000000806037224 */ /* 0x000fe400078e0203 */
[----:B------:R-:W-:-:S03]  /*226f0*/  IMAD.MOV.U32 R2, RZ, RZ, RZ ;  /* 0x000000ffff027224 */ /* 0x000fc600078e00ff */
[----:B------:R-:W-:-:S13]  /*22700*/  ISETP.GT.U32.AND P1, PT, R4, R3, PT ;  /* 0x000000030400720c */ /* 0x000fda0003f24070 */
[----:B------:R-:W-:Y:S02]  /*22710*/  @!P1 IMAD.IADD R3, R3, 0x1, -R4 ;  /* 0x0000000103039824 */ /* 0x000fe400078e0a04 */
[----:B------:R-:W-:Y:S01]  /*22720*/  @!P1 VIADD R6, R6, 0x1 ;  /* 0x0000000106069836 */ /* 0x000fe20000000000 */
[----:B------:R-:W-:Y:S02]  /*22730*/  ISETP.NE.AND P1, PT, R25, RZ, PT ;  /* 0x000000ff1900720c */ /* 0x000fe40003f25270 */
[----:B------:R-:W-:Y:S02]  /*22740*/  ISETP.GE.U32.AND P0, PT, R3, R4, PT ;  /* 0x000000040300720c */ /* 0x000fe40003f06070 */
[----:B------:R-:W-:-:S04]  /*22750*/  IABS R4, R5 ;  /* 0x0000000500047213 */ /* 0x000fc80000000000 */
[----:B------:R-:W0:Y:S07]  /*22760*/  I2F.RP R7, R4 ;  /* 0x0000000400077306 */ /* 0x000e2e0000209400 */
[----:B------:R-:W-:Y:S01]  /*22770*/  @P0 VIADD R6, R6, 0x1 ;  /* 0x0000000106060836 */ /* 0x000fe20000000000 */
[----:B0-----:R-:W0:Y:S02]  /*22780*/  MUFU.RCP R7, R7 ;  /* 0x0000000700077308 */ /* 0x001e240000001000 */
[----:B0-----:R-:W-:-:S06]  /*22790*/  VIADD R8, R7, 0xffffffe ;  /* 0x0ffffffe07087836 */ /* 0x001fcc0000000000 */
[----:B------:R0:W1:Y:S02]  /*227a0*/  F2I.FTZ.U32.TRUNC.NTZ R3, R8 ;  /* 0x0000000800037305 */ /* 0x000064000021f000 */
[----:B0-----:R-:W-:-:S05]  /*227b0*/  IABS R8, R5 ;  /* 0x0000000500087213 */ /* 0x001fca0000000000 */
[----:B------:R-:W-:Y:S02]  /*227c0*/  IMAD.MOV R8, RZ, RZ, -R8 ;  /* 0x000000ffff087224 */ /* 0x000fe400078e0a08 */
[----:B-1----:R-:W-:-:S04]  /*227d0*/  IMAD.MOV R9, RZ, RZ, -R3 ;  /* 0x000000ffff097224 */ /* 0x002fc800078e0a03 */
[----:B------:R-:W-:-:S04]  /*227e0*/  IMAD R9, R9, R4, RZ ;  /* 0x0000000409097224 */ /* 0x000fc800078e02ff */
[----:B------:R-:W-:Y:S01]  /*227f0*/  IMAD.HI.U32 R2, R3, R9, R2 ;  /* 0x0000000903027227 */ /* 0x000fe200078e0002 */
[----:B------:R-:W-:-:S04]  /*22800*/  LOP3.LUT R3, R0, R25, RZ, 0x3c, !PT ;  /* 0x0000001900037212 */ /* 0x000fc800078e3cff */
[----:B------:R-:W-:-:S13]  /*22810*/  ISETP.GE.AND P2, PT, R3, RZ, PT ;  /* 0x000000ff0300720c */ /* 0x000fda0003f46270 */
        /* <DEDUP_REMOVED lines=9> */
[----:B------:R-:W-:Y:S01]  /*228b0*/  ISETP.GE.U32.AND P0, PT, R3, R4, PT ;  /* 0x000000040300720c */ /* 0x000fe20003f06070 */
[----:B------:R-:W-:-:S04]  /*228c0*/  IMAD.MOV R3, RZ, RZ, -R6 ;  /* 0x000000ffff037224 */ /* 0x000fc800078e0a06 */
[----:B------:R-:W-:Y:S01]  /*228d0*/  IMAD R0, R25, R3, R0 ;  /* 0x0000000319007224 */ /* 0x000fe200078e0200 */
[----:B------:R-:W-:-:S04]  /*228e0*/  LOP3.LUT R3, R6, R5, RZ, 0x3c, !PT ;  /* 0x0000000506037212 */ /* 0x000fc800078e3cff */
[----:B------:R-:W-:-:S03]  /*228f0*/  ISETP.GE.AND P2, PT, R3, RZ, PT ;  /* 0x000000ff0300720c */ /* 0x000fc60003f46270 */
[----:B------:R-:W-:-:S10]  /*22900*/  @P0 VIADD R2, R2, 0x1 ;  /* 0x0000000102020836 */ /* 0x000fd40000000000 */
[----:B------:R-:W-:Y:S01]  /*22910*/  @!P2 IMAD.MOV R2, RZ, RZ, -R2 ;  /* 0x000000ffff02a224 */ /* 0x000fe200078e0a02 */
[----:B------:R-:W-:-:S05]  /*22920*/  @!P1 LOP3.LUT R2, RZ, R5, RZ, 0x33, !PT ;  /* 0x00000005ff029212 */ /* 0x000fca00078e33ff */
[----:B------:R-:W-:-:S04]  /*22930*/  IMAD.MOV R3, RZ, RZ, -R2 ;  /* 0x000000ffff037224 */ /* 0x000fc800078e0a02 */
[C---:B------:R-:W-:Y:S02]  /*22940*/  IMAD R6, R5.reuse, R3, R6 ;  /* 0x0000000305067224 */ /* 0x040fe400078e0206 */
[----:B------:R-:W-:-:S04]  /*22950*/  IMAD R5, R5, 0x1000000, R2 ;  /* 0x0100000005057824 */ /* 0x000fc800078e0202 */
[----:B------:R-:W-:Y:S01]  /*22960*/  IMAD R26, R6, 0x10000, R5 ;  /* 0x00010000061a7824 */ /* 0x000fe200078e0205 */
[----:B------:R-:W-:Y:S06]  /*22970*/  BRA `(.L_x_1460) ;  /* 0x0000000000f47947 */ /* 0x000fec0003800000 */
.L_x_1459:
[----:B----4-:R-:W0:Y:S02]  /*22980*/  LDC.64 R2, c[0x0][0xc90] ;  /* 0x00032400ff027b82 */ /* 0x010e240000000a00 */
[----:B0-----:R-:W-:-:S05]  /*22990*/  IMAD.WIDE R2, R27, 0x4, R2 ;  /* 0x000000041b027825 */ /* 0x001fca00078e0202 */
[----:B------:R-:W2:Y:S02]  /*229a0*/  LDG.E R6, desc[UR42][R2.64] ;  /* 0x0000002a02067981 */ /* 0x000ea4000c1e1900 */
[----:B--2---:R-:W-:-:S05]  /*229b0*/  IMAD R5, R25, R6, RZ ;  /* 0x0000000619057224 */ /* 0x004fca00078e02ff */
[----:B-1----:R-:W-:-:S04]  /*229c0*/  IABS R7, R5 ;  /* 0x0000000500077213 */ /* 0x002fc80000000000 */
[----:B------:R-:W0:Y:S08]  /*229d0*/  I2F.RP R9, R7 ;  /* 0x0000000700097306 */ /* 0x000e300000209400 */
[----:B0-----:R-:W0:Y:S02]  /*229e0*/  MUFU.RCP R9, R9 ;  /* 0x0000000900097308 */ /* 0x001e240000001000 */
[----:B0-----:R-:W-:-:S06]  /*229f0*/  VIADD R10, R9, 0xffffffe ;  /* 0x0ffffffe090a7836 */ /* 0x001fcc0000000000 */
[----:B------:R-:W0:Y:S02]  /*22a00*/  F2I.FTZ.U32.TRUNC.NTZ R3, R10 ;  /* 0x0000000a00037305 */ /* 0x000e24000021f000 */
[----:B0-----:R-:W-:-:S04]  /*22a10*/  IMAD.MOV R2, RZ, RZ, -R3 ;  /* 0x000000ffff027224 */ /* 0x001fc800078e0a03 */
[----:B------:R-:W-:Y:S02]  /*22a20*/  IMAD R8, R2, R7, RZ ;  /* 0x0000000702087224 */ /* 0x000fe400078e02ff */
[----:B------:R-:W-:-:S04]  /*22a30*/  IMAD.MOV.U32 R2, RZ, RZ, RZ ;  /* 0x000000ffff027224 */ /* 0x000fc800078e00ff */
        /* <DEDUP_REMOVED lines=19> */
[----:B------:R-:W-:Y:S02]  /*22b70*/  IMAD R0, R5, R2, R0 ;  /* 0x0000000205007224 */ /* 0x000fe400078e0200 */
[----:B------:R-:W-:Y:S01]  /*22b80*/  IMAD.MOV.U32 R2, RZ, RZ, RZ ;  /* 0x000000ffff027224 */ /* 0x000fe200078e00ff */
[----:B------:R-:W-:-:S04]  /*22b90*/  VIADDMNMX R4, R3, R4, R6, PT ;  /* 0x0000000403047246 */ /* 0x000fc80003800106 */
        /* <DEDUP_REMOVED lines=13> */
[----:B------:R-:W-:Y:S02]  /*22c70*/  LOP3.LUT R2, R0, R4, RZ, 0x3c, !PT ;  /* 0x0000000400027212 */ /* 0x000fe400078e3cff */
[----:B------:R-:W-:Y:S02]  /*22c80*/  IADD3 R0, R7, 0x1000000, R0 ;  /* 0x0100000007007810 */ /* 0x000fe40007ffe000 */
        /* <DEDUP_REMOVED lines=10> */
[----:B------:R-:W-:Y:S02]  /*22d30*/  IMAD R26, R5, R4, R0 ;  /* 0x00000004051a7224 */ /* 0x000fe400078e0200 */
[----:B------:R-:W-:-:S07]  /*22d40*/  IMAD.MOV.U32 R0, RZ, RZ, R5 ;  /* 0x000000ffff007224 */ /* 0x000fce00078e0005 */
.L_x_1460:
[----:B------:R-:W-:-:S05]  /*22d50*/  LOP3.LUT R0, RZ, R0, RZ, 0x33, !PT ;  /* 0x00000000ff007212 */ /* 0x000fca00078e33ff */
[----:B------:R-:W-:Y:S01]  /*22d60*/  IMAD.IADD R25, R25, 0x1, R0 ;  /* 0x0000000119197824 */ /* 0x000fe200078e0200 */
[----:B------:R-:W-:Y:S06]  /*22d70*/  BRA `(.L_x_1461) ;  /* 0x00000000001c7947 */ /* 0x000fec0003800000 */
.L_x_1453:
[----:B------:R-:W-:Y:S01]  /*22d80*/  UMOV UR4, URZ ;  /* 0x0000003f00047c82 */ /* 0x000fe20008000000 */
[----:B------:R-:W-:Y:S01]  /*22d90*/  UMOV UR5, URZ ;  /* 0x0000003f00057c82 */ /* 0x000fe20008000000 */
[----:B------:R-:W-:Y:S01]  /*22da0*/  ULDC UR6, c[0x0][0xc3c] ;  /* 0x00030f0000067ab9 */ /* 0x000fe20000000800 */
[----:B------:R-:W-:Y:S02]  /*22db0*/  IMAD.MOV.U32 R24, RZ, RZ, R0 ;  /* 0x000000ffff187224 */ /* 0x000fe400078e0000 */
[----:B------:R-:W-:Y:S02]  /*22dc0*/  IMAD.U32 R25, RZ, RZ, UR4 ;  /* 0x00000004ff197e24 */ /* 0x000fe4000f8e00ff */
[----:B------:R-:W-:Y:S02]  /*22dd0*/  IMAD.U32 R26, RZ, RZ, UR5 ;  /* 0x00000005ff1a7e24 */ /* 0x000fe4000f8e00ff */
[----:B------:R-:W-:-:S07]  /*22de0*/  IMAD.U32 R27, RZ, RZ, UR6 ;  /* 0x00000006ff1b7e24 */ /* 0x000fce000f8e00ff */
.L_x_1461:
        /* <DEDUP_REMOVED lines=10> */
.L_x_1450:
[----:B------:R-:W-:Y:S02]  /*22e90*/  ULDC UR4, c[0x0][0xc3c] ;  /* 0x00030f0000047ab9 */ /* 0x000fe40000000800 */
[----:B--2---:R-:W-:-:S13]  /*22ea0*/  ISETP.GE.AND P0, PT, R27, UR4, PT ;  /* 0x000000041b007c0c */ /* 0x004fda000bf06270 */
[----:B------:R-:W-:Y:S05]  /*22eb0*/  @!P0 BRA `(.L_x_1462) ;  /* 0xffffff9400fc8947 */ /* 0x000fea000383ffff */
[----:B------:R-:W-:Y:S05]  /*22ec0*/  BSYNC B7 ;  /* 0x0000000000077941 */ /* 0x000fea0003800000 */
.L_x_1326:
[----:B-1----:R-:W2:Y:S01]  /*22ed0*/  LDL.LU R0, [R1+0x3c] ;  /* 0x00003c0001007983 */ /* 0x002ea20000300800 */
[----:B------:R-:W-:Y:S01]  /*22ee0*/  BSSY B0, `(.L_x_1463) ;  /* 0x000000b000007945 */ /* 0x000fe20003800000 */
[----:B------:R-:W1:Y:S01]  /*22ef0*/  S2R R5, SR_CgaCtaId ;  /* 0x0000000000057919 */ /* 0x000e620000008800 */
[----:B--2---:R-:W-:-:S05]  /*22f00*/  VIADD R0, R0, 0x1 ;  /* 0x0000000100007836 */ /* 0x004fca0000000000 */
[----:B0-----:R-:W-:-:S04]  /*22f10*/  LEA.HI R2, R0, R0, RZ, 0x1 ;  /* 0x0000000000027211 */ /* 0x001fc800078f08ff */
[----:B------:R-:W-:Y:S02]  /*22f20*/  LOP3.LUT R3, R2, 0xfffffffe, RZ, 0xc0, !PT ;  /* 0xfffffffe02037812 */ /* 0x000fe400078ec0ff */
[----:B------:R-:W-:-:S03]  /*22f30*/  MOV R2, 0x400 ;  /* 0x0000040000027802 */ /* 0x000fc60000000f00 */
[----:B------:R-:W-:Y:S01]  /*22f40*/  IMAD.IADD R0, R0, 0x1, -R3 ;  /* 0x0000000100007824 */ /* 0x000fe200078e0a03 */
[----:B-1----:R-:W-:-:S04]  /*22f50*/  LEA R9, R5, R2, 0x18 ;  /* 0x0000000205097211 */ /* 0x002fc800078ec0ff */
[----:B------:R-:W-:-:S04]  /*22f60*/  SHF.L.U32 R0, R0, 0x1f, RZ ;  /* 0x0000001f00007819 */ /* 0x000fc800000006ff */
[----:B------:R-:W0:Y:S02]  /*22f70*/  SYNCS.PHASECHK.TRANS64.TRYWAIT P0, [R9+URZ+0x19c20], R0 ;  /* 0x019c2000090075a7 */ /* 0x000e24000800017f */
[----:B0-----:R-:W-:Y:S05]  /*22f80*/  @!P0 BRA `(.L_x_1464) ;  /* 0x0000002000008947 */ /* 0x001fea0003800000 */
.L_x_1552:
[----:B------:R-:W-:Y:S05]  /*22f90*/  BSYNC B0 ;  /* 0x0000000000007941 */ /* 0x000fea0003800000 */
.L_x_1463:
[----:B------:R-:W-:-:S03]  /*22fa0*/  UMOV UR4, 0xffffffff ;  /* 0xffffffff00047882 */ /* 0x000fc60000000000 */
[----:B------:R-:W-:Y:S05]  /*22fb0*/  BRA.DIV UR4, `(.L_x_1465) ;  /* 0x0000002204087947 */ /* 0x000fea000b800000 */
[----:B0-----:R-:W0:Y:S02]  /*22fc0*/  S2R R0, SR_TID.X ;  /* 0x0000000000007919 */ /* 0x001e240000002100 */
[----:B0-----:R-:W-:-:S04]  /*22fd0*/  SHF.R.U32.HI R0, RZ, 0x5, R0 ;  /* 0x00000005ff007819 */ /* 0x001fc80000011600 */
[----:B------:R-:W-:-:S05]  /*22fe0*/  LOP3.LUT R0, R0, 0x3, RZ, 0xc0, !PT ;  /* 0x0000000300007812 */ /* 0x000fca00078ec0ff */
[----:B------:R0:W1:Y:S02]  /*22ff0*/  SHFL.IDX PT, R14, R0, RZ, 0x1f ;  /* 0x00001fff000e7589 */ /* 0x00006400000e0000 */
.L_x_1555:
[----:B-1----:R-:W-:-:S13]  /*23000*/  ISETP.NE.AND P0, PT, R14, RZ, PT ;  /* 0x000000ff0e00720c */ /* 0x002fda0003f05270 */
[----:B------:R-:W-:Y:S05]  /*23010*/  @P0 BRA `(.L_x_1117) ;  /* 0x0000000000a40947 */ /* 0x000fea0003800000 */
[----:B------:R-:W-:-:S03]  /*23020*/  UMOV UR4, 0xffffffff ;  /* 0xffffffff00047882 */ /* 0x000fc60000000000 */
[----:B------:R-:W-:Y:S05]  /*23030*/  BRA.DIV UR4, `(.L_x_1466) ;  /* 0x00000022041c7947 */ /* 0x000fea000b800000 */
[----:B------:R-:W-:-:S13]  /*23040*/  ELECT P6, URZ, PT ;  /* 0x00000000003f782f */ /* 0x000fda00038c0000 */
.L_x_1558:
[----:B------:R-:W-:Y:S05]  /*23050*/  @!P6 BRA `(.L_x_1117) ;  /* 0x000000000094e947 */ /* 0x000fea0003800000 */
[----:B------:R-:W-:-:S06]  /*23060*/  ULOP3.LUT UR4, UR37, 0x2, URZ, 0xfc, !UPT ;  /* 0x0000000225047892 */ /* 0x000fcc000f8efc3f */
[----:B0-----:R-:W-:-:S05]  /*23070*/  IMAD.U32 R0, RZ, RZ, UR4 ;  /* 0x00000004ff007e24 */ /* 0x001fca000f8e00ff */
[----:B------:R-:W-:-:S13]  /*23080*/  ISETP.NE.AND P0, PT, R0, 0x3, PT ;  /* 0x000000030000780c */ /* 0x000fda0003f05270 */
[----:B------:R-:W-:Y:S05]  /*23090*/  @!P0 BRA `(.L_x_1467) ;  /* 0x0000000000048947 */ /* 0x000fea0003800000 */
[----:B------:R-:W-:Y:S01]  /*230a0*/  BPT.TRAP 0x1 ;  /* 0x000000040000795c */ /* 0x000fe20000300000 */
.L_x_1467:
        /* <DEDUP_REMOVED lines=12> */
.L_x_1559:
[----:B------:R-:W1:Y:S02]  /*23170*/  SYNCS.PHASECHK.TRANS64.TRYWAIT P1, [R3+URZ], R0 ;  /* 0x00000000030075a7 */ /* 0x000e64000802017f */
[----:B-1----:R-:W-:Y:S05]  /*23180*/  @!P1 BRA `(.L_x_1469) ;  /* 0x0000001c00fc9947 */ /* 0x002fea0003800000 */
.L_x_1560:
[----:B------:R-:W-:Y:S05]  /*23190*/  @!P0 BRA `(.L_x_1470) ;  /* 0x0000000000048947 */ /* 0x000fea0003800000 */
[----:B------:R-:W-:Y:S01]  /*231a0*/  BPT.TRAP 0x1 ;  /* 0x000000040000795c */ /* 0x000fe20000300000 */
.L_x_1470:
[----:B-1----:R-:W-:-:S04]  /*231b0*/  IMAD R3, R22, 0x8, R9 ;  /* 0x0000000816037824 */ /* 0x002fc800078e0209 */
[----:B------:R-:W1:Y:S02]  /*231c0*/  SYNCS.PHASECHK.TRANS64.TRYWAIT P1, [R3+URZ+0x19c60], R2 ;  /* 0x019c6002030075a7 */ /* 0x000e64000802017f */
[----:B-1----:R-:W-:Y:S05]  /*231d0*/  @!P1 BRA `(.L_x_1471) ;  /* 0x0000001c00fc9947 */ /* 0x002fea0003800000 */
.L_x_1561:
[----:B------:R-:W-:Y:S05]  /*231e0*/  @!P0 BRA `(.L_x_1472) ;  /* 0x0000000000048947 */ /* 0x000fea0003800000 */
[----:B------:R-:W-:Y:S01]  /*231f0*/  BPT.TRAP 0x1 ;  /* 0x000000040000795c */ /* 0x000fe20000300000 */
.L_x_1472:
[----:B------:R-:W-:-:S04]  /*23200*/  IMAD R5, R4, 0x8, R9 ;  /* 0x0000000804057824 */ /* 0x000fc800078e0209 */
[----:B------:R-:W2:Y:S02]  /*23210*/  SYNCS.PHASECHK.TRANS64.TRYWAIT P1, [R5+URZ+0x19c60], R0 ;  /* 0x019c6000050075a7 */ /* 0x000ea4000802017f */
[----:B--2---:R-:W-:Y:S05]  /*23220*/  @!P1 BRA `(.L_x_1473) ;  /* 0x0000001c00fc9947 */ /* 0x004fea0003800000 */
.L_x_1562:
[----:B------:R-:W-:Y:S05]  /*23230*/  @!P0 BRA `(.L_x_1474) ;  /* 0x0000000000048947 */ /* 0x000fea0003800000 */
[----:B------:R-:W-:Y:S01]  /*23240*/  BPT.TRAP 0x1 ;  /* 0x000000040000795c */ /* 0x000fe20000300000 */
.L_x_1474:
[----:B------:R-:W3:Y:S02]  /*23250*/  SYNCS.PHASECHK.TRANS64.TRYWAIT P0, [R3+URZ+0x19c80], R2 ;  /* 0x019c8002030075a7 */ /* 0x000ee4000800017f */
[----:B---3--:R-:W-:Y:S05]  /*23260*/  @!P0 BRA `(.L_x_1475) ;  /* 0x0000002000008947 */ /* 0x008fea0003800000 */
.L_x_1476:
[----:B----4-:R4:W0:Y:S02]  /*23270*/  SYNCS.PHASECHK.TRANS64.TRYWAIT P0, [R5+URZ+0x19c80], R0 ;  /* 0x019c8000050075a7 */ /* 0x010824000800017f */
[----:B0-----:R-:W-:Y:S05]  /*23280*/  @!P0 NANOSLEEP.SYNCS 0x989680 ;  /* 0x009896800000895d */ /* 0x001fea0003900000 */
[----:B------:R-:W0:Y:S02]  /*23290*/  @!P0 SYNCS.PHASECHK.TRANS64 P0, [R5+URZ+0x19c80], R0 ;  /* 0x019c8000050085a7 */ /* 0x000e24000800007f */
[----:B0-----:R-:W-:Y:S05]  /*232a0*/  @!P0 BRA `(.L_x_1476) ;  /* 0xfffffffc00f08947 */ /* 0x001fea000383ffff */
.L_x_1117:
[----:B------:R-:W-:Y:S05]  /*232b0*/  BSYNC B8 ;  /* 0x0000000000087941 */ /* 0x000fea0003800000 */
.L_x_1114:
[----:B------:R-:W-:Y:S05]  /*232c0*/  EXIT ;  /* 0x000000000000794d */ /* 0x000fea0003800000 */
.L_x_1143:
[----:B0-----:R0:W1:Y:S02]  /*232d0*/  SYNCS.PHASECHK.TRANS64.TRYWAIT P5, [R82+URZ+0x19c90], R85 ;  /* 0x019c9055520075a7 */ /* 0x00106400080a017f */
[----:B-1----:R-:W-:Y:S05]  /*232e0*/  @!P5 NANOSLEEP.SYNCS 0x989680 ;  /* 0x009896800000d95d */ /* 0x002fea0003900000 */
[----:B------:R-:W1:Y:S02]  /*232f0*/  @!P5 SYNCS.PHASECHK.TRANS64 P5, [R82+URZ+0x19c90], R85 ;  /* 0x019c90555200d5a7 */ /* 0x000e6400080a007f */
[----:B-1----:R-:W-:Y:S05]  /*23300*/  @!P5 BRA `(.L_x_1143) ;  /* 0xfffffffc00f0d947 */ /* 0x002fea000383ffff */
[----:B------:R-:W-:Y:S05]  /*23310*/  BRA `(.L_x_1477) ;  /* 0xfffffdfc00047947 */ /* 0x000fea000383ffff */
.L_x_1159:
[----:B0-----:R0:W1:Y:S02]  /*23320*/  SYNCS.PHASECHK.TRANS64.TRYWAIT P5, [R82+URZ+0x19c90], R85 ;  /* 0x019c9055520075a7 */ /* 0x00106400080a017f */
[----:B-1----:R-:W-:Y:S05]  /*23330*/  @!P5 NANOSLEEP.SYNCS 0x989680 ;  /* 0x009896800000d95d */ /* 0x002fea0003900000 */
[----:B------:R-:W1:Y:S02]  /*23340*/  @!P5 SYNCS.PHASECHK.TRANS64 P5, [R82+URZ+0x19c90], R85 ;  /* 0x019c90555200d5a7 */ /* 0x000e6400080a007f */
[----:B-1----:R-:W-:Y:S05]  /*23350*/  @!P5 BRA `(.L_x_1159) ;  /* 0xfffffffc00f0d947 */ /* 0x002fea000383ffff */
[----:B------:R-:W-:Y:S05]  /*23360*/  BRA `(.L_x_1478) ;  /* 0xfffffe1400007947 */ /* 0x000fea000383ffff */
.L_x_1168:
[----:B0-----:R0:W1:Y:S02]  /*23370*/  SYNCS.PHASECHK.TRANS64.TRYWAIT P5, [R82+URZ+0x19c90], R85 ;  /* 0x019c9055520075a7 */ /* 0x00106400080a017f */
[----:B-1----:R-:W-:Y:S05]  /*23380*/  @!P5 NANOSLEEP.SYNCS 0x989680 ;  /* 0x009896800000d95d */ /* 0x002fea0003900000 */
[----:B------:R-:W1:Y:S02]  /*23390*/  @!P5 SYNCS.PHASECHK.TRANS64 P5, [R82+URZ+0x19c90], R85 ;  /* 0x019c90555200d5a7 */ /* 0x000e6400080a007f */
[----:B-1----:R-:W-:Y:S05]  /*233a0*/  @!P5 BRA `(.L_x_1168) ;  /* 0xfffffffc00f0d947 */ /* 0x002fea000383ffff */
[----:B------:R-:W-:Y:S05]  /*233b0*/  BRA `(.L_x_1479) ;  /* 0xfffffe3400087947 */ /* 0x000fea000383ffff */
.L_x_1172:
[----:B--2---:R2:W0:Y:S02]  /*233c0*/  SYNCS.PHASECHK.TRANS64.TRYWAIT P5, [R82+URZ+0x19cb0], R85 ;  /* 0x019cb055520075a7 */ /* 0x00442400080a017f */
[----:B0-----:R-:W-:Y:S05]  /*233d0*/  @!P5 NANOSLEEP.SYNCS 0x989680 ;  /* 0x009896800000d95d */ /* 0x001fea0003900000 */
[----:B------:R-:W0:Y:S02]  /*233e0*/  @!P5 SYNCS.PHASECHK.TRANS64 P5, [R82+URZ+0x19cb0], R85 ;  /* 0x019cb0555200d5a7 */ /* 0x000e2400080a007f */
[----:B0-----:R-:W-:Y:S05]  /*233f0*/  @!P5 BRA `(.L_x_1172) ;  /* 0xfffffffc00f0d947 */ /* 0x001fea000383ffff */
[----:B------:R-:W-:Y:S05]  /*23400*/  BRA `(.L_x_1480) ;  /* 0xfffffe3400787947 */ /* 0x000fea000383ffff */
.L_x_1200:
[----:B------:R-:W-:Y:S01]  /*23410*/  BSSY B1, `(.L_x_1481) ;  /* 0x0000007000017945 */ /* 0x000fe20003800000 */
[----:B------:R-:W-:Y:S02]  /*23420*/  IMAD.MOV.U32 R12, RZ, RZ, RZ ;  /* 0x000000ffff0c7224 */ /* 0x000fe400078e00ff */
[----:B------:R-:W-:Y:S02]  /*23430*/  IMAD.MOV.U32 R11, RZ, RZ, 0x1e1f ;  /* 0x00001e1fff0b7424 */ /* 0x000fe400078e00ff */
[----:B------:R-:W-:-:S07]  /*23440*/  IMAD.MOV.U32 R15, RZ, RZ, -0x1 ;  /* 0xffffffffff0f7424 */ /* 0x000fce00078e00ff */
[----:B------:R-:W-:Y:S05]  /*23450*/  WARPSYNC.COLLECTIVE R15, `(.L_x_1482) ;  /* 0x000000000f087348 */ /* 0x000fea0003c00000 */
[----:B------:R0:W1:Y:S02]  /*23460*/  SHFL.IDX P6, R14, R13, R12, R11 ;  /* 0x0000000c0d0e7389 */ /* 0x00006400000c000b */
[----:B01----:R-:W-:Y:S01]  /*23470*/  ENDCOLLECTIVE ;  /* 0x000000000000791b */ /* 0x003fe20003800000 */
.L_x_1482:
[----:B------:R-:W-:Y:S05]  /*23480*/  BSYNC B1 ;  /* 0x0000000000017941 */ /* 0x000fea0003800000 */
.L_x_1481:
        /* <DEDUP_REMOVED lines=8> */
.L_x_1483:
[----:B------:R-:W-:Y:S02]  /*23510*/  IMAD.MOV.U32 R13, RZ, RZ, R4 ;  /* 0x000000ffff0d7224 */ /* 0x000fe400078e0004 */
[----:B------:R-:W-:-:S07]  /*23520*/  IMAD.MOV.U32 R3, RZ, RZ, R14 ;  /* 0x000000ffff037224 */ /* 0x000fce00078e000e */
[----:B------:R-:W-:Y:S05]  /*23530*/  WARPSYNC.COLLECTIVE R15, `(.L_x_1484) ;  /* 0x000000000f087348 */ /* 0x000fea0003c00000 */
[----:B------:R0:W1:Y:S02]  /*23540*/  SHFL.IDX P6, R14, R13, R12, R11 ;  /* 0x0000000c0d0e7389 */ /* 0x00006400000c000b */
[----:B01----:R-:W-:Y:S01]  /*23550*/  ENDCOLLECTIVE ;  /* 0x000000000000791b */ /* 0x003fe20003800000 */
.L_x_1484:
[----:B------:R-:W-:Y:S02]  /*23560*/  IMAD.MOV.U32 R13, RZ, RZ, R5 ;  /* 0x000000ffff0d7224 */ /* 0x000fe400078e0005 */
[----:B------:R-:W-:-:S07]  /*23570*/  IMAD.MOV.U32 R4, RZ, RZ, R14 ;  /* 0x000000ffff047224 */ /* 0x000fce00078e000e */
[----:B------:R-:W-:Y:S05]  /*23580*/  WARPSYNC.COLLECTIVE R15, `(.L_x_1485) ;  /* 0x000000000f087348 */ /* 0x000fea0003c00000 */
[----:B------:R0:W1:Y:S02]  /*23590*/  SHFL.IDX P6, R14, R13, R12, R11 ;  /* 0x0000000c0d0e7389 */ /* 0x00006400000c000b */
[----:B01----:R-:W-:Y:S01]  /*235a0*/  ENDCOLLECTIVE ;  /* 0x000000000000791b */ /* 0x003fe20003800000 */
.L_x_1485:
[----:B------:R-:W-:Y:S05]  /*235b0*/  BRA `(.L_x_1486) ;  /* 0xfffffe4800787947 */ /* 0x000fea000383ffff */
.L_x_1204:
[----:B-1----:R1:W2:Y:S02]  /*235c0*/  SYNCS.PHASECHK.TRANS64.TRYWAIT P0, [R16+URZ+0x19c00], R5 ;  /* 0x019c0005100075a7 */ /* 0x0022a4000800017f */
[----:B--2---:R-:W-:Y:S05]  /*235d0*/  @!P0 NANOSLEEP.SYNCS 0x989680 ;  /* 0x009896800000895d */ /* 0x004fea0003900000 */
[----:B------:R-:W2:Y:S02]  /*235e0*/  @!P0 SYNCS.PHASECHK.TRANS64 P0, [R16+URZ+0x19c00], R5 ;  /* 0x019c0005100085a7 */ /* 0x000ea4000800007f */
[----:B--2---:R-:W-:Y:S05]  /*235f0*/  @!P0 BRA `(.L_x_1204) ;  /* 0xfffffffc00f08947 */ /* 0x004fea000383ffff */
[----:B------:R-:W-:Y:S05]  /*23600*/  BRA `(.L_x_1487) ;  /* 0xfffffe4c004c7947 */ /* 0x000fea000383ffff */
.L_x_1210:
[----:B------:R-:W-:Y:S01]  /*23610*/  BSSY B1, `(.L_x_1488) ;  /* 0x0000007000017945 */ /* 0x000fe20003800000 */
[----:B------:R-:W-:Y:S02]  /*23620*/  IMAD.MOV.U32 R12, RZ, RZ, RZ ;  /* 0x000000ffff0c7224 */ /* 0x000fe400078e00ff */
[----:B------:R-:W-:Y:S02]  /*23630*/  IMAD.MOV.U32 R11, RZ, RZ, 0x1e1f ;  /* 0x00001e1fff0b7424 */ /* 0x000fe400078e00ff */
[----:B------:R-:W-:-:S07]  /*23640*/  IMAD.MOV.U32 R15, RZ, RZ, -0x1 ;  /* 0xffffffffff0f7424 */ /* 0x000fce00078e00ff */
[----:B------:R-:W-:Y:S05]  /*23650*/  WARPSYNC.COLLECTIVE R15, `(.L_x_1489) ;  /* 0x000000000f087348 */ /* 0x000fea0003c00000 */
[----:B------:R0:W1:Y:S02]  /*23660*/  SHFL.IDX P6, R14, R13, R12, R11 ;  /* 0x0000000c0d0e7389 */ /* 0x00006400000c000b */
[----:B01----:R-:W-:Y:S01]  /*23670*/  ENDCOLLECTIVE ;  /* 0x000000000000791b */ /* 0x003fe20003800000 */
.L_x_1489:
[----:B------:R-:W-:Y:S05]  /*23680*/  BSYNC B1 ;  /* 0x0000000000017941 */ /* 0x000fea0003800000 */
.L_x_1488:
        /* <DEDUP_REMOVED lines=8> */
.L_x_1490:
[----:B------:R-:W-:Y:S02]  /*23710*/  IMAD.MOV.U32 R13, RZ, RZ, R20 ;  /* 0x000000ffff0d7224 */ /* 0x000fe400078e0014 */
[----:B------:R-:W-:-:S07]  /*23720*/  IMAD.MOV.U32 R3, RZ, RZ, R14 ;  /* 0x000000ffff037224 */ /* 0x000fce00078e000e */
[----:B------:R-:W-:Y:S05]  /*23730*/  WARPSYNC.COLLECTIVE R15, `(.L_x_1491) ;  /* 0x000000000f087348 */ /* 0x000fea0003c00000 */
[----:B------:R0:W1:Y:S02]  /*23740*/  SHFL.IDX P6, R14, R13, R12, R11 ;  /* 0x0000000c0d0e7389 */ /* 0x00006400000c000b */
[----:B01----:R-:W-:Y:S01]  /*23750*/  ENDCOLLECTIVE ;  /* 0x000000000000791b */ /* 0x003fe20003800000 */
.L_x_1491:
[----:B------:R-:W-:Y:S02]  /*23760*/  IMAD.MOV.U32 R13, RZ, RZ, R21 ;  /* 0x000000ffff0d7224 */ /* 0x000fe400078e0015 */
[----:B------:R-:W-:-:S07]  /*23770*/  IMAD.MOV.U32 R20, RZ, RZ, R14 ;  /* 0x000000ffff147224 */ /* 0x000fce00078e000e */
[----:B------:R-:W-:Y:S05]  /*23780*/  WARPSYNC.COLLECTIVE R15, `(.L_x_1492) ;  /* 0x000000000f087348 */ /* 0x000fea0003c00000 */
[----:B------:R0:W1:Y:S02]  /*23790*/  SHFL.IDX P6, R14, R13, R12, R11 ;  /* 0x0000000c0d0e7389 */ /* 0x00006400000c000b */
[----:B01----:R-:W-:Y:S01]  /*237a0*/  ENDCOLLECTIVE ;  /* 0x000000000000791b */ /* 0x003fe20003800000 */
.L_x_1492:
[----:B------:R-:W-:Y:S01]  /*237b0*/  IMAD.MOV.U32 R21, RZ, RZ, R14 ;  /* 0x000000ffff157224 */ /* 0x000fe200078e000e */
[----:B------:R-:W-:Y:S06]  /*237c0*/  BRA `(.L_x_1493) ;  /* 0xfffffe6400387947 */ /* 0x000fec000383ffff */
.L_x_1214:
[----:B-1----:R1:W2:Y:S02]  /*237d0*/  SYNCS.PHASECHK.TRANS64.TRYWAIT P0, [R16+URZ+0x19c00], R39 ;  /* 0x019c0027100075a7 */ /* 0x0022a4000800017f */
[----:B--2---:R-:W-:Y:S05]  /*237e0*/  @!P0 NANOSLEEP.SYNCS 0x989680 ;  /* 0x009896800000895d */ /* 0x004fea0003900000 */
[----:B------:R-:W2:Y:S02]  /*237f0*/  @!P0 SYNCS.PHASECHK.TRANS64 P0, [R16+URZ+0x19c00], R39 ;  /* 0x019c0027100085a7 */ /* 0x000ea4000800007f */
[----:B--2---:R-:W-:Y:S05]  /*23800*/  @!P0 BRA `(.L_x_1214) ;  /* 0xfffffffc00f08947 */ /* 0x004fea000383ffff */
[----:B------:R-:W-:Y:S05]  /*23810*/  BRA `(.L_x_1494) ;  /* 0xfffffe6400fc7947 */ /* 0x000fea000383ffff */
.L_x_1220:
[----:B-1----:R1:W2:Y:S02]  /*23820*/  SYNCS.PHASECHK.TRANS64.TRYWAIT P1, [R3+URZ+0x19c30], R0 ;  /* 0x019c3000030075a7 */ /* 0x0022a4000802017f */
[----:B--2---:R-:W-:Y:S05]  /*23830*/  @!P1 NANOSLEEP.SYNCS 0x989680 ;  /* 0x009896800000995d */ /* 0x004fea0003900000 */
[----:B------:R-:W2:Y:S02]  /*23840*/  @!P1 SYNCS.PHASECHK.TRANS64 P1, [R3+URZ+0x19c30], R0 ;  /* 0x019c3000030095a7 */ /* 0x000ea4000802007f */
[----:B--2---:R-:W-:Y:S05]  /*23850*/  @!P1 BRA `(.L_x_1220) ;  /* 0xfffffffc00f09947 */ /* 0x004fea000383ffff */
[----:B------:R-:W-:Y:S05]  /*23860*/  BRA `(.L_x_1219) ;  /* 0xfffffe8800607947 */ /* 0x000fea000383ffff */
.L_x_1240:
[----:B-1----:R1:W2:Y:S02]  /*23870*/  SYNCS.PHASECHK.TRANS64.TRYWAIT P1, [R21+URZ+0x19c30], R10 ;  /* 0x019c300a150075a7 */ /* 0x0022a4000802017f */
[----:B--2---:R-:W-:Y:S05]  /*23880*/  @!P1 NANOSLEEP.SYNCS 0x989680 ;  /* 0x009896800000995d */ /* 0x004fea0003900000 */
[----:B------:R-:W2:Y:S02]  /*23890*/  @!P1 SYNCS.PHASECHK.TRANS64 P1, [R21+URZ+0x19c30], R10 ;  /* 0x019c300a150095a7 */ /* 0x000ea4000802007f */
[----:B--2---:R-:W-:Y:S05]  /*238a0*/  @!P1 BRA `(.L_x_1240) ;  /* 0xfffffffc00f09947 */ /* 0x004fea000383ffff */
[----:B------:R-:W-:Y:S05]  /*238b0*/  BRA `(.L_x_1239) ;  /* 0xfffffebc00587947 */ /* 0x000fea000383ffff */
.L_x_1245:
[----:B-1----:R1:W2:Y:S02]  /*238c0*/  SYNCS.PHASECHK.TRANS64.TRYWAIT P1, [R22+URZ+0x19c50], R10 ;  /* 0x019c500a160075a7 */ /* 0x0022a4000802017f */
[----:B--2---:R-:W-:Y:S05]  /*238d0*/  @!P1 NANOSLEEP.SYNCS 0x989680 ;  /* 0x009896800000995d */ /* 0x004fea0003900000 */
[----:B------:R-:W2:Y:S02]  /*238e0*/  @!P1 SYNCS.PHASECHK.TRANS64 P1, [R22+URZ+0x19c50], R10 ;  /* 0x019c500a160095a7 */ /* 0x000ea4000802007f */
[----:B--2---:R-:W-:Y:S05]  /*238f0*/  @!P1 BRA `(.L_x_1245) ;  /* 0xfffffffc00f09947 */ /* 0x004fea000383ffff */
[----:B------:R-:W-:Y:S05]  /*23900*/  BRA `(.L_x_1244) ;  /* 0xfffffebc00e07947 */ /* 0x000fea000383ffff */
.L_x_1266:
[----:B-1----:R1:W2:Y:S02]  /*23910*/  SYNCS.PHASECHK.TRANS64.TRYWAIT P1, [R21+URZ+0x19c30], R0 ;  /* 0x019c3000150075a7 */ /* 0x0022a4000802017f */
[----:B--2---:R-:W-:Y:S05]  /*23920*/  @!P1 NANOSLEEP.SYNCS 0x989680 ;  /* 0x009896800000995d */ /* 0x004fea0003900000 */
[----:B------:R-:W2:Y:S02]  /*23930*/  @!P1 SYNCS.PHASECHK.TRANS64 P1, [R21+URZ+0x19c30], R0 ;  /* 0x019c3000150095a7 */ /* 0x000ea4000802007f */
[----:B--2---:R-:W-:Y:S05]  /*23940*/  @!P1 BRA `(.L_x_1266) ;  /* 0xfffffffc00f09947 */ /* 0x004fea000383ffff */
[----:B------:R-:W-:Y:S05]  /*23950*/  BRA `(.L_x_1265) ;  /* 0xfffffeec00f47947 */ /* 0x000fea000383ffff */
.L_x_1271:
[----:B-1----:R1:W2:Y:S02]  /*23960*/  SYNCS.PHASECHK.TRANS64.TRYWAIT P1, [R155+URZ+0x19c50], R0 ;  /* 0x019c50009b0075a7 */ /* 0x0022a4000802017f */
[----:B--2---:R-:W-:Y:S05]  /*23970*/  @!P1 NANOSLEEP.SYNCS 0x989680 ;  /* 0x009896800000995d */ /* 0x004fea0003900000 */
[----:B------:R-:W2:Y:S02]  /*23980*/  @!P1 SYNCS.PHASECHK.TRANS64 P1, [R155+URZ+0x19c50], R0 ;  /* 0x019c50009b0095a7 */ /* 0x000ea4000802007f */
[----:B--2---:R-:W-:Y:S05]  /*23990*/  @!P1 BRA `(.L_x_1271) ;  /* 0xfffffffc00f09947 */ /* 0x004fea000383ffff */
[----:B------:R-:W-:Y:S05]  /*239a0*/  BRA `(.L_x_1270) ;  /* 0xfffffef0007c7947 */ /* 0x000fea000383ffff */
.L_x_1280:
[----:B-1----:R1:W2:Y:S02]  /*239b0*/  SYNCS.PHASECHK.TRANS64.TRYWAIT P1, [R0+URZ+0x19c30], R3 ;  /* 0x019c3003000075a7 */ /* 0x0022a4000802017f */
[----:B--2---:R-:W-:Y:S05]  /*239c0*/  @!P1 NANOSLEEP.SYNCS 0x989680 ;  /* 0x009896800000995d */ /* 0x004fea0003900000 */
[----:B------:R-:W2:Y:S02]  /*239d0*/  @!P1 SYNCS.PHASECHK.TRANS64 P1, [R0+URZ+0x19c30], R3 ;  /* 0x019c3003000095a7 */ /* 0x000ea4000802007f */
[----:B--2---:R-:W-:Y:S05]  /*239e0*/  @!P1 BRA `(.L_x_1280) ;  /* 0xfffffffc00f09947 */ /* 0x004fea000383ffff */
[----:B------:R-:W-:Y:S05]  /*239f0*/  BRA `(.L_x_1279) ;  /* 0xffffff0c006c7947 */ /* 0x000fea000383ffff */
.L_x_1285:
[----:B-1----:R1:W2:Y:S02]  /*23a00*/  SYNCS.PHASECHK.TRANS64.TRYWAIT P1, [R21+URZ+0x19c50], R3 ;  /* 0x019c5003150075a7 */ /* 0x0022a4000802017f */
[----:B--2---:R-:W-:Y:S05]  /*23a10*/  @!P1 NANOSLEEP.SYNCS 0x989680 ;  /* 0x009896800000995d */ /* 0x004fea0003900000 */
[----:B------:R-:W2:Y:S02]  /*23a20*/  @!P1 SYNCS.PHASECHK.TRANS64 P1, [R21+URZ+0x19c50], R3 ;  /* 0x019c5003150095a7 */ /* 0x000ea4000802007f */
[----:B--2---:R-:W-:Y:S05]  /*23a30*/  @!P1 BRA `(.L_x_1285) ;  /* 0xfffffffc00f09947 */ /* 0x004fea000383ffff */
[----:B------:R-:W-:Y:S05]  /*23a40*/  BRA `(.L_x_1284) ;  /* 0xffffff0c00f47947 */ /* 0x000fea000383ffff */
.L_x_1300:
[----:B-1----:R1:W2:Y:S02]  /*23a50*/  SYNCS.PHASECHK.TRANS64.TRYWAIT P0, [R4+URZ+0x19c50], R7 ;  /* 0x019c5007040075a7 */ /* 0x0022a4000800017f */
[----:B--2---:R-:W-:Y:S05]  /*23a60*/  @!P0 NANOSLEEP.SYNCS 0x989680 ;  /* 0x009896800000895d */ /* 0x004fea0003900000 */
[----:B------:R-:W2:Y:S02]  /*23a70*/  @!P0 SYNCS.PHASECHK.TRANS64 P0, [R4+URZ+0x19c50], R7 ;  /* 0x019c5007040085a7 */ /* 0x000ea4000800007f */
[----:B--2---:R-:W-:Y:S05]  /*23a80*/  @!P0 BRA `(.L_x_1300) ;  /* 0xfffffffc00f08947 */ /* 0x004fea000383ffff */
[----:B------:R-:W-:Y:S05]  /*23a90*/  BRA `(.L_x_1299) ;  /* 0xffffff3c00047947 */ /* 0x000fea000383ffff */
.L_x_1342:
[----:B------:R-:W1:Y:S01]  /*23aa0*/  S2R R5, SR_TID.X ;  /* 0x0000000000057919 */ /* 0x000e620000002100 */
[----:B------:R-:W-:Y:S01]  /*23ab0*/  BSSY B1, `(.L_x_1495) ;  /* 0x000000a000017945 */ /* 0x000fe20003800000 */
[----:B------:R-:W-:Y:S02]  /*23ac0*/  IMAD.MOV.U32 R12, RZ, RZ, RZ ;  /* 0x000000ffff0c7224 */ /* 0x000fe400078e00ff */
[----:B------:R-:W-:Y:S02]  /*23ad0*/  IMAD.MOV.U32 R11, RZ, RZ, 0x1f ;  /* 0x0000001fff0b7424 */ /* 0x000fe400078e00ff */
[----:B------:R-:W-:Y:S01]  /*23ae0*/  IMAD.MOV.U32 R15, RZ, RZ, -0x1 ;  /* 0xffffffffff0f7424 */ /* 0x000fe200078e00ff */
[----:B-1----:R-:W-:-:S04]  /*23af0*/  SHF.R.U32.HI R5, RZ, 0x5, R5 ;  /* 0x00000005ff057819 */ /* 0x002fc80000011605 */
[----:B------:R-:W-:-:S05]  /*23b00*/  LOP3.LUT R5, R5, 0x3, RZ, 0xc0, !PT ;  /* 0x0000000305057812 */ /* 0x000fca00078ec0ff */
[----:B0-----:R-:W-:-:S07]  /*23b10*/  IMAD.MOV.U32 R13, RZ, RZ, R5 ;  /* 0x000000ffff0d7224 */ /* 0x001fce00078e0005 */
[----:B------:R-:W-:Y:S05]  /*23b20*/  WARPSYNC.COLLECTIVE R15, `(.L_x_1496) ;  /* 0x000000000f087348 */ /* 0x000fea0003c00000 */
[----:B------:R0:W1:Y:S02]  /*23b30*/  SHFL.IDX P6, R14, R13, R12, R11 ;  /* 0x0000000c0d0e7389 */ /* 0x00006400000c000b */
[----:B01----:R-:W-:Y:S01]  /*23b40*/  ENDCOLLECTIVE ;  /* 0x000000000000791b */ /* 0x003fe20003800000 */
.L_x_1496:
[----:B------:R-:W-:Y:S05]  /*23b50*/  BSYNC B1 ;  /* 0x0000000000017941 */ /* 0x000fea0003800000 */
.L_x_1495:
[----:B------:R-:W-:Y:S05]  /*23b60*/  BRA `(.L_x_1497) ;  /* 0xffffff9800247947 */ /* 0x000fea000383ffff */
.L_x_1344:
[----:B------:R-:W-:Y:S01]  /*23b70*/  BSSY B1, `(.L_x_1498) ;  /* 0x0000006000017945 */ /* 0x000fe20003800000 */
[----:B------:R-:W-:-:S07]  /*23b80*/  IMAD.MOV.U32 R15, RZ, RZ, -0x1 ;  /* 0xffffffffff0f7424 */ /* 0x000fce00078e00ff */
[----:B01----:R-:W-:Y:S05]  /*23b90*/  WARPSYNC.COLLECTIVE R15, `(.L_x_1499) ;  /* 0x000000000f0c7348 */ /* 0x003fea0003c00000 */
[----:B------:R-:W-:Y:S02]  /*23ba0*/  ELECT P6, UR62, PT ;  /* 0x00000000003e782f */ /* 0x000fe400038c0000 */
[----:B------:R-:W-:Y:S01]  /*23bb0*/  MOV R14, UR62 ;  /* 0x0000003e000e7c02 */ /* 0x000fe20008000f00 */
[----:B01----:R-:W-:Y:S10]  /*23bc0*/  ENDCOLLECTIVE ;  /* 0x000000000000791b */ /* 0x003ff40003800000 */
.L_x_1499:
[----:B------:R-:W-:Y:S05]  /*23bd0*/  BSYNC B1 ;  /* 0x0000000000017941 */ /* 0x000fea0003800000 */
.L_x_1498:
[----:B------:R-:W-:Y:S05]  /*23be0*/  BRA `(.L_x_1343) ;  /* 0xffffff98001c7947 */ /* 0x000fea000383ffff */
.L_x_1346:
[----:B-1----:R1:W2:Y:S02]  /*23bf0*/  SYNCS.PHASECHK.TRANS64.TRYWAIT P0, [R19+URZ+0x19c20], R5 ;  /* 0x019c2005130075a7 */ /* 0x0022a4000800017f */
[----:B--2---:R-:W-:Y:S05]  /*23c00*/  @!P0 NANOSLEEP.SYNCS 0x989680 ;  /* 0x009896800000895d */ /* 0x004fea0003900000 */
[----:B------:R-:W2:Y:S02]  /*23c10*/  @!P0 SYNCS.PHASECHK.TRANS64 P0, [R19+URZ+0x19c20], R5 ;  /* 0x019c2005130085a7 */ /* 0x000ea4000800007f */
[----:B--2---:R-:W-:Y:S05]  /*23c20*/  @!P0 BRA `(.L_x_1346) ;  /* 0xfffffffc00f08947 */ /* 0x004fea000383ffff */
[----:B------:R-:W-:Y:S05]  /*23c30*/  BRA `(.L_x_1500) ;  /* 0xffffff98002c7947 */ /* 0x000fea000383ffff */
.L_x_1350:
[----:B--2---:R2:W3:Y:S02]  /*23c40*/  SYNCS.PHASECHK.TRANS64.TRYWAIT P0, [R10+URZ+0x19ca0], R9 ;  /* 0x019ca0090a0075a7 */ /* 0x0044e4000800017f */
[----:B---3--:R-:W-:Y:S05]  /*23c50*/  @!P0 NANOSLEEP.SYNCS 0x989680 ;  /* 0x009896800000895d */ /* 0x008fea0003900000 */
[----:B------:R-:W3:Y:S02]  /*23c60*/  @!P0 SYNCS.PHASECHK.TRANS64 P0, [R10+URZ+0x19ca0], R9 ;  /* 0x019ca0090a0085a7 */ /* 0x000ee4000800007f */
[----:B---3--:R-:W-:Y:S05]  /*23c70*/  @!P0 BRA `(.L_x_1350) ;  /* 0xfffffffc00f08947 */ /* 0x008fea000383ffff */
[----:B------:R-:W-:Y:S05]  /*23c80*/  BRA `(.L_x_1501) ;  /* 0xffffff9800447947 */ /* 0x000fea000383ffff */
.L_x_1357:
[----:B-1----:R1:W3:Y:S02]  /*23c90*/  SYNCS.PHASECHK.TRANS64.TRYWAIT P0, [R10+URZ+0x19cc0], R9 ;  /* 0x019cc0090a0075a7 */ /* 0x0022e4000800017f */
[----:B---3--:R-:W-:Y:S05]  /*23ca0*/  @!P0 NANOSLEEP.SYNCS 0x989680 ;  /* 0x009896800000895d */ /* 0x008fea0003900000 */
[----:B------:R-:W3:Y:S02]  /*23cb0*/  @!P0 SYNCS.PHASECHK.TRANS64 P0, [R10+URZ+0x19cc0], R9 ;  /* 0x019cc0090a0085a7 */ /* 0x000ee4000800007f */
[----:B---3--:R-:W-:Y:S05]  /*23cc0*/  @!P0 BRA `(.L_x_1357) ;  /* 0xfffffffc00f08947 */ /* 0x008fea000383ffff */
[----:B------:R-:W-:Y:S05]  /*23cd0*/  BRA `(.L_x_1502) ;  /* 0xffffff9c00407947 */ /* 0x000fea000383ffff */
.L_x_1366:
[----:B--2---:R2:W3:Y:S02]  /*23ce0*/  SYNCS.PHASECHK.TRANS64.TRYWAIT P1, [R9+URZ+0x19ca0], R8 ;  /* 0x019ca008090075a7 */ /* 0x0044e4000802017f */
[----:B---3--:R-:W-:Y:S05]  /*23cf0*/  @!P1 NANOSLEEP.SYNCS 0x989680 ;  /* 0x009896800000995d */ /* 0x008fea0003900000 */
[----:B------:R-:W3:Y:S02]  /*23d00*/  @!P1 SYNCS.PHASECHK.TRANS64 P1, [R9+URZ+0x19ca0], R8 ;  /* 0x019ca008090095a7 */ /* 0x000ee4000802007f */
[----:B---3--:R-:W-:Y:S05]  /*23d10*/  @!P1 BRA `(.L_x_1366) ;  /* 0xfffffffc00f09947 */ /* 0x008fea000383ffff */
[----:B------:R-:W-:Y:S05]  /*23d20*/  BRA `(.L_x_1503) ;  /* 0xffffffa000747947 */ /* 0x000fea000383ffff */
.L_x_1373:
[----:B-1----:R1:W3:Y:S02]  /*23d30*/  SYNCS.PHASECHK.TRANS64.TRYWAIT P1, [R9+URZ+0x19cc0], R8 ;  /* 0x019cc008090075a7 */ /* 0x0022e4000802017f */
[----:B---3--:R-:W-:Y:S05]  /*23d40*/  @!P1 NANOSLEEP.SYNCS 0x989680 ;  /* 0x009896800000995d */ /* 0x008fea0003900000 */
[----:B------:R-:W3:Y:S02]  /*23d50*/  @!P1 SYNCS.PHASECHK.TRANS64 P1, [R9+URZ+0x19cc0], R8 ;  /* 0x019cc008090095a7 */ /* 0x000ee4000802007f */
[----:B---3--:R-:W-:Y:S05]  /*23d60*/  @!P1 BRA `(.L_x_1373) ;  /* 0xfffffffc00f09947 */ /* 0x008fea000383ffff */
[----:B------:R-:W-:Y:S05]  /*23d70*/  BRA `(.L_x_1504) ;  /* 0xffffffa4006c7947 */ /* 0x000fea000383ffff */
.L_x_1400:
[----:B------:R-:W2:Y:S01]  /*23d80*/  S2R R20, SR_TID.X ;  /* 0x0000000000147919 */ /* 0x000ea20000002100 */
[----:B------:R-:W-:Y:S01]  /*23d90*/  BSSY B0, `(.L_x_1505) ;  /* 0x000000a000007945 */ /* 0x000fe20003800000 */
[----:B------:R-:W-:Y:S02]  /*23da0*/  IMAD.MOV.U32 R12, RZ, RZ, RZ ;  /* 0x000000ffff0c7224 */ /* 0x000fe400078e00ff */
[----:B------:R-:W-:Y:S02]  /*23db0*/  IMAD.MOV.U32 R11, RZ, RZ, 0x1f ;  /* 0x0000001fff0b7424 */ /* 0x000fe400078e00ff */
[----:B------:R-:W-:Y:S01]  /*23dc0*/  IMAD.MOV.U32 R15, RZ, RZ, -0x1 ;  /* 0xffffffffff0f7424 */ /* 0x000fe200078e00ff */
[----:B--2---:R-:W-:-:S04]  /*23dd0*/  SHF.R.U32.HI R20, RZ, 0x5, R20 ;  /* 0x00000005ff147819 */ /* 0x004fc80000011614 */
[----:B------:R-:W-:-:S05]  /*23de0*/  LOP3.LUT R20, R20, 0x3, RZ, 0xc0, !PT ;  /* 0x0000000314147812 */ /* 0x000fca00078ec0ff */
[----:B0-----:R-:W-:-:S07]  /*23df0*/  IMAD.MOV.U32 R13, RZ, RZ, R20 ;  /* 0x000000ffff0d7224 */ /* 0x001fce00078e0014 */
[----:B-1----:R-:W-:Y:S05]  /*23e00*/  WARPSYNC.COLLECTIVE R15, `(.L_x_1506) ;  /* 0x000000000f087348 */ /* 0x002fea0003c00000 */
[----:B------:R0:W2:Y:S02]  /*23e10*/  SHFL.IDX P6, R14, R13, R12, R11 ;  /* 0x0000000c0d0e7389 */ /* 0x0000a400000c000b */
[----:B012---:R-:W-:Y:S01]  /*23e20*/  ENDCOLLECTIVE ;  /* 0x000000000000791b */ /* 0x007fe20003800000 */
.L_x_1506:
[----:B------:R-:W-:Y:S05]  /*23e30*/  BSYNC B0 ;  /* 0x0000000000007941 */ /* 0x000fea0003800000 */
.L_x_1505:
[----:B------:R-:W-:Y:S05]  /*23e40*/  BRA `(.L_x_1507) ;  /* 0xffffffb400e87947 */ /* 0x000fea000383ffff */
.L_x_1402:
[----:B------:R-:W-:Y:S01]  /*23e50*/  BSSY B0, `(.L_x_1508) ;  /* 0x0000006000007945 */ /* 0x000fe20003800000 */
[----:B------:R-:W-:-:S07]  /*23e60*/  IMAD.MOV.U32 R15, RZ, RZ, -0x1 ;  /* 0xffffffffff0f7424 */ /* 0x000fce00078e00ff */
[----:B012---:R-:W-:Y:S05]  /*23e70*/  WARPSYNC.COLLECTIVE R15, `(.L_x_1509) ;  /* 0x000000000f0c7348 */ /* 0x007fea0003c00000 */
[----:B------:R-:W-:Y:S02]  /*23e80*/  ELECT P6, UR62, PT ;  /* 0x00000000003e782f */ /* 0x000fe400038c0000 */
[----:B------:R-:W-:Y:S01]  /*23e90*/  MOV R14, UR62 ;  /* 0x0000003e000e7c02 */ /* 0x000fe20008000f00 */
[----:B012---:R-:W-:Y:S10]  /*23ea0*/  ENDCOLLECTIVE ;  /* 0x000000000000791b */ /* 0x007ff40003800000 */
.L_x_1509:
[----:B------:R-:W-:Y:S05]  /*23eb0*/  BSYNC B0 ;  /* 0x0000000000007941 */ /* 0x000fea0003800000 */
.L_x_1508:
[----:B------:R-:W-:Y:S05]  /*23ec0*/  BRA `(.L_x_1510) ;  /* 0xffffffb400e87947 */ /* 0x000fea000383ffff */
.L_x_1404:
[----:B--2---:R2:W3:Y:S02]  /*23ed0*/  SYNCS.PHASECHK.TRANS64.TRYWAIT P0, [R4+URZ+0x19c80], R3 ;  /* 0x019c8003040075a7 */ /* 0x0044e4000800017f */
[----:B---3--:R-:W-:Y:S05]  /*23ee0*/  @!P0 NANOSLEEP.SYNCS 0x989680 ;  /* 0x009896800000895d */ /* 0x008fea0003900000 */
[----:B------:R-:W3:Y:S02]  /*23ef0*/  @!P0 SYNCS.PHASECHK.TRANS64 P0, [R4+URZ+0x19c80], R3 ;  /* 0x019c8003040085a7 */ /* 0x000ee4000800007f */
[----:B---3--:R-:W-:Y:S05]  /*23f00*/  @!P0 BRA `(.L_x_1404) ;  /* 0xfffffffc00f08947 */ /* 0x008fea000383ffff */
[----:B------:R-:W-:Y:S05]  /*23f10*/  BRA `(.L_x_1511) ;  /* 0xffffffb8004c7947 */ /* 0x000fea000383ffff */
.L_x_1406:
[----:B---3--:R3:W4:Y:S02]  /*23f20*/  SYNCS.PHASECHK.TRANS64.TRYWAIT P0, [R4+URZ+0x19c40], R3 ;  /* 0x019c4003040075a7 */ /* 0x008724000800017f */
[----:B----4-:R-:W-:Y:S05]  /*23f30*/  @!P0 NANOSLEEP.SYNCS 0x989680 ;  /* 0x009896800000895d */ /* 0x010fea0003900000 */
[----:B------:R-:W4:Y:S02]  /*23f40*/  @!P0 SYNCS.PHASECHK.TRANS64 P0, [R4+URZ+0x19c40], R3 ;  /* 0x019c4003040085a7 */ /* 0x000f24000800007f */
[----:B----4-:R-:W-:Y:S05]  /*23f50*/  @!P0 BRA `(.L_x_1406) ;  /* 0xfffffffc00f08947 */ /* 0x010fea000383ffff */
[----:B------:R-:W-:Y:S05]  /*23f60*/  BRA `(.L_x_1512) ;  /* 0xffffffb800c87947 */ /* 0x000fea000383ffff */
.L_x_1410:
        /* <DEDUP_REMOVED lines=9> */
[----:B-----5:R-:W-:Y:S05]  /*24000*/  WARPSYNC.COLLECTIVE R15, `(.L_x_1513) ;  /* 0x000000000f087348 */ /* 0x020fea0003c00000 */
[----:B------:R0:W1:Y:S02]  /*24010*/  SHFL.IDX P6, R14, R13, R12, R11 ;  /* 0x0000000c0d0e7389 */ /* 0x00006400000c000b */
[----:B01---5:R-:W-:Y:S01]  /*24020*/  ENDCOLLECTIVE ;  /* 0x000000000000791b */ /* 0x023fe20003800000 */
.L_x_1513:
[----:B------:R-:W-:Y:S02]  /*24030*/  IMAD.MOV.U32 R13, RZ, RZ, R6 ;  /* 0x000000ffff0d7224 */ /* 0x000fe400078e0006 */
[----:B------:R-:W-:-:S07]  /*24040*/  IMAD.MOV.U32 R2, RZ, RZ, R14 ;  /* 0x000000ffff027224 */ /* 0x000fce00078e000e */
[----:B------:R-:W-:Y:S05]  /*24050*/  WARPSYNC.COLLECTIVE R15, `(.L_x_1514) ;  /* 0x000000000f087348 */ /* 0x000fea0003c00000 */
[----:B------:R0:W1:Y:S02]  /*24060*/  SHFL.IDX P6, R14, R13, R12, R11 ;  /* 0x0000000c0d0e7389 */ /* 0x00006400000c000b */
[----:B01----:R-:W-:Y:S01]  /*24070*/  ENDCOLLECTIVE ;  /* 0x000000000000791b */ /* 0x003fe20003800000 */
.L_x_1514:
[----:B------:R-:W-:Y:S02]  /*24080*/  IMAD.MOV.U32 R13, RZ, RZ, R5 ;  /* 0x000000ffff0d7224 */ /* 0x000fe400078e0005 */
[----:B------:R-:W-:Y:S02]  /*24090*/  IMAD.MOV.U32 R12, RZ, RZ, 0x1 ;  /* 0x00000001ff0c7424 */ /* 0x000fe400078e00ff */
[----:B------:R-:W-:-:S07]  /*240a0*/  IMAD.MOV.U32 R3, RZ, RZ, R14 ;  /* 0x000000ffff037224 */ /* 0x000fce00078e000e */
[----:B------:R-:W-:Y:S05]  /*240b0*/  WARPSYNC.COLLECTIVE R15, `(.L_x_1515) ;  /* 0x000000000f087348 */ /* 0x000fea0003c00000 */
[----:B------:R0:W1:Y:S02]  /*240c0*/  SHFL.IDX P6, R14, R13, R12, R11 ;  /* 0x0000000c0d0e7389 */ /* 0x00006400000c000b */
[----:B01----:R-:W-:Y:S01]  /*240d0*/  ENDCOLLECTIVE ;  /* 0x000000000000791b */ /* 0x003fe20003800000 */
.L_x_1515:
        /* <DEDUP_REMOVED lines=10> */
.L_x_1516:
        /* <DEDUP_REMOVED lines=13> */
.L_x_1517:
        /* <DEDUP_REMOVED lines=14> */
.L_x_1518:
[----:B------:R-:W-:Y:S01]  /*24330*/  IMAD.MOV.U32 R2, RZ, RZ, R14 ;  /* 0x000000ffff027224 */ /* 0x000fe200078e000e */
[----:B------:R-:W-:Y:S06]  /*24340*/  BRA `(.L_x_1519) ;  /* 0xffffffc000a07947 */ /* 0x000fec000383ffff */
.L_x_1415:
[----:B--2---:R2:W3:Y:S02]  /*24350*/  SYNCS.PHASECHK.TRANS64.TRYWAIT P0, [R19+URZ+0x19c20], R0 ;  /* 0x019c2000130075a7 */ /* 0x0044e4000800017f */
[----:B---3--:R-:W-:Y:S05]  /*24360*/  @!P0 NANOSLEEP.SYNCS 0x989680 ;  /* 0x009896800000895d */ /* 0x008fea0003900000 */
[----:B------:R-:W3:Y:S02]  /*24370*/  @!P0 SYNCS.PHASECHK.TRANS64 P0, [R19+URZ+0x19c20], R0 ;  /* 0x019c2000130085a7 */ /* 0x000ee4000800007f */
[----:B---3--:R-:W-:Y:S05]  /*24380*/  @!P0 BRA `(.L_x_1415) ;  /* 0xfffffffc00f08947 */ /* 0x008fea000383ffff */
[----:B------:R-:W-:Y:S05]  /*24390*/  BRA `(.L_x_1520) ;  /* 0xffffffc400107947 */ /* 0x000fea000383ffff */
.L_x_1421:
[----:B0-----:R0:W1:Y:S02]  /*243a0*/  SYNCS.PHASECHK.TRANS64.TRYWAIT P0, [R6+URZ+0x19c80], R4 ;  /* 0x019c8004060075a7 */ /* 0x001064000800017f */
[----:B-1----:R-:W-:Y:S05]  /*243b0*/  @!P0 NANOSLEEP.SYNCS 0x989680 ;  /* 0x009896800000895d */ /* 0x002fea0003900000 */
[----:B------:R-:W1:Y:S02]  /*243c0*/  @!P0 SYNCS.PHASECHK.TRANS64 P0, [R6+URZ+0x19c80], R4 ;  /* 0x019c8004060085a7 */ /* 0x000e64000800007f */
[----:B-1----:R-:W-:Y:S05]  /*243d0*/  @!P0 BRA `(.L_x_1421) ;  /* 0xfffffffc00f08947 */ /* 0x002fea000383ffff */
[----:B------:R-:W-:Y:S05]  /*243e0*/  BRA `(.L_x_1521) ;  /* 0xffffffc400b87947 */ /* 0x000fea000383ffff */
.L_x_1428:
[----:B-1----:R1:W2:Y:S02]  /*243f0*/  SYNCS.PHASECHK.TRANS64.TRYWAIT P0, [R6+URZ+0x19c40], R4 ;  /* 0x019c4004060075a7 */ /* 0x0022a4000800017f */
[----:B--2---:R-:W-:Y:S05]  /*24400*/  @!P0 NANOSLEEP.SYNCS 0x989680 ;  /* 0x009896800000895d */ /* 0x004fea0003900000 */
[----:B------:R-:W2:Y:S02]  /*24410*/  @!P0 SYNCS.PHASECHK.TRANS64 P0, [R6+URZ+0x19c40], R4 ;  /* 0x019c4004060085a7 */ /* 0x000ea4000800007f */
[----:B--2---:R-:W-:Y:S05]  /*24420*/  @!P0 BRA `(.L_x_1428) ;  /* 0xfffffffc00f08947 */ /* 0x004fea000383ffff */
[----:B------:R-:W-:Y:S05]  /*24430*/  BRA `(.L_x_1522) ;  /* 0xffffffc800b47947 */ /* 0x000fea000383ffff */
.L_x_1436:
[----:B0-----:R0:W1:Y:S02]  /*24440*/  SYNCS.PHASECHK.TRANS64.TRYWAIT P0, [R3+URZ+0x19c70], R4 ;  /* 0x019c7004030075a7 */ /* 0x001064000800017f */
[----:B-1----:R-:W-:Y:S05]  /*24450*/  @!P0 NANOSLEEP.SYNCS 0x989680 ;  /* 0x009896800000895d */ /* 0x002fea0003900000 */
[----:B------:R-:W1:Y:S02]  /*24460*/  @!P0 SYNCS.PHASECHK.TRANS64 P0, [R3+URZ+0x19c70], R4 ;  /* 0x019c7004030085a7 */ /* 0x000e64000800007f */
[----:B-1----:R-:W-:Y:S05]  /*24470*/  @!P0 BRA `(.L_x_1436) ;  /* 0xfffffffc00f08947 */ /* 0x002fea000383ffff */
[----:B------:R-:W-:Y:S05]  /*24480*/  BRA `(.L_x_1523) ;  /* 0xffffffcc00c87947 */ /* 0x000fea000383ffff */
.L_x_1438:
[----:B0-----:R0:W1:Y:S02]  /*24490*/  SYNCS.PHASECHK.TRANS64.TRYWAIT P0, [R3+URZ+0x19c60], R4 ;  /* 0x019c6004030075a7 */ /* 0x001064000800017f */
[----:B-1----:R-:W-:Y:S05]  /*244a0*/  @!P0 NANOSLEEP.SYNCS 0x989680 ;  /* 0x009896800000895d */ /* 0x002fea0003900000 */
[----:B------:R-:W1:Y:S02]  /*244b0*/  @!P0 SYNCS.PHASECHK.TRANS64 P0, [R3+URZ+0x19c60], R4 ;  /* 0x019c6004030085a7 */ /* 0x000e64000800007f */
[----:B-1----:R-:W-:Y:S05]  /*244c0*/  @!P0 BRA `(.L_x_1438) ;  /* 0xfffffffc00f08947 */ /* 0x002fea000383ffff */
[----:B------:R-:W-:Y:S05]  /*244d0*/  BRA `(.L_x_1524) ;  /* 0xffffffcc00d07947 */ /* 0x000fea000383ffff */
.L_x_1445:
[----:B-1----:R1:W2:Y:S02]  /*244e0*/  SYNCS.PHASECHK.TRANS64.TRYWAIT P1, [R3+URZ+0x19c70], R0 ;  /* 0x019c7000030075a7 */ /* 0x0022a4000802017f */
[----:B--2---:R-:W-:Y:S05]  /*244f0*/  @!P1 NANOSLEEP.SYNCS 0x989680 ;  /* 0x009896800000995d */ /* 0x004fea0003900000 */
[----:B------:R-:W2:Y:S02]  /*24500*/  @!P1 SYNCS.PHASECHK.TRANS64 P1, [R3+URZ+0x19c70], R0 ;  /* 0x019c7000030095a7 */ /* 0x000ea4000802007f */
[----:B--2---:R-:W-:Y:S05]  /*24510*/  @!P1 BRA `(.L_x_1445) ;  /* 0xfffffffc00f09947 */ /* 0x004fea000383ffff */
[----:B------:R-:W-:Y:S05]  /*24520*/  BRA `(.L_x_1525) ;  /* 0xffffffd4003c7947 */ /* 0x000fea000383ffff */
.L_x_1447:
[----:B-1----:R1:W2:Y:S02]  /*24530*/  SYNCS.PHASECHK.TRANS64.TRYWAIT P1, [R3+URZ+0x19c60], R0 ;  /* 0x019c6000030075a7 */ /* 0x0022a4000802017f */
[----:B--2---:R-:W-:Y:S05]  /*24540*/  @!P1 NANOSLEEP.SYNCS 0x989680 ;  /* 0x009896800000995d */ /* 0x004fea0003900000 */
[----:B------:R-:W2:Y:S02]  /*24550*/  @!P1 SYNCS.PHASECHK.TRANS64 P1, [R3+URZ+0x19c60], R0 ;  /* 0x019c6000030095a7 */ /* 0x000ea4000802007f */
[----:B--2---:R-:W-:Y:S05]  /*24560*/  @!P1 BRA `(.L_x_1447) ;  /* 0xfffffffc00f09947 */ /* 0x004fea000383ffff */
[----:B------:R-:W-:Y:S05]  /*24570*/  BRA `(.L_x_1526) ;  /* 0xffffffd400407947 */ /* 0x000fea000383ffff */
.L_x_1451:
        /* <DEDUP_REMOVED lines=8> */
.L_x_1528:
[----:B------:R-:W-:Y:S05]  /*24600*/  BSYNC B0 ;  /* 0x0000000000007941 */ /* 0x000fea0003800000 */
.L_x_1527:
        /* <DEDUP_REMOVED lines=9> */
.L_x_1529:
[----:B------:R-:W-:Y:S02]  /*246a0*/  ULDC UR4, c[0x0][0xc3c] ;  /* 0x00030f0000047ab9 */ /* 0x000fe40000000800 */
[----:B------:R-:W-:-:S13]  /*246b0*/  ISETP.GE.OR P1, PT, R8, UR4, !P0 ;  /* 0x0000000408007c0c */ /* 0x000fda000c726670 */
[----:B------:R-:W0:Y:S08]  /*246c0*/  @!P1 LDC.64 R2, c[0x0][0xc80] ;  /* 0x00032000ff029b82 */ /* 0x000e300000000a00 */
[----:B------:R-:W1:Y:S01]  /*246d0*/  @!P1 LDC.64 R4, c[0x0][0xc78] ;  /* 0x00031e00ff049b82 */ /* 0x000e620000000a00 */
[----:B------:R-:W-:Y:S01]  /*246e0*/  CS2R R24, SRZ ;  /* 0x0000000000187805 */ /* 0x000fe2000001ff00 */
[----:B------:R-:W-:-:S02]  /*246f0*/  IMAD.MOV.U32 R11, RZ, RZ, RZ ;  /* 0x000000ffff0b7224 */ /* 0x000fc400078e00ff */
[----:B------:R-:W-:Y:S02]  /*24700*/  IMAD.MOV.U32 R6, RZ, RZ, R14 ;  /* 0x000000ffff067224 */ /* 0x000fe400078e000e */
[----:B0-----:R-:W-:-:S05]  /*24710*/  @!P1 IMAD.WIDE R2, R8, 0x4, R2 ;  /* 0x0000000408029825 */ /* 0x001fca00078e0202 */
[----:B------:R1:W2:Y:S02]  /*24720*/  @!P1 LDG.E R7, desc[UR42][R2.64] ;  /* 0x0000002a02079981 */ /* 0x0002a4000c1e1900 */
[----:B-1----:R-:W-:-:S05]  /*24730*/  @!P1 IMAD.WIDE R2, R8, 0x4, R4 ;  /* 0x0000000408029825 */ /* 0x002fca00078e0204 */
[----:B------:R-:W3:Y:S01]  /*24740*/  @!P1 LDG.E R4, desc[UR42][R2.64] ;  /* 0x0000002a02049981 */ /* 0x000ee2000c1e1900 */
[----:B------:R-:W-:Y:S01]  /*24750*/  IMAD.MOV.U32 R5, RZ, RZ, RZ ;  /* 0x000000ffff057224 */ /* 0x000fe200078e00ff */
[C---:B------:R-:W-:Y:S02]  /*24760*/  ISETP.GE.U32.AND P2, PT, R10.reuse, 0x2, PT ;  /* 0x000000020a00780c */ /* 0x040fe40003f46070 */
[C---:B------:R-:W-:Y:S02]  /*24770*/  ISETP.GE.U32.AND P3, PT, R10.reuse, 0x4, PT ;  /* 0x000000040a00780c */ /* 0x040fe40003f66070 */
[C---:B------:R-:W-:Y:S02]  /*24780*/  ISETP.GE.U32.AND P4, PT, R10.reuse, 0x8, PT ;  /* 0x000000080a00780c */ /* 0x040fe40003f86070 */
[C---:B------:R-:W-:Y:S01]  /*24790*/  ISETP.GE.U32.AND P5, PT, R10.reuse, 0x10, PT ;  /* 0x000000100a00780c */ /* 0x040fe20003fa6070 */
[----:B--2---:R-:W-:Y:S02]  /*247a0*/  @!P1 IMAD.MOV.U32 R25, RZ, RZ, R7 ;  /* 0x000000ffff199224 */ /* 0x004fe400078e0007 */
[----:B---3--:R-:W-:Y:S01]  /*247b0*/  @!P1 IMAD.MOV.U32 R5, RZ, RZ, R4 ;  /* 0x000000ffff059224 */ /* 0x008fe200078e0004 */
[----:B------:R-:W-:-:S03]  /*247c0*/  ISETP.NE.AND P1, PT, R10, RZ, PT ;  /* 0x000000ff0a00720c */ /* 0x000fc60003f25270 */
[----:B------:R-:W-:-:S04]  /*247d0*/  IMAD R2, R5, R25, RZ ;  /* 0x0000001905027224 */ /* 0x000fc800078e02ff */
[----:B------:R-:W-:-:S07]  /*247e0*/  IMAD.MOV.U32 R13, RZ, RZ, R2 ;  /* 0x000000ffff0d7224 */ /* 0x000fce00078e0002 */
[----:B------:R-:W-:Y:S05]  /*247f0*/  WARPSYNC.COLLECTIVE R15, `(.L_x_1530) ;  /* 0x000000000f087348 */ /* 0x000fea0003c00000 */
[----:B------:R0:W1:Y:S02]  /*24800*/  SHFL.UP P6, R14, R13, R12, R11 ;  /* 0x0400000c0d0e7389 */ /* 0x00006400000c000b */
[----:B01----:R-:W-:Y:S01]  /*24810*/  ENDCOLLECTIVE ;  /* 0x000000000000791b */ /* 0x003fe20003800000 */
.L_x_1530:
[----:B------:R-:W-:Y:S01]  /*24820*/  IMAD.MOV.U32 R12, RZ, RZ, 0x2 ;  /* 0x00000002ff0c7424 */ /* 0x000fe200078e00ff */
[----:B------:R-:W-:-:S05]  /*24830*/  SEL R3, R14, RZ, P1 ;  /* 0x000000ff0e037207 */ /* 0x000fca0000800000 */
[----:B------:R-:W-:-:S04]  /*24840*/  IMAD.IADD R2, R2, 0x1, R3 ;  /* 0x0000000102027824 */ /* 0x000fc800078e0203 */
[----:B------:R-:W-:-:S07]  /*24850*/  IMAD.MOV.U32 R13, RZ, RZ, R2 ;  /* 0x000000ffff0d7224 */ /* 0x000fce00078e0002 */
[----:B------:R-:W-:Y:S05]  /*24860*/  WARPSYNC.COLLECTIVE R15, `(.L_x_1531) ;  /* 0x000000000f087348 */ /* 0x000fea0003c00000 */
[----:B------:R0:W1:Y:S02]  /*24870*/  SHFL.UP P6, R14, R13, R12, R11 ;  /* 0x0400000c0d0e7389 */ /* 0x00006400000c000b */
[----:B01----:R-:W-:Y:S01]  /*24880*/  ENDCOLLECTIVE ;  /* 0x000000000000791b */ /* 0x003fe20003800000 */
.L_x_1531:
[----:B------:R-:W-:Y:S01]  /*24890*/  IMAD.MOV.U32 R12, RZ, RZ, 0x4 ;  /* 0x00000004ff0c7424 */ /* 0x000fe200078e00ff */
[----:B------:R-:W-:-:S05]  /*248a0*/  SEL R3, R14, RZ, P2 ;  /* 0x000000ff0e037207 */ /* 0x000fca0001000000 */
[----:B------:R-:W-:-:S04]  /*248b0*/  IMAD.IADD R2, R2, 0x1, R3 ;  /* 0x0000000102027824 */ /* 0x000fc800078e0203 */
[----:B------:R-:W-:-:S07]  /*248c0*/  IMAD.MOV.U32 R13, RZ, RZ, R2 ;  /* 0x000000ffff0d7224 */ /* 0x000fce00078e0002 */
[----:B------:R-:W-:Y:S05]  /*248d0*/  WARPSYNC.COLLECTIVE R15, `(.L_x_1532) ;  /* 0x000000000f087348 */ /* 0x000fea0003c00000 */
[----:B------:R0:W1:Y:S02]  /*248e0*/  SHFL.UP P6, R14, R13, R12, R11 ;  /* 0x0400000c0d0e7389 */ /* 0x00006400000c000b */
[----:B01----:R-:W-:Y:S01]  /*248f0*/  ENDCOLLECTIVE ;  /* 0x000000000000791b */ /* 0x003fe20003800000 */
.L_x_1532:
[----:B------:R-:W-:Y:S01]  /*24900*/  IMAD.MOV.U32 R12, RZ, RZ, 0x8 ;  /* 0x00000008ff0c7424 */ /* 0x000fe200078e00ff */
[----:B------:R-:W-:-:S05]  /*24910*/  SEL R3, R14, RZ, P3 ;  /* 0x000000ff0e037207 */ /* 0x000fca0001800000 */
[----:B------:R-:W-:-:S04]  /*24920*/  IMAD.IADD R2, R2, 0x1, R3 ;  /* 0x0000000102027824 */ /* 0x000fc800078e0203 */
[----:B------:R-:W-:-:S07]  /*24930*/  IMAD.MOV.U32 R13, RZ, RZ, R2 ;  /* 0x000000ffff0d7224 */ /* 0x000fce00078e0002 */
[----:B------:R-:W-:Y:S05]  /*24940*/  WARPSYNC.COLLECTIVE R15, `(.L_x_1533) ;  /* 0x000000000f087348 */ /* 0x000fea0003c00000 */
[----:B------:R0:W1:Y:S02]  /*24950*/  SHFL.UP P6, R14, R13, R12, R11 ;  /* 0x0400000c0d0e7389 */ /* 0x00006400000c000b */
[----:B01----:R-:W-:Y:S01]  /*24960*/  ENDCOLLECTIVE ;  /* 0x000000000000791b */ /* 0x003fe20003800000 */
.L_x_1533:
[----:B------:R-:W-:Y:S01]  /*24970*/  IMAD.MOV.U32 R12, RZ, RZ, 0x10 ;  /* 0x00000010ff0c7424 */ /* 0x000fe200078e00ff */
[----:B------:R-:W-:-:S05]  /*24980*/  SEL R3, R14, RZ, P4 ;  /* 0x000000ff0e037207 */ /* 0x000fca0002000000 */
[----:B------:R-:W-:-:S04]  /*24990*/  IMAD.IADD R2, R2, 0x1, R3 ;  /* 0x0000000102027824 */ /* 0x000fc800078e0203 */
[----:B------:R-:W-:-:S07]  /*249a0*/  IMAD.MOV.U32 R13, RZ, RZ, R2 ;  /* 0x000000ffff0d7224 */ /* 0x000fce00078e0002 */
[----:B------:R-:W-:Y:S05]  /*249b0*/  WARPSYNC.COLLECTIVE R15, `(.L_x_1534) ;  /* 0x000000000f087348 */ /* 0x000fea0003c00000 */
[----:B------:R0:W1:Y:S02]  /*249c0*/  SHFL.UP P6, R14, R13, R12, R11 ;  /* 0x0400000c0d0e7389 */ /* 0x00006400000c000b */
[----:B01----:R-:W-:Y:S01]  /*249d0*/  ENDCOLLECTIVE ;  /* 0x000000000000791b */ /* 0x003fe20003800000 */
.L_x_1534:
[----:B------:R-:W-:Y:S02]  /*249e0*/  IMAD.MOV.U32 R12, RZ, RZ, 0x1f ;  /* 0x0000001fff0c7424 */ /* 0x000fe400078e00ff */
[----:B------:R-:W-:Y:S01]  /*249f0*/  IMAD.MOV.U32 R11, RZ, RZ, 0x1f ;  /* 0x0000001fff0b7424 */ /* 0x000fe200078e00ff */
[----:B------:R-:W-:-:S05]  /*24a00*/  SEL R3, R14, RZ, P5 ;  /* 0x000000ff0e037207 */ /* 0x000fca0002800000 */
[----:B------:R-:W-:-:S04]  /*24a10*/  IMAD.IADD R2, R2, 0x1, R3 ;  /* 0x0000000102027824 */ /* 0x000fc800078e0203 */
[----:B------:R-:W-:-:S07]  /*24a20*/  IMAD.MOV.U32 R13, RZ, RZ, R2 ;  /* 0x000000ffff0d7224 */ /* 0x000fce00078e0002 */
[----:B------:R-:W-:Y:S05]  /*24a30*/  WARPSYNC.COLLECTIVE R15, `(.L_x_1535) ;  /* 0x000000000f087348 */ /* 0x000fea0003c00000 */
[----:B------:R0:W1:Y:S02]  /*24a40*/  SHFL.IDX P6, R14, R13, R12, R11 ;  /* 0x0000000c0d0e7389 */ /* 0x00006400000c000b */
[----:B01----:R-:W-:Y:S01]  /*24a50*/  ENDCOLLECTIVE ;  /* 0x000000000000791b */ /* 0x003fe20003800000 */
.L_x_1535:
[----:B------:R-:W-:Y:S05]  /*24a60*/  BRA `(.L_x_1536) ;  /* 0xffffffd400dc7947 */ /* 0x000fea000383ffff */
.L_x_1454:
[----:B------:R-:W-:Y:S01]  /*24a70*/  BSSY B0, `(.L_x_1537) ;  /* 0x0000008000007945 */ /* 0x000fe20003800000 */
[----:B------:R-:W-:Y:S02]  /*24a80*/  IMAD.MOV.U32 R13, RZ, RZ, R2 ;  /* 0x000000ffff0d7224 */ /* 0x000fe400078e0002 */
[----:B------:R-:W-:Y:S02]  /*24a90*/  IMAD.MOV.U32 R12, RZ, RZ, 0x1 ;  /* 0x00000001ff0c7424 */ /* 0x000fe400078e00ff */
[----:B------:R-:W-:Y:S02]  /*24aa0*/  IMAD.MOV.U32 R11, RZ, RZ, RZ ;  /* 0x000000ffff0b7224 */ /* 0x000fe400078e00ff */
[----:B------:R-:W-:-:S07]  /*24ab0*/  IMAD.MOV.U32 R15, RZ, RZ, -0x1 ;  /* 0xffffffffff0f7424 */ /* 0x000fce00078e00ff */
[----:B------:R-:W-:Y:S05]  /*24ac0*/  WARPSYNC.COLLECTIVE R15, `(.L_x_1538) ;  /* 0x000000000f087348 */ /* 0x000fea0003c00000 */
[----:B------:R0:W1:Y:S02]  /*24ad0*/  SHFL.UP P6, R14, R13, R12, R11 ;  /* 0x0400000c0d0e7389 */ /* 0x00006400000c000b */
[----:B01----:R-:W-:Y:S01]  /*24ae0*/  ENDCOLLECTIVE ;  /* 0x000000000000791b */ /* 0x003fe20003800000 */
.L_x_1538:
[----:B------:R-:W-:Y:S05]  /*24af0*/  BSYNC B0 ;  /* 0x0000000000007941 */ /* 0x000fea0003800000 */
.L_x_1537:
[----:B------:R-:W-:Y:S01]  /*24b00*/  SEL R3, R14, RZ, P1 ;  /* 0x000000ff0e037207 */ /* 0x000fe20000800000 */
[----:B------:R-:W-:Y:S02]  /*24b10*/  IMAD.MOV.U32 R12, RZ, RZ, 0x2 ;  /* 0x00000002ff0c7424 */ /* 0x000fe400078e00ff */
[----:B------:R-:W-:Y:S02]  /*24b20*/  IMAD.MOV.U32 R11, RZ, RZ, RZ ;  /* 0x000000ffff0b7224 */ /* 0x000fe400078e00ff */
[----:B------:R-:W-:Y:S02]  /*24b30*/  IMAD.IADD R2, R2, 0x1, R3 ;  /* 0x0000000102027824 */ /* 0x000fe400078e0203 */
[----:B------:R-:W-:Y:S02]  /*24b40*/  IMAD.MOV.U32 R15, RZ, RZ, -0x1 ;  /* 0xffffffffff0f7424 */ /* 0x000fe400078e00ff */
[----:B------:R-:W-:-:S07]  /*24b50*/  IMAD.MOV.U32 R13, RZ, RZ, R2 ;  /* 0x000000ffff0d7224 */ /* 0x000fce00078e0002 */
[----:B------:R-:W-:Y:S05]  /*24b60*/  WARPSYNC.COLLECTIVE R15, `(.L_x_1539) ;  /* 0x000000000f087348 */ /* 0x000fea0003c00000 */
[----:B------:R0:W1:Y:S02]  /*24b70*/  SHFL.UP P6, R14, R13, R12, R11 ;  /* 0x0400000c0d0e7389 */ /* 0x00006400000c000b */
[----:B01----:R-:W-:Y:S01]  /*24b80*/  ENDCOLLECTIVE ;  /* 0x000000000000791b */ /* 0x003fe20003800000 */
.L_x_1539:
[----:B------:R-:W-:Y:S01]  /*24b90*/  IMAD.MOV.U32 R12, RZ, RZ, 0x4 ;  /* 0x00000004ff0c7424 */ /* 0x000fe200078e00ff */
[----:B------:R-:W-:-:S05]  /*24ba0*/  SEL R3, R14, RZ, P2 ;  /* 0x000000ff0e037207 */ /* 0x000fca0001000000 */
[----:B------:R-:W-:-:S04]  /*24bb0*/  IMAD.IADD R2, R2, 0x1, R3 ;  /* 0x0000000102027824 */ /* 0x000fc800078e0203 */
[----:B------:R-:W-:-:S07]  /*24bc0*/  IMAD.MOV.U32 R13, RZ, RZ, R2 ;  /* 0x000000ffff0d7224 */ /* 0x000fce00078e0002 */
[----:B------:R-:W-:Y:S05]  /*24bd0*/  WARPSYNC.COLLECTIVE R15, `(.L_x_1540) ;  /* 0x000000000f087348 */ /* 0x000fea0003c00000 */
[----:B------:R0:W1:Y:S02]  /*24be0*/  SHFL.UP P6, R14, R13, R12, R11 ;  /* 0x0400000c0d0e7389 */ /* 0x00006400000c000b */
[----:B01----:R-:W-:Y:S01]  /*24bf0*/  ENDCOLLECTIVE ;  /* 0x000000000000791b */ /* 0x003fe20003800000 */
.L_x_1540:
[----:B------:R-:W-:Y:S01]  /*24c00*/  IMAD.MOV.U32 R12, RZ, RZ, 0x8 ;  /* 0x00000008ff0c7424 */ /* 0x000fe200078e00ff */
[----:B------:R-:W-:-:S05]  /*24c10*/  SEL R3, R14, RZ, P3 ;  /* 0x000000ff0e037207 */ /* 0x000fca0001800000 */
[----:B------:R-:W-:-:S04]  /*24c20*/  IMAD.IADD R2, R2, 0x1, R3 ;  /* 0x0000000102027824 */ /* 0x000fc800078e0203 */
[----:B------:R-:W-:-:S07]  /*24c30*/  IMAD.MOV.U32 R13, RZ, RZ, R2 ;  /* 0x000000ffff0d7224 */ /* 0x000fce00078e0002 */
[----:B------:R-:W-:Y:S05]  /*24c40*/  WARPSYNC.COLLECTIVE R15, `(.L_x_1541) ;  /* 0x000000000f087348 */ /* 0x000fea0003c00000 */
[----:B------:R0:W1:Y:S02]  /*24c50*/  SHFL.UP P6, R14, R13, R12, R11 ;  /* 0x0400000c0d0e7389 */ /* 0x00006400000c000b */
[----:B01----:R-:W-:Y:S01]  /*24c60*/  ENDCOLLECTIVE ;  /* 0x000000000000791b */ /* 0x003fe20003800000 */
.L_x_1541:
[----:B------:R-:W-:Y:S01]  /*24c70*/  IMAD.MOV.U32 R12, RZ, RZ, 0x10 ;  /* 0x00000010ff0c7424 */ /* 0x000fe200078e00ff */
[----:B------:R-:W-:-:S05]  /*24c80*/  SEL R3, R14, RZ, P4 ;  /* 0x000000ff0e037207 */ /* 0x000fca0002000000 */
[----:B------:R-:W-:-:S04]  /*24c90*/  IMAD.IADD R2, R2, 0x1, R3 ;  /* 0x0000000102027824 */ /* 0x000fc800078e0203 */
[----:B------:R-:W-:-:S07]  /*24ca0*/  IMAD.MOV.U32 R13, RZ, RZ, R2 ;  /* 0x000000ffff0d7224 */ /* 0x000fce00078e0002 */
[----:B------:R-:W-:Y:S05]  /*24cb0*/  WARPSYNC.COLLECTIVE R15, `(.L_x_1542) ;  /* 0x000000000f087348 */ /* 0x000fea0003c00000 */
[----:B------:R0:W1:Y:S02]  /*24cc0*/  SHFL.UP P6, R14, R13, R12, R11 ;  /* 0x0400000c0d0e7389 */ /* 0x00006400000c000b */
[----:B01----:R-:W-:Y:S01]  /*24cd0*/  ENDCOLLECTIVE ;  /* 0x000000000000791b */ /* 0x003fe20003800000 */
.L_x_1542:
        /* <DEDUP_REMOVED lines=8> */
.L_x_1543:
[----:B------:R-:W-:Y:S05]  /*24d60*/  BRA `(.L_x_1544) ;  /* 0xffffffd400c07947 */ /* 0x000fea000383ffff */
.L_x_1456:
[----:B------:R-:W-:Y:S01]  /*24d70*/  BSSY B0, `(.L_x_1545) ;  /* 0x0000006000007945 */ /* 0x000fe20003800000 */
[----:B------:R-:W-:Y:S01]  /*24d80*/  PLOP3.LUT P6, PT, P6, PT, PT, 0x8, 0x0 ;  /* 0x000000000000781c */ /* 0x000fe200037ce170 */
[----:B------:R-:W-:-:S12]  /*24d90*/  IMAD.MOV.U32 R15, RZ, RZ, -0x1 ;  /* 0xffffffffff0f7424 */ /* 0x000fd800078e00ff */
[----:B0-----:R-:W-:Y:S05]  /*24da0*/  WARPSYNC.COLLECTIVE R15, `(.L_x_1546) ;  /* 0x000000000f087348 */ /* 0x001fea0003c00000 */
[----:B------:R-:W-:Y:S01]  /*24db0*/  VOTE.ANY R14, PT, P6 ;  /* 0x00000000000e7806 */ /* 0x000fe200030e0100 */
[----:B0-----:R-:W-:Y:S06]  /*24dc0*/  ENDCOLLECTIVE ;  /* 0x000000000000791b */ /* 0x001fec0003800000 */
.L_x_1546:
[----:B------:R-:W-:Y:S05]  /*24dd0*/  BSYNC B0 ;  /* 0x0000000000007941 */ /* 0x000fea0003800000 */
.L_x_1545:
[----:B------:R-:W-:Y:S02]  /*24de0*/  IMAD.MOV.U32 R3, RZ, RZ, R14 ;  /* 0x000000ffff037224 */ /* 0x000fe400078e000e */
[----:B------:R-:W-:Y:S02]  /*24df0*/  IMAD.MOV.U32 R13, RZ, RZ, R25 ;  /* 0x000000ffff0d7224 */ /* 0x000fe400078e0019 */
[----:B------:R-:W0:Y:S01]  /*24e00*/  POPC R7, R3 ;  /* 0x0000000300077309 */ /* 0x000e220000000000 */
[----:B------:R-:W-:Y:S02]  /*24e10*/  IMAD.MOV.U32 R11, RZ, RZ, 0x1f ;  /* 0x0000001fff0b7424 */ /* 0x000fe400078e00ff */
[----:B------:R-:W-:Y:S02]  /*24e20*/  IMAD.MOV.U32 R15, RZ, RZ, -0x1 ;  /* 0xffffffffff0f7424 */ /* 0x000fe400078e00ff */
[----:B0-----:R-:W-:Y:S02]  /*24e30*/  IMAD.MOV.U32 R12, RZ, RZ, R7 ;  /* 0x000000ffff0c7224 */ /* 0x001fe400078e0007 */
[----:B------:R-:W-:-:S07]  /*24e40*/  IMAD.IADD R27, R7, 0x1, R27 ;  /* 0x00000001071b7824 */ /* 0x000fce00078e021b */
[----:B------:R-:W-:Y:S05]  /*24e50*/  WARPSYNC.COLLECTIVE R15, `(.L_x_1547) ;  /* 0x000000000f087348 */ /* 0x000fea0003c00000 */
[----:B------:R0:W1:Y:S02]  /*24e60*/  SHFL.IDX P6, R14, R13, R12, R11 ;  /* 0x0000000c0d0e7389 */ /* 0x00006400000c000b */
[----:B01----:R-:W-:Y:S01]  /*24e70*/  ENDCOLLECTIVE ;  /* 0x000000000000791b */ /* 0x003fe20003800000 */
.L_x_1547:
[----:B------:R-:W-:Y:S02]  /*24e80*/  IMAD.MOV.U32 R13, RZ, RZ, R5 ;  /* 0x000000ffff0d7224 */ /* 0x000fe400078e0005 */
[----:B------:R-:W-:-:S07]  /*24e90*/  IMAD.MOV.U32 R25, RZ, RZ, R14 ;  /* 0x000000ffff197224 */ /* 0x000fce00078e000e */
[----:B------:R-:W-:Y:S05]  /*24ea0*/  WARPSYNC.COLLECTIVE R15, `(.L_x_1548) ;  /* 0x000000000f087348 */ /* 0x000fea0003c00000 */
[----:B------:R0:W1:Y:S02]  /*24eb0*/  SHFL.IDX P6, R14, R13, R12, R11 ;  /* 0x0000000c0d0e7389 */ /* 0x00006400000c000b */
[----:B01----:R-:W-:Y:S01]  /*24ec0*/  ENDCOLLECTIVE ;  /* 0x000000000000791b */ /* 0x003fe20003800000 */
.L_x_1548:
[----:B------:R-:W-:Y:S01]  /*24ed0*/  IMAD.MOV.U32 R5, RZ, RZ, R14 ;  /* 0x000000ffff057224 */ /* 0x000fe200078e000e */
[----:B------:R-:W-:Y:S06]  /*24ee0*/  BRA `(.L_x_1549) ;  /* 0xffffffd400a07947 */ /* 0x000fec000383ffff */
.L_x_1458:
[----:B------:R-:W-:Y:S01]  /*24ef0*/  BSSY B0, `(.L_x_1550) ;  /* 0x0000007000007945 */ /* 0x000fe20003800000 */
[----:B------:R-:W-:Y:S02]  /*24f00*/  IMAD.MOV.U32 R13, RZ, RZ, R2 ;  /* 0x000000ffff0d7224 */ /* 0x000fe400078e0002 */
[----:B------:R-:W-:Y:S02]  /*24f10*/  IMAD.MOV.U32 R11, RZ, RZ, 0x1f ;  /* 0x0000001fff0b7424 */ /* 0x000fe400078e00ff */
[----:B------:R-:W-:-:S07]  /*24f20*/  IMAD.MOV.U32 R15, RZ, RZ, -0x1 ;  /* 0xffffffffff0f7424 */ /* 0x000fce00078e00ff */
[----:B0123--:R-:W-:Y:S05]  /*24f30*/  WARPSYNC.COLLECTIVE R15, `(.L_x_1551) ;  /* 0x000000000f087348 */ /* 0x00ffea0003c00000 */
[----:B------:R4:W0:Y:S02]  /*24f40*/  SHFL.IDX P6, R14, R13, R12, R11 ;  /* 0x0000000c0d0e7389 */ /* 0x00082400000c000b */
[----:B01234-:R-:W-:Y:S01]  /*24f50*/  ENDCOLLECTIVE ;  /* 0x000000000000791b */ /* 0x01ffe20003800000 */
.L_x_1551:
[----:B------:R-:W-:Y:S05]  /*24f60*/  BSYNC B0 ;  /* 0x0000000000007941 */ /* 0x000fea0003800000 */
.L_x_1550:
[----:B------:R-:W-:Y:S01]  /*24f70*/  IMAD.MOV.U32 R24, RZ, RZ, R14 ;  /* 0x000000ffff187224 */ /* 0x000fe200078e000e */
[----:B------:R-:W-:Y:S06]  /*24f80*/  BRA `(.L_x_1457) ;  /* 0xffffffd400907947 */ /* 0x000fec000383ffff */
.L_x_1464:
[----:B0-----:R0:W1:Y:S02]  /*24f90*/  SYNCS.PHASECHK.TRANS64.TRYWAIT P0, [R9+URZ+0x19c20], R0 ;  /* 0x019c2000090075a7 */ /* 0x001064000800017f */
[----:B-1----:R-:W-:Y:S05]  /*24fa0*/  @!P0 NANOSLEEP.SYNCS 0x989680 ;  /* 0x009896800000895d */ /* 0x002fea0003900000 */
[----:B------:R-:W1:Y:S02]  /*24fb0*/  @!P0 SYNCS.PHASECHK.TRANS64 P0, [R9+URZ+0x19c20], R0 ;  /* 0x019c2000090085a7 */ /* 0x000e64000800007f */
[----:B-1----:R-:W-:Y:S05]  /*24fc0*/  @!P0 BRA `(.L_x_1464) ;  /* 0xfffffffc00f08947 */ /* 0x002fea000383ffff */
[----:B------:R-:W-:Y:S05]  /*24fd0*/  BRA `(.L_x_1552) ;  /* 0xffffffdc00ec7947 */ /* 0x000fea000383ffff */
.L_x_1465:
        /* <DEDUP_REMOVED lines=11> */
.L_x_1554:
[----:B------:R-:W-:Y:S05]  /*25090*/  BSYNC B0 ;  /* 0x0000000000007941 */ /* 0x000fea0003800000 */
.L_x_1553:
[----:B------:R-:W-:Y:S05]  /*250a0*/  BRA `(.L_x_1555) ;  /* 0xffffffdc00d47947 */ /* 0x000fea000383ffff */
.L_x_1466:
[----:B------:R-:W-:Y:S01]  /*250b0*/  BSSY B0, `(.L_x_1556) ;  /* 0x0000006000007945 */ /* 0x000fe20003800000 */
[----:B------:R-:W-:-:S07]  /*250c0*/  IMAD.MOV.U32 R15, RZ, RZ, -0x1 ;  /* 0xffffffffff0f7424 */ /* 0x000fce00078e00ff */
[----:B0-----:R-:W-:Y:S05]  /*250d0*/  WARPSYNC.COLLECTIVE R15, `(.L_x_1557) ;  /* 0x000000000f0c7348 */ /* 0x001fea0003c00000 */
[----:B------:R-:W-:Y:S02]  /*250e0*/  ELECT P6, UR62, PT ;  /* 0x00000000003e782f */ /* 0x000fe400038c0000 */
[----:B------:R-:W-:Y:S01]  /*250f0*/  MOV R14, UR62 ;  /* 0x0000003e000e7c02 */ /* 0x000fe20008000f00 */
[----:B0-----:R-:W-:Y:S10]  /*25100*/  ENDCOLLECTIVE ;  /* 0x000000000000791b */ /* 0x001ff40003800000 */
.L_x_1557:
[----:B------:R-:W-:Y:S05]  /*25110*/  BSYNC B0 ;  /* 0x0000000000007941 */ /* 0x000fea0003800000 */
.L_x_1556:
[----:B------:R-:W-:Y:S05]  /*25120*/  BRA `(.L_x_1558) ;  /* 0xffffffdc00c87947 */ /* 0x000fea000383ffff */
.L_x_1468:
[----:B0-----:R0:W1:Y:S02]  /*25130*/  SYNCS.PHASECHK.TRANS64.TRYWAIT P1, [R7+URZ], R2 ;  /* 0x00000002070075a7 */ /* 0x001064000802017f */
[----:B-1----:R-:W-:Y:S05]  /*25140*/  @!P1 NANOSLEEP.SYNCS 0x989680 ;  /* 0x009896800000995d */ /* 0x002fea0003900000 */
[----:B------:R-:W1:Y:S02]  /*25150*/  @!P1 SYNCS.PHASECHK.TRANS64 P1, [R7+URZ], R2 ;  /* 0x00000002070095a7 */ /* 0x000e64000802007f */
[----:B-1----:R-:W-:Y:S05]  /*25160*/  @!P1 BRA `(.L_x_1468) ;  /* 0xfffffffc00f09947 */ /* 0x002fea000383ffff */
[----:B------:R-:W-:Y:S05]  /*25170*/  BRA `(.L_x_1559) ;  /* 0xffffffdc00fc7947 */ /* 0x000fea000383ffff */
.L_x_1469:
[----:B-1----:R1:W2:Y:S02]  /*25180*/  SYNCS.PHASECHK.TRANS64.TRYWAIT P1, [R3+URZ], R0 ;  /* 0x00000000030075a7 */ /* 0x0022a4000802017f */
[----:B--2---:R-:W-:Y:S05]  /*25190*/  @!P1 NANOSLEEP.SYNCS 0x989680 ;  /* 0x009896800000995d */ /* 0x004fea0003900000 */
[----:B------:R-:W2:Y:S02]  /*251a0*/  @!P1 SYNCS.PHASECHK.TRANS64 P1, [R3+URZ], R0 ;  /* 0x00000000030095a7 */ /* 0x000ea4000802007f */
[----:B--2---:R-:W-:Y:S05]  /*251b0*/  @!P1 BRA `(.L_x_1469) ;  /* 0xfffffffc00f09947 */ /* 0x004fea000383ffff */
[----:B------:R-:W-:Y:S05]  /*251c0*/  BRA `(.L_x_1560) ;  /* 0xffffffdc00f07947 */ /* 0x000fea000383ffff */
.L_x_1471:
[----:B-1----:R1:W2:Y:S02]  /*251d0*/  SYNCS.PHASECHK.TRANS64.TRYWAIT P1, [R3+URZ+0x19c60], R2 ;  /* 0x019c6002030075a7 */ /* 0x0022a4000802017f */
[----:B--2---:R-:W-:Y:S05]  /*251e0*/  @!P1 NANOSLEEP.SYNCS 0x989680 ;  /* 0x009896800000995d */ /* 0x004fea0003900000 */
[----:B------:R-:W2:Y:S02]  /*251f0*/  @!P1 SYNCS.PHASECHK.TRANS64 P1, [R3+URZ+0x19c60], R2 ;  /* 0x019c6002030095a7 */ /* 0x000ea4000802007f */
[----:B--2---:R-:W-:Y:S05]  /*25200*/  @!P1 BRA `(.L_x_1471) ;  /* 0xfffffffc00f09947 */ /* 0x004fea000383ffff */
[----:B------:R-:W-:Y:S05]  /*25210*/  BRA `(.L_x_1561) ;  /* 0xffffffdc00f07947 */ /* 0x000fea000383ffff */
.L_x_1473:
[----:B--2---:R2:W3:Y:S02]  /*25220*/  SYNCS.PHASECHK.TRANS64.TRYWAIT P1, [R5+URZ+0x19c60], R0 ;  /* 0x019c6000050075a7 */ /* 0x0044e4000802017f */
[----:B---3--:R-:W-:Y:S05]  /*25230*/  @!P1 NANOSLEEP.SYNCS 0x989680 ;  /* 0x009896800000995d */ /* 0x008fea0003900000 */
[----:B------:R-:W3:Y:S02]  /*25240*/  @!P1 SYNCS.PHASECHK.TRANS64 P1, [R5+URZ+0x19c60], R0 ;  /* 0x019c6000050095a7 */ /* 0x000ee4000802007f */
[----:B---3--:R-:W-:Y:S05]  /*25250*/  @!P1 BRA `(.L_x_1473) ;  /* 0xfffffffc00f09947 */ /* 0x008fea000383ffff */
[----:B------:R-:W-:Y:S05]  /*25260*/  BRA `(.L_x_1562) ;  /* 0xffffffdc00f07947 */ /* 0x000fea000383ffff */
.L_x_1475:
[----:B---3--:R3:W4:Y:S02]  /*25270*/  SYNCS.PHASECHK.TRANS64.TRYWAIT P0, [R3+URZ+0x19c80], R2 ;  /* 0x019c8002030075a7 */ /* 0x008724000800017f */
[----:B----4-:R-:W-:Y:S05]  /*25280*/  @!P0 NANOSLEEP.SYNCS 0x989680 ;  /* 0x009896800000895d */ /* 0x010fea0003900000 */
[----:B------:R-:W4:Y:S02]  /*25290*/  @!P0 SYNCS.PHASECHK.TRANS64 P0, [R3+URZ+0x19c80], R2 ;  /* 0x019c8002030085a7 */ /* 0x000f24000800007f */
[----:B----4-:R-:W-:Y:S05]  /*252a0*/  @!P0 BRA `(.L_x_1475) ;  /* 0xfffffffc00f08947 */ /* 0x010fea000383ffff */
[----:B------:R-:W-:Y:S05]  /*252b0*/  BRA `(.L_x_1476) ;  /* 0xffffffdc00ec7947 */ /* 0x000fea000383ffff */
.L_x_1563:
        /* <DEDUP_REMOVED lines=12> */
.L_x_2281:


//--------------------- .text._ZN7cutlass13device_kernelIN5flash11enable_sm90INS1_16FlashAttnFwdSm90INS1_25CollectiveMainloopFwdSm90ILi2EN4cute5tupleIJNS5_1CILi1EEES8_S8_EEENS6_IJNS7_ILi192EEENS7_ILi128EEENS7_ILi96EEEEEELi96ENS_12float_e4m3_tEfNS_4arch4Sm90ELb1ELb0ELb0ELb0ELb0ELb0ELb0ELb1ELb1ELb1ELb1ELb0EEENS1_21CollectiveEpilogueFwdINS6_IJSA_SC_SB_EEES9_NS_10bfloat16_tESG_Li384ELb0ELb1ELb1ELb1EEENS1_19SingleTileSchedulerILb0ELb1ELb1ELi192EEEEEEEEEvNT_6ParamsE --------------------------
	.section	.text._ZN7cutlass13device_kernelIN5flash11enable_sm90INS1_16FlashAttnFwdSm90INS1_25CollectiveMainloopFwdSm90ILi2EN4cute5tupleIJNS5_1CILi1EEES8_S8_EEENS6_IJNS7_ILi192EEENS7_ILi128EEENS7_ILi96EEEEEELi96ENS_12float_e4m3_tEfNS_4arch4Sm90ELb1ELb0ELb0ELb0ELb0ELb0ELb0ELb1ELb1ELb1ELb1ELb0EEENS1_21CollectiveEpilogueFwdINS6_IJSA_SC_SB_EEES9_NS_10bfloat16_tESG_Li384ELb0ELb1ELb1ELb1EEENS1_19SingleTileSchedulerILb0ELb1ELb1ELi192EEEEEEEEEvNT_6ParamsE,"ax",@progbits
	.align	128
.text._ZN7cutlass13device_kernelIN5flash11enable_sm90INS1_16FlashAttnFwdSm90INS1_25CollectiveMainloopFwdSm90ILi2EN4cute5tupleIJNS5_1CILi1EEES8_S8_EEENS6_IJNS7_ILi192EEENS7_ILi128EEENS7_ILi96EEEEEELi96ENS_12float_e4m3_tEfNS_4arch4Sm90ELb1ELb0ELb0ELb0ELb0ELb0ELb0ELb1ELb1ELb1ELb1ELb0EEENS1_21CollectiveEpilogueFwdINS6_IJSA_SC_SB_EEES9_NS_10bfloat16_tESG_Li384ELb0ELb1ELb1ELb1EEENS1_19SingleTileSchedulerILb0ELb1ELb1ELi192EEEEEEEEEvNT_6ParamsE:
        .type           _ZN7cutlass13device_kernelIN5flash11enable_sm90INS1_16FlashAttnFwdSm90INS1_25CollectiveMainloopFwdSm90ILi2EN4cute5tupleIJNS5_1CILi1EEES8_S8_EEENS6_IJNS7_ILi192EEENS7_ILi128EEENS7_ILi96EEEEEELi96ENS_12float_e4m3_tEfNS_4arch4Sm90ELb1ELb0ELb0ELb0ELb0ELb0ELb0ELb1ELb1ELb1ELb1ELb0EEENS1_21CollectiveEpilogueFwdINS6_IJSA_SC_SB_EEES9_NS_10bfloat16_tESG_Li384ELb0ELb1ELb1ELb1EEENS1_19SingleTileSchedulerILb0ELb1ELb1ELi192EEEEEEEEEvNT_6ParamsE,@function
        .size           _ZN7cutlass13device_kernelIN5flash11enable_sm90INS1_16FlashAttnFwdSm90INS1_25CollectiveMainloopFwdSm90ILi2EN4cute5tupleIJNS5_1CILi1EEES8_S8_EEENS6_IJNS7_ILi192EEENS7_ILi128EEENS7_ILi96EEEEEELi96ENS_12float_e4m3_tEfNS_4arch4Sm90ELb1ELb0ELb0ELb0ELb0ELb0ELb0ELb1ELb1ELb1ELb1ELb0EEENS1_21CollectiveEpilogueFwdINS6_IJSA_SC_SB_EEES9_NS_10bfloat16_tESG_Li384ELb0ELb1ELb1ELb1EEENS1_19SingleTileSchedulerILb0ELb1ELb1ELi192EEEEEEEEEvNT_6ParamsE,(.L_x_2282 - _ZN7cutlass13device_kernelIN5flash11enable_sm90INS1_16FlashAttnFwdSm90INS1_25CollectiveMainloopFwdSm90ILi2EN4cute5tupleIJNS5_1CILi1EEES8_S8_EEENS6_IJNS7_ILi192EEENS7_ILi128EEENS7_ILi96EEEEEELi96ENS_12float_e4m3_tEfNS_4arch4Sm90ELb1ELb0ELb0ELb0ELb0ELb0ELb0ELb1ELb1ELb1ELb1ELb0EEENS1_21CollectiveEpilogueFwdINS6_IJSA_SC_SB_EEES9_NS_10bfloat16_tESG_Li384ELb0ELb1ELb1ELb1EEENS1_19SingleTileSchedulerILb0ELb1ELb1ELi192EEEEEEEEEvNT_6ParamsE)
        .other          _ZN7cutlass13device_kernelIN5flash11enable_sm90INS1_16FlashAttnFwdSm90INS1_25CollectiveMainloopFwdSm90ILi2EN4cute5tupleIJNS5_1CILi1EEES8_S8_EEENS6_IJNS7_ILi192EEENS7_ILi128EEENS7_ILi96EEEEEELi96ENS_12float_e4m3_tEfNS_4arch4Sm90ELb1ELb0ELb0ELb0ELb0ELb0ELb0ELb1ELb1ELb1ELb1ELb0EEENS1_21CollectiveEpilogueFwdINS6_IJSA_SC_SB_EEES9_NS_10bfloat16_tESG_Li384ELb0ELb1ELb1ELb1EEENS1_19SingleTileSchedulerILb0ELb1ELb1ELi192EEEEEEEEEvNT_6ParamsE,@"STO_CUDA_ENTRY STV_DEFAULT"
_ZN7cutlass13device_kernelIN5flash11enable_sm90INS1_16FlashAttnFwdSm90INS1_25CollectiveMainloopFwdSm90ILi2EN4cute5tupleIJNS5_1CILi1EEES8_S8_EEENS6_IJNS7_ILi192EEENS7_ILi128EEENS7_ILi96EEEEEELi96ENS_12float_e4m3_tEfNS_4arch4Sm90ELb1ELb0ELb0ELb0ELb0ELb0ELb0ELb1ELb1ELb1ELb1ELb0EEENS1_21CollectiveEpilogueFwdINS6_IJSA_SC_SB_EEES9_NS_10bfloat16_tESG_Li384ELb0ELb1ELb1ELb1EEENS1_19SingleTileSchedulerILb0ELb1ELb1ELi192EEEEEEEEEvNT_6ParamsE:
        /* <DEDUP_REMOVED lines=17> */
.L_x_1565:
[----:B------:R-:W-:Y:S05]  /*0110*/  BSYNC B0 ;  /* 0x0000000000007941 */ /* 0x000fea0003800000 */
.L_x_1564:
        /* <DEDUP_REMOVED lines=41> */
.L_x_1566:
        /* <DEDUP_REMOVED lines=22> */
.L_x_1567:
        /* <DEDUP_REMOVED lines=18> */
.L_x_1568:
        /* <DEDUP_REMOVED lines=22> */
.L_x_1569:
        /* <DEDUP_REMOVED lines=22> */
.L_x_1570:
        /* <DEDUP_REMOVED lines=9> */
.L_x_1573:
        /* <DEDUP_REMOVED lines=28> */
[----:B------:R-:W0:Y:S01]  /*0b40*/  S2UR UR46, SR_CTAID.X ;  /* 0x00000000002e79c3 */ /* 0x000e220000002500 */
[----:B------:R-:W-:Y:S01]  /*0b50*/  PLOP3.LUT P1, PT, PT, PT, UP1, 0x80, 0x0 ;  /* 0x000000000000781c */ /* 0x000fe20003f2f018 */
[----:B------:R-:W-:Y:S02]  /*0b60*/  ULDC UR37, c[0x0][0x424] ;  /* 0x0001090000257ab9 */ /* 0x000fe40000000800 */
[----:B------:R-:W-:Y:S02]  /*0b70*/  @UP0 ULDC.64 UR12, c[0x0][0x9a8] ;  /* 0x00026a00000c0ab9 */ /* 0x000fe40000000a00 */
[----:B------:R-:W-:Y:S01]  /*0b80*/  @UP1 ULDC.64 UR16, c[0x0][0x9b8] ;  /* 0x00026e0000101ab9 */ /* 0x000fe20000000a00 */
[----:B------:R-:W-:Y:S02]  /*0b90*/  @UP0 UIMAD UR5, UR40, UR12, URZ ;  /* 0x0000000c280502a4 */ /* 0x000fe4000f8e023f */
[----:B------:R-:W-:-:S02]  /*0ba0*/  @UP1 UIMAD UR15, UR40, UR16, URZ ;  /* 0x00000010280f12a4 */ /* 0x000fc4000f8e023f */
[----:B------:R-:W-:Y:S02]  /*0bb0*/  @UP0 UIMAD UR14, UR39, UR13, UR5 ;  /* 0x0000000d270e02a4 */ /* 0x000fe4000f8e0205 */
[----:B------:R-:W-:Y:S02]  /*0bc0*/  @UP0 UIMAD.WIDE.U32 UR10, UR39, UR12, URZ ;  /* 0x0000000c270a02a5 */ /* 0x000fe4000f8e003f */
[----:B------:R-:W-:Y:S02]  /*0bd0*/  @UP0 USHF.R.S32.HI UR5, URZ, 0x1f, UR36 ;  /* 0x0000001f3f050899 */ /* 0x000fe40008011424 */
[----:B------:R-:W-:Y:S02]  /*0be0*/  @UP1 UIMAD.WIDE.U32 UR12, UR39, UR16, URZ ;  /* 0x00000010270c12a5 */ /* 0x000fe4000f8e003f */
        /* <DEDUP_REMOVED lines=20> */
[----:B------:R-:W-:Y:S01]  /*0d30*/  ULDC UR5, c[0x0][0x448] ;  /* 0x0001120000057ab9 */ /* 0x000fe20000000800 */
[----:B------:R-:W-:Y:S01]  /*0d40*/  IMAD.U32 R3, RZ, RZ, UR7 ;  /* 0x00000007ff037e24 */ /* 0x000fe2000f8e00ff */
[----:B0-----:R-:W-:Y:S01]  /*0d50*/  UIMAD UR46, UR46, 0xc0, URZ ;  /* 0x000000c02e2e78a4 */ /* 0x001fe2000f8e023f */
[----:B------:R-:W-:Y:S01]  /*0d60*/  IMAD.U32 R7, RZ, RZ, UR9 ;  /* 0x00000009ff077e24 */ /* 0x000fe2000f8e00ff */
[----:B------:R-:W-:Y:S02]  /*0d70*/  UISETP.NE.AND UP1, UPT, UR5, 0x1, UPT ;  /* 0x000000010500788c */ /* 0x000fe4000bf25270 */
[----:B------:R-:W2:Y:S01]  /*0d80*/  @P0 LDG.E R5, desc[UR44][R2.64] ;  /* 0x0000002c02050981 */ /* 0x000ea2000c1e1900 */
[----:B------:R-:W-:Y:S01]  /*0d90*/  ULDC.64 UR6, c[0x0][0x418] ;  /* 0x0001060000067ab9 */ /* 0x000fe20000000a00 */
[----:B------:R-:W-:Y:S01]  /*0da0*/  ULDC UR8, c[0x0][0x288] ;  /* 0x0000a20000087ab9 */ /* 0x000fe20000000800 */
[----:B------:R-:W-:Y:S01]  /*0db0*/  ULDC UR9, c[0x0][0x2f0] ;  /* 0x0000bc0000097ab9 */ /* 0x000fe20000000800 */
[----:B------:R-:W2:Y:S01]  /*0dc0*/  @P1 LDG.E R0, desc[UR44][R6.64] ;  /* 0x0000002c06001981 */ /* 0x000ea2000c1e1900 */
[----:B------:R-:W-:-:S02]  /*0dd0*/  UISETP.NE.U32.AND UP0, UPT, UR6, URZ, UPT ;  /* 0x0000003f0600728c */ /* 0x000fc4000bf05070 */
[----:B------:R-:W-:Y:S02]  /*0de0*/  UIADD3 UR8, -UR8, 0x80, URZ ;  /* 0x0000008008087890 */ /* 0x000fe4000fffe13f */
[----:B------:R-:W-:Y:S02]  /*0df0*/  UISETP.NE.AND.EX UP0, UPT, UR7, URZ, UPT, UP0 ;  /* 0x0000003f0700728c */ /* 0x000fe4000bf05300 */
[----:B------:R-:W-:Y:S01]  /*0e00*/  @UP1 UIADD3 UR6, UR46, 0xbf, URZ ;  /* 0x000000bf2e061890 */ /* 0x000fe2000fffe03f */
[----:B------:R-:W-:Y:S01]  /*0e10*/  @UP1 ULDC UR7, c[0x0][0x44c] ;  /* 0x0001130000071ab9 */ /* 0x000fe20000000800 */
[----:B------:R-:W-:Y:S02]  /*0e20*/  USEL UR37, UR37, 0x1, UP0 ;  /* 0x0000000125257887 */ /* 0x000fe40008000000 */
[----:B------:R-:W-:Y:S01]  /*0e30*/  UIMAD.WIDE.U32 UR6, UR6, UR7, URZ ;  /* 0x00000007060672a5 */ /* 0x000fe2000f8e003f */
[----:B------:R-:W-:Y:S01]  /*0e40*/  @UP1 ULDC UR10, c[0x0][0x450] ;  /* 0x00011400000a1ab9 */ /* 0x000fe20000000800 */
[----:B------:R-:W-:-:S02]  /*0e50*/  UIADD3 UR5, UR46, 0xbf, URZ ;  /* 0x000000bf2e057890 */ /* 0x000fc4000fffe03f */
[----:B------:R-:W-:Y:S02]  /*0e60*/  UIMAD UR8, UR37, UR9, UR8 ;  /* 0x00000009250872a4 */ /* 0x000fe4000f8e0208 */
[----:B------:R-:W-:Y:S02]  /*0e70*/  @UP1 USHF.R.U32.HI UR5, URZ, UR10, UR7 ;  /* 0x0000000a3f051299 */ /* 0x000fe40008011607 */
[----:B------:R-:W-:Y:S02]  /*0e80*/  UIMAD UR6, UR37, UR9, 0x7f ;  /* 0x0000007f250674a4 */ /* 0x000fe4000f8e0209 */
[----:B------:R-:W-:Y:S02]  /*0e90*/  UIADD3 UR8, UR8, UR5, URZ ;  /* 0x0000000508087290 */ /* 0x000fe4000fffe03f */
[----:B------:R-:W-:Y:S02]  /*0ea0*/  USHF.R.S32.HI UR5, URZ, 0x1f, UR6 ;  /* 0x0000001f3f057899 */ /* 0x000fe40008011406 */
[----:B------:R-:W-:-:S02]  /*0eb0*/  USHF.R.S32.HI UR7, URZ, 0x1f, UR8 ;  /* 0x0000001f3f077899 */ /* 0x000fc40008011408 */
[----:B------:R-:W-:Y:S02]  /*0ec0*/  ULEA.HI UR5, UR5, UR6, URZ, 0x7 ;  /* 0x0000000605057291 */ /* 0x000fe4000f8f383f */
[----:B------:R-:W-:Y:S02]  /*0ed0*/  ULEA.HI UR7, UR7, UR8, URZ, 0x7 ;  /* 0x0000000807077291 */ /* 0x000fe4000f8f383f */
[----:B------:R-:W-:Y:S02]  /*0ee0*/  USHF.R.S32.HI UR5, URZ, 0x7, UR5 ;  /* 0x000000073f057899 */ /* 0x000fe40008011405 */
[----:B------:R-:W-:Y:S02]  /*0ef0*/  USHF.R.S32.HI UR7, URZ, 0x7, UR7 ;  /* 0x000000073f077899 */ /* 0x000fe40008011407 */
[----:B------:R-:W-:Y:S02]  /*0f00*/  USHF.R.U32.HI UR10, URZ, 0x10, UR4 ;  /* 0x000000103f0a7899 */ /* 0x000fe40008011604 */
[----:B------:R-:W-:-:S02]  /*0f10*/  UISETP.LT.AND UP0, UPT, UR5, UR7, UPT ;  /* 0x000000070500728c */ /* 0x000fc4000bf01270 */
[----:B------:R-:W-:Y:S02]  /*0f20*/  ULOP3.LUT UR38, UR4, 0xffff, URZ, 0xc0, !UPT ;  /* 0x0000ffff04267892 */ /* 0x000fe4000f8ec03f */
[----:B------:R-:W-:Y:S02]  /*0f30*/  USEL UR9, UR5, UR7, UP0 ;  /* 0x0000000705097287 */ /* 0x000fe40008000000 */
[----:B------:R-:W-:Y:S02]  /*0f40*/  UISETP.NE.AND UP0, UPT, UR10, URZ, UPT ;  /* 0x0000003f0a00728c */ /* 0x000fe4000bf05270 */
[----:B------:R-:W-:Y:S01]  /*0f50*/  UISETP.GE.AND UP1, UPT, UR9, 0x1, UPT ;  /* 0x000000010900788c */ /* 0x000fe2000bf26270 */
[----:B------:R-:W-:Y:S01]  /*0f60*/  ULDC UR11, c[0x0][0x988] ;  /* 0x00026200000b7ab9 */ /* 0x000fe20000000800 */
[----:B------:R-:W-:-:S04]  /*0f70*/  UMOV UR4, URZ ;  /* 0x0000003f00047c82 */ /* 0x000fc80008000000 */
[----:B------:R-:W-:-:S03]  /*0f80*/  PLOP3.LUT P0, PT, PT, PT, UP1, 0x80, 0x0 ;  /* 0x000000000000781c */ /* 0x000fc60003f0f018 */
[----:B------:R-:W-:Y:S01]  /*0f90*/  @!UP0 ULDC UR10, c[0x0][0x9f0] ;  /* 0x00027c00000a8ab9 */ /* 0x000fe20000000800 */
[----:B--2---:R-:W-:-:S09]  /*0fa0*/  FMUL.FTZ R0, R5, R0 ;  /* 0x0000000005007220 */ /* 0x004fd20000410000 */
[----:B------:R-:W-:Y:S05]  /*0fb0*/  @!P0 BRA `(.L_x_1575) ;  /* 0x0000000000848947 */ /* 0x000fea0003800000 */
[----:B------:R-:W-:Y:S01]  /*0fc0*/  IMAD.U32 R4, RZ, RZ, UR10 ;  /* 0x0000000aff047e24 */ /* 0x000fe2000f8e00ff */
[----:B------:R-:W-:Y:S01]  /*0fd0*/  UIADD3 UR6, UR10, -0x1, UR9 ;  /* 0xffffffff0a067890 */ /* 0x000fe2000fffe009 */
[----:B------:R-:W-:-:S03]  /*0fe0*/  UMOV UR4, URZ ;  /* 0x0000003f00047c82 */ /* 0x000fc60008000000 */
        /* <DEDUP_REMOVED lines=30> */
.L_x_1575:
[----:B------:R-:W-:Y:S01]  /*11d0*/  UIMAD UR38, UR38, UR4, URZ ;  /* 0x00000004262672a4 */ /* 0x000fe2000f8e023f */
[----:B------:R-:W-:Y:S02]  /*11e0*/  IMAD.U32 R2, RZ, RZ, UR9 ;  /* 0x00000009ff027e24 */ /* 0x000fe4000f8e00ff */
[----:B------:R-:W-:Y:S01]  /*11f0*/  FMUL.FTZ R0, R0, UR11 ;  /* 0x0000000b00007c20 */ /* 0x000fe20008410000 */
[----:B------:R-:W-:Y:S01]  /*1200*/  IMAD.U32 R3, RZ, RZ, UR4 ;  /* 0x00000004ff037e24 */ /* 0x000fe2000f8e00ff */
[----:B------:R-:W-:Y:S01]  /*1210*/  PLOP3.LUT P0, PT, PT, PT, PT, 0x80, 0x0 ;  /* 0x000000000000781c */ /* 0x000fe20003f0f070 */
[----:B------:R-:W-:Y:S01]  /*1220*/  VIADD R16, R28, 0xffffff80 ;  /* 0xffffff801c107836 */ /* 0x000fe20000000000 */
[----:B------:R-:W-:Y:S02]  /*1230*/  CS2R R14, SRZ ;  /* 0x00000000000e7805 */ /* 0x000fe4000001ff00 */
[----:B------:R-:W-:Y:S02]  /*1240*/  R2UR UR43, R0 ;  /* 0x00000000002b72ca */ /* 0x000fe400000e0000 */
[----:B------:R-:W-:-:S02]  /*1250*/  CS2R R4, SRZ ;  /* 0x0000000000047805 */ /* 0x000fc4000001ff00 */
[----:B------:R-:W-:Y:S02]  /*1260*/  VIADDMNMX R2, R3, UR38, R2, PT ;  /* 0x0000002603027c46 */ /* 0x000fe4000b800102 */
[----:B------:R-:W-:Y:S02]  /*1270*/  CS2R R94, SRZ ;  /* 0x00000000005e7805 */ /* 0x000fe4000001ff00 */
[----:B------:R-:W-:Y:S01]  /*1280*/  CS2R R90, SRZ ;  /* 0x00000000005a7805 */ /* 0x000fe2000001ff00 */
[----:B------:R-:W-:Y:S01]  /*1290*/  IMAD.MOV.U32 R93, RZ, RZ, RZ ;  /* 0x000000ffff5d7224 */ /* 0x000fe200078e00ff */
[----:B------:R-:W-:Y:S02]  /*12a0*/  R2UR UR47, R2 ;  /* 0x00000000022f72ca */ /* 0x000fe400000e0000 */
        /* <DEDUP_REMOVED lines=12> */
[----:B------:R-:W-:Y:S01]  /*1370*/  UISETP.GT.AND UP0, UPT, UR47, UR38, UPT ;  /* 0x000000262f00728c */ /* 0x000fe2000bf04270 */
[----:B------:R-:W-:Y:S01]  /*1380*/  IMAD.MOV.U32 R58, RZ, RZ, RZ ;  /* 0x000000ffff3a7224 */ /* 0x000fe200078e00ff */
[----:B------:R-:W-:Y:S01]  /*1390*/  CS2R R114, SRZ ;  /* 0x0000000000727805 */ /* 0x000fe2000001ff00 */
[----:B------:R-:W-:Y:S01]  /*13a0*/  IMAD.MOV.U32 R17, RZ, RZ, RZ ;  /* 0x000000ffff117224 */ /* 0x000fe200078e00ff */
[----:B------:R-:W-:Y:S01]  /*13b0*/  CS2R R124, SRZ ;  /* 0x00000000007c7805 */ /* 0x000fe2000001ff00 */
[----:B------:R-:W-:Y:S01]  /*13c0*/  IMAD.MOV.U32 R117, RZ, RZ, RZ ;  /* 0x000000ffff757224 */ /* 0x000fe200078e00ff */
        /* <DEDUP_REMOVED lines=10> */
[----:B------:R-:W-:Y:S02]  /*1470*/  IMAD.MOV.U32 R22, RZ, RZ, RZ ;  /* 0x000000ffff167224 */ /* 0x000fe400078e00ff */
[----:B------:R-:W-:Y:S05]  /*1480*/  @!P1 BRA `(.L_x_1576) ;  /* 0x00000070006c9947 */ /* 0x000fea0003800000 */
        /* <DEDUP_REMOVED lines=34> */
.L_x_1577:
[----:B------:R-:W-:-:S04]  /*16b0*/  SHF.L.U32 R0, RZ, 0x1f, RZ ;  /* 0x0000001fff007819 */ /* 0x000fc800000006ff */
[----:B------:R-:W0:Y:S02]  /*16c0*/  SYNCS.PHASECHK.TRANS64.TRYWAIT P0, [UR42+0x17000], R0 ;  /* 0x01700000ff0075a7 */ /* 0x000e24000800016a */
[----:B0-----:R-:W-:Y:S05]  /*16d0*/  @!P0 BRA `(.L_x_1578) ;  /* 0x000000c400388947 */ /* 0x001fea0003800000 */
.L_x_1674:
[----:B------:R-:W-:-:S06]  /*16e0*/  ULOP3.LUT UR4, UR41, 0x1, URZ, 0xfc, !UPT ;  /* 0x0000000129047892 */ /* 0x000fcc000f8efc3f */
[----:B------:R-:W-:-:S05]  /*16f0*/  IMAD.U32 R2, RZ, RZ, UR4 ;  /* 0x00000004ff027e24 */ /* 0x000fca000f8e00ff */
[----:B------:R-:W-:-:S13]  /*1700*/  ISETP.NE.AND P0, PT, R2, 0x3, PT ;  /* 0x000000030200780c */ /* 0x000fda0003f05270 */
[----:B------:R-:W-:Y:S05]  /*1710*/  @!P0 BRA `(.L_x_1579) ;  /* 0x0000000000048947 */ /* 0x000fea0003800000 */
[----:B------:R-:W-:Y:S01]  /*1720*/  BPT.TRAP 0x1 ;  /* 0x000000040000795c */ /* 0x000fe20000300000 */
.L_x_1579:
[----:B------:R1:W2:Y:S01]  /*1730*/  SYNCS.PHASECHK.TRANS64.TRYWAIT P2, [UR42+0x17030], R0 ;  /* 0x01703000ff0075a7 */ /* 0x0002a2000804016a */
[----:B------:R-:W-:Y:S05]  /*1740*/  @!P0 BRA `(.L_x_1580) ;  /* 0x0000000000048947 */ /* 0x000fea0003800000 */
[----:B------:R-:W-:Y:S01]  /*1750*/  BPT.TRAP 0x1 ;  /* 0x000000040000795c */ /* 0x000fe20000300000 */
.L_x_1580:
[----:B------:R-:W-:Y:S01]  /*1760*/  IMAD.U32 R4, RZ, RZ, UR48 ;  /* 0x00000030ff047e24 */ /* 0x000fe2000f8e00ff */
[----:B------:R-:W-:-:S04]  /*1770*/  ISETP.NE.AND P1, PT, R27, RZ, PT ;  /* 0x000000ff1b00720c */ /* 0x000fc80003f25270 */
[----:B------:R-:W-:Y:S01]  /*1780*/  LOP3.LUT R4, R4, 0x10000, RZ, 0xfc, !PT ;  /* 0x0001000004047812 */ /* 0x000fe200078efcff */
[----:B--2---:R-:W-:Y:S08]  /*1790*/  @P2 BRA `(.L_x_1581) ;  /* 0x0000000000082947 */ /* 0x004ff00003800000 */
[----:B------:R-:W2:Y:S02]  /*17a0*/  SYNCS.PHASECHK.TRANS64.TRYWAIT P2, [UR42+0x17030], R0 ;  /* 0x01703000ff0075a7 */ /* 0x000ea4000804016a */
[----:B--2---:R-:W-:Y:S05]  /*17b0*/  @!P2 BRA `(.L_x_1582) ;  /* 0x000000c40018a947 */ /* 0x004fea0003800000 */
.L_x_1581:
        /* <DEDUP_REMOVED lines=38> */
[----:B------:R-:W-:Y:S01]  /*1a20*/  IMAD.U32 R23, RZ, RZ, UR43 ;  /* 0x0000002bff177e24 */ /* 0x000fe2000f8e00ff */
[----:B------:R-:W-:Y:S01]  /*1a30*/  SHF.R.S32.HI R6, RZ, 0x5, R6 ;  /* 0x00000005ff067819 */ /* 0x000fe20000011406 */
[----:B------:R-:W0:Y:S01]  /*1a40*/  S2UR UR21, SR_CgaCtaId ;  /* 0x00000000001579c3 */ /* 0x000e220000008800 */
[----:B------:R-:W-:-:S02]  /*1a50*/  LEA.HI R7, R7, R0, RZ, 0x3 ;  /* 0x0000000007077211 */ /* 0x000fc400078f18ff */
[----:B------:R-:W-:Y:S02]  /*1a60*/  CS2R R88, SRZ ;  /* 0x0000000000587805 */ /* 0x000fe4000001ff00 */
[----:B------:R-:W-:Y:S01]  /*1a70*/  LEA R9, R6, UR46, 0x4 ;  /* 0x0000002e06097c11 */ /* 0x000fe2000f8e20ff */
[----:B------:R-:W-:Y:S01]  /*1a80*/  @UP0 ULDC UR4, c[0x0][0x44c] ;  /* 0x0001130000040ab9 */ /* 0x000fe20000000800 */
[----:B------:R-:W-:Y:S01]  /*1a90*/  LOP3.LUT R7, R7, 0xfffffff8, RZ, 0xc0, !PT ;  /* 0xfffffff807077812 */ /* 0x000fe200078ec0ff */
[----:B------:R-:W-:Y:S01]  /*1aa0*/  @UP0 ULDC UR5, c[0x0][0x450] ;  /* 0x0001140000050ab9 */ /* 0x000fe20000000800 */
[----:B------:R-:W-:Y:S02]  /*1ab0*/  LEA.HI R6, R17, R17, RZ, 0x1 ;  /* 0x0000001111067211 */ /* 0x000fe400078f08ff */
[----:B------:R-:W-:Y:S02]  /*1ac0*/  CS2R R90, SRZ ;  /* 0x00000000005a7805 */ /* 0x000fe4000001ff00 */
[----:B------:R-:W-:-:S02]  /*1ad0*/  IADD3 R7, R9, R0, -R7 ;  /* 0x0000000009077210 */ /* 0x000fc40007ffe807 */
[----:B------:R-:W-:Y:S02]  /*1ae0*/  CS2R R92, SRZ ;  /* 0x00000000005c7805 */ /* 0x000fe4000001ff00 */
[----:B------:R-:W-:Y:S02]  /*1af0*/  LOP3.LUT R6, R6, 0x1ffffffe, RZ, 0xc0, !PT ;  /* 0x1ffffffe06067812 */ /* 0x000fe400078ec0ff */
[----:B------:R-:W-:Y:S02]  /*1b00*/  CS2R R94, SRZ ;  /* 0x00000000005e7805 */ /* 0x000fe4000001ff00 */
[----:B------:R-:W-:Y:S01]  /*1b10*/  PLOP3.LUT P2, PT, PT, PT, UP0, 0x80, 0x0 ;  /* 0x000000000000781c */ /* 0x000fe20003f4f008 */
[----:B------:R-:W-:Y:S01]  /*1b20*/  IMAD R7, R8, 0x40, R7 ;  /* 0x0000004008077824 */ /* 0x000fe200078e0207 */
[----:B------:R-:W-:Y:S01]  /*1b30*/  LOP3.LUT R2, R2, 0x7ffffffc, RZ, 0xc0, !PT ;  /* 0x7ffffffc02027812 */ /* 0x000fe200078ec0ff */
[----:B------:R-:W-:Y:S01]  /*1b40*/  IMAD.IADD R6, R17, 0x1, -R6 ;  /* 0x0000000111067824 */ /* 0x000fe200078e0a06 */
[----:B------:R-:W-:-:S02]  /*1b50*/  CS2R R96, SRZ ;  /* 0x0000000000607805 */ /* 0x000fc4000001ff00 */
[----:B------:R-:W-:Y:S02]  /*1b60*/  CS2R R98, SRZ ;  /* 0x0000000000627805 */ /* 0x000fe4000001ff00 */
[----:B------:R-:W-:Y:S01]  /*1b70*/  CS2R R100, SRZ ;  /* 0x0000000000647805 */ /* 0x000fe2000001ff00 */
[----:B------:R-:W-:Y:S01]  /*1b80*/  IMAD R6, R6, 0x8, R7 ;  /* 0x0000000806067824 */ /* 0x000fe200078e0207 */
[----:B------:R-:W-:Y:S01]  /*1b90*/  CS2R R102, SRZ ;  /* 0x0000000000667805 */ /* 0x000fe2000001ff00 */
[----:B------:R-:W-:Y:S01]  /*1ba0*/  IMAD.IADD R7, R3, 0x1, -R2 ;  /* 0x0000000103077824 */ /* 0x000fe200078e0a02 */
[----:B------:R-:W-:Y:S01]  /*1bb0*/  CS2R R104, SRZ ;  /* 0x0000000000687805 */ /* 0x000fe2000001ff00 */
[----:B------:R-:W-:Y:S01]  /*1bc0*/  IMAD.MOV.U32 R8, RZ, RZ, R6 ;  /* 0x000000ffff087224 */ /* 0x000fe200078e0006 */
[----:B------:R-:W-:Y:S01]  /*1bd0*/  CS2R R106, SRZ ;  /* 0x00000000006a7805 */ /* 0x000fe2000001ff00 */
[----:B------:R-:W-:Y:S01]  /*1be0*/  @P2 IMAD.HI.U32 R0, R6, UR4, RZ ;  /* 0x0000000406002c27 */ /* 0x000fe2000f8e00ff */
[----:B------:R-:W-:Y:S01]  /*1bf0*/  UMOV UR4, 0xffffff80 ;  /* 0xffffff8000047882 */ /* 0x000fe20000000000 */
[----:B------:R-:W-:Y:S01]  /*1c00*/  CS2R R108, SRZ ;  /* 0x00000000006c7805 */ /* 0x000fe2000001ff00 */
[----:B------:R-:W-:Y:S01]  /*1c10*/  UIMAD UR4, UR47, UR4, 0x80 ;  /* 0x000000802f0474a4 */ /* 0x000fe2000f8e0204 */
[----:B------:R-:W-:Y:S01]  /*1c20*/  IMAD.U32 R3, RZ, RZ, UR6 ;  /* 0x00000006ff037e24 */ /* 0x000fe2000f8e00ff */
[----:B------:R-:W-:Y:S01]  /*1c30*/  @P2 SHF.R.U32.HI R8, RZ, UR5, R0 ;  /* 0x00000005ff082c19 */ /* 0x000fe20008011600 */
[----:B------:R-:W-:Y:S01]  /*1c40*/  UIADD3 UR47, UR47, -0x2, URZ ;  /* 0xfffffffe2f2f7890 */ /* 0x000fe2000fffe03f */
[----:B------:R-:W-:Y:S01]  /*1c50*/  CS2R R110, SRZ ;  /* 0x00000000006e7805 */ /* 0x000fe2000001ff00 */
[----:B------:R-:W-:Y:S01]  /*1c60*/  UIADD3 UR5, UR4, 0x1, URZ ;  /* 0x0000000104057890 */ /* 0x000fe2000fffe03f */
[----:B------:R-:W-:Y:S01]  /*1c70*/  CS2R R112, SRZ ;  /* 0x0000000000707805 */ /* 0x000fe2000001ff00 */
[----:B------:R-:W1:Y:S01]  /*1c80*/  SHFL.IDX PT, R9, R8, RZ, 0x1c1f ;  /* 0x001c1fff08097589 */ /* 0x000e6200000e0000 */
[----:B------:R-:W-:Y:S01]  /*1c90*/  UIMAD UR4, UR37, UR6, UR4 ;  /* 0x00000006250472a4 */ /* 0x000fe2000f8e0204 */
[----:B------:R-:W-:Y:S01]  /*1ca0*/  CS2R R114, SRZ ;  /* 0x0000000000727805 */ /* 0x000fe2000001ff00 */
[----:B------:R-:W-:Y:S01]  /*1cb0*/  UIMAD UR6, UR37, UR6, -UR7 ;  /* 0x00000006250672a4 */ /* 0x000fe2000f8e0a07 */
[----:B------:R-:W-:Y:S01]  /*1cc0*/  IMAD.U32 R0, RZ, RZ, UR5 ;  /* 0x00000005ff007e24 */ /* 0x000fe2000f8e00ff */
[----:B------:R-:W-:-:S02]  /*1cd0*/  CS2R R116, SRZ ;  /* 0x0000000000747805 */ /* 0x000fc4000001ff00 */
[----:B------:R-:W-:Y:S01]  /*1ce0*/  CS2R R118, SRZ ;  /* 0x0000000000767805 */ /* 0x000fe2000001ff00 */
[----:B------:R-:W-:Y:S01]  /*1cf0*/  IMAD.U32 R18, RZ, RZ, UR4 ;  /* 0x00000004ff127e24 */ /* 0x000fe2000f8e00ff */
[----:B------:R-:W-:Y:S01]  /*1d00*/  @UP0 ULDC UR4, c[0x0][0x44c] ;  /* 0x0001130000040ab9 */ /* 0x000fe20000000800 */
[C---:B------:R-:W-:Y:S01]  /*1d10*/  IMAD R0, R7.reuse, -0x2, R0 ;  /* 0xfffffffe07007824 */ /* 0x040fe200078e0200 */
[----:B------:R-:W-:Y:S01]  /*1d20*/  UIMAD.WIDE.U32 UR4, UR46, UR4, URZ ;  /* 0x000000042e0472a5 */ /* 0x000fe2000f8e003f */
[----:B------:R-:W-:Y:S01]  /*1d30*/  IMAD R18, R7, -0x2, R18 ;  /* 0xfffffffe07127824 */ /* 0x000fe200078e0212 */
[----:B------:R-:W-:Y:S01]  /*1d40*/  CS2R R120, SRZ ;  /* 0x0000000000787805 */ /* 0x000fe2000001ff00 */
[----:B------:R-:W-:Y:S01]  /*1d50*/  IMAD R2, R3, UR37, R0 ;  /* 0x0000002503027c24 */ /* 0x000fe2000f8e0200 */
[----:B------:R-:W-:Y:S02]  /*1d60*/  CS2R R122, SRZ ;  /* 0x00000000007a7805 */ /* 0x000fe4000001ff00 */
[----:B------:R-:W-:-:S02]  /*1d70*/  CS2R R124, SRZ ;  /* 0x00000000007c7805 */ /* 0x000fc4000001ff00 */
[----:B------:R-:W-:Y:S01]  /*1d80*/  CS2R R126, SRZ ;  /* 0x00000000007e7805 */ /* 0x000fe2000001ff00 */
[----:B------:R-:W-:Y:S01]  /*1d90*/  VIADD R3, R2, -UR7 ;  /* 0x8000000702037c36 */ /* 0x000fe20008000000 */
[----:B------:R-:W-:Y:S02]  /*1da0*/  CS2R R128, SRZ ;  /* 0x0000000000807805 */ /* 0x000fe4000001ff00 */
[----:B------:R-:W-:Y:S02]  /*1db0*/  CS2R R130, SRZ ;  /* 0x0000000000827805 */ /* 0x000fe4000001ff00 */
[----:B------:R-:W-:Y:S02]  /*1dc0*/  CS2R R132, SRZ ;  /* 0x0000000000847805 */ /* 0x000fe4000001ff00 */
[----:B------:R-:W-:Y:S02]  /*1dd0*/  CS2R R134, SRZ ;  /* 0x0000000000867805 */ /* 0x000fe4000001ff00 */
[----:B-1----:R-:W-:-:S04]  /*1de0*/  VIADDMNMX R3, R9, R3, R18, PT ;  /* 0x0000000309037246 */ /* 0x002fc80003800112 */
[C---:B------:R-:W-:Y:S02]  /*1df0*/  ISETP.GT.AND P3, PT, R3.reuse, RZ, PT ;  /* 0x000000ff0300720c */ /* 0x040fe40003f64270 */
[C---:B------:R-:W-:Y:S02]  /*1e00*/  ISETP.GT.AND P4, PT, R3.reuse, 0x1, PT ;  /* 0x000000010300780c */ /* 0x040fe40003f84270 */
[----:B------:R-:W-:Y:S01]  /*1e10*/  ISETP.GT.AND P5, PT, R3, 0x8, PT ;  /* 0x000000080300780c */ /* 0x000fe20003fa4270 */
        /* <DEDUP_REMOVED lines=9> */
[----:B------:R-:W-:Y:S02]  /*1eb0*/  ISETP.GT.AND P3, PT, R3, 0x9, PT ;  /* 0x000000090300780c */ /* 0x000fe40003f64270 */
[----:B------:R-:W-:-:S02]  /*1ec0*/  FSEL R13, R28, -INF , P5 ;  /* 0xff8000001c0d7808 */ /* 0x000fc40002800000 */
[----:B------:R-:W-:Y:S02]  /*1ed0*/  FMNMX.FTZ R0, R11, R25, !PT ;  /* 0x000000190b007209 */ /* 0x000fe40007810000 */
[----:B------:R-:W-:Y:S02]  /*1ee0*/  ISETP.GT.AND P4, PT, R3, 0x10, PT ;  /* 0x000000100300780c */ /* 0x000fe40003f84270 */
[----:B------:R-:W-:Y:S02]  /*1ef0*/  FSEL R29, R29, -INF , P3 ;  /* 0xff8000001d1d7808 */ /* 0x000fe40001800000 */
[----:B------:R-:W-:Y:S02]  /*1f00*/  FMNMX.FTZ R0, R13, R0, !PT ;  /* 0x000000000d007209 */ /* 0x000fe40007810000 */
        /* <DEDUP_REMOVED lines=81> */
[----:B------:R-:W-:Y:S02]  /*2420*/  FSEL R85, R85, -INF , P3 ;  /* 0xff80000055557808 */ /* 0x000fe40001800000 */
[----:B------:R-:W-:-:S04]  /*2430*/  FMNMX.FTZ R0, R84, R3, !PT ;  /* 0x0000000354007209 */ /* 0x000fc80007810000 */
[----:B------:R-:W-:-:S05]  /*2440*/  FMNMX.FTZ R10, R85, R0, !PT ;  /* 0x00000000550a7209 */ /* 0x000fca0007810000 */
[----:B------:R-:W1:Y:S02]  /*2450*/  SHFL.BFLY PT, R3, R10, 0x2, 0x1f ;  /* 0x0c401f000a037f89 */ /* 0x000e6400000e0000 */
[----:B-1----:R-:W-:Y:S02]  /*2460*/  FMNMX.FTZ R14, R10, R3, !PT ;  /* 0x000000030a0e7209 */ /* 0x002fe40007810000 */
[----:B------:R-:W1:Y:S04]  /*2470*/  SHFL.IDX PT, R3, R8, 0x1, 0x1c1f ;  /* 0x003c1f0008037f89 */ /* 0x000e6800000e0000 */
[----:B------:R-:W2:Y:S01]  /*2480*/  SHFL.BFLY PT, R21, R14, 0x1, 0x1f ;  /* 0x0c201f000e157f89 */ /* 0x000ea200000e0000 */
[----:B-1----:R-:W-:Y:S01]  /*2490*/  IADD3 R3, R3, -UR7, R2 ;  /* 0x8000000703037c10 */ /* 0x002fe2000fffe002 */
[----:B------:R-:W-:-:S02]  /*24a0*/  @UP0 ULDC UR7, c[0x0][0x450] ;  /* 0x0001140000070ab9 */ /* 0x000fc40000000800 */
[----:B------:R-:W-:Y:S01]  /*24b0*/  @UP0 USHF.R.U32.HI UR46, URZ, UR7, UR5 ;  /* 0x000000073f2e0299 */ /* 0x000fe20008011605 */
[----:B--2---:R-:W-:Y:S02]  /*24c0*/  FMNMX.FTZ R0, R14, R21, !PT ;  /* 0x000000150e007209 */ /* 0x004fe40007810000 */
[----:B------:R-:W-:Y:S01]  /*24d0*/  VIMNMX R18, R18, R3, PT ;  /* 0x0000000312127248 */ /* 0x000fe20003fe0100 */
[----:B------:R-:W-:Y:S01]  /*24e0*/  UIADD3 UR6, UR6, UR46, URZ ;  /* 0x0000002e06067290 */ /* 0x000fe2000fffe03f */
[C---:B------:R-:W-:Y:S01]  /*24f0*/  FSETP.NEU.FTZ.AND P3, PT, R0.reuse, -INF , PT ;  /* 0xff8000000000780b */ /* 0x040fe20003f7d000 */
[----:B------:R-:W-:Y:S01]  /*2500*/  FFMA.FTZ R12, R0, R23, -8 ;  /* 0xc1000000000c7423 */ /* 0x000fe20000010017 */
[C---:B------:R-:W-:Y:S01]  /*2510*/  ISETP.GT.AND P4, PT, R18.reuse, 0x1, PT ;  /* 0x000000011200780c */ /* 0x040fe20003f84270 */
[----:B------:R-:W-:Y:S01]  /*2520*/  USHF.R.S32.HI UR4, URZ, 0x1f, UR6 ;  /* 0x0000001f3f047899 */ /* 0x000fe20008011406 */
[----:B------:R-:W-:Y:S01]  /*2530*/  ISETP.GT.AND P5, PT, R18, 0x8, PT ;  /* 0x000000081200780c */ /* 0x000fe20003fa4270 */
[----:B------:R-:W-:Y:S01]  /*2540*/  UMOV UR5, URZ ;  /* 0x0000003f00057c82 */ /* 0x000fe20008000000 */
[----:B------:R-:W-:Y:S01]  /*2550*/  FSEL R12, R12, RZ, P3 ;  /* 0x000000ff0c0c7208 */ /* 0x000fe20001800000 */
[----:B------:R-:W-:Y:S01]  /*2560*/  ULEA.HI UR4, UR4, UR6, URZ, 0x7 ;  /* 0x0000000604047291 */ /* 0x000fe2000f8f383f */
[----:B------:R-:W-:-:S02]  /*2570*/  ISETP.GT.AND P3, PT, R18, RZ, PT ;  /* 0x000000ff1200720c */ /* 0x000fc40003f64270 */
[----:B------:R-:W-:Y:S01]  /*2580*/  FSEL R27, R27, -INF , P4 ;  /* 0xff8000001b1b7808 */ /* 0x000fe20002000000 */
[--C-:B------:R-:W-:Y:S01]  /*2590*/  FFMA.FTZ R11, R11, UR43, -R12.reuse ;  /* 0x0000002b0b0b7c23 */ /* 0x100fe2000801080c */
[----:B------:R-:W-:Y:S01]  /*25a0*/  FSEL R26, R26, -INF , P3 ;  /* 0xff8000001a1a7808 */ /* 0x000fe20001800000 */
[--C-:B------:R-:W-:Y:S01]  /*25b0*/  FFMA.FTZ R8, R13, UR43, -R12.reuse ;  /* 0x0000002b0d087c23 */ /* 0x100fe2000801080c */
[----:B------:R-:W-:Y:S01]  /*25c0*/  ISETP.GT.AND P3, PT, R18, 0x9, PT ;  /* 0x000000091200780c */ /* 0x000fe20003f64270 */
[----:B------:R1:W-:Y:S01]  /*25d0*/  MUFU.EX2 R2, R11 ;  /* 0x0000000b00027308 */ /* 0x0003e20000000800 */
[----:B------:R-:W-:Y:S01]  /*25e0*/  FSEL R30, R30, -INF , P5 ;  /* 0xff8000001e1e7808 */ /* 0x000fe20002800000 */
[--C-:B------:R-:W-:Y:S01]  /*25f0*/  FFMA.FTZ R21, R9, UR43, -R12.reuse ;  /* 0x0000002b09157c23 */ /* 0x100fe2000801080c */
[----:B------:R-:W-:Y:S01]  /*2600*/  ISETP.GT.AND P4, PT, R18, 0x10, PT ;  /* 0x000000101200780c */ /* 0x000fe20003f84270 */
[--C-:B------:R-:W-:Y:S01]  /*2610*/  FFMA.FTZ R23, R52, UR43, -R12.reuse ;  /* 0x0000002b34177c23 */ /* 0x100fe2000801080c */
[----:B------:R-:W-:Y:S01]  /*2620*/  FSEL R31, R31, -INF , P3 ;  /* 0xff8000001f1f7808 */ /* 0x000fe20001800000 */
[--C-:B------:R-:W-:Y:S01]  /*2630*/  FFMA.FTZ R56, R56, UR43, -R12.reuse ;  /* 0x0000002b38387c23 */ /* 0x100fe2000801080c */
[----:B------:R-:W-:Y:S01]  /*2640*/  ISETP.GT.AND P3, PT, R18, 0x11, PT ;  /* 0x000000111200780c */ /* 0x000fe20003f64270 */
[--C-:B------:R-:W-:Y:S01]  /*2650*/  FFMA.FTZ R29, R29, UR43, -R12.reuse ;  /* 0x0000002b1d1d7c23 */ /* 0x100fe2000801080c */
[----:B-1----:R-:W-:Y:S01]  /*2660*/  FMNMX.FTZ R11, R26, R27, !PT ;  /* 0x0000001b1a0b7209 */ /* 0x002fe20007810000 */
[--C-:B------:R-:W-:Y:S01]  /*2670*/  FFMA.FTZ R33, R33, UR43, -R12.reuse ;  /* 0x0000002b21217c23 */ /* 0x100fe2000801080c */
[----:B------:R-:W-:Y:S01]  /*2680*/  FSEL R34, R34, -INF , P4 ;  /* 0xff80000022227808 */ /* 0x000fe20002000000 */
[--C-:B------:R-:W-:Y:S01]  /*2690*/  FFMA.FTZ R37, R37, UR43, -R12.reuse ;  /* 0x0000002b25257c23 */ /* 0x100fe2000801080c */
[----:B------:R-:W-:Y:S01]  /*26a0*/  FMNMX.FTZ R10, R30, R11, !PT ;  /* 0x0000000b1e0a7209 */ /* 0x000fe20007810000 */
[--C-:B------:R-:W-:Y:S01]  /*26b0*/  FFMA.FTZ R41, R41, UR43, -R12.reuse ;  /* 0x0000002b29297c23 */ /* 0x100fe2000801080c */
[----:B------:R-:W-:Y:S01]  /*26c0*/  ISETP.GT.AND P4, PT, R18, 0x18, PT ;  /* 0x000000181200780c */ /* 0x000fe20003f84270 */
[--C-:B------:R-:W-:Y:S01]  /*26d0*/  FFMA.FTZ R32, R64, UR43, -R12.reuse ;  /* 0x0000002b40207c23 */ /* 0x100fe2000801080c */
[----:B------:R-:W-:Y:S01]  /*26e0*/  FMNMX.FTZ R13, R31, R10, !PT ;  /* 0x0000000a1f0d7209 */ /* 0x000fe20007810000 */
[--C-:B------:R-:W-:Y:S01]  /*26f0*/  FFMA.FTZ R10, R19, UR43, -R12.reuse ;  /* 0x0000002b130a7c23 */ /* 0x100fe2000801080c */
[----:B------:R-:W-:Y:S01]  /*2700*/  FSEL R35, R35, -INF , P3 ;  /* 0xff80000023237808 */ /* 0x000fe20001800000 */
[--C-:B------:R-:W-:Y:S01]  /*2710*/  FFMA.FTZ R3, R25, UR43, -R12.reuse ;  /* 0x0000002b19037c23 */ /* 0x100fe2000801080c */
[----:B------:R-:W-:Y:S01]  /*2720*/  FMNMX.FTZ R14, R34, R13, !PT ;  /* 0x0000000d220e7209 */ /* 0x000fe20007810000 */
[----:B------:R1:W-:Y:S01]  /*2730*/  MUFU.EX2 R11, R29 ;  /* 0x0000001d000b7308 */ /* 0x0003e20000000800 */
[----:B------:R-:W-:Y:S01]  /*2740*/  ISETP.GT.AND P3, PT, R18, 0x19, PT ;  /* 0x000000191200780c */ /* 0x000fe20003f64270 */
[--C-:B------:R-:W-:Y:S01]  /*2750*/  FFMA.FTZ R25, R57, UR43, -R12.reuse ;  /* 0x0000002b39197c23 */ /* 0x100fe2000801080c */
[----:B------:R-:W-:Y:S01]  /*2760*/  FSEL R38, R38, -INF , P4 ;  /* 0xff80000026267808 */ /* 0x000fe20002000000 */
[--C-:B------:R-:W-:Y:S01]  /*2770*/  FFMA.FTZ R36, R68, UR43, -R12.reuse ;  /* 0x0000002b44247c23 */ /* 0x100fe2000801080c */
[----:B------:R-:W-:Y:S01]  /*2780*/  FMNMX.FTZ R13, R35, R14, !PT ;  /* 0x0000000e230d7209 */ /* 0x000fe20007810000 */
[--C-:B------:R-:W-:Y:S01]  /*2790*/  FFMA.FTZ R44, R76, UR43, -R12.reuse ;  /* 0x0000002b4c2c7c23 */ /* 0x100fe2000801080c */
[----:B------:R-:W-:Y:S01]  /*27a0*/  ISETP.GT.AND P4, PT, R18, 0x20, PT ;  /* 0x000000201200780c */ /* 0x000fe20003f84270 */
[----:B------:R-:W-:Y:S01]  /*27b0*/  MUFU.EX2 R3, R3 ;  /* 0x0000000300037308 */ /* 0x000fe20000000800 */
[----:B------:R-:W-:Y:S01]  /*27c0*/  FSEL R39, R39, -INF , P3 ;  /* 0xff80000027277808 */ /* 0x000fe20001800000 */
[----:B-1----:R-:W-:Y:S01]  /*27d0*/  FFMA.FTZ R29, R61, UR43, -R12 ;  /* 0x0000002b3d1d7c23 */ /* 0x002fe2000801080c */
[----:B------:R-:W-:Y:S01]  /*27e0*/  FMNMX.FTZ R14, R38, R13, !PT ;  /* 0x0000000d260e7209 */ /* 0x000fe20007810000 */
[----:B------:R-:W-:Y:S01]  /*27f0*/  USHF.R.S32.HI UR4, URZ, 0x7, UR4 ;  /* 0x000000073f047899 */ /* 0x000fe20008011404 */
[----:B------:R-:W-:-:S02]  /*2800*/  ISETP.GT.AND P3, PT, R18, 0x21, PT ;  /* 0x000000211200780c */ /* 0x000fc40003f64270 */
[----:B------:R-:W-:Y:S01]  /*2810*/  FSEL R42, R42, -INF , P4 ;  /* 0xff8000002a2a7808 */ /* 0x000fe20002000000 */
[----:B------:R1:W-:Y:S01]  /*2820*/  MUFU.EX2 R13, R33 ;  /* 0x00000021000d7308 */ /* 0x0003e20000000800 */
[----:B------:R-:W-:Y:S01]  /*2830*/  FMNMX.FTZ R19, R39, R14, !PT ;  /* 0x0000000e27137209 */ /* 0x000fe20007810000 */
[--C-:B------:R-:W-:Y:S01]  /*2840*/  FFMA.FTZ R14, R15, UR43, -R12.reuse ;  /* 0x0000002b0f0e7c23 */ /* 0x100fe2000801080c */
[----:B------:R-:W-:Y:S01]  /*2850*/  ISETP.GT.AND P4, PT, R18, 0x28, PT ;  /* 0x000000281200780c */ /* 0x000fe20003f84270 */
[----:B------:R-:W-:Y:S01]  /*2860*/  UISETP.LT.AND UP1, UPT, UR38, UR4, UPT ;  /* 0x000000042600728c */ /* 0x000fe2000bf21270 */
[----:B------:R-:W-:Y:S02]  /*2870*/  FSEL R43, R43, -INF , P3 ;  /* 0xff8000002b2b7808 */ /* 0x000fe40001800000 */
[----:B------:R-:W-:Y:S01]  /*2880*/  FMNMX.FTZ R16, R42, R19, !PT ;  /* 0x000000132a107209 */ /* 0x000fe20007810000 */
[----:B------:R-:W2:Y:S01]  /*2890*/  MUFU.EX2 R8, R8 ;  /* 0x0000000800087308 */ /* 0x000ea20000000800 */
[----:B------:R-:W-:Y:S01]  /*28a0*/  ISETP.GT.AND P3, PT, R18, 0x29, PT ;  /* 0x000000291200780c */ /* 0x000fe20003f64270 */
[----:B-1----:R-:W-:Y:S01]  /*28b0*/  FFMA.FTZ R33, R65, UR43, -R12 ;  /* 0x0000002b41217c23 */ /* 0x002fe2000801080c */
[----:B------:R-:W-:Y:S01]  /*28c0*/  FSEL R46, R46, -INF , P4 ;  /* 0xff8000002e2e7808 */ /* 0x000fe20002000000 */
[----:B------:R-:W-:Y:S01]  /*28d0*/  USEL UR22, UR38, UR4, !UP1 ;  /* 0x0000000426167287 */ /* 0x000fe2000c800000 */
[----:B------:R-:W-:-:S02]  /*28e0*/  FMNMX.FTZ R15, R43, R16, !PT ;  /* 0x000000102b0f7209 */ /* 0x000fc40007810000 */
[----:B------:R-:W-:Y:S01]  /*28f0*/  ISETP.GT.AND P4, PT, R18, 0x30, PT ;  /* 0x000000301200780c */ /* 0x000fe20003f84270 */
[----:B------:R-:W-:Y:S01]  /*2900*/  MUFU.EX2 R10, R10 ;  /* 0x0000000a000a7308 */ /* 0x000fe20000000800 */
[----:B------:R-:W-:Y:S01]  /*2910*/  FSEL R47, R47, -INF , P3 ;  /* 0xff8000002f2f7808 */ /* 0x000fe20001800000 */
[----:B------:R-:W-:Y:S01]  /*2920*/  UISETP.GE.AND UP1, UPT, UR47, UR22, UPT ;  /* 0x000000162f00728c */ /* 0x000fe2000bf26270 */
[----:B------:R-:W-:Y:S01]  /*2930*/  FMNMX.FTZ R16, R46, R15, !PT ;  /* 0x0000000f2e107209 */ /* 0x000fe20007810000 */
[----:B------:R-:W-:Y:S01]  /*2940*/  UMOV UR4, URZ ;  /* 0x0000003f00047c82 */ /* 0x000fe20008000000 */
[----:B------:R-:W-:Y:S02]  /*2950*/  ISETP.GT.AND P3, PT, R18, 0x31, PT ;  /* 0x000000311200780c */ /* 0x000fe40003f64270 */
[----:B------:R-:W-:Y:S01]  /*2960*/  FSEL R50, R50, -INF , P4 ;  /* 0xff80000032327808 */ /* 0x000fe20002000000 */
[----:B------:R1:W-:Y:S01]  /*2970*/  MUFU.EX2 R15, R37 ;  /* 0x00000025000f7308 */ /* 0x0003e20000000800 */
[----:B------:R-:W-:Y:S01]  /*2980*/  FMNMX.FTZ R19, R47, R16, !PT ;  /* 0x000000102f137209 */ /* 0x000fe20007810000 */
[----:B------:R-:W-:Y:S01]  /*2990*/  FFMA.FTZ R16, R17, UR43, -R12 ;  /* 0x0000002b11107c23 */ /* 0x000fe2000801080c */
[----:B------:R-:W-:-:S02]  /*29a0*/  ISETP.GT.AND P4, PT, R18, 0x38, PT ;  /* 0x000000381200780c */ /* 0x000fc40003f84270 */
[----:B------:R-:W-:Y:S02]  /*29b0*/  FSEL R51, R51, -INF , P3 ;  /* 0xff80000033337808 */ /* 0x000fe40001800000 */
[----:B------:R-:W-:Y:S01]  /*29c0*/  FMNMX.FTZ R20, R50, R19, !PT ;  /* 0x0000001332147209 */ /* 0x000fe20007810000 */
[----:B------:R-:W3:Y:S01]  /*29d0*/  MUFU.EX2 R14, R14 ;  /* 0x0000000e000e7308 */ /* 0x000ee20000000800 */
[----:B------:R-:W-:Y:S01]  /*29e0*/  ISETP.GT.AND P3, PT, R18, 0x39, PT ;  /* 0x000000391200780c */ /* 0x000fe20003f64270 */
[----:B-1----:R-:W-:Y:S01]  /*29f0*/  FFMA.FTZ R37, R69, UR43, -R12 ;  /* 0x0000002b45257c23 */ /* 0x002fe2000801080c */
[----:B------:R-:W-:Y:S02]  /*2a00*/  FSEL R54, R54, -INF , P4 ;  /* 0xff80000036367808 */ /* 0x000fe40002000000 */
[----:B------:R-:W-:Y:S02]  /*2a10*/  FMNMX.FTZ R17, R51, R20, !PT ;  /* 0x0000001433117209 */ /* 0x000fe40007810000 */
[----:B------:R-:W-:Y:S01]  /*2a20*/  ISETP.GT.AND P4, PT, R18, 0x40, PT ;  /* 0x000000401200780c */ /* 0x000fe20003f84270 */
[----:B------:R-:W-:Y:S01]  /*2a30*/  MUFU.EX2 R16, R16 ;  /* 0x0000001000107308 */ /* 0x000fe20000000800 */
[----:B------:R-:W-:-:S02]  /*2a40*/  FSEL R55, R55, -INF , P3 ;  /* 0xff80000037377808 */ /* 0x000fc40001800000 */
[----:B------:R-:W-:Y:S02]  /*2a50*/  FMNMX.FTZ R20, R54, R17, !PT ;  /* 0x0000001136147209 */ /* 0x000fe40007810000 */
[----:B------:R-:W-:Y:S02]  /*2a60*/  ISETP.GT.AND P3, PT, R18, 0x41, PT ;  /* 0x000000411200780c */ /* 0x000fe40003f64270 */
[----:B------:R-:W-:Y:S01]  /*2a70*/  FSEL R58, R58, -INF , P4 ;  /* 0xff8000003a3a7808 */ /* 0x000fe20002000000 */
[----:B------:R1:W-:Y:S01]  /*2a80*/  MUFU.EX2 R17, R41 ;  /* 0x0000002900117308 */ /* 0x0003e20000000800 */
[----:B------:R-:W-:Y:S02]  /*2a90*/  FMNMX.FTZ R19, R55, R20, !PT ;  /* 0x0000001437137209 */ /* 0x000fe40007810000 */
[----:B------:R-:W-:Y:S02]  /*2aa0*/  ISETP.GT.AND P4, PT, R18, 0x48, PT ;  /* 0x000000481200780c */ /* 0x000fe40003f84270 */
[----:B------:R-:W-:-:S02]  /*2ab0*/  FSEL R59, R59, -INF , P3 ;  /* 0xff8000003b3b7808 */ /* 0x000fc40001800000 */
[----:B------:R-:W-:Y:S01]  /*2ac0*/  FMNMX.FTZ R20, R58, R19, !PT ;  /* 0x000000133a147209 */ /* 0x000fe20007810000 */
[----:B------:R-:W-:Y:S01]  /*2ad0*/  MUFU.EX2 R23, R23 ;  /* 0x0000001700177308 */ /* 0x000fe20000000800 */
[----:B------:R-:W-:Y:S01]  /*2ae0*/  ISETP.GT.AND P3, PT, R18, 0x49, PT ;  /* 0x000000491200780c */ /* 0x000fe20003f64270 */
[--C-:B-1----:R-:W-:Y:S01]  /*2af0*/  FFMA.FTZ R41, R73, UR43, -R12.reuse ;  /* 0x0000002b49297c23 */ /* 0x102fe2000801080c */
[----:B------:R-:W-:Y:S02]  /*2b00*/  FSEL R62, R62, -INF , P4 ;  /* 0xff8000003e3e7808 */ /* 0x000fe40002000000 */
[----:B------:R-:W-:Y:S01]  /*2b10*/  FMNMX.FTZ R9, R59, R20, !PT ;  /* 0x000000143b097209 */ /* 0x000fe20007810000 */
[--C-:B------:R-:W-:Y:S01]  /*2b20*/  FFMA.FTZ R20, R45, UR43, -R12.reuse ;  /* 0x0000002b2d147c23 */ /* 0x100fe2000801080c */
[----:B------:R-:W-:Y:S01]  /*2b30*/  ISETP.GT.AND P4, PT, R18, 0x50, PT ;  /* 0x000000501200780c */ /* 0x000fe20003f84270 */
[----:B------:R1:W-:Y:S01]  /*2b40*/  MUFU.EX2 R19, R21 ;  /* 0x0000001500137308 */ /* 0x0003e20000000800 */
[----:B------:R-:W-:Y:S01]  /*2b50*/  FSEL R63, R63, -INF , P3 ;  /* 0xff8000003f3f7808 */ /* 0x000fe20001800000 */
[----:B------:R-:W-:Y:S01]  /*2b60*/  FFMA.FTZ R45, R77, UR43, -R12 ;  /* 0x0000002b4d2d7c23 */ /* 0x000fe2000801080c */
[----:B------:R-:W-:-:S02]  /*2b70*/  FMNMX.FTZ R22, R62, R9, !PT ;  /* 0x000000093e167209 */ /* 0x000fc40007810000 */
[----:B------:R-:W-:Y:S02]  /*2b80*/  ISETP.GT.AND P3, PT, R18, 0x51, PT ;  /* 0x000000511200780c */ /* 0x000fe40003f64270 */
[----:B------:R-:W-:Y:S01]  /*2b90*/  FSEL R66, R66, -INF , P4 ;  /* 0xff80000042427808 */ /* 0x000fe20002000000 */
[----:B------:R-:W4:Y:S01]  /*2ba0*/  MUFU.EX2 R20, R20 ;  /* 0x0000001400147308 */ /* 0x000f220000000800 */
[----:B------:R-:W-:Y:S01]  /*2bb0*/  FMNMX.FTZ R9, R63, R22, !PT ;  /* 0x000000163f097209 */ /* 0x000fe20007810000 */
[--C-:B-1----:R-:W-:Y:S01]  /*2bc0*/  FFMA.FTZ R21, R48, UR43, -R12.reuse ;  /* 0x0000002b30157c23 */ /* 0x102fe2000801080c */
[----:B------:R-:W-:Y:S01]  /*2bd0*/  ISETP.GT.AND P4, PT, R18, 0x58, PT ;  /* 0x000000581200780c */ /* 0x000fe20003f84270 */
[----:B------:R-:W-:Y:S01]  /*2be0*/  FFMA.FTZ R48, R80, UR43, -R12 ;  /* 0x0000002b50307c23 */ /* 0x000fe2000801080c */
[----:B------:R-:W-:Y:S02]  /*2bf0*/  FSEL R67, R67, -INF , P3 ;  /* 0xff80000043437808 */ /* 0x000fe40001800000 */
[----:B------:R-:W-:Y:S01]  /*2c00*/  FMNMX.FTZ R22, R66, R9, !PT ;  /* 0x0000000942167209 */ /* 0x000fe20007810000 */
[----:B------:R-:W-:Y:S01]  /*2c10*/  MUFU.EX2 R21, R21 ;  /* 0x0000001500157308 */ /* 0x000fe20000000800 */
[----:B------:R-:W-:-:S02]  /*2c20*/  ISETP.GT.AND P3, PT, R18, 0x59, PT ;  /* 0x000000591200780c */ /* 0x000fc40003f64270 */
[----:B------:R-:W-:Y:S02]  /*2c30*/  FSEL R70, R70, -INF , P4 ;  /* 0xff80000046467808 */ /* 0x000fe40002000000 */
[----:B------:R-:W-:Y:S01]  /*2c40*/  FMNMX.FTZ R9, R67, R22, !PT ;  /* 0x0000001643097209 */ /* 0x000fe20007810000 */
[----:B------:R-:W-:Y:S01]  /*2c50*/  FFMA.FTZ R22, R49, UR43, -R12 ;  /* 0x0000002b31167c23 */ /* 0x000fe2000801080c */
[----:B------:R-:W-:Y:S01]  /*2c60*/  ISETP.GT.AND P4, PT, R18, 0x60, PT ;  /* 0x000000601200780c */ /* 0x000fe20003f84270 */
[----:B------:R-:W-:Y:S01]  /*2c70*/  MUFU.EX2 R25, R25 ;  /* 0x0000001900197308 */ /* 0x000fe20000000800 */
[----:B------:R-:W-:Y:S02]  /*2c80*/  FSEL R71, R71, -INF , P3 ;  /* 0xff80000047477808 */ /* 0x000fe40001800000 */
[----:B------:R-:W-:Y:S02]  /*2c90*/  FMNMX.FTZ R24, R70, R9, !PT ;  /* 0x0000000946187209 */ /* 0x000fe40007810000 */
[----:B------:R-:W-:-:S02]  /*2ca0*/  ISETP.GT.AND P3, PT, R18, 0x61, PT ;  /* 0x000000611200780c */ /* 0x000fc40003f64270 */
[----:B------:R-:W-:Y:S01]  /*2cb0*/  FSEL R74, R74, -INF , P4 ;  /* 0xff8000004a4a7808 */ /* 0x000fe20002000000 */
[----:B------:R-:W-:Y:S01]  /*2cc0*/  MUFU.EX2 R22, R22 ;  /* 0x0000001600167308 */ /* 0x000fe20000000800 */
[----:B------:R-:W-:Y:S02]  /*2cd0*/  FMNMX.FTZ R9, R71, R24, !PT ;  /* 0x0000001847097209 */ /* 0x000fe40007810000 */
[----:B------:R-:W-:Y:S02]  /*2ce0*/  ISETP.GT.AND P4, PT, R18, 0x68, PT ;  /* 0x000000681200780c */ /* 0x000fe40003f84270 */
[----:B------:R-:W-:Y:S02]  /*2cf0*/  FSEL R75, R75, -INF , P3 ;  /* 0xff8000004b4b7808 */ /* 0x000fe40001800000 */
[----:B------:R-:W-:Y:S01]  /*2d00*/  FMNMX.FTZ R24, R74, R9, !PT ;  /* 0x000000094a187209 */ /* 0x000fe20007810000 */
[----:B------:R-:W-:Y:S01]  /*2d10*/  MUFU.EX2 R29, R29 ;  /* 0x0000001d001d7308 */ /* 0x000fe20000000800 */
[----:B------:R-:W-:-:S02]  /*2d20*/  ISETP.GT.AND P3, PT, R18, 0x69, PT ;  /* 0x000000691200780c */ /* 0x000fc40003f64270 */
[----:B------:R-:W-:Y:S02]  /*2d30*/  FSEL R78, R78, -INF , P4 ;  /* 0xff8000004e4e7808 */ /* 0x000fe40002000000 */
[----:B------:R-:W-:Y:S01]  /*2d40*/  FMNMX.FTZ R9, R75, R24, !PT ;  /* 0x000000184b097209 */ /* 0x000fe20007810000 */
[--C-:B------:R-:W-:Y:S01]  /*2d50*/  FFMA.FTZ R24, R53, UR43, -R12.reuse ;  /* 0x0000002b35187c23 */ /* 0x100fe2000801080c */
[----:B------:R-:W-:Y:S01]  /*2d60*/  ISETP.GT.AND P4, PT, R18, 0x70, PT ;  /* 0x000000701200780c */ /* 0x000fe20003f84270 */
[----:B------:R-:W-:Y:S01]  /*2d70*/  FFMA.FTZ R53, R85, UR43, -R12 ;  /* 0x0000002b55357c23 */ /* 0x000fe2000801080c */
[----:B------:R-:W-:Y:S01]  /*2d80*/  FSEL R79, R79, -INF , P3 ;  /* 0xff8000004f4f7808 */ /* 0x000fe20001800000 */
[----:B------:R-:W-:Y:S01]  /*2d90*/  MUFU.EX2 R36, R36 ;  /* 0x0000002400247308 */ /* 0x000fe20000000800 */
[----:B------:R-:W-:Y:S02]  /*2da0*/  FMNMX.FTZ R28, R78, R9, !PT ;  /* 0x000000094e1c7209 */ /* 0x000fe40007810000 */
[----:B------:R-:W-:-:S02]  /*2db0*/  ISETP.GT.AND P3, PT, R18, 0x71, PT ;  /* 0x000000711200780c */ /* 0x000fc40003f64270 */
[----:B------:R-:W-:Y:S02]  /*2dc0*/  FSEL R82, R82, -INF , P4 ;  /* 0xff80000052527808 */ /* 0x000fe40002000000 */
[----:B------:R-:W-:Y:S01]  /*2dd0*/  FMNMX.FTZ R9, R79, R28, !PT ;  /* 0x0000001c4f097209 */ /* 0x000fe20007810000 */
[----:B------:R-:W1:Y:S01]  /*2de0*/  MUFU.EX2 R24, R24 ;  /* 0x0000001800187308 */ /* 0x000e620000000800 */
[----:B------:R-:W-:Y:S02]  /*2df0*/  ISETP.GT.AND P4, PT, R18, 0x78, PT ;  /* 0x000000781200780c */ /* 0x000fe40003f84270 */
[----:B------:R-:W-:Y:S02]  /*2e00*/  FSEL R83, R83, -INF , P3 ;  /* 0xff80000053537808 */ /* 0x000fe40001800000 */
[----:B------:R-:W-:Y:S02]  /*2e10*/  FMNMX.FTZ R28, R82, R9, !PT ;  /* 0x00000009521c7209 */ /* 0x000fe40007810000 */
[----:B------:R-:W-:Y:S01]  /*2e20*/  ISETP.GT.AND P3, PT, R18, 0x79, PT ;  /* 0x000000791200780c */ /* 0x000fe20003f64270 */
[----:B------:R-:W-:Y:S01]  /*2e30*/  MUFU.EX2 R37, R37 ;  /* 0x0000002500257308 */ /* 0x000fe20000000800 */
[----:B------:R-:W-:-:S02]  /*2e40*/  FSEL R86, R86, -INF , P4 ;  /* 0xff80000056567808 */ /* 0x000fc40002000000 */
[----:B------:R-:W-:Y:S02]  /*2e50*/  FMNMX.FTZ R9, R83, R28, !PT ;  /* 0x0000001c53097209 */ /* 0x000fe40007810000 */
[----:B------:R-:W-:Y:S02]  /*2e60*/  FSEL R87, R87, -INF , P3 ;  /* 0xff80000057577808 */ /* 0x000fe40001800000 */
[----:B------:R-:W-:Y:S01]  /*2e70*/  FMNMX.FTZ R28, R86, R9, !PT ;  /* 0x00000009561c7209 */ /* 0x000fe20007810000 */
[----:B------:R5:W-:Y:S01]  /*2e80*/  MUFU.EX2 R18, R56 ;  /* 0x0000003800127308 */ /* 0x000be20000000800 */
[----:B--2---:R-:W-:Y:S02]  /*2e90*/  F2FP.SATFINITE.E4M3.F32.PACK_AB_MERGE_C R148, R11, R8, RZ ;  /* 0x000000080b94723e */ /* 0x004fe400048070ff */
[----:B------:R-:W-:Y:S01]  /*2ea0*/  FMNMX.FTZ R9, R87, R28, !PT ;  /* 0x0000001c57097209 */ /* 0x000fe20007810000 */
[----:B------:R-:W-:Y:S01]  /*2eb0*/  FFMA.FTZ R28, R60, UR43, -R12 ;  /* 0x0000002b3c1c7c23 */ /* 0x000fe2000801080c */
[----:B---3--:R-:W-:-:S02]  /*2ec0*/  F2FP.SATFINITE.E4M3.F32.PACK_AB_MERGE_C R150, R15, R14, RZ ;  /* 0x0000000e0f96723e */ /* 0x008fc400048070ff */
[----:B------:R-:W-:Y:S01]  /*2ed0*/  F2FP.SATFINITE.E4M3.F32.PACK_AB_MERGE_C R148, R3, R2, R148 ;  /* 0x000000020394723e */ /* 0x000fe20004807094 */
[----:B------:R-:W2:Y:S01]  /*2ee0*/  SHFL.BFLY PT, R40, R9, 0x2, 0x1f ;  /* 0x0c401f0009287f89 */ /* 0x000ea200000e0000 */
[----:B-----5:R-:W-:Y:S01]  /*2ef0*/  IMAD.U32 R56, RZ, RZ, UR43 ;  /* 0x0000002bff387e24 */ /* 0x020fe2000f8e00ff */
[----:B------:R-:W3:Y:S01]  /*2f00*/  MUFU.EX2 R28, R28 ;  /* 0x0000001c001c7308 */ /* 0x000ee20000000800 */
[----:B------:R-:W-:Y:S02]  /*2f10*/  F2FP.SATFINITE.E4M3.F32.PACK_AB_MERGE_C R150, R13, R10, R150 ;  /* 0x0000000a0d96723e */ /* 0x000fe40004807096 */
[----:B----4-:R-:W-:Y:S02]  /*2f20*/  F2FP.SATFINITE.E4M3.F32.PACK_AB_MERGE_C R144, R20, R19, RZ ;  /* 0x000000131490723e */ /* 0x010fe400048070ff */
[----:B-1----:R-:W-:Y:S02]  /*2f30*/  F2FP.SATFINITE.E4M3.F32.PACK_AB_MERGE_C R146, R24, R23, RZ ;  /* 0x000000171892723e */ /* 0x002fe400048070ff */
[----:B------:R-:W-:Y:S01]  /*2f40*/  F2FP.SATFINITE.E4M3.F32.PACK_AB_MERGE_C R144, R17, R16, R144 ;  /* 0x000000101190723e */ /* 0x000fe20004807090 */
[----:B------:R-:W-:Y:S01]  /*2f50*/  MUFU.EX2 R32, R32 ;  /* 0x0000002000207308 */ /* 0x000fe20000000800 */
[----:B------:R-:W-:-:S07]  /*2f60*/  F2FP.SATFINITE.E4M3.F32.PACK_AB_MERGE_C R146, R22, R21, R146 ;  /* 0x000000151692723e */ /* 0x000fce0004807092 */
[----:B------:R-:W-:Y:S01]  /*2f70*/  MUFU.EX2 R33, R33 ;  /* 0x0000002100217308 */ /* 0x000fe20000000800 */
[----:B---3--:R-:W-:-:S04]  /*2f80*/  F2FP.SATFINITE.E4M3.F32.PACK_AB_MERGE_C R140, R29, R28, RZ ;  /* 0x0000001c1d8c723e */ /* 0x008fc800048070ff */
[----:B------:R-:W-:Y:S02]  /*2f90*/  F2FP.SATFINITE.E4M3.F32.PACK_AB_MERGE_C R140, R25, R18, R140 ;  /* 0x00000012198c723e */ /* 0x000fe4000480708c */
[----:B--2---:R-:W-:Y:S01]  /*2fa0*/  FMNMX.FTZ R49, R9, R40, !PT ;  /* 0x0000002809317209 */ /* 0x004fe20007810000 */
[--C-:B------:R-:W-:Y:S01]  /*2fb0*/  FFMA.FTZ R40, R72, UR43, -R12.reuse ;  /* 0x0000002b48287c23 */ /* 0x100fe2000801080c */
[----:B------:R-:W-:Y:S03]  /*2fc0*/  MUFU.EX2 R44, R44 ;  /* 0x0000002c002c7308 */ /* 0x000fe60000000800 */
[----:B------:R-:W1:Y:S05]  /*2fd0*/  SHFL.BFLY PT, R52, R49, 0x1, 0x1f ;  /* 0x0c201f0031347f89 */ /* 0x000e6a00000e0000 */
[----:B------:R-:W-:Y:S08]  /*2fe0*/  MUFU.EX2 R45, R45 ;  /* 0x0000002d002d7308 */ /* 0x000ff00000000800 */
[----:B------:R-:W-:Y:S08]  /*2ff0*/  MUFU.EX2 R40, R40 ;  /* 0x0000002800287308 */ /* 0x000ff00000000800 */
[----:B------:R-:W-:Y:S01]  /*3000*/  MUFU.EX2 R41, R41 ;  /* 0x0000002900297308 */ /* 0x000fe20000000800 */
[----:B-1----:R-:W-:Y:S01]  /*3010*/  FMNMX.FTZ R9, R49, R52, !PT ;  /* 0x0000003431097209 */ /* 0x002fe20007810000 */
[--C-:B------:R-:W-:Y:S01]  /*3020*/  FFMA.FTZ R49, R81, UR43, -R12.reuse ;  /* 0x0000002b51317c23 */ /* 0x100fe2000801080c */
[----:B------:R-:W-:-:S02]  /*3030*/  FFMA.FTZ R52, R84, UR43, -R12 ;  /* 0x0000002b54347c23 */ /* 0x000fc4000801080c */
[C---:B------:R-:W-:Y:S01]  /*3040*/  FSETP.NEU.FTZ.AND P3, PT, R9.reuse, -INF , PT ;  /* 0xff8000000900780b */ /* 0x040fe20003f7d000 */
[----:B------:R-:W-:Y:S02]  /*3050*/  FFMA.FTZ R56, R9, R56, -8 ;  /* 0xc100000009387423 */ /* 0x000fe40000010038 */
[----:B------:R-:W-:Y:S03]  /*3060*/  MUFU.EX2 R53, R53 ;  /* 0x0000003500357308 */ /* 0x000fe60000000800 */
[----:B------:R-:W-:Y:S02]  /*3070*/  FSEL R64, R56, RZ, P3 ;  /* 0x000000ff38407208 */ /* 0x000fe40001800000 */
[----:B------:R-:W-:-:S03]  /*3080*/  PLOP3.LUT P3, PT, PT, PT, UP1, 0x80, 0x0 ;  /* 0x000000000000781c */ /* 0x000fc60003f6f018 */
        /* <DEDUP_REMOVED lines=10> */
[----:B------:R-:W-:Y:S01]  /*3130*/  FADD.FTZ R59, R2, R3 ;  /* 0x00000003023b7221 */ /* 0x000fe20000010000 */
[--C-:B------:R-:W-:Y:S01]  /*3140*/  FFMA.FTZ R34, R38, UR43, -R64.reuse ;  /* 0x0000002b26227c23 */ /* 0x100fe20008010840 */
[--C-:B------:R-:W-:Y:S01]  /*3150*/  FFMA.FTZ R39, R39, UR43, -R64.reuse ;  /* 0x0000002b27277c23 */ /* 0x100fe20008010840 */
[--C-:B------:R-:W-:Y:S01]  /*3160*/  FFMA.FTZ R38, R42, UR43, -R64.reuse ;  /* 0x0000002b2a267c23 */ /* 0x100fe20008010840 */
[----:B------:R-:W-:Y:S01]  /*3170*/  FADD.FTZ R60, R8, R59 ;  /* 0x0000003b083c7221 */ /* 0x000fe20000010000 */
[--C-:B------:R-:W-:Y:S01]  /*3180*/  FFMA.FTZ R61, R63, UR43, -R64.reuse ;  /* 0x0000002b3f3d7c23 */ /* 0x100fe20008010840 */
[----:B------:R-:W1:Y:S01]  /*3190*/  MUFU.EX2 R27, R27 ;  /* 0x0000001b001b7308 */ /* 0x000e620000000800 */
[----:B------:R-:W-:Y:S01]  /*31a0*/  FFMA.FTZ R42, R46, UR43, -R64 ;  /* 0x0000002b2e2a7c23 */ /* 0x000fe20008010840 */
[----:B------:R-:W-:Y:S01]  /*31b0*/  FADD.FTZ R63, R11, R60 ;  /* 0x0000003c0b3f7221 */ /* 0x000fe20000010000 */
[--C-:B------:R-:W-:Y:S01]  /*31c0*/  FFMA.FTZ R46, R50, UR43, -R64.reuse ;  /* 0x0000002b322e7c23 */ /* 0x100fe20008010840 */
[--C-:B------:R-:W-:Y:S01]  /*31d0*/  FFMA.FTZ R50, R58, UR43, -R64.reuse ;  /* 0x0000002b3a327c23 */ /* 0x100fe20008010840 */
[--C-:B------:R-:W-:Y:S01]  /*31e0*/  FFMA.FTZ R58, R62, UR43, -R64.reuse ;  /* 0x0000002b3e3a7c23 */ /* 0x100fe20008010840 */
[----:B------:R-:W-:Y:S01]  /*31f0*/  FADD.FTZ R62, R10, R63 ;  /* 0x0000003f0a3e7221 */ /* 0x000fe20000010000 */
[--C-:B------:R-:W-:Y:S01]  /*3200*/  FFMA.FTZ R43, R43, UR43, -R64.reuse ;  /* 0x0000002b2b2b7c23 */ /* 0x100fe20008010840 */
[----:B------:R-:W2:Y:S01]  /*3210*/  MUFU.EX2 R26, R26 ;  /* 0x0000001a001a7308 */ /* 0x000ea20000000800 */
[----:B------:R-:W-:Y:S01]  /*3220*/  FFMA.FTZ R56, R54, UR43, -R64 ;  /* 0x0000002b36387c23 */ /* 0x000fe20008010840 */
[----:B------:R-:W-:Y:S01]  /*3230*/  FADD.FTZ R65, R13, R62 ;  /* 0x0000003e0d417221 */ /* 0x000fe20000010000 */
[--C-:B------:R-:W-:Y:S01]  /*3240*/  FFMA.FTZ R54, R66, UR43, -R64.reuse ;  /* 0x0000002b42367c23 */ /* 0x100fe20008010840 */
[--C-:B------:R-:W-:Y:S01]  /*3250*/  FFMA.FTZ R47, R47, UR43, -R64.reuse ;  /* 0x0000002b2f2f7c23 */ /* 0x100fe20008010840 */
[--C-:B------:R-:W-:Y:S01]  /*3260*/  FFMA.FTZ R51, R51, UR43, -R64.reuse ;  /* 0x0000002b33337c23 */ /* 0x100fe20008010840 */
[----:B------:R-:W-:Y:S01]  /*3270*/  FADD.FTZ R66, R14, R65 ;  /* 0x000000410e427221 */ /* 0x000fe20000010000 */
[----:B------:R-:W-:Y:S01]  /*3280*/  FFMA.FTZ R67, R67, UR43, -R64 ;  /* 0x0000002b43437c23 */ /* 0x000fe20008010840 */
[----:B------:R-:W3:Y:S01]  /*3290*/  MUFU.EX2 R31, R31 ;  /* 0x0000001f001f7308 */ /* 0x000ee20000000800 */
[----:B-1----:R-:W-:Y:S01]  /*32a0*/  FADD.FTZ R59, R12, R27 ;  /* 0x0000001b0c3b7221 */ /* 0x002fe20000010000 */
[----:B------:R-:W-:Y:S01]  /*32b0*/  FADD.FTZ R65, R15, R66 ;  /* 0x000000420f417221 */ /* 0x000fe20000010000 */
[--C-:B------:R-:W-:Y:S01]  /*32c0*/  FFMA.FTZ R70, R70, UR43, -R64.reuse ;  /* 0x0000002b46467c23 */ /* 0x100fe20008010840 */
[--C-:B------:R-:W-:Y:S01]  /*32d0*/  FFMA.FTZ R71, R71, UR43, -R64.reuse ;  /* 0x0000002b47477c23 */ /* 0x100fe20008010840 */
[--C-:B------:R-:W-:Y:S01]  /*32e0*/  FFMA.FTZ R74, R74, UR43, -R64.reuse ;  /* 0x0000002b4a4a7c23 */ /* 0x100fe20008010840 */
[----:B------:R-:W-:Y:S01]  /*32f0*/  FFMA.FTZ R75, R75, UR43, -R64 ;  /* 0x0000002b4b4b7c23 */ /* 0x000fe20008010840 */
[----:B------:R-:W-:Y:S01]  /*3300*/  F2FP.SATFINITE.E4M3.F32.PACK_AB_MERGE_C R10, R37, R36, RZ ;  /* 0x00000024250a723e */ /* 0x000fe200048070ff */
[----:B------:R-:W1:Y:S01]  /*3310*/  MUFU.EX2 R30, R30 ;  /* 0x0000001e001e7308 */ /* 0x000e620000000800 */
[----:B--2---:R-:W-:Y:S01]  /*3320*/  FADD.FTZ R60, R26, R59 ;  /* 0x0000003b1a3c7221 */ /* 0x004fe20000010000 */
[----:B------:R-:W-:-:S02]  /*3330*/  IMAD.U32 R59, RZ, RZ, UR42 ;  /* 0x0000002aff3b7e24 */ /* 0x000fc4000f8e00ff */
[----:B------:R-:W-:Y:S01]  /*3340*/  FFMA.FTZ R78, R78, UR43, -R64 ;  /* 0x0000002b4e4e7c23 */ /* 0x000fe20008010840 */
[----:B------:R-:W-:Y:S01]  /*3350*/  F2FP.SATFINITE.E4M3.F32.PACK_AB_MERGE_C R142, R33, R32, R10 ;  /* 0x00000020218e723e */ /* 0x000fe2000480700a */
[--C-:B------:R-:W-:Y:S01]  /*3360*/  FFMA.FTZ R79, R79, UR43, -R64.reuse ;  /* 0x0000002b4f4f7c23 */ /* 0x100fe20008010840 */
[----:B------:R-:W-:Y:S02]  /*3370*/  @!P1 VIADD R59, R59, 0x17040 ;  /* 0x000170403b3b9836 */ /* 0x000fe40000000000 */
[----:B------:R-:W-:Y:S01]  /*3380*/  FFMA.FTZ R82, R82, UR43, -R64 ;  /* 0x0000002b52527c23 */ /* 0x000fe20008010840 */
[----:B------:R-:W2:Y:S01]  /*3390*/  MUFU.EX2 R35, R35 ;  /* 0x0000002300237308 */ /* 0x000ea20000000800 */
[----:B---3--:R-:W-:Y:S01]  /*33a0*/  FADD.FTZ R63, R31, R60 ;  /* 0x0000003c1f3f7221 */ /* 0x008fe20000010000 */
[--C-:B------:R-:W-:Y:S01]  /*33b0*/  FFMA.FTZ R83, R83, UR43, -R64.reuse ;  /* 0x0000002b53537c23 */ /* 0x100fe20008010840 */
[----:B------:R-:W-:Y:S01]  /*33c0*/  @!P1 PRMT R60, RZ, 0x654, R59 ;  /* 0x00000654ff3c9816 */ /* 0x000fe2000000003b */
[--C-:B------:R-:W-:Y:S01]  /*33d0*/  FFMA.FTZ R86, R86, UR43, -R64.reuse ;  /* 0x0000002b56567c23 */ /* 0x100fe20008010840 */
[----:B------:R-:W-:Y:S01]  /*33e0*/  F2FP.SATFINITE.E4M3.F32.PACK_AB_MERGE_C R10, R45, R44, RZ ;  /* 0x0000002c2d0a723e */ /* 0x000fe200048070ff */
[----:B------:R-:W-:Y:S01]  /*33f0*/  FFMA.FTZ R64, R87, UR43, -R64 ;  /* 0x0000002b57407c23 */ /* 0x000fe20008010840 */
[----:B------:R3:W-:Y:S01]  /*3400*/  @!P1 SYNCS.ARRIVE.TRANS64.RED.A1T0 RZ, [R60+URZ], RZ ;  /* 0x000000ff3cff99a7 */ /* 0x0007e2000810043f */
[----:B------:R-:W3:Y:S01]  /*3410*/  MUFU.EX2 R34, R34 ;  /* 0x0000002200227308 */ /* 0x000ee20000000800 */
[----:B-1----:R-:W-:Y:S01]  /*3420*/  FADD.FTZ R62, R30, R63 ;  /* 0x0000003f1e3e7221 */ /* 0x002fe20000010000 */
[----:B------:R-:W-:-:S02]  /*3430*/  F2FP.SATFINITE.E4M3.F32.PACK_AB_MERGE_C R136, R41, R40, R10 ;  /* 0x000000282988723e */ /* 0x000fc4000480700a */
[----:B------:R-:W-:-:S04]  /*3440*/  F2FP.SATFINITE.E4M3.F32.PACK_AB_MERGE_C R26, R31, R26, RZ ;  /* 0x0000001a1f1a723e */ /* 0x000fc800048070ff */
[----:B------:R-:W1:Y:S01]  /*3450*/  MUFU.EX2 R39, R39 ;  /* 0x0000002700277308 */ /* 0x000e620000000800 */
[----:B--2---:R-:W-:Y:S01]  /*3460*/  FADD.FTZ R63, R35, R62 ;  /* 0x0000003e233f7221 */ /* 0x004fe20000010000 */
[----:B------:R-:W-:Y:S01]  /*3470*/  FADD.FTZ R62, R16, R65 ;  /* 0x00000041103e7221 */ /* 0x000fe20000010000 */
[----:B------:R-:W-:-:S03]  /*3480*/  F2FP.SATFINITE.E4M3.F32.PACK_AB_MERGE_C R149, R27, R12, R26 ;  /* 0x0000000c1b95723e */ /* 0x000fc6000480701a */
[----:B------:R-:W-:Y:S02]  /*3490*/  FADD.FTZ R62, R17, R62 ;  /* 0x0000003e113e7221 */ /* 0x000fe40000010000 */
[----:B------:R-:W2:Y:S01]  /*34a0*/  MUFU.EX2 R38, R38 ;  /* 0x0000002600267308 */ /* 0x000ea20000000800 */
[----:B---3--:R-:W-:Y:S01]  /*34b0*/  FADD.FTZ R60, R34, R63 ;  /* 0x0000003f223c7221 */ /* 0x008fe20000010000 */
[----:B------:R-:W-:-:S04]  /*34c0*/  FADD.FTZ R65, R19, R62 ;  /* 0x0000003e13417221 */ /* 0x000fc80000010000 */
[----:B------:R-:W-:Y:S02]  /*34d0*/  FADD.FTZ R62, R20, R65 ;  /* 0x00000041143e7221 */ /* 0x000fe40000010000 */
[----:B------:R-:W3:Y:S01]  /*34e0*/  MUFU.EX2 R43, R43 ;  /* 0x0000002b002b7308 */ /* 0x000ee20000000800 */
[----:B-1----:R-:W-:Y:S01]  /*34f0*/  FADD.FTZ R63, R39, R60 ;  /* 0x0000003c273f7221 */ /* 0x002fe20000010000 */
[----:B------:R-:W-:Y:S01]  /*3500*/  FADD.FTZ R65, R21, R62 ;  /* 0x0000003e15417221 */ /* 0x000fe20000010000 */
[----:B------:R-:W-:-:S03]  /*3510*/  F2FP.SATFINITE.E4M3.F32.PACK_AB_MERGE_C R34, R39, R34, RZ ;  /* 0x000000222722723e */ /* 0x000fc600048070ff */
[----:B------:R-:W-:Y:S01]  /*3520*/  FADD.FTZ R62, R22, R65 ;  /* 0x00000041163e7221 */ /* 0x000fe20000010000 */
[----:B------:R-:W-:Y:S01]  /*3530*/  F2FP.SATFINITE.E4M3.F32.PACK_AB_MERGE_C R151, R35, R30, R34 ;  /* 0x0000001e2397723e */ /* 0x000fe20004807022 */
[----:B------:R-:W1:Y:S01]  /*3540*/  MUFU.EX2 R42, R42 ;  /* 0x0000002a002a7308 */ /* 0x000e620000000800 */
[----:B--2---:R-:W-:-:S07]  /*3550*/  FADD.FTZ R60, R38, R63 ;  /* 0x0000003f263c7221 */ /* 0x004fce0000010000 */
[----:B------:R-:W2:Y:S01]  /*3560*/  MUFU.EX2 R47, R47 ;  /* 0x0000002f002f7308 */ /* 0x000ea20000000800 */
[----:B---3--:R-:W-:-:S07]  /*3570*/  FADD.FTZ R63, R43, R60 ;  /* 0x0000003c2b3f7221 */ /* 0x008fce0000010000 */
[----:B------:R-:W3:Y:S01]  /*3580*/  MUFU.EX2 R46, R46 ;  /* 0x0000002e002e7308 */ /* 0x000ee20000000800 */
[----:B-1----:R-:W-:-:S07]  /*3590*/  FADD.FTZ R60, R42, R63 ;  /* 0x0000003f2a3c7221 */ /* 0x002fce0000010000 */
[----:B------:R-:W1:Y:S01]  /*35a0*/  MUFU.EX2 R51, R51 ;  /* 0x0000003300337308 */ /* 0x000e620000000800 */
[C---:B--2---:R-:W-:Y:S01]  /*35b0*/  FADD.FTZ R63, R47.reuse, R60 ;  /* 0x0000003c2f3f7221 */ /* 0x044fe20000010000 */
[----:B------:R-:W-:-:S04]  /*35c0*/  F2FP.SATFINITE.E4M3.F32.PACK_AB_MERGE_C R42, R47, R42, RZ ;  /* 0x0000002a2f2a723e */ /* 0x000fc800048070ff */
[----:B------:R-:W-:Y:S02]  /*35d0*/  F2FP.SATFINITE.E4M3.F32.PACK_AB_MERGE_C R145, R43, R38, R42 ;  /* 0x000000262b91723e */ /* 0x000fe4000480702a */
[----:B------:R-:W2:Y:S01]  /*35e0*/  MUFU.EX2 R56, R56 ;  /* 0x0000003800387308 */ /* 0x000ea20000000800 */
[----:B---3--:R-:W-:Y:S01]  /*35f0*/  FADD.FTZ R60, R46, R63 ;  /* 0x0000003f2e3c7221 */ /* 0x008fe20000010000 */
[----:B------:R-:W-:-:S04]  /*3600*/  FADD.FTZ R63, R23, R62 ;  /* 0x0000003e173f7221 */ /* 0x000fc80000010000 */
[----:B------:R-:W-:Y:S02]  /*3610*/  FADD.FTZ R63, R24, R63 ;  /* 0x0000003f183f7221 */ /* 0x000fe40000010000 */
[----:B------:R-:W3:Y:S01]  /*3620*/  MUFU.EX2 R57, R57 ;  /* 0x0000003900397308 */ /* 0x000ee20000000800 */
[----:B-1----:R-:W-:Y:S01]  /*3630*/  FADD.FTZ R11, R51, R60 ;  /* 0x0000003c330b7221 */ /* 0x002fe20000010000 */
[----:B------:R-:W-:-:S04]  /*3640*/  FADD.FTZ R14, R18, R63 ;  /* 0x0000003f120e7221 */ /* 0x000fc80000010000 */
[----:B------:R-:W-:Y:S02]  /*3650*/  FADD.FTZ R3, R25, R14 ;  /* 0x0000000e19037221 */ /* 0x000fe40000010000 */
[----:B------:R-:W1:Y:S01]  /*3660*/  MUFU.EX2 R50, R50 ;  /* 0x0000003200327308 */ /* 0x000e620000000800 */
[----:B--2---:R-:W-:-:S07]  /*3670*/  FADD.FTZ R8, R56, R11 ;  /* 0x0000000b38087221 */ /* 0x004fce0000010000 */
[----:B------:R-:W2:Y:S01]  /*3680*/  MUFU.EX2 R55, R55 ;  /* 0x0000003700377308 */ /* 0x000ea20000000800 */
[C---:B---3--:R-:W-:Y:S01]  /*3690*/  FADD.FTZ R11, R57.reuse, R8 ;  /* 0x00000008390b7221 */ /* 0x048fe20000010000 */
[----:B------:R-:W-:Y:S01]  /*36a0*/  FADD.FTZ R8, R28, R3 ;  /* 0x000000031c087221 */ /* 0x000fe20000010000 */
[----:B------:R-:W-:-:S03]  /*36b0*/  F2FP.SATFINITE.E4M3.F32.PACK_AB_MERGE_C R56, R57, R56, RZ ;  /* 0x000000383938723e */ /* 0x000fc600048070ff */
[----:B------:R-:W-:Y:S01]  /*36c0*/  FADD.FTZ R29, R29, R8 ;  /* 0x000000081d1d7221 */ /* 0x000fe20000010000 */
[----:B------:R-:W-:Y:S01]  /*36d0*/  F2FP.SATFINITE.E4M3.F32.PACK_AB_MERGE_C R147, R51, R46, R56 ;  /* 0x0000002e3393723e */ /* 0x000fe20004807038 */
[----:B------:R-:W3:Y:S01]  /*36e0*/  MUFU.EX2 R58, R58 ;  /* 0x0000003a003a7308 */ /* 0x000ee20000000800 */
[----:B-1----:R-:W-:Y:S01]  /*36f0*/  FADD.FTZ R2, R50, R11 ;  /* 0x0000000b32027221 */ /* 0x002fe20000010000 */
[----:B------:R-:W-:-:S04]  /*3700*/  FADD.FTZ R8, R32, R29 ;  /* 0x0000001d20087221 */ /* 0x000fc80000010000 */
[----:B------:R-:W-:Y:S02]  /*3710*/  FADD.FTZ R33, R33, R8 ;  /* 0x0000000821217221 */ /* 0x000fe40000010000 */
[----:B------:R-:W1:Y:S01]  /*3720*/  MUFU.EX2 R61, R61 ;  /* 0x0000003d003d7308 */ /* 0x000e620000000800 */
[----:B--2---:R-:W-:Y:S01]  /*3730*/  FADD.FTZ R3, R55, R2 ;  /* 0x0000000237037221 */ /* 0x004fe20000010000 */
[----:B------:R-:W-:-:S04]  /*3740*/  FADD.FTZ R36, R36, R33 ;  /* 0x0000002124247221 */ /* 0x000fc80000010000 */
[----:B------:R-:W-:Y:S02]  /*3750*/  FADD.FTZ R37, R37, R36 ;  /* 0x0000002425257221 */ /* 0x000fe40000010000 */
[----:B------:R-:W2:Y:S01]  /*3760*/  MUFU.EX2 R54, R54 ;  /* 0x0000003600367308 */ /* 0x000ea20000000800 */
[----:B---3--:R-:W-:Y:S01]  /*3770*/  FADD.FTZ R2, R58, R3 ;  /* 0x000000033a027221 */ /* 0x008fe20000010000 */
[----:B------:R-:W-:-:S04]  /*3780*/  FADD.FTZ R8, R40, R37 ;  /* 0x0000002528087221 */ /* 0x000fc80000010000 */
[----:B------:R-:W-:Y:S02]  /*3790*/  FADD.FTZ R41, R41, R8 ;  /* 0x0000000829297221 */ /* 0x000fe40000010000 */
[----:B------:R-:W3:Y:S01]  /*37a0*/  MUFU.EX2 R59, R67 ;  /* 0x00000043003b7308 */ /* 0x000ee20000000800 */
[C---:B-1----:R-:W-:Y:S01]  /*37b0*/  FADD.FTZ R3, R61.reuse, R2 ;  /* 0x000000023d037221 */ /* 0x042fe20000010000 */
        /* <DEDUP_REMOVED lines=15> */
[----:B---3--:R-:W-:-:S07]  /*38b0*/  FADD.FTZ R2, R74, R3 ;  /* 0x000000034a027221 */ /* 0x008fce0000010000 */
[----:B------:R-:W3:Y:S01]  /*38c0*/  MUFU.EX2 R79, R79 ;  /* 0x0000004f004f7308 */ /* 0x000ee20000000800 */
[----:B-1----:R-:W-:-:S07]  /*38d0*/  FADD.FTZ R3, R75, R2 ;  /* 0x000000024b037221 */ /* 0x002fce0000010000 */
[----:B------:R-:W-:Y:S01]  /*38e0*/  MUFU.EX2 R48, R48 ;  /* 0x0000003000307308 */ /* 0x000fe20000000800 */
[----:B--2---:R-:W-:Y:S01]  /*38f0*/  FADD.FTZ R2, R78, R3 ;  /* 0x000000034e027221 */ /* 0x004fe20000010000 */
[----:B------:R-:W-:-:S06]  /*3900*/  F2FP.SATFINITE.E4M3.F32.PACK_AB_MERGE_C R3, R53, R52, RZ ;  /* 0x000000343503723e */ /* 0x000fcc00048070ff */
[----:B------:R-:W1:Y:S01]  /*3910*/  MUFU.EX2 R49, R49 ;  /* 0x0000003100317308 */ /* 0x000e620000000800 */
[C---:B---3--:R-:W-:Y:S01]  /*3920*/  F2FP.SATFINITE.E4M3.F32.PACK_AB_MERGE_C R78, R79.reuse, R78, RZ ;  /* 0x0000004e4f4e723e */ /* 0x048fe200048070ff */
[----:B------:R-:W-:-:S03]  /*3930*/  FADD.FTZ R79, R79, R2 ;  /* 0x000000024f4f7221 */ /* 0x000fc60000010000 */
[----:B------:R-:W-:-:S03]  /*3940*/  F2FP.SATFINITE.E4M3.F32.PACK_AB_MERGE_C R137, R75, R74, R78 ;  /* 0x0000004a4b89723e */ /* 0x000fc6000480704e */
[----:B------:R-:W2:Y:S08]  /*3950*/  MUFU.EX2 R82, R82 ;  /* 0x0000005200527308 */ /* 0x000eb00000000800 */
[----:B------:R-:W3:Y:S01]  /*3960*/  MUFU.EX2 R83, R83 ;  /* 0x0000005300537308 */ /* 0x000ee20000000800 */
[----:B-1----:R-:W-:Y:S01]  /*3970*/  F2FP.SATFINITE.E4M3.F32.PACK_AB_MERGE_C R138, R49, R48, R3 ;  /* 0x00000030318a723e */ /* 0x002fe20004807003 */
[----:B------:R-:W-:-:S04]  /*3980*/  FADD.FTZ R48, R48, R45 ;  /* 0x0000002d30307221 */ /* 0x000fc80000010000 */
[----:B------:R-:W-:Y:S02]  /*3990*/  FADD.FTZ R49, R49, R48 ;  /* 0x0000003031317221 */ /* 0x000fe40000010000 */
[----:B------:R-:W1:Y:S01]  /*39a0*/  MUFU.EX2 R86, R86 ;  /* 0x0000005600567308 */ /* 0x000e620000000800 */
[----:B--2---:R-:W-:Y:S01]  /*39b0*/  FADD.FTZ R2, R82, R79 ;  /* 0x0000004f52027221 */ /* 0x004fe20000010000 */
[----:B------:R-:W-:-:S06]  /*39c0*/  FADD.FTZ R52, R52, R49 ;  /* 0x0000003134347221 */ /* 0x000fcc0000010000 */
[----:B------:R-:W2:Y:S01]  /*39d0*/  MUFU.EX2 R11, R64 ;  /* 0x00000040000b7308 */ /* 0x000ea20000000800 */
[----:B---3--:R-:W-:-:S04]  /*39e0*/  FADD.FTZ R3, R83, R2 ;  /* 0x0000000253037221 */ /* 0x008fc80000010000 */
[----:B-1----:R-:W-:Y:S01]  /*39f0*/  FADD.FTZ R2, R86, R3 ;  /* 0x0000000356027221 */ /* 0x002fe20000010000 */
[----:B------:R-:W-:Y:S01]  /*3a00*/  FADD.FTZ R3, R53, R52 ;  /* 0x0000003435037221 */ /* 0x000fe20000010000 */
[C---:B--2---:R-:W-:Y:S02]  /*3a10*/  F2FP.SATFINITE.E4M3.F32.PACK_AB_MERGE_C R8, R11.reuse, R86, RZ ;  /* 0x000000560b08723e */ /* 0x044fe400048070ff */
[----:B------:R-:W-:Y:S02]  /*3a20*/  FADD.FTZ R2, R11, R2 ;  /* 0x000000020b027221 */ /* 0x000fe40000010000 */
[----:B------:R-:W-:Y:S01]  /*3a30*/  F2FP.SATFINITE.E4M3.F32.PACK_AB_MERGE_C R139, R83, R82, R8 ;  /* 0x00000052538b723e */ /* 0x000fe20004807008 */
[----:B0-----:R-:W-:Y:S06]  /*3a40*/  @!P3 BRA `(.L_x_1583) ;  /* 0x0000002400b0b947 */ /* 0x001fec0003800000 */
        /* <DEDUP_REMOVED lines=29> */
[----:B------:R-:W-:-:S05]  /*3c20*/  ULDC UR24, c[0x0][0x2f0] ;  /* 0x0000bc0000187ab9 */ /* 0x000fca0000000800 */
.L_x_1593:
[----:B------:R-:W-:-:S04]  /*3c30*/  UISETP.NE.AND UP1, UPT, UR7, 0x1, UPT ;  /* 0x000000010700788c */ /* 0x000fc8000bf25270 */
[----:B------:R-:W-:-:S04]  /*3c40*/  USEL UR5, URZ, 0x1, UP1 ;  /* 0x000000013f057887 */ /* 0x000fc80008800000 */
[----:B------:R-:W-:Y:S01]  /*3c50*/  ULOP3.LUT UR5, UR6, UR5, URZ, 0x3c, !UPT ;  /* 0x0000000506057292 */ /* 0x000fe2000f8e3c3f */
[----:B------:R-:W-:Y:S11]  /*3c60*/  @!P0 BRA `(.L_x_1584) ;  /* 0x0000000000048947 */ /* 0x000ff60003800000 */
[----:B------:R-:W-:Y:S01]  /*3c70*/  BPT.TRAP 0x1 ;  /* 0x000000040000795c */ /* 0x000fe20000300000 */
.L_x_1584:
        /* <DEDUP_REMOVED lines=9> */
.L_x_1585:
[----:B-1----:R-:W-:Y:S05]  /*3d10*/  @P3 BRA `(.L_x_1586) ;  /* 0x0000000000083947 */ /* 0x002fea0003800000 */
[----:B------:R-:W1:Y:S02]  /*3d20*/  SYNCS.PHASECHK.TRANS64.TRYWAIT P3, [UR25+0x17030], R0 ;  /* 0x01703000ff0075a7 */ /* 0x000e640008060159 */
[----:B-1----:R-:W-:Y:S05]  /*3d30*/  @!P3 BRA `(.L_x_1587) ;  /* 0x0000009c00d0b947 */ /* 0x002fea0003800000 */
.L_x_1586:
        /* <DEDUP_REMOVED lines=19> */
.L_x_1588:
[----:B------:R-:W-:Y:S01]  /*3e70*/  ULEA UR11, UR7, UR42, 0x3 ;  /* 0x0000002a070b7291 */ /* 0x000fe2000f8e183f */
[----:B01----:R-:W-:-:S05]  /*3e80*/  IMAD.U32 R0, RZ, RZ, UR6 ;  /* 0x00000006ff007e24 */ /* 0x003fca000f8e00ff */
[----:B------:R-:W-:-:S04]  /*3e90*/  SHF.L.U32 R0, R0, 0x1f, RZ ;  /* 0x0000001f00007819 */ /* 0x000fc800000006ff */
[----:B------:R0:W1:Y:S01]  /*3ea0*/  SYNCS.PHASECHK.TRANS64.TRYWAIT P3, [UR11+0x17050], R0 ;  /* 0x01705000ff0075a7 */ /* 0x000062000806014b */
[----:B------:R-:W-:Y:S05]  /*3eb0*/  @!P0 BRA `(.L_x_1589) ;  /* 0x0000000000048947 */ /* 0x000fea0003800000 */
[----:B------:R-:W-:Y:S01]  /*3ec0*/  BPT.TRAP 0x1 ;  /* 0x000000040000795c */ /* 0x000fe20000300000 */
.L_x_1589:
[----:B-1----:R-:W-:Y:S05]  /*3ed0*/  @P3 BRA `(.L_x_1590) ;  /* 0x0000000000083947 */ /* 0x002fea0003800000 */
[----:B------:R-:W1:Y:S02]  /*3ee0*/  SYNCS.PHASECHK.TRANS64.TRYWAIT P3, [UR11+0x17050], R0 ;  /* 0x01705000ff0075a7 */ /* 0x000e64000806014b */
[----:B-1----:R-:W-:Y:S05]  /*3ef0*/  @!P3 BRA `(.L_x_1591) ;  /* 0x0000009c0078b947 */ /* 0x002fea0003800000 */
.L_x_1590:
[----:B------:R-:W-:Y:S01]  /*3f00*/  @UP0 ULDC UR6, c[0x0][0x44c] ;  /* 0x0001130000060ab9 */ /* 0x000fe20000000800 */
[----:B------:R-:W-:Y:S01]  /*3f10*/  IMAD.MOV.U32 R11, RZ, RZ, R6 ;  /* 0x000000ffff0b7224 */ /* 0x000fe200078e0006 */
[----:B------:R-:W-:Y:S01]  /*3f20*/  WARPGROUP.ARRIVE ;  /* 0x00000000000079c5 */ /* 0x000fe20000000000 */
[----:B01----:R-:W-:Y:S01]  /*3f30*/  @P2 IMAD.HI.U32 R0, R6, UR6, RZ ;  /* 0x0000000606002c27 */ /* 0x003fe2000f8e00ff */
[----:B------:R-:W-:-:S03]  /*3f40*/  @UP0 ULDC UR6, c[0x0][0x450] ;  /* 0x0001140000060ab9 */ /* 0x000fc60000000800 */
[----:B------:R-:W-:Y:S01]  /*3f50*/  IMAD.MOV.U32 R14, RZ, RZ, -0x2 ;  /* 0xfffffffeff0e7424 */ /* 0x000fe200078e00ff */
[----:B------:R-:W-:Y:S01]  /*3f60*/  @P2 SHF.R.U32.HI R11, RZ, UR6, R0 ;  /* 0x00000006ff0b2c19 */ /* 0x000fe20008011600 */
[----:B------:R-:W-:Y:S01]  /*3f70*/  UMOV UR6, 0xffffff80 ;  /* 0xffffff8000067882 */ /* 0x000fe20000000000 */
[----:B------:R-:W-:Y:S01]  /*3f80*/  IMAD.U32 R12, RZ, RZ, UR24 ;  /* 0x00000018ff0c7e24 */ /* 0x000fe2000f8e00ff */
[----:B------:R-:W-:Y:S01]  /*3f90*/  UIMAD UR6, UR47, UR6, 0x1 ;  /* 0x000000012f0674a4 */ /* 0x000fe2000f8e0206 */
[----:B------:R-:W-:Y:S01]  /*3fa0*/  IMAD.U32 R17, RZ, RZ, UR43 ;  /* 0x0000002bff117e24 */ /* 0x000fe2000f8e00ff */
[----:B------:R-:W0:Y:S04]  /*3fb0*/  SHFL.IDX PT, R0, R11, RZ, 0x1c1f ;  /* 0x001c1fff0b007589 */ /* 0x000e2800000e0000 */
[----:B------:R-:W-:Y:S01]  /*3fc0*/  IMAD R9, R7, R14, UR6 ;  /* 0x0000000607097e24 */ /* 0x000fe2000f8e020e */
[----:B------:R-:W1:Y:S01]  /*3fd0*/  SHFL.IDX PT, R16, R11, 0x1, 0x1c1f ;  /* 0x003c1f000b107f89 */ /* 0x000e6200000e0000 */
[----:B------:R-:W-:-:S02]  /*3fe0*/  UIADD3 UR6, UR42, 0x400, URZ ;  /* 0x000004002a067890 */ /* 0x000fc4000fffe03f */
[----:B------:R-:W-:Y:S02]  /*3ff0*/  IMAD R9, R12, UR37, R9 ;  /* 0x000000250c097c24 */ /* 0x000fe4000f8e0209 */
[----:B------:R-:W-:-:S04]  /*4000*/  USHF.R.U32.HI UR6, URZ, 0x4, UR6 ;  /* 0x000000043f067899 */ /* 0x000fc80008011606 */
[----:B------:R-:W-:-:S04]  /*4010*/  ULOP3.LUT UR6, UR6, 0x3fff, URZ, 0xc0, !UPT ;  /* 0x00003fff06067892 */ /* 0x000fc8000f8ec03f */
[----:B------:R-:W-:-:S04]  /*4020*/  ULOP3.LUT UR6, UR6, 0x10000, URZ, 0xfc, !UPT ;  /* 0x0001000006067892 */ /* 0x000fc8000f8efc3f */
[----:B------:R-:W-:Y:S01]  /*4030*/  UIMAD UR10, UR7, 0x300, UR6 ;  /* 0x00000300070a78a4 */ /* 0x000fe2000f8e0206 */
[----:B0-----:R-:W-:Y:S02]  /*4040*/  IADD3 R0, R0, -UR23, R9 ;  /* 0x8000001700007c10 */ /* 0x001fe4000fffe009 */
[----:B------:R-:W-:Y:S02]  /*4050*/  UMOV UR7, 0x40000040 ;  /* 0x4000004000077882 */ /* 0x000fe40000000000 */
[C---:B------:R-:W-:Y:S02]  /*4060*/  ISETP.GT.AND P3, PT, R0.reuse, RZ, PT ;  /* 0x000000ff0000720c */ /* 0x040fe40003f64270 */
[----:B------:R-:W-:Y:S01]  /*4070*/  UMOV UR6, UR10 ;  /* 0x0000000a00067c82 */ /* 0x000fe20008000000 */
[----:B------:R-:W-:Y:S01]  /*4080*/  ISETP.GT.AND P4, PT, R0, 0x1, PT ;  /* 0x000000010000780c */ /* 0x000fe20003f84270 */
[----:B------:R-:W-:Y:S01]  /*4090*/  QGMMA.64x96x32.F32.E4M3.E4M3 R88, R148, gdesc[UR4], R88, gsb0 ;  /* 0x0160000494587df3 */ /* 0x000fe20008000858 */
[----:B------:R-:W-:Y:S01]  /*40a0*/  FSEL R13, R24, -INF , P3 ;  /* 0xff800000180d7808 */ /* 0x000fe20001800000 */
[----:B------:R-:W-:Y:S01]  /*40b0*/  UIADD3 UR6, UR10, 0x2, URZ ;  /* 0x000000020a067890 */ /* 0x000fe2000fffe03f */
[----:B------:R-:W-:Y:S01]  /*40c0*/  ISETP.GT.AND P3, PT, R0, 0x8, PT ;  /* 0x000000080000780c */ /* 0x000fe20003f64270 */
[----:B------:R-:W-:Y:S01]  /*40d0*/  UMOV UR7, 0x40000040 ;  /* 0x4000004000077882 */ /* 0x000fe20000000000 */
        /* <DEDUP_REMOVED lines=52> */
[----:B------:R-:W-:Y:S01]  /*4420*/  FMNMX.FTZ R15, R57, R12, !PT ;  /* 0x0000000c390f7209 */ /* 0x000fe20007810000 */
[----:B------:R-:W-:Y:S02]  /*4430*/  WARPGROUP.DEPBAR.LE gsb0, 0x0 ;  /* 0x00008000000079c5 */ /* 0x000fe40000010000 */
[----:B------:R-:W-:Y:S01]  /*4440*/  ISETP.GT.AND P3, PT, R0, 0x50, PT ;  /* 0x000000500000780c */ /* 0x000fe20003f64270 */
[----:B------:R-:W-:Y:S01]  /*4450*/  WARPGROUP.ARRIVE ;  /* 0x00000000000079c5 */ /* 0x000fe20000000000 */
[----:B------:R-:W-:-:S02]  /*4460*/  FSEL R61, R61, -INF , P4 ;  /* 0xff8000003d3d7808 */ /* 0x000fc40002000000 */
[----:B------:R-:W-:Y:S02]  /*4470*/  FMNMX.FTZ R12, R60, R15, !PT ;  /* 0x0000000f3c0c7209 */ /* 0x000fe40007810000 */
[----:B------:R-:W-:Y:S01]  /*4480*/  ISETP.GT.AND P4, PT, R0, 0x51, PT ;  /* 0x000000510000780c */ /* 0x000fe20003f84270 */
[----:B------:R-:W-:Y:S01]  /*4490*/  QGMMA.64x96x32.F32.E4M3.E4M3 R88, R144, gdesc[UR4], R88, gsb0 ;  /* 0x0160000490587df3 */ /* 0x000fe20008000858 */
[----:B------:R-:W-:Y:S01]  /*44a0*/  FSEL R64, R64, -INF , P3 ;  /* 0xff80000040407808 */ /* 0x000fe20001800000 */
[----:B------:R-:W-:Y:S01]  /*44b0*/  UIADD3 UR6, UR10, 0x4, URZ ;  /* 0x000000040a067890 */ /* 0x000fe2000fffe03f */
[----:B------:R-:W-:Y:S01]  /*44c0*/  FMNMX.FTZ R15, R61, R12, !PT ;  /* 0x0000000c3d0f7209 */ /* 0x000fe20007810000 */
[----:B------:R-:W-:Y:S01]  /*44d0*/  UMOV UR7, 0x40000040 ;  /* 0x4000004000077882 */ /* 0x000fe20000000000 */
        /* <DEDUP_REMOVED lines=30> */
[----:B------:R-:W-:Y:S02]  /*46c0*/  FSEL R85, R85, -INF , P4 ;  /* 0xff80000055557808 */ /* 0x000fe40002000000 */
[----:B------:R-:W-:-:S02]  /*46d0*/  FMNMX.FTZ R0, R84, R15, !PT ;  /* 0x0000000f54007209 */ /* 0x000fc40007810000 */
[----:B-1----:R-:W-:Y:S02]  /*46e0*/  IADD3 R9, R16, -UR23, R9 ;  /* 0x8000001710097c10 */ /* 0x002fe4000fffe009 */
[----:B------:R-:W-:Y:S02]  /*46f0*/  FMNMX.FTZ R14, R85, R0, !PT ;  /* 0x00000000550e7209 */ /* 0x000fe40007810000 */
[C---:B------:R-:W-:Y:S02]  /*4700*/  ISETP.GT.AND P4, PT, R9.reuse, RZ, PT ;  /* 0x000000ff0900720c */ /* 0x040fe40003f84270 */
[----:B------:R-:W-:Y:S01]  /*4710*/  ISETP.GT.AND P5, PT, R9, 0x1, PT ;  /* 0x000000010900780c */ /* 0x000fe20003fa4270 */
[----:B------:R-:W0:Y:S03]  /*4720*/  SHFL.BFLY PT, R15, R14, 0x2, 0x1f ;  /* 0x0c401f000e0f7f89 */ /* 0x000e2600000e0000 */
[----:B------:R-:W-:-:S02]  /*4730*/  FSEL R27, R27, -INF , P5 ;  /* 0xff8000001b1b7808 */ /* 0x000fc40002800000 */
[----:B------:R-:W-:-:S04]  /*4740*/  ISETP.GT.AND P5, PT, R9, 0x9, PT ;  /* 0x000000090900780c */ /* 0x000fc80003fa4270 */
[----:B------:R-:W-:Y:S02]  /*4750*/  FSEL R31, R31, -INF , P5 ;  /* 0xff8000001f1f7808 */ /* 0x000fe40002800000 */
[----:B------:R-:W-:-:S04]  /*4760*/  ISETP.GT.AND P5, PT, R9, 0x11, PT ;  /* 0x000000110900780c */ /* 0x000fc80003fa4270 */
[----:B------:R-:W-:Y:S02]  /*4770*/  FSEL R35, R35, -INF , P5 ;  /* 0xff80000023237808 */ /* 0x000fe40002800000 */
[----:B------:R-:W-:-:S04]  /*4780*/  ISETP.GT.AND P5, PT, R9, 0x19, PT ;  /* 0x000000190900780c */ /* 0x000fc80003fa4270 */
[----:B------:R-:W-:Y:S02]  /*4790*/  FSEL R39, R39, -INF , P5 ;  /* 0xff80000027277808 */ /* 0x000fe40002800000 */
[----:B------:R-:W-:Y:S02]  /*47a0*/  ISETP.GT.AND P5, PT, R9, 0x21, PT ;  /* 0x000000210900780c */ /* 0x000fe40003fa4270 */
[----:B0-----:R-:W-:Y:S02]  /*47b0*/  FMNMX.FTZ R15, R14, R15, !PT ;  /* 0x0000000f0e0f7209 */ /* 0x001fe40007810000 */
[----:B------:R-:W-:Y:S02]  /*47c0*/  FSEL R43, R43, -INF , P5 ;  /* 0xff8000002b2b7808 */ /* 0x000fe40002800000 */
[----:B------:R-:W-:Y:S01]  /*47d0*/  ISETP.GT.AND P5, PT, R9, 0x29, PT ;  /* 0x000000290900780c */ /* 0x000fe20003fa4270 */
[----:B------:R-:W0:Y:S03]  /*47e0*/  SHFL.BFLY PT, R0, R15, 0x1, 0x1f ;  /* 0x0c201f000f007f89 */ /* 0x000e2600000e0000 */
[----:B------:R-:W-:Y:S01]  /*47f0*/  FSEL R47, R47, -INF , P5 ;  /* 0xff8000002f2f7808 */ /* 0x000fe20002800000 */
[----:B------:R-:W-:-:S02]  /*4800*/  WARPGROUP.DEPBAR.LE gsb0, 0x0 ;  /* 0x00008000000079c5 */ /* 0x000fc40000010000 */
[----:B------:R-:W-:Y:S01]  /*4810*/  ISETP.GT.AND P5, PT, R9, 0x31, PT ;  /* 0x000000310900780c */ /* 0x000fe20003fa4270 */
[----:B------:R-:W-:-:S03]  /*4820*/  WARPGROUP.ARRIVE ;  /* 0x00000000000079c5 */ /* 0x000fc60000000000 */
[----:B------:R-:W-:Y:S02]  /*4830*/  FSEL R51, R51, -INF , P5 ;  /* 0xff80000033337808 */ /* 0x000fe40002800000 */
[----:B------:R-:W-:Y:S01]  /*4840*/  ISETP.GT.AND P5, PT, R9, 0x39, PT ;  /* 0x000000390900780c */ /* 0x000fe20003fa4270 */
[----:B------:R-:W-:Y:S01]  /*4850*/  QGMMA.64x96x32.F32.E4M3.E4M3 R88, R140, gdesc[UR4], R88, gsb0 ;  /* 0x016000048c587df3 */ /* 0x000fe20008000858 */
[----:B------:R-:W-:Y:S02]  /*4860*/  UIADD3 UR6, UR10, 0x6, URZ ;  /* 0x000000060a067890 */ /* 0x000fe4000fffe03f */
[----:B------:R-:W-:Y:S01]  /*4870*/  FSEL R55, R55, -INF , P5 ;  /* 0xff80000037377808 */ /* 0x000fe20002800000 */
[----:B------:R-:W-:Y:S01]  /*4880*/  UMOV UR7, 0x40000040 ;  /* 0x4000004000077882 */ /* 0x000fe20000000000 */
[----:B------:R-:W-:-:S04]  /*4890*/  ISETP.GT.AND P5, PT, R9, 0x41, PT ;  /* 0x000000410900780c */ /* 0x000fc80003fa4270 */
[----:B------:R-:W-:Y:S02]  /*48a0*/  FSEL R59, R59, -INF , P5 ;  /* 0xff8000003b3b7808 */ /* 0x000fe40002800000 */
[----:B0-----:R-:W-:Y:S02]  /*48b0*/  FMNMX.FTZ R0, R15, R0, !PT ;  /* 0x000000000f007209 */ /* 0x001fe40007810000 */
[----:B------:R-:W-:Y:S02]  /*48c0*/  ISETP.GT.AND P5, PT, R9, 0x49, PT ;  /* 0x000000490900780c */ /* 0x000fe40003fa4270 */
[C---:B------:R-:W-:Y:S01]  /*48d0*/  FSETP.NEU.FTZ.AND P3, PT, R0.reuse, -INF , PT ;  /* 0xff8000000000780b */ /* 0x040fe20003f7d000 */
[----:B------:R-:W-:-:S01]  /*48e0*/  FFMA.FTZ R12, R0, R17, -8 ;  /* 0xc1000000000c7423 */ /* 0x000fc20000010011 */
[----:B------:R-:W-:Y:S02]  /*48f0*/  FSEL R63, R63, -INF , P5 ;  /* 0xff8000003f3f7808 */ /* 0x000fe40002800000 */
[----:B------:R-:W-:-:S02]  /*4900*/  ISETP.GT.AND P5, PT, R9, 0x51, PT ;  /* 0x000000510900780c */ /* 0x000fc40003fa4270 */
[----:B------:R-:W-:Y:S02]  /*4910*/  FSEL R12, R12, RZ, P3 ;  /* 0x000000ff0c0c7208 */ /* 0x000fe40001800000 */
[----:B------:R-:W-:Y:S02]  /*4920*/  FSEL R67, R67, -INF , P5 ;  /* 0xff80000043437808 */ /* 0x000fe40002800000 */
[----:B------:R-:W-:Y:S01]  /*4930*/  ISETP.GT.AND P5, PT, R9, 0x59, PT ;  /* 0x000000590900780c */ /* 0x000fe20003fa4270 */
[----:B------:R-:W-:-:S01]  /*4940*/  FFMA.FTZ R14, R13, UR43, -R12 ;  /* 0x0000002b0d0e7c23 */ /* 0x000fc2000801080c */
[----:B------:R-:W-:Y:S01]  /*4950*/  FSEL R13, R26, -INF , P4 ;  /* 0xff8000001a0d7808 */ /* 0x000fe20002000000 */
[----:B------:R-:W-:-:S01]  /*4960*/  FFMA.FTZ R11, R25, UR43, -R12 ;  /* 0x0000002b190b7c23 */ /* 0x000fc2000801080c */
[----:B------:R-:W-:Y:S01]  /*4970*/  ISETP.GT.AND P4, PT, R9, 0x8, PT ;  /* 0x000000080900780c */ /* 0x000fe20003f84270 */
[----:B------:R-:W-:-:S01]  /*4980*/  FFMA.FTZ R29, R29, UR43, -R12 ;  /* 0x0000002b1d1d7c23 */ /* 0x000fc2000801080c */
[----:B------:R-:W-:Y:S01]  /*4990*/  FMNMX.FTZ R16, R13, R8, !PT ;  /* 0x000000080d107209 */ /* 0x000fe20007810000 */
[----:B------:R-:W-:-:S01]  /*49a0*/  FFMA.FTZ R15, R28, UR43, -R12 ;  /* 0x0000002b1c0f7c23 */ /* 0x000fc2000801080c */
[----:B------:R-:W-:Y:S01]  /*49b0*/  FSEL R30, R30, -INF , P4 ;  /* 0xff8000001e1e7808 */ /* 0x000fe20002000000 */
[----:B------:R-:W-:-:S01]  /*49c0*/  FFMA.FTZ R33, R33, UR43, -R12 ;  /* 0x0000002b21217c23 */ /* 0x000fc2000801080c */
[----:B------:R-:W-:Y:S01]  /*49d0*/  FMNMX.FTZ R17, R27, R16, !PT ;  /* 0x000000101b117209 */ /* 0x000fe20007810000 */
[----:B------:R-:W-:-:S01]  /*49e0*/  FFMA.FTZ R60, R60, UR43, -R12 ;  /* 0x0000002b3c3c7c23 */ /* 0x000fc2000801080c */
[----:B------:R-:W-:Y:S01]  /*49f0*/  ISETP.GT.AND P4, PT, R9, 0x10, PT ;  /* 0x000000100900780c */ /* 0x000fe20003f84270 */
[----:B------:R-:W-:Y:S01]  /*4a00*/  MUFU.EX2 R16, R29 ;  /* 0x0000001d00107308 */ /* 0x000fe20000000800 */
[----:B------:R-:W-:Y:S01]  /*4a10*/  FMNMX.FTZ R18, R30, R17, !PT ;  /* 0x000000111e127209 */ /* 0x000fe20007810000 */
        /* <DEDUP_REMOVED lines=12> */
[--C-:B------:R-:W-:Y:S01]  /*4ae0*/  FFMA.FTZ R56, R56, UR43, -R12.reuse ;  /* 0x0000002b38387c23 */ /* 0x100fe2000801080c */
[----:B------:R-:W-:Y:S01]  /*4af0*/  ISETP.GT.AND P4, PT, R9, 0x20, PT ;  /* 0x000000200900780c */ /* 0x000fe20003f84270 */
[----:B------:R-:W-:Y:S01]  /*4b00*/  MUFU.EX2 R18, R33 ;  /* 0x0000002100127308 */ /* 0x000fe20000000800 */
[----:B------:R-:W-:Y:S01]  /*4b10*/  FMNMX.FTZ R20, R38, R19, !PT ;  /* 0x0000001326147209 */ /* 0x000fe20007810000 */
[--C-:B------:R-:W-:Y:S01]  /*4b20*/  FFMA.FTZ R19, R36, UR43, -R12.reuse ;  /* 0x0000002b24137c23 */ /* 0x100fe2000801080c */
[----:B------:R-:W-:Y:S01]  /*4b30*/  FSEL R42, R42, -INF , P4 ;  /* 0xff8000002a2a7808 */ /* 0x000fe20002000000 */
[----:B------:R-:W-:Y:S01]  /*4b40*/  FFMA.FTZ R81, R81, UR43, -R12 ;  /* 0x0000002b51517c23 */ /* 0x000fe2000801080c */
[----:B------:R-:W-:-:S02]  /*4b50*/  FMNMX.FTZ R21, R39, R20, !PT ;  /* 0x0000001427157209 */ /* 0x000fc40007810000 */
[----:B------:R-:W-:Y:S01]  /*4b60*/  ISETP.GT.AND P4, PT, R9, 0x28, PT ;  /* 0x000000280900780c */ /* 0x000fe20003f84270 */
[----:B------:R-:W-:Y:S01]  /*4b70*/  MUFU.EX2 R14, R14 ;  /* 0x0000000e000e7308 */ /* 0x000fe20000000800 */
[----:B------:R-:W-:Y:S02]  /*4b80*/  FMNMX.FTZ R20, R42, R21, !PT ;  /* 0x000000152a147209 */ /* 0x000fe40007810000 */
[----:B------:R-:W-:Y:S02]  /*4b90*/  FSEL R46, R46, -INF , P4 ;  /* 0xff8000002e2e7808 */ /* 0x000fe40002000000 */
[----:B------:R-:W-:Y:S02]  /*4ba0*/  FMNMX.FTZ R21, R43, R20, !PT ;  /* 0x000000142b157209 */ /* 0x000fe40007810000 */
[----:B------:R-:W-:Y:S01]  /*4bb0*/  ISETP.GT.AND P4, PT, R9, 0x30, PT ;  /* 0x000000300900780c */ /* 0x000fe20003f84270 */
[----:B------:R0:W-:Y:S01]  /*4bc0*/  MUFU.EX2 R20, R37 ;  /* 0x0000002500147308 */ /* 0x0001e20000000800 */
[----:B------:R-:W-:Y:S01]  /*4bd0*/  FMNMX.FTZ R22, R46, R21, !PT ;  /* 0x000000152e167209 */ /* 0x000fe20007810000 */
[--C-:B------:R-:W-:Y:S01]  /*4be0*/  FFMA.FTZ R21, R40, UR43, -R12.reuse ;  /* 0x0000002b28157c23 */ /* 0x100fe2000801080c */
[----:B------:R-:W-:Y:S01]  /*4bf0*/  FSEL R50, R50, -INF , P4 ;  /* 0xff80000032327808 */ /* 0x000fe20002000000 */
[--C-:B------:R-:W-:Y:S01]  /*4c00*/  FFMA.FTZ R40, R64, UR43, -R12.reuse ;  /* 0x0000002b40287c23 */ /* 0x100fe2000801080c */
[----:B------:R-:W-:Y:S01]  /*4c10*/  FMNMX.FTZ R23, R47, R22, !PT ;  /* 0x000000162f177209 */ /* 0x000fe20007810000 */
[----:B------:R-:W-:Y:S01]  /*4c20*/  IMAD.U32 R64, RZ, RZ, UR43 ;  /* 0x0000002bff407e24 */ /* 0x000fe2000f8e00ff */
[----:B------:R-:W-:Y:S01]  /*4c30*/  ISETP.GT.AND P4, PT, R9, 0x38, PT ;  /* 0x000000380900780c */ /* 0x000fe20003f84270 */
[----:B------:R-:W-:Y:S01]  /*4c40*/  MUFU.EX2 R11, R11 ;  /* 0x0000000b000b7308 */ /* 0x000fe20000000800 */
[----:B------:R-:W-:Y:S01]  /*4c50*/  FMNMX.FTZ R22, R50, R23, !PT ;  /* 0x0000001732167209 */ /* 0x000fe20007810000 */
[--C-:B0-----:R-:W-:Y:S01]  /*4c60*/  FFMA.FTZ R37, R61, UR43, -R12.reuse ;  /* 0x0000002b3d257c23 */ /* 0x101fe2000801080c */
[----:B------:R-:W-:Y:S01]  /*4c70*/  FSEL R54, R54, -INF , P4 ;  /* 0xff80000036367808 */ /* 0x000fe20002000000 */
[----:B------:R-:W-:Y:S01]  /*4c80*/  FFMA.FTZ R61, R85, UR43, -R12 ;  /* 0x0000002b553d7c23 */ /* 0x000fe2000801080c */
[----:B------:R-:W-:-:S02]  /*4c90*/  FMNMX.FTZ R23, R51, R22, !PT ;  /* 0x0000001633177209 */ /* 0x000fc40007810000 */
[----:B------:R-:W-:Y:S01]  /*4ca0*/  ISETP.GT.AND P4, PT, R9, 0x40, PT ;  /* 0x000000400900780c */ /* 0x000fe20003f84270 */
[----:B------:R0:W-:Y:S01]  /*4cb0*/  MUFU.EX2 R22, R41 ;  /* 0x0000002900167308 */ /* 0x0001e20000000800 */
[----:B------:R-:W-:Y:S01]  /*4cc0*/  FMNMX.FTZ R24, R54, R23, !PT ;  /* 0x0000001736187209 */ /* 0x000fe20007810000 */
[--C-:B------:R-:W-:Y:S01]  /*4cd0*/  FFMA.FTZ R23, R44, UR43, -R12.reuse ;  /* 0x0000002b2c177c23 */ /* 0x100fe2000801080c */
[----:B------:R-:W-:Y:S01]  /*4ce0*/  FSEL R58, R58, -INF , P4 ;  /* 0xff8000003a3a7808 */ /* 0x000fe20002000000 */
[--C-:B------:R-:W-:Y:S01]  /*4cf0*/  FFMA.FTZ R44, R68, UR43, -R12.reuse ;  /* 0x0000002b442c7c23 */ /* 0x100fe2000801080c */
[----:B------:R-:W-:Y:S02]  /*4d00*/  FMNMX.FTZ R25, R55, R24, !PT ;  /* 0x0000001837197209 */ /* 0x000fe40007810000 */
[----:B------:R-:W-:Y:S01]  /*4d10*/  ISETP.GT.AND P4, PT, R9, 0x48, PT ;  /* 0x000000480900780c */ /* 0x000fe20003f84270 */
[----:B------:R-:W-:Y:S01]  /*4d20*/  MUFU.EX2 R15, R15 ;  /* 0x0000000f000f7308 */ /* 0x000fe20000000800 */
[----:B------:R-:W-:Y:S01]  /*4d30*/  FMNMX.FTZ R24, R58, R25, !PT ;  /* 0x000000193a187209 */ /* 0x000fe20007810000 */
[----:B0-----:R-:W-:Y:S01]  /*4d40*/  FFMA.FTZ R41, R65, UR43, -R12 ;  /* 0x0000002b41297c23 */ /* 0x001fe2000801080c */
[----:B------:R-:W-:-:S02]  /*4d50*/  FSEL R62, R62, -INF , P4 ;  /* 0xff8000003e3e7808 */ /* 0x000fc40002000000 */
[----:B------:R-:W-:Y:S02]  /*4d60*/  FMNMX.FTZ R25, R59, R24, !PT ;  /* 0x000000183b197209 */ /* 0x000fe40007810000 */
[----:B------:R-:W-:Y:S01]  /*4d70*/  ISETP.GT.AND P4, PT, R9, 0x50, PT ;  /* 0x000000500900780c */ /* 0x000fe20003f84270 */
[----:B------:R0:W-:Y:S01]  /*4d80*/  MUFU.EX2 R24, R45 ;  /* 0x0000002d00187308 */ /* 0x0001e20000000800 */
[----:B------:R-:W-:Y:S01]  /*4d90*/  FMNMX.FTZ R26, R62, R25, !PT ;  /* 0x000000193e1a7209 */ /* 0x000fe20007810000 */
[--C-:B------:R-:W-:Y:S01]  /*4da0*/  FFMA.FTZ R25, R48, UR43, -R12.reuse ;  /* 0x0000002b30197c23 */ /* 0x100fe2000801080c */
[----:B------:R-:W-:Y:S02]  /*4db0*/  FSEL R66, R66, -INF , P4 ;  /* 0xff80000042427808 */ /* 0x000fe40002000000 */
[----:B------:R-:W-:Y:S02]  /*4dc0*/  FMNMX.FTZ R29, R63, R26, !PT ;  /* 0x0000001a3f1d7209 */ /* 0x000fe40007810000 */
[----:B------:R-:W-:Y:S01]  /*4dd0*/  ISETP.GT.AND P4, PT, R9, 0x58, PT ;  /* 0x000000580900780c */ /* 0x000fe20003f84270 */
[----:B------:R-:W-:Y:S01]  /*4de0*/  MUFU.EX2 R17, R17 ;  /* 0x0000001100117308 */ /* 0x000fe20000000800 */
[----:B------:R-:W-:Y:S01]  /*4df0*/  FMNMX.FTZ R26, R66, R29, !PT ;  /* 0x0000001d421a7209 */ /* 0x000fe20007810000 */
[----:B0-----:R-:W-:Y:S01]  /*4e00*/  FFMA.FTZ R45, R69, UR43, -R12 ;  /* 0x0000002b452d7c23 */ /* 0x001fe2000801080c */
[----:B------:R-:W-:Y:S01]  /*4e10*/  FSEL R70, R70, -INF , P4 ;  /* 0xff80000046467808 */ /* 0x000fe20002000000 */
[----:B------:R-:W-:-:S02]  /*4e20*/  WARPGROUP.DEPBAR.LE gsb0, 0x0 ;  /* 0x00008000000079c5 */ /* 0x000fc40000010000 */
[----:B------:R-:W-:Y:S01]  /*4e30*/  FMNMX.FTZ R29, R67, R26, !PT ;  /* 0x0000001a431d7209 */ /* 0x000fe20007810000 */
[----:B------:R-:W-:Y:S01]  /*4e40*/  WARPGROUP.ARRIVE ;  /* 0x00000000000079c5 */ /* 0x000fe20000000000 */
[----:B------:R-:W-:Y:S01]  /*4e50*/  ISETP.GT.AND P4, PT, R9, 0x60, PT ;  /* 0x000000600900780c */ /* 0x000fe20003f84270 */
[----:B------:R0:W-:Y:S01]  /*4e60*/  MUFU.EX2 R26, R49 ;  /* 0x00000031001a7308 */ /* 0x0001e20000000800 */
[----:B------:R-:W-:Y:S02]  /*4e70*/  FSEL R71, R71, -INF , P5 ;  /* 0xff80000047477808 */ /* 0x000fe40002800000 */
[----:B------:R-:W-:Y:S01]  /*4e80*/  FMNMX.FTZ R28, R70, R29, !PT ;  /* 0x0000001d461c7209 */ /* 0x000fe20007810000 */
[----:B------:R-:W-:Y:S01]  /*4e90*/  QGMMA.64x96x32.F32.E4M3.E4M3 R88, R136, gdesc[UR4], R88, gsb0 ;  /* 0x0160000488587df3 */ /* 0x000fe20008000858 */
[----:B------:R-:W-:Y:S02]  /*4ea0*/  ISETP.GT.AND P5, PT, R9, 0x61, PT ;  /* 0x000000610900780c */ /* 0x000fe40003fa4270 */
[----:B------:R-:W-:Y:S01]  /*4eb0*/  FSEL R74, R74, -INF , P4 ;  /* 0xff8000004a4a7808 */ /* 0x000fe20002000000 */
[----:B------:R-:W-:Y:S01]  /*4ec0*/  MUFU.EX2 R19, R19 ;  /* 0x0000001300137308 */ /* 0x000fe20000000800 */
[----:B------:R-:W-:Y:S01]  /*4ed0*/  FMNMX.FTZ R29, R71, R28, !PT ;  /* 0x0000001c471d7209 */ /* 0x000fe20007810000 */
[----:B0-----:R-:W-:Y:S01]  /*4ee0*/  FFMA.FTZ R49, R73, UR43, -R12 ;  /* 0x0000002b49317c23 */ /* 0x001fe2000801080c */
[----:B------:R-:W-:-:S02]  /*4ef0*/  ISETP.GT.AND P4, PT, R9, 0x68, PT ;  /* 0x000000680900780c */ /* 0x000fc40003f84270 */
[----:B------:R-:W-:Y:S02]  /*4f00*/  FSEL R75, R75, -INF , P5 ;  /* 0xff8000004b4b7808 */ /* 0x000fe40002800000 */
[----:B------:R-:W-:Y:S01]  /*4f10*/  FMNMX.FTZ R32, R74, R29, !PT ;  /* 0x0000001d4a207209 */ /* 0x000fe20007810000 */
[----:B------:R0:W-:Y:S01]  /*4f20*/  MUFU.EX2 R28, R52 ;  /* 0x00000034001c7308 */ /* 0x0001e20000000800 */
[----:B------:R-:W-:Y:S01]  /*4f30*/  ISETP.GT.AND P5, PT, R9, 0x69, PT ;  /* 0x000000690900780c */ /* 0x000fe20003fa4270 */
[--C-:B------:R-:W-:Y:S01]  /*4f40*/  FFMA.FTZ R29, R53, UR43, -R12.reuse ;  /* 0x0000002b351d7c23 */ /* 0x100fe2000801080c */
[----:B------:R-:W-:Y:S01]  /*4f50*/  FSEL R78, R78, -INF , P4 ;  /* 0xff8000004e4e7808 */ /* 0x000fe20002000000 */
[--C-:B------:R-:W-:Y:S01]  /*4f60*/  FFMA.FTZ R53, R77, UR43, -R12.reuse ;  /* 0x0000002b4d357c23 */ /* 0x100fe2000801080c */
[----:B------:R-:W-:Y:S02]  /*4f70*/  FMNMX.FTZ R33, R75, R32, !PT ;  /* 0x000000204b217209 */ /* 0x000fe40007810000 */
[----:B------:R-:W-:Y:S01]  /*4f80*/  ISETP.GT.AND P4, PT, R9, 0x70, PT ;  /* 0x000000700900780c */ /* 0x000fe20003f84270 */
[----:B------:R-:W-:Y:S01]  /*4f90*/  MUFU.EX2 R21, R21 ;  /* 0x0000001500157308 */ /* 0x000fe20000000800 */
[----:B------:R-:W-:Y:S01]  /*4fa0*/  FSEL R79, R79, -INF , P5 ;  /* 0xff8000004f4f7808 */ /* 0x000fe20002800000 */
[----:B0-----:R-:W-:Y:S01]  /*4fb0*/  FFMA.FTZ R52, R76, UR43, -R12 ;  /* 0x0000002b4c347c23 */ /* 0x001fe2000801080c */
[----:B------:R-:W-:-:S02]  /*4fc0*/  FMNMX.FTZ R32, R78, R33, !PT ;  /* 0x000000214e207209 */ /* 0x000fc40007810000 */
[----:B------:R-:W-:Y:S02]  /*4fd0*/  ISETP.GT.AND P5, PT, R9, 0x71, PT ;  /* 0x000000710900780c */ /* 0x000fe40003fa4270 */
[----:B------:R-:W-:Y:S01]  /*4fe0*/  FSEL R82, R82, -INF , P4 ;  /* 0xff80000052527808 */ /* 0x000fe20002000000 */
[----:B------:R-:W-:Y:S01]  /*4ff0*/  MUFU.EX2 R23, R23 ;  /* 0x0000001700177308 */ /* 0x000fe20000000800 */
[----:B------:R-:W-:Y:S02]  /*5000*/  FMNMX.FTZ R33, R79, R32, !PT ;  /* 0x000000204f217209 */ /* 0x000fe40007810000 */
[----:B------:R-:W-:Y:S02]  /*5010*/  ISETP.GT.AND P4, PT, R9, 0x78, PT ;  /* 0x000000780900780c */ /* 0x000fe40003f84270 */
[----:B------:R-:W-:Y:S02]  /*5020*/  FSEL R83, R83, -INF , P5 ;  /* 0xff80000053537808 */ /* 0x000fe40002800000 */
[----:B------:R-:W-:Y:S01]  /*5030*/  FMNMX.FTZ R36, R82, R33, !PT ;  /* 0x0000002152247209 */ /* 0x000fe20007810000 */
[----:B------:R-:W-:-:S01]  /*5040*/  FFMA.FTZ R33, R57, UR43, -R12 ;  /* 0x0000002b39217c23 */ /* 0x000fc2000801080c */
[----:B------:R-:W-:Y:S01]  /*5050*/  ISETP.GT.AND P5, PT, R9, 0x79, PT ;  /* 0x000000790900780c */ /* 0x000fe20003fa4270 */
[----:B------:R0:W-:Y:S01]  /*5060*/  MUFU.EX2 R32, R56 ;  /* 0x0000003800207308 */ /* 0x0001e20000000800 */
[----:B------:R-:W-:-:S02]  /*5070*/  FSEL R86, R86, -INF , P4 ;  /* 0xff80000056567808 */ /* 0x000fc40002000000 */
[----:B------:R-:W-:Y:S02]  /*5080*/  FMNMX.FTZ R9, R83, R36, !PT ;  /* 0x0000002453097209 */ /* 0x000fe40007810000 */
[----:B------:R-:W-:Y:S02]  /*5090*/  FSEL R87, R87, -INF , P5 ;  /* 0xff80000057577808 */ /* 0x000fe40002800000 */
[----:B------:R-:W-:Y:S01]  /*50a0*/  FMNMX.FTZ R36, R86, R9, !PT ;  /* 0x0000000956247209 */ /* 0x000fe20007810000 */
[----:B------:R-:W-:Y:S01]  /*50b0*/  MUFU.EX2 R25, R25 ;  /* 0x0000001900197308 */ /* 0x000fe20000000800 */
[----:B0-----:R-:W-:-:S02]  /*50c0*/  FFMA.FTZ R56, R80, UR43, -R12 ;  /* 0x0000002b50387c23 */ /* 0x001fc4000801080c */
[----:B------:R-:W-:-:S05]  /*50d0*/  FMNMX.FTZ R9, R87, R36, !PT ;  /* 0x0000002457097209 */ /* 0x000fca0007810000 */
[----:B------:R-:W0:Y:S01]  /*50e0*/  SHFL.BFLY PT, R48, R9, 0x2, 0x1f ;  /* 0x0c401f0009307f89 */ /* 0x000e2200000e0000 */
[----:B------:R1:W-:Y:S08]  /*50f0*/  MUFU.EX2 R36, R60 ;  /* 0x0000003c00247308 */ /* 0x0003f00000000800 */
[----:B------:R-:W-:Y:S08]  /*5100*/  MUFU.EX2 R29, R29 ;  /* 0x0000001d001d7308 */ /* 0x000ff00000000800 */
[----:B------:R-:W-:Y:S01]  /*5110*/  MUFU.EX2 R33, R33 ;  /* 0x0000002100217308 */ /* 0x000fe20000000800 */
[----:B0-----:R-:W-:Y:S01]  /*5120*/  FMNMX.FTZ R57, R9, R48, !PT ;  /* 0x0000003009397209 */ /* 0x001fe20007810000 */
[----:B------:R-:W-:-:S06]  /*5130*/  FFMA.FTZ R48, R72, UR43, -R12 ;  /* 0x0000002b48307c23 */ /* 0x000fcc000801080c */
[----:B------:R-:W-:Y:S01]  /*5140*/  MUFU.EX2 R37, R37 ;  /* 0x0000002500257308 */ /* 0x000fe20000000800 */
[----:B-1----:R-:W0:Y:S07]  /*5150*/  SHFL.BFLY PT, R60, R57, 0x1, 0x1f ;  /* 0x0c201f00393c7f89 */ /* 0x002e2e00000e0000 */
[----:B------:R-:W-:Y:S08]  /*5160*/  MUFU.EX2 R40, R40 ;  /* 0x0000002800287308 */ /* 0x000ff00000000800 */
[----:B------:R-:W-:Y:S08]  /*5170*/  MUFU.EX2 R41, R41 ;  /* 0x0000002900297308 */ /* 0x000ff00000000800 */
[----:B------:R-:W-:Y:S01]  /*5180*/  MUFU.EX2 R44, R44 ;  /* 0x0000002c002c7308 */ /* 0x000fe20000000800 */
[----:B0-----:R-:W-:Y:S01]  /*5190*/  FMNMX.FTZ R9, R57, R60, !PT ;  /* 0x0000003c39097209 */ /* 0x001fe20007810000 */
[----:B------:R-:W-:Y:S01]  /*51a0*/  FFMA.FTZ R60, R84, UR43, -R12 ;  /* 0x0000002b543c7c23 */ /* 0x000fe2000801080c */
[----:B------:R-:W-:-:S03]  /*51b0*/  WARPGROUP.DEPBAR.LE gsb0, 0x0 ;  /* 0x00008000000079c5 */ /* 0x000fc60000010000 */
[C---:B------:R-:W-:Y:S01]  /*51c0*/  FFMA.FTZ R64, R9.reuse, R64, -8 ;  /* 0xc100000009407423 */ /* 0x040fe20000010040 */
[C---:B------:R-:W-:Y:S01]  /*51d0*/  FSETP.NEU.FTZ.AND P4, PT, R9.reuse, -INF , PT ;  /* 0xff8000000900780b */ /* 0x040fe20003f9d000 */
[----:B------:R-:W-:Y:S03]  /*51e0*/  MUFU.EX2 R45, R45 ;  /* 0x0000002d002d7308 */ /* 0x000fe60000000800 */
[----:B------:R-:W-:Y:S02]  /*51f0*/  FSEL R12, R64, RZ, P4 ;  /* 0x000000ff400c7208 */ /* 0x000fe40002000000 */
[----:B------:R-:W-:-:S03]  /*5200*/  FSEL R65, R9, RZ, P4 ;  /* 0x000000ff09417208 */ /* 0x000fc60002000000 */
        /* <DEDUP_REMOVED lines=12> */
[----:B------:R-:W-:Y:S01]  /*52d0*/  FFMA.FTZ R50, R51, UR43, -R12 ;  /* 0x0000002b33327c23 */ /* 0x000fe2000801080c */
[----:B------:R-:W-:Y:S01]  /*52e0*/  FSEL R51, R0, RZ, P3 ;  /* 0x000000ff00337208 */ /* 0x000fe20001800000 */
[----:B------:R-:W-:Y:S01]  /*52f0*/  FADD.FTZ R65, -R65, R8 ;  /* 0x0000000841417221 */ /* 0x000fe20000010100 */
[----:B------:R-:W-:-:S01]  /*5300*/  FFMA.FTZ R13, R13, UR43, -R12 ;  /* 0x0000002b0d0d7c23 */ /* 0x000fc2000801080c */
[----:B------:R-:W-:Y:S01]  /*5310*/  MUFU.EX2 R64, R64 ;  /* 0x0000004000407308 */ /* 0x000fe20000000800 */
[----:B------:R-:W-:-:S01]  /*5320*/  FFMA.FTZ R55, R55, UR43, -R12 ;  /* 0x0000002b37377c23 */ /* 0x000fc2000801080c */
[----:B------:R-:W-:Y:S01]  /*5330*/  FADD.FTZ R51, -R51, R10 ;  /* 0x0000000a33337221 */ /* 0x000fe20000010100 */
[----:B------:R-:W-:Y:S01]  /*5340*/  FMUL.FTZ R8, R65, UR43 ;  /* 0x0000002b41087c20 */ /* 0x000fe20008410000 */
[--C-:B------:R-:W-:Y:S01]  /*5350*/  FFMA.FTZ R10, R54, UR43, -R12.reuse ;  /* 0x0000002b360a7c23 */ /* 0x100fe2000801080c */
[----:B------:R-:W-:-:S01]  /*5360*/  FFMA.FTZ R54, R58, UR43, -R12 ;  /* 0x0000002b3a367c23 */ /* 0x000fc2000801080c */
[----:B------:R-:W-:Y:S01]  /*5370*/  FMUL.FTZ R51, R51, UR43 ;  /* 0x0000002b33337c20 */ /* 0x000fe20008410000 */
[----:B------:R-:W-:-:S01]  /*5380*/  FFMA.FTZ R58, R62, UR43, -R12 ;  /* 0x0000002b3e3a7c23 */ /* 0x000fc2000801080c */
[----:B------:R-:W-:Y:S01]  /*5390*/  MUFU.EX2 R13, R13 ;  /* 0x0000000d000d7308 */ /* 0x000fe20000000800 */
[----:B------:R-:W-:-:S01]  /*53a0*/  FFMA.FTZ R59, R59, UR43, -R12 ;  /* 0x0000002b3b3b7c23 */ /* 0x000fc2000801080c */
[--C-:B------:R-:W-:Y:S01]  /*53b0*/  FFMA.FTZ R63, R63, UR43, -R12.reuse ;  /* 0x0000002b3f3f7c23 */ /* 0x100fe2000801080c */
[----:B------:R-:W-:-:S05]  /*53c0*/  FFMA.FTZ R86, R86, UR43, -R12 ;  /* 0x0000002b56567c23 */ /* 0x000fca000801080c */
[----:B------:R-:W0:Y:S08]  /*53d0*/  MUFU.EX2 R51, R51 ;  /* 0x0000003300337308 */ /* 0x000e300000000800 */
[----:B------:R-:W1:Y:S08]  /*53e0*/  MUFU.EX2 R8, R8 ;  /* 0x0000000800087308 */ /* 0x000e700000000800 */
[----:B------:R-:W2:Y:S01]  /*53f0*/  MUFU.EX2 R27, R27 ;  /* 0x0000001b001b7308 */ /* 0x000ea20000000800 */
[----:B0-----:R-:W-:-:S04]  /*5400*/  FFMA.FTZ R62, R51, R3, R14 ;  /* 0x00000003333e7223 */ /* 0x001fc8000001000e */
[----:B------:R-:W-:-:S03]  /*5410*/  FADD.FTZ R62, R11, R62 ;  /* 0x0000003e0b3e7221 */ /* 0x000fc60000010000 */
[----:B------:R-:W0:Y:S01]  /*5420*/  MUFU.EX2 R30, R30 ;  /* 0x0000001e001e7308 */ /* 0x000e220000000800 */
[----:B-1----:R-:W-:-:S04]  /*5430*/  FFMA.FTZ R3, R8, R2, R13 ;  /* 0x0000000208037223 */ /* 0x002fc8000001000d */
[----:B------:R-:W-:Y:S01]  /*5440*/  FADD.FTZ R2, R64, R3 ;  /* 0x0000000340027221 */ /* 0x000fe20000010000 */
[----:B------:R-:W-:-:S01]  /*5450*/  FADD.FTZ R3, R15, R62 ;  /* 0x0000003e0f037221 */ /* 0x000fc20000010000 */
[----:B------:R-:W-:Y:S01]  /*5460*/  FFMA.FTZ R62, R66, UR43, -R12 ;  /* 0x0000002b423e7c23 */ /* 0x000fe2000801080c */
        /* <DEDUP_REMOVED lines=14> */
[----:B------:R-:W-:Y:S01]  /*5550*/  FFMA.FTZ R65, R67, UR43, -R12 ;  /* 0x0000002b43417c23 */ /* 0x000fe2000801080c */
[----:B------:R-:W-:-:S04]  /*5560*/  FADD.FTZ R2, R22, R3 ;  /* 0x0000000316027221 */ /* 0x000fc80000010000 */
[----:B------:R-:W-:Y:S01]  /*5570*/  FADD.FTZ R3, R23, R2 ;  /* 0x0000000217037221 */ /* 0x000fe20000010000 */
[----:B------:R-:W2:Y:S01]  /*5580*/  MUFU.EX2 R39, R39 ;  /* 0x0000002700277308 */ /* 0x000ea20000000800 */
[----:B0-----:R-:W-:-:S01]  /*5590*/  FADD.FTZ R67, R35, R66 ;  /* 0x0000004223437221 */ /* 0x001fc20000010000 */
[----:B------:R-:W-:Y:S01]  /*55a0*/  FFMA.FTZ R66, R70, UR43, -R12 ;  /* 0x0000002b46427c23 */ /* 0x000fe2000801080c */
[----:B------:R-:W-:-:S04]  /*55b0*/  FADD.FTZ R2, R24, R3 ;  /* 0x0000000318027221 */ /* 0x000fc80000010000 */
[----:B------:R-:W-:Y:S01]  /*55c0*/  FADD.FTZ R3, R25, R2 ;  /* 0x0000000219037221 */ /* 0x000fe20000010000 */
[----:B------:R-:W0:Y:S01]  /*55d0*/  MUFU.EX2 R42, R42 ;  /* 0x0000002a002a7308 */ /* 0x000e220000000800 */
[----:B-1----:R-:W-:-:S02]  /*55e0*/  FADD.FTZ R68, R38, R67 ;  /* 0x0000004326447221 */ /* 0x002fc40000010000 */
[----:B------:R-:W-:-:S04]  /*55f0*/  FADD.FTZ R3, R26, R3 ;  /* 0x000000031a037221 */ /* 0x000fc80000010000 */
[----:B------:R-:W-:Y:S01]  /*5600*/  FADD.FTZ R2, R28, R3 ;  /* 0x000000031c027221 */ /* 0x000fe20000010000 */
[----:B------:R-:W1:Y:S01]  /*5610*/  MUFU.EX2 R43, R43 ;  /* 0x0000002b002b7308 */ /* 0x000e620000000800 */
[----:B--2---:R-:W-:-:S02]  /*5620*/  FADD.FTZ R67, R39, R68 ;  /* 0x0000004427437221 */ /* 0x004fc40000010000 */
        /* <DEDUP_REMOVED lines=8> */
[----:B-1----:R-:W-:-:S01]  /*56b0*/  FADD.FTZ R69, R43, R68 ;  /* 0x000000442b457221 */ /* 0x002fc20000010000 */
[----:B------:R-:W-:Y:S01]  /*56c0*/  FFMA.FTZ R68, R74, UR43, -R12 ;  /* 0x0000002b4a447c23 */ /* 0x000fe2000801080c */
[----:B------:R-:W-:-:S04]  /*56d0*/  FADD.FTZ R3, R37, R2 ;  /* 0x0000000225037221 */ /* 0x000fc80000010000 */
[----:B------:R-:W-:Y:S01]  /*56e0*/  FADD.FTZ R2, R40, R3 ;  /* 0x0000000328027221 */ /* 0x000fe20000010000 */
[----:B------:R-:W1:Y:S01]  /*56f0*/  MUFU.EX2 R50, R50 ;  /* 0x0000003200327308 */ /* 0x000e620000000800 */
[----:B--2---:R-:W-:-:S02]  /*5700*/  FADD.FTZ R70, R46, R69 ;  /* 0x000000452e467221 */ /* 0x004fc40000010000 */
[----:B------:R-:W-:-:S04]  /*5710*/  FADD.FTZ R3, R41, R2 ;  /* 0x0000000229037221 */ /* 0x000fc80000010000 */
[----:B------:R-:W-:Y:S01]  /*5720*/  FADD.FTZ R2, R44, R3 ;  /* 0x000000032c027221 */ /* 0x000fe20000010000 */
[----:B------:R-:W2:Y:S01]  /*5730*/  MUFU.EX2 R10, R10 ;  /* 0x0000000a000a7308 */ /* 0x000ea20000000800 */
[----:B0-----:R-:W-:-:S02]  /*5740*/  FADD.FTZ R69, R47, R70 ;  /* 0x000000462f457221 */ /* 0x001fc40000010000 */
[----:B------:R-:W-:Y:S01]  /*5750*/  FADD.FTZ R3, R45, R2 ;  /* 0x000000022d037221 */ /* 0x000fe20000010000 */
[----:B------:R-:W-:-:S04]  /*5760*/  IMAD.U32 R2, RZ, RZ, UR25 ;  /* 0x00000019ff027e24 */ /* 0x000fc8000f8e00ff */
[----:B------:R-:W0:Y:S01]  /*5770*/  MUFU.EX2 R55, R55 ;  /* 0x0000003700377308 */ /* 0x000e220000000800 */
[----:B-1----:R-:W-:-:S01]  /*5780*/  FADD.FTZ R71, R50, R69 ;  /* 0x0000004532477221 */ /* 0x002fc20000010000 */
[----:B------:R-:W-:Y:S01]  /*5790*/  FFMA.FTZ R69, R75, UR43, -R12 ;  /* 0x0000002b4b457c23 */ /* 0x000fe2000801080c */
[----:B------:R-:W-:-:S05]  /*57a0*/  @!P1 VIADD R2, R2, 0x17040 ;  /* 0x0001704002029836 */ /* 0x000fca0000000000 */
[----:B------:R-:W1:Y:S01]  /*57b0*/  MUFU.EX2 R54, R54 ;  /* 0x0000003600367308 */ /* 0x000e620000000800 */
[----:B--2---:R-:W-:-:S01]  /*57c0*/  FADD.FTZ R70, R10, R71 ;  /* 0x000000470a467221 */ /* 0x004fc20000010000 */
[----:B------:R-:W-:-:S04]  /*57d0*/  @!P1 PRMT R2, RZ, 0x654, R2 ;  /* 0x00000654ff029816 */ /* 0x000fc80000000002 */
[----:B------:R2:W-:Y:S02]  /*57e0*/  @!P1 SYNCS.ARRIVE.TRANS64.RED.A1T0 RZ, [R2+URZ], RZ ;  /* 0x000000ff02ff99a7 */ /* 0x0005e4000810043f */
[----:B------:R-:W3:Y:S01]  /*57f0*/  MUFU.EX2 R59, R59 ;  /* 0x0000003b003b7308 */ /* 0x000ee20000000800 */
[----:B0-----:R-:W-:-:S01]  /*5800*/  FADD.FTZ R71, R55, R70 ;  /* 0x0000004637477221 */ /* 0x001fc20000010000 */
[----:B------:R-:W-:-:S06]  /*5810*/  FFMA.FTZ R70, R78, UR43, -R12 ;  /* 0x0000002b4e467c23 */ /* 0x000fcc000801080c */
[----:B------:R-:W0:Y:S01]  /*5820*/  MUFU.EX2 R58, R58 ;  /* 0x0000003a003a7308 */ /* 0x000e220000000800 */
[----:B-1----:R-:W-:-:S01]  /*5830*/  FADD.FTZ R72, R54, R71 ;  /* 0x0000004736487221 */ /* 0x002fc20000010000 */
[----:B------:R-:W-:-:S06]  /*5840*/  FFMA.FTZ R71, R79, UR43, -R12 ;  /* 0x0000002b4f477c23 */ /* 0x000fcc000801080c */
[----:B------:R-:W1:Y:S01]  /*5850*/  MUFU.EX2 R63, R63 ;  /* 0x0000003f003f7308 */ /* 0x000e620000000800 */
[----:B---3--:R-:W-:-:S07]  /*5860*/  FADD.FTZ R73, R59, R72 ;  /* 0x000000483b497221 */ /* 0x008fce0000010000 */
[----:B------:R-:W3:Y:S01]  /*5870*/  MUFU.EX2 R62, R62 ;  /* 0x0000003e003e7308 */ /* 0x000ee20000000800 */
[----:B0-----:R-:W-:-:S07]  /*5880*/  FADD.FTZ R72, R58, R73 ;  /* 0x000000493a487221 */ /* 0x001fce0000010000 */
[----:B------:R-:W0:Y:S01]  /*5890*/  MUFU.EX2 R65, R65 ;  /* 0x0000004100417308 */ /* 0x000e220000000800 */
[----:B-1----:R-:W-:-:S01]  /*58a0*/  FADD.FTZ R73, R63, R72 ;  /* 0x000000483f497221 */ /* 0x002fc20000010000 */
[----:B------:R-:W-:-:S06]  /*58b0*/  FFMA.FTZ R72, R82, UR43, -R12 ;  /* 0x0000002b52487c23 */ /* 0x000fcc000801080c */
[----:B------:R-:W1:Y:S01]  /*58c0*/  MUFU.EX2 R66, R66 ;  /* 0x0000004200427308 */ /* 0x000e620000000800 */
[----:B---3--:R-:W-:-:S01]  /*58d0*/  FADD.FTZ R74, R62, R73 ;  /* 0x000000493e4a7221 */ /* 0x008fc20000010000 */
[--C-:B------:R-:W-:Y:S01]  /*58e0*/  FFMA.FTZ R73, R83, UR43, -R12.reuse ;  /* 0x0000002b53497c23 */ /* 0x100fe2000801080c */
[----:B------:R-:W-:-:S05]  /*58f0*/  FFMA.FTZ R12, R87, UR43, -R12 ;  /* 0x0000002b570c7c23 */ /* 0x000fca000801080c */
[----:B------:R-:W3:Y:S01]  /*5900*/  MUFU.EX2 R67, R67 ;  /* 0x0000004300437308 */ /* 0x000ee20000000800 */
[----:B0-----:R-:W-:-:S07]  /*5910*/  FADD.FTZ R75, R65, R74 ;  /* 0x0000004a414b7221 */ /* 0x001fce0000010000 */
[----:B------:R-:W0:Y:S01]  /*5920*/  MUFU.EX2 R48, R48 ;  /* 0x0000003000307308 */ /* 0x000e220000000800 */
[----:B-1----:R-:W-:-:S07]  /*5930*/  FADD.FTZ R74, R66, R75 ;  /* 0x0000004b424a7221 */ /* 0x002fce0000010000 */
[----:B------:R-:W1:Y:S01]  /*5940*/  MUFU.EX2 R68, R68 ;  /* 0x0000004400447308 */ /* 0x000e620000000800 */
[----:B---3--:R-:W-:-:S07]  /*5950*/  FADD.FTZ R75, R67, R74 ;  /* 0x0000004a434b7221 */ /* 0x008fce0000010000 */
        /* <DEDUP_REMOVED lines=32> */
.L_x_1592:
        /* <DEDUP_REMOVED lines=8> */
[-C--:B------:R-:W-:Y:S01]  /*5be0*/  FMUL.FTZ R90, R90, R8.reuse ;  /* 0x000000085a5a7220 */ /* 0x080fe20000410000 */
[----:B------:R-:W-:Y:S01]  /*5bf0*/  F2FP.SATFINITE.E4M3.F32.PACK_AB_MERGE_C R19, R20, R19, RZ ;  /* 0x000000131413723e */ /* 0x000fe200048070ff */
[----:B------:R-:W-:Y:S01]  /*5c00*/  UMOV UR6, UR5 ;  /* 0x0000000500067c82 */ /* 0x000fe20008000000 */
[----:B------:R-:W-:Y:S01]  /*5c10*/  F2FP.SATFINITE.E4M3.F32.PACK_AB_MERGE_C R35, R38, R35, RZ ;  /* 0x000000232623723e */ /* 0x000fe200048070ff */
[-C--:B------:R-:W-:Y:S01]  /*5c20*/  FMUL.FTZ R91, R91, R8.reuse ;  /* 0x000000085b5b7220 */ /* 0x080fe20000410000 */
        /* <DEDUP_REMOVED lines=75> */
[----:B------:R-:W-:-:S02]  /*60e0*/  IMAD.MOV.U32 R8, RZ, RZ, R9 ;  /* 0x000000ffff087224 */ /* 0x000fc400078e0009 */
[----:B------:R-:W-:Y:S01]  /*60f0*/  IMAD.MOV.U32 R10, RZ, RZ, R0 ;  /* 0x000000ffff0a7224 */ /* 0x000fe200078e0000 */
[----:B------:R-:W-:Y:S06]  /*6100*/  @P3 BRA `(.L_x_1593) ;  /* 0xffffffd800c83947 */ /* 0x000fec000383ffff */
.L_x_1583:
[----:B------:R-:W-:-:S06]  /*6110*/  UISETP.GE.AND UP0, UPT, UR47, UR38, UPT ;  /* 0x000000262f00728c */ /* 0x000fcc000bf06270 */
[----:B------:R-:W-:-:S13]  /*6120*/  PLOP3.LUT P2, PT, PT, PT, UP0, 0x80, 0x0 ;  /* 0x000000000000781c */ /* 0x000fda0003f4f008 */
[----:B------:R-:W-:Y:S05]  /*6130*/  @!P2 BRA `(.L_x_1594) ;  /* 0x0000001800f0a947 */ /* 0x000fea0003800000 */
[----:B------:R-:W-:Y:S01]  /*6140*/  IMAD.MOV.U32 R6, RZ, RZ, R9 ;  /* 0x000000ffff067224 */ /* 0x000fe200078e0009 */
[----:B------:R-:W-:Y:S01]  /*6150*/  UMOV UR6, UR5 ;  /* 0x0000000500067c82 */ /* 0x000fe20008000000 */
[----:B------:R-:W-:Y:S01]  /*6160*/  IMAD.MOV.U32 R7, RZ, RZ, R0 ;  /* 0x000000ffff077224 */ /* 0x000fe200078e0000 */
[----:B------:R-:W-:-:S06]  /*6170*/  UMOV UR7, UR4 ;  /* 0x0000000400077c82 */ /* 0x000fcc0008000000 */
.L_x_1604:
[----:B------:R-:W-:-:S04]  /*6180*/  UIADD3 UR4, UR7, 0x1, URZ ;  /* 0x0000000107047890 */ /* 0x000fc8000fffe03f */
[----:B------:R-:W-:-:S04]  /*6190*/  UISETP.NE.AND UP0, UPT, UR4, 0x2, UPT ;  /* 0x000000020400788c */ /* 0x000fc8000bf05270 */
[----:B------:R-:W-:Y:S02]  /*61a0*/  USEL UR5, URZ, 0x1, UP0 ;  /* 0x000000013f057887 */ /* 0x000fe40008000000 */
[----:B------:R-:W-:Y:S02]  /*61b0*/  USEL UR4, UR4, URZ, UP0 ;  /* 0x0000003f04047287 */ /* 0x000fe40008000000 */
[----:B------:R-:W-:Y:S01]  /*61c0*/  ULOP3.LUT UR5, UR6, UR5, URZ, 0x3c, !UPT ;  /* 0x0000000506057292 */ /* 0x000fe2000f8e3c3f */
[----:B------:R-:W-:Y:S11]  /*61d0*/  @!P0 BRA `(.L_x_1595) ;  /* 0x0000000000048947 */ /* 0x000ff60003800000 */
[----:B------:R-:W-:Y:S01]  /*61e0*/  BPT.TRAP 0x1 ;  /* 0x000000040000795c */ /* 0x000fe20000300000 */
.L_x_1595:
[----:B------:R-:W-:Y:S01]  /*61f0*/  ULEA UR22, UR4, UR42, 0x3 ;  /* 0x0000002a04167291 */ /* 0x000fe2000f8e183f */
[----:B------:R-:W-:-:S05]  /*6200*/  IMAD.U32 R0, RZ, RZ, UR5 ;  /* 0x00000005ff007e24 */ /* 0x000fca000f8e00ff */
[----:B------:R-:W-:-:S04]  /*6210*/  SHF.L.U32 R0, R0, 0x1f, RZ ;  /* 0x0000001f00007819 */ /* 0x000fc800000006ff */
[----:B------:R0:W1:Y:S01]  /*6220*/  SYNCS.PHASECHK.TRANS64.TRYWAIT P2, [UR22+0x17030], R0 ;  /* 0x01703000ff0075a7 */ /* 0x0000620008040156 */
[----:B------:R-:W-:Y:S05]  /*6230*/  @!P0 BRA `(.L_x_1596) ;  /* 0x0000000000048947 */ /* 0x000fea0003800000 */
[----:B------:R-:W-:Y:S01]  /*6240*/  BPT.TRAP 0x1 ;  /* 0x000000040000795c */ /* 0x000fe20000300000 */
.L_x_1596:
[----:B-1----:R-:W-:Y:S05]  /*6250*/  @P2 BRA `(.L_x_1597) ;  /* 0x0000000000082947 */ /* 0x002fea0003800000 */
[----:B------:R-:W1:Y:S02]  /*6260*/  SYNCS.PHASECHK.TRANS64.TRYWAIT P2, [UR22+0x17030], R0 ;  /* 0x01703000ff0075a7 */ /* 0x000e640008040156 */
[----:B-1----:R-:W-:Y:S05]  /*6270*/  @!P2 BRA `(.L_x_1598) ;  /* 0x0000007800b0a947 */ /* 0x002fea0003800000 */
.L_x_1597:
        /* <DEDUP_REMOVED lines=19> */
.L_x_1599:
[----:B------:R-:W-:Y:S01]  /*63b0*/  ULEA UR14, UR7, UR42, 0x3 ;  /* 0x0000002a070e7291 */ /* 0x000fe2000f8e183f */
[----:B01----:R-:W-:-:S05]  /*63c0*/  IMAD.U32 R0, RZ, RZ, UR6 ;  /* 0x00000006ff007e24 */ /* 0x003fca000f8e00ff */
[----:B------:R-:W-:-:S04]  /*63d0*/  SHF.L.U32 R0, R0, 0x1f, RZ ;  /* 0x0000001f00007819 */ /* 0x000fc800000006ff */
[----:B------:R0:W1:Y:S01]  /*63e0*/  SYNCS.PHASECHK.TRANS64.TRYWAIT P2, [UR14+0x17050], R0 ;  /* 0x01705000ff0075a7 */ /* 0x000062000804014e */
[----:B------:R-:W-:Y:S05]  /*63f0*/  @!P0 BRA `(.L_x_1600) ;  /* 0x0000000000048947 */ /* 0x000fea0003800000 */
[----:B------:R-:W-:Y:S01]  /*6400*/  BPT.TRAP 0x1 ;  /* 0x000000040000795c */ /* 0x000fe20000300000 */
.L_x_1600:
        /* <DEDUP_REMOVED lines=66> */
.L_x_1601:
[----:B------:R-:W-:Y:S01]  /*6830*/  UIADD3 UR6, UR42, 0x400, URZ ;  /* 0x000004002a067890 */ /* 0x000fe2000fffe03f */
[----:B------:R-:W-:Y:S01]  /*6840*/  WARPGROUP.ARRIVE ;  /* 0x00000000000079c5 */ /* 0x000fe20000000000 */
[----:B-1----:R-:W1:Y:S01]  /*6850*/  SHFL.BFLY PT, R9, R8, 0x2, 0x1f ;  /* 0x0c401f0008097f89 */ /* 0x002e6200000e0000 */
[----:B------:R-:W-:Y:S01]  /*6860*/  FMNMX.FTZ R10, R87, R10, !PT ;  /* 0x0000000a570a7209 */ /* 0x000fe20007810000 */
[----:B------:R-:W-:Y:S01]  /*6870*/  USHF.R.U32.HI UR6, URZ, 0x4, UR6 ;  /* 0x000000043f067899 */ /* 0x000fe20008011606 */
[----:B------:R-:W-:Y:S01]  /*6880*/  IMAD.U32 R15, RZ, RZ, UR43 ;  /* 0x0000002bff0f7e24 */ /* 0x000fe2000f8e00ff */
[----:B------:R-:W-:Y:S02]  /*6890*/  UMOV UR11, 0x40000040 ;  /* 0x40000040000b7882 */ /* 0x000fe40000000000 */
[----:B------:R-:W-:Y:S01]  /*68a0*/  ULOP3.LUT UR6, UR6, 0x3fff, URZ, 0xc0, !UPT ;  /* 0x00003fff06067892 */ /* 0x000fe2000f8ec03f */
[----:B------:R-:W2:Y:S03]  /*68b0*/  SHFL.BFLY PT, R13, R10, 0x2, 0x1f ;  /* 0x0c401f000a0d7f89 */ /* 0x000ea600000e0000 */
[----:B------:R-:W-:-:S04]  /*68c0*/  ULOP3.LUT UR6, UR6, 0x10000, URZ, 0xfc, !UPT ;  /* 0x0001000006067892 */ /* 0x000fc8000f8efc3f */
[----:B------:R-:W-:-:S03]  /*68d0*/  UIMAD UR10, UR7, 0x300, UR6 ;  /* 0x00000300070a78a4 */ /* 0x000fc6000f8e0206 */
[----:B------:R-:W-:-:S04]  /*68e0*/  UMOV UR7, 0x40000040 ;  /* 0x4000004000077882 */ /* 0x000fc80000000000 */
        /* <DEDUP_REMOVED lines=9> */
[C---:B------:R-:W-:Y:S01]  /*6980*/  FADD.FTZ R7, -R0.reuse, R7 ;  /* 0x0000000700077221 */ /* 0x040fe20000010100 */
[----:B-1----:R-:W-:Y:S01]  /*6990*/  FMNMX.FTZ R9, R13, R12, !PT ;  /* 0x0000000c0d097209 */ /* 0x002fe20007810000 */
[----:B------:R-:W-:Y:S02]  /*69a0*/  FFMA.FTZ R8, R0, R15, -8 ;  /* 0xc100000000087423 */ /* 0x000fe4000001000f */
[----:B------:R-:W-:Y:S02]  /*69b0*/  FMUL.FTZ R14, R7, UR43 ;  /* 0x0000002b070e7c20 */ /* 0x000fe40008410000 */
[----:B------:R-:W-:Y:S01]  /*69c0*/  FADD.FTZ R7, -R9, R6 ;  /* 0x0000000609077221 */ /* 0x000fe20000010100 */
[----:B------:R-:W-:-:S01]  /*69d0*/  FFMA.FTZ R11, R24, UR43, -R8 ;  /* 0x0000002b180b7c23 */ /* 0x000fc20008010808 */
[----:B------:R0:W-:Y:S01]  /*69e0*/  MUFU.EX2 R6, R14 ;  /* 0x0000000e00067308 */ /* 0x0001e20000000800 */
        /* <DEDUP_REMOVED lines=8> */
[----:B0-----:R-:W-:-:S01]  /*6a70*/  FFMA.FTZ R14, R32, UR43, -R8 ;  /* 0x0000002b200e7c23 */ /* 0x001fc20008010808 */
[----:B------:R-:W-:Y:S01]  /*6a80*/  FFMA.FTZ R32, R60, UR43, -R8 ;  /* 0x0000002b3c207c23 */ /* 0x000fe20008010808 */
[----:B------:R-:W-:-:S02]  /*6a90*/  IMAD.U32 R60, RZ, RZ, UR43 ;  /* 0x0000002bff3c7e24 */ /* 0x000fc4000f8e00ff */
        /* <DEDUP_REMOVED lines=21> */
[----:B------:R-:W-:-:S01]  /*6bf0*/  FFMA.FTZ R8, R9, R60, -8 ;  /* 0xc100000009087423 */ /* 0x000fc2000001003c */
        /* <DEDUP_REMOVED lines=26> */
[----:B------:R-:W-:Y:S01]  /*6da0*/  FFMA.FTZ R86, R86, UR43, -R8 ;  /* 0x0000002b56567c23 */ /* 0x000fe20008010808 */
[----:B------:R-:W-:-:S02]  /*6db0*/  WARPGROUP.DEPBAR.LE gsb0, 0x0 ;  /* 0x00008000000079c5 */ /* 0x000fc40000010000 */
[----:B------:R-:W-:-:S03]  /*6dc0*/  WARPGROUP.ARRIVE ;  /* 0x00000000000079c5 */ /* 0x000fc60000000000 */
[----:B------:R-:W2:Y:S01]  /*6dd0*/  MUFU.EX2 R27, R27 ;  /* 0x0000001b001b7308 */ /* 0x000ea20000000800 */
[----:B-1----:R-:W-:-:S02]  /*6de0*/  FFMA.FTZ R2, R7, R2, R26 ;  /* 0x0000000207027223 */ /* 0x002fc4000001001a */
[----:B------:R-:W-:Y:S01]  /*6df0*/  QGMMA.64x96x32.F32.E4M3.E4M3 R88, R144, gdesc[UR4], R88, gsb0 ;  /* 0x0160000490587df3 */ /* 0x000fe20008000858 */
[----:B------:R-:W-:Y:S01]  /*6e00*/  UIADD3 UR6, UR10, 0x4, URZ ;  /* 0x000000040a067890 */ /* 0x000fe2000fffe03f */
[----:B0-----:R-:W-:Y:S01]  /*6e10*/  FADD.FTZ R3, R10, R3 ;  /* 0x000000030a037221 */ /* 0x001fe20000010000 */
[----:B------:R-:W-:Y:S02]  /*6e20*/  UMOV UR7, 0x40000040 ;  /* 0x4000004000077882 */ /* 0x000fe40000000000 */
[----:B------:R-:W0:Y:S01]  /*6e30*/  MUFU.EX2 R12, R12 ;  /* 0x0000000c000c7308 */ /* 0x000e220000000800 */
[----:B------:R-:W-:-:S07]  /*6e40*/  UIADD3 UR10, UR10, 0x6, URZ ;  /* 0x000000060a0a7890 */ /* 0x000fce000fffe03f */
        /* <DEDUP_REMOVED lines=28> */
[----:B------:R-:W-:Y:S02]  /*7010*/  WARPGROUP.DEPBAR.LE gsb0, 0x0 ;  /* 0x00008000000079c5 */ /* 0x000fe40000010000 */
[----:B------:R-:W-:Y:S01]  /*7020*/  WARPGROUP.ARRIVE ;  /* 0x00000000000079c5 */ /* 0x000fe20000000000 */
[----:B------:R-:W-:-:S03]  /*7030*/  FFMA.FTZ R64, R70, UR43, -R8 ;  /* 0x0000002b46407c23 */ /* 0x000fc60008010808 */
[----:B------:R-:W2:Y:S01]  /*7040*/  MUFU.EX2 R19, R19 ;  /* 0x0000001300137308 */ /* 0x000ea20000000800 */
[----:B0-----:R-:W-:-:S01]  /*7050*/  FADD.FTZ R2, R18, R3 ;  /* 0x0000000312027221 */ /* 0x001fc20000010000 */
[----:B------:R-:W-:Y:S06]  /*7060*/  QGMMA.64x96x32.F32.E4M3.E4M3 R88, R140, gdesc[UR4], R88, gsb0 ;  /* 0x016000048c587df3 */ /* 0x000fec0008000858 */
        /* <DEDUP_REMOVED lines=29> */
[----:B------:R-:W-:Y:S02]  /*7240*/  WARPGROUP.DEPBAR.LE gsb0, 0x0 ;  /* 0x00008000000079c5 */ /* 0x000fe40000010000 */
[----:B------:R-:W-:-:S04]  /*7250*/  WARPGROUP.ARRIVE ;  /* 0x00000000000079c5 */ /* 0x000fc80000000000 */
[----:B------:R-:W1:Y:S01]  /*7260*/  MUFU.EX2 R28, R28 ;  /* 0x0000001c001c7308 */ /* 0x000e620000000800 */
[----:B--2---:R-:W-:-:S01]  /*7270*/  FADD.FTZ R3, R25, R2 ;  /* 0x0000000219037221 */ /* 0x004fc20000010000 */
[----:B------:R-:W-:Y:S01]  /*7280*/  QGMMA.64x96x32.F32.E4M3.E4M3 R88, R136, gdesc[UR8], R88, gsb0 ;  /* 0x0160000888587df3 */ /* 0x000fe20008000858 */
[----:B0-----:R-:W-:-:S01]  /*7290*/  FADD.FTZ R69, R55, R68 ;  /* 0x0000004437457221 */ /* 0x001fc20000010000 */
[----:B------:R-:W-:-:S04]  /*72a0*/  FFMA.FTZ R68, R78, UR43, -R8 ;  /* 0x0000002b4e447c23 */ /* 0x000fc80008010808 */
[----:B------:R-:W0:Y:S08]  /*72b0*/  MUFU.EX2 R58, R58 ;  /* 0x0000003a003a7308 */ /* 0x000e300000000800 */
        /* <DEDUP_REMOVED lines=22> */
[--C-:B------:R-:W-:Y:S01]  /*7420*/  FFMA.FTZ R71, R83, UR43, -R8.reuse ;  /* 0x0000002b53477c23 */ /* 0x100fe20008010808 */
[----:B------:R-:W-:-:S05]  /*7430*/  FFMA.FTZ R8, R87, UR43, -R8 ;  /* 0x0000002b57087c23 */ /* 0x000fca0008010808 */
[----:B------:R-:W1:Y:S01]  /*7440*/  MUFU.EX2 R40, R40 ;  /* 0x0000002800287308 */ /* 0x000e620000000800 */
[----:B0-----:R-:W-:-:S07]  /*7450*/  FADD.FTZ R3, R37, R2 ;  /* 0x0000000225037221 */ /* 0x001fce0000010000 */
[----:B------:R-:W0:Y:S01]  /*7460*/  MUFU.EX2 R64, R64 ;  /* 0x0000004000407308 */ /* 0x000e220000000800 */
[----:B--2---:R-:W-:-:S07]  /*7470*/  FADD.FTZ R73, R63, R72 ;  /* 0x000000483f497221 */ /* 0x004fce0000010000 */
[----:B------:R-:W2:Y:S01]  /*7480*/  MUFU.EX2 R41, R41 ;  /* 0x0000002900297308 */ /* 0x000ea20000000800 */
[----:B-1----:R-:W-:-:S01]  /*7490*/  FADD.FTZ R2, R40, R3 ;  /* 0x0000000328027221 */ /* 0x002fc20000010000 */
[----:B------:R-:W-:-:S06]  /*74a0*/  WARPGROUP.DEPBAR.LE gsb0, 0x0 ;  /* 0x00008000000079c5 */ /* 0x000fcc0000010000 */
[----:B------:R-:W1:Y:S01]  /*74b0*/  MUFU.EX2 R65, R65 ;  /* 0x0000004100417308 */ /* 0x000e620000000800 */
[----:B0-----:R-:W-:-:S07]  /*74c0*/  FADD.FTZ R72, R64, R73 ;  /* 0x0000004940487221 */ /* 0x001fce0000010000 */
[----:B------:R-:W0:Y:S01]  /*74d0*/  MUFU.EX2 R44, R44 ;  /* 0x0000002c002c7308 */ /* 0x000e220000000800 */
[----:B--2---:R-:W-:-:S01]  /*74e0*/  FADD.FTZ R3, R41, R2 ;  /* 0x0000000229037221 */ /* 0x004fc20000010000 */
[----:B------:R-:W-:-:S04]  /*74f0*/  IMAD.U32 R2, RZ, RZ, UR22 ;  /* 0x00000016ff027e24 */ /* 0x000fc8000f8e00ff */
[----:B------:R-:W-:Y:S02]  /*7500*/  @!P1 VIADD R2, R2, 0x17040 ;  /* 0x0001704002029836 */ /* 0x000fe40000000000 */
[----:B------:R-:W2:Y:S01]  /*7510*/  MUFU.EX2 R66, R66 ;  /* 0x0000004200427308 */ /* 0x000ea20000000800 */
[----:B-1----:R-:W-:-:S02]  /*7520*/  FADD.FTZ R73, R65, R72 ;  /* 0x0000004841497221 */ /* 0x002fc40000010000 */
[----:B------:R-:W-:-:S04]  /*7530*/  @!P1 PRMT R2, RZ, 0x654, R2 ;  /* 0x00000654ff029816 */ /* 0x000fc80000000002 */
[----:B------:R1:W-:Y:S01]  /*7540*/  @!P1 SYNCS.ARRIVE.TRANS64.RED.A1T0 RZ, [R2+URZ], RZ ;  /* 0x000000ff02ff99a7 */ /* 0x0003e2000810043f */
        /* <DEDUP_REMOVED lines=32> */
.L_x_1603:
        /* <DEDUP_REMOVED lines=10> */
[----:B------:R-:W-:Y:S01]  /*77f0*/  UMOV UR6, UR5 ;  /* 0x0000000500067c82 */ /* 0x000fe20008000000 */
        /* <DEDUP_REMOVED lines=80> */
.L_x_1594:
[----:B------:R-:W-:Y:S06]  /*7d00*/  BAR.ARV 0x8, 0x200 ;  /* 0x0208000000007b1d */ /* 0x000fec0000002000 */
[----:B------:R-:W-:Y:S05]  /*7d10*/  @!P0 BRA `(.L_x_1605) ;  /* 0x0000000000048947 */ /* 0x000fea0003800000 */
[----:B------:R-:W-:Y:S01]  /*7d20*/  BPT.TRAP 0x1 ;  /* 0x000000040000795c */ /* 0x000fe20000300000 */
.L_x_1605:
[----:B------:R-:W-:Y:S01]  /*7d30*/  ULEA UR16, UR4, UR42, 0x3 ;  /* 0x0000002a04107291 */ /* 0x000fe2000f8e183f */
[----:B------:R-:W-:-:S05]  /*7d40*/  IMAD.U32 R4, RZ, RZ, UR5 ;  /* 0x00000005ff047e24 */ /* 0x000fca000f8e00ff */
[----:B------:R-:W-:-:S04]  /*7d50*/  SHF.L.U32 R4, R4, 0x1f, RZ ;  /* 0x0000001f04047819 */ /* 0x000fc800000006ff */
[----:B------:R0:W1:Y:S01]  /*7d60*/  SYNCS.PHASECHK.TRANS64.TRYWAIT P1, [UR16+0x17050], R4 ;  /* 0x01705004ff0075a7 */ /* 0x0000620008020150 */
[----:B------:R-:W-:Y:S05]  /*7d70*/  @!P0 BRA `(.L_x_1606) ;  /* 0x0000000000048947 */ /* 0x000fea0003800000 */
[----:B------:R-:W-:Y:S01]  /*7d80*/  BPT.TRAP 0x1 ;  /* 0x000000040000795c */ /* 0x000fe20000300000 */
.L_x_1606:
[----:B-1----:R-:W-:Y:S05]  /*7d90*/  @P1 BRA `(.L_x_1607) ;  /* 0x0000000000081947 */ /* 0x002fea0003800000 */
[----:B------:R-:W1:Y:S02]  /*7da0*/  SYNCS.PHASECHK.TRANS64.TRYWAIT P1, [UR16+0x17050], R4 ;  /* 0x01705004ff0075a7 */ /* 0x000e640008020150 */
[----:B-1----:R-:W-:Y:S05]  /*7db0*/  @!P1 BRA `(.L_x_1608) ;  /* 0x0000006000109947 */ /* 0x002fea0003800000 */
.L_x_1607:
        /* <DEDUP_REMOVED lines=84> */
.L_x_1609:
        /* <DEDUP_REMOVED lines=52> */
.L_x_1576:
        /* <DEDUP_REMOVED lines=103> */
[----:B------:R-:W-:Y:S02]  /*8cb0*/  SEL R23, R131, R130, P0 ;  /* 0x0000008283177207 */ /* 0x000fe40000000000 */
[----:B0-----:R-:W-:-:S02]  /*8cc0*/  SEL R13, R105, R104, P0 ;  /* 0x00000068690d7207 */ /* 0x001fc40000000000 */
        /* <DEDUP_REMOVED lines=170> */
[C---:B------:R-:W-:Y:S01]  /*9770*/  VIADD R40, R55.reuse, 0x8 ;  /* 0x0000000837287836 */ /* 0x040fe20000000000 */
[----:B------:R-:W-:Y:S01]  /*9780*/  ULDC UR4, c[0x0][0xac8] ;  /* 0x0002b20000047ab9 */ /* 0x000fe20000000800 */
[C---:B------:R-:W-:Y:S01]  /*9790*/  VIADD R54, R55.reuse, 0x10 ;  /* 0x0000001037367836 */ /* 0x040fe20000000000 */
[C---:B------:R-:W-:Y:S01]  /*97a0*/  ISETP.GE.AND P1, PT, R55.reuse, UR4, PT ;  /* 0x0000000437007c0c */ /* 0x040fe2000bf26270 */
[C---:B-1----:R-:W-:Y:S01]  /*97b0*/  VIADD R60, R55.reuse, 0x18 ;  /* 0x00000018373c7836 */ /* 0x042fe20000000000 */
[----:B------:R-:W-:Y:S01]  /*97c0*/  ISETP.GE.AND P2, PT, R40, UR4, PT ;  /* 0x0000000428007c0c */ /* 0x000fe2000bf46270 */
[C---:B------:R-:W-:Y:S01]  /*97d0*/  VIADD R62, R55.reuse, 0x20 ;  /* 0x00000020373e7836 */ /* 0x040fe20000000000 */
[----:B------:R-:W-:Y:S01]  /*97e0*/  ISETP.GE.AND P3, PT, R54, UR4, PT ;  /* 0x0000000436007c0c */ /* 0x000fe2000bf66270 */
[----:B------:R-:W-:Y:S01]  /*97f0*/  VIADD R66, R55, 0x28 ;  /* 0x0000002837427836 */ /* 0x000fe20000000000 */
[----:B------:R-:W-:Y:S02]  /*9800*/  ISETP.GE.AND P4, PT, R60, UR4, PT ;  /* 0x000000043c007c0c */ /* 0x000fe4000bf86270 */
[----:B------:R-:W-:-:S02]  /*9810*/  ISETP.GE.AND P5, PT, R62, UR4, PT ;  /* 0x000000043e007c0c */ /* 0x000fc4000bfa6270 */
[----:B------:R-:W-:-:S03]  /*9820*/  ISETP.GE.AND P6, PT, R66, UR4, PT ;  /* 0x0000000442007c0c */ /* 0x000fc6000bfc6270 */
[C-C-:B0---4-:R-:W-:Y:S02]  /*9830*/  @!P1 IMAD.WIDE R56, R55.reuse, 0x4, R44.reuse ;  /* 0x0000000437389825 */ /* 0x151fe400078e022c */
[----:B------:R-:W-:Y:S02]  /*9840*/  @!P2 LEA.HI R40, R40, R40, RZ, 0x1 ;  /* 0x000000282828a211 */ /* 0x000fe400078f08ff */
[----:B------:R-:W-:Y:S01]  /*9850*/  @!P3 LEA.HI R54, R54, R54, RZ, 0x1 ;  /* 0x000000363636b211 */ /* 0x000fe200078f08ff */
[----:B------:R0:W-:Y:S01]  /*9860*/  @!P1 ST.E.64 desc[UR44][R56.64], R12 ;  /* 0x0000000c38009985 */ /* 0x0001e2000c101b2c */
[----:B------:R-:W-:Y:S01]  /*9870*/  @!P2 LOP3.LUT R59, R40, 0xfffffffe, RZ, 0xc0, !PT ;  /* 0xfffffffe283ba812 */ /* 0x000fe200078ec0ff */
[----:B------:R-:W-:Y:S01]  /*9880*/  VIADD R40, R55, 0x30 ;  /* 0x0000003037287836 */ /* 0x000fe20000000000 */
[----:B------:R-:W-:Y:S02]  /*9890*/  @!P4 LEA.HI R60, R60, R60, RZ, 0x1 ;  /* 0x0000003c3c3cc211 */ /* 0x000fe400078f08ff */
[----:B------:R-:W-:Y:S01]  /*98a0*/  @!P3 LOP3.LUT R61, R54, 0xfffffffe, RZ, 0xc0, !PT ;  /* 0xfffffffe363db812 */ /* 0x000fe200078ec0ff */
[----:B------:R-:W-:Y:S01]  /*98b0*/  @!P2 IMAD.WIDE R58, R59, 0x4, R44 ;  /* 0x000000043b3aa825 */ /* 0x000fe200078e022c */
[----:B------:R-:W-:-:S02]  /*98c0*/  @!P5 LEA.HI R62, R62, R62, RZ, 0x1 ;  /* 0x0000003e3e3ed211 */ /* 0x000fc400078f08ff */
[----:B------:R-:W-:Y:S01]  /*98d0*/  @!P6 LEA.HI R66, R66, R66, RZ, 0x1 ;  /* 0x000000424242e211 */ /* 0x000fe200078f08ff */
[----:B------:R-:W-:Y:S01]  /*98e0*/  VIADD R54, R55, 0x38 ;  /* 0x0000003837367836 */ /* 0x000fe20000000000 */
[----:B------:R-:W-:Y:S01]  /*98f0*/  @!P4 LOP3.LUT R63, R60, 0xfffffffe, RZ, 0xc0, !PT ;  /* 0xfffffffe3c3fc812 */ /* 0x000fe200078ec0ff */
[--C-:B------:R-:W-:Y:S01]  /*9900*/  @!P3 IMAD.WIDE R60, R61, 0x4, R44.reuse ;  /* 0x000000043d3cb825 */ /* 0x100fe200078e022c */
[----:B------:R-:W-:Y:S01]  /*9910*/  @!P5 LOP3.LUT R67, R62, 0xfffffffe, RZ, 0xc0, !PT ;  /* 0xfffffffe3e43d812 */ /* 0x000fe200078ec0ff */
[----:B------:R1:W-:Y:S01]  /*9920*/  @!P2 ST.E.64 desc[UR44][R58.64], R20 ;  /* 0x000000143a00a985 */ /* 0x0003e2000c101b2c */
[----:B0-----:R-:W-:Y:S01]  /*9930*/  @!P6 LOP3.LUT R57, R66, 0xfffffffe, RZ, 0xc0, !PT ;  /* 0xfffffffe4239e812 */ /* 0x001fe200078ec0ff */
[--C-:B------:R-:W-:Y:S01]  /*9940*/  @!P4 IMAD.WIDE R62, R63, 0x4, R44.reuse ;  /* 0x000000043f3ec825 */ /* 0x100fe200078e022c */
[----:B------:R-:W-:Y:S01]  /*9950*/  ISETP.GE.AND P1, PT, R40, UR4, PT ;  /* 0x0000000428007c0c */ /* 0x000fe2000bf26270 */
[----:B------:R0:W-:Y:S01]  /*9960*/  @!P3 ST.E.64 desc[UR44][R60.64], R18 ;  /* 0x000000123c00b985 */ /* 0x0001e2000c101b2c */
[----:B------:R-:W-:Y:S01]  /*9970*/  ISETP.GE.AND P2, PT, R54, UR4, PT ;  /* 0x0000000436007c0c */ /* 0x000fe2000bf46270 */
[----:B------:R-:W-:-:S02]  /*9980*/  @!P5 IMAD.WIDE R12, R67, 0x4, R44 ;  /* 0x00000004430cd825 */ /* 0x000fc400078e022c */
[----:B------:R-:W-:Y:S02]  /*9990*/  @!P4 ST.E.64 desc[UR44][R62.64], R14 ;  /* 0x0000000e3e00c985 */ /* 0x000fe4000c101b2c */
[----:B------:R-:W-:Y:S02]  /*99a0*/  VIADD R56, R55, 0x40 ;  /* 0x0000004037387836 */ /* 0x000fe40000000000 */
[----:B------:R2:W-:Y:S01]  /*99b0*/  @!P5 ST.E.64 desc[UR44][R12.64], R26 ;  /* 0x0000001a0c00d985 */ /* 0x0005e2000c101b2c */
[----:B-1----:R-:W-:Y:S02]  /*99c0*/  @!P6 IMAD.WIDE R20, R57, 0x4, R44 ;  /* 0x000000043914e825 */ /* 0x002fe400078e022c */
[----:B------:R-:W-:Y:S02]  /*99d0*/  ISETP.GE.AND P3, PT, R56, UR4, PT ;  /* 0x0000000438007c0c */ /* 0x000fe4000bf66270 */
[----:B------:R-:W-:Y:S01]  /*99e0*/  @!P1 LEA.HI R40, R40, R40, RZ, 0x1 ;  /* 0x0000002828289211 */ /* 0x000fe200078f08ff */
[C---:B------:R-:W-:Y:S01]  /*99f0*/  VIADD R57, R55.reuse, 0x48 ;  /* 0x0000004837397836 */ /* 0x040fe20000000000 */
[----:B------:R1:W-:Y:S01]  /*9a00*/  @!P6 ST.E.64 desc[UR44][R20.64], R30 ;  /* 0x0000001e1400e985 */ /* 0x0003e2000c101b2c */
[C---:B0-----:R-:W-:Y:S01]  /*9a10*/  VIADD R18, R55.reuse, 0x50 ;  /* 0x0000005037127836 */ /* 0x041fe20000000000 */
[----:B------:R-:W-:Y:S01]  /*9a20*/  @!P2 LEA.HI R54, R54, R54, RZ, 0x1 ;  /* 0x000000363636a211 */ /* 0x000fe200078f08ff */
[----:B------:R-:W-:Y:S01]  /*9a30*/  VIADD R19, R55, 0x58 ;  /* 0x0000005837137836 */ /* 0x000fe20000000000 */
[----:B------:R-:W-:-:S02]  /*9a40*/  ISETP.GE.AND P4, PT, R57, UR4, PT ;  /* 0x0000000439007c0c */ /* 0x000fc4000bf86270 */
[----:B------:R-:W-:Y:S02]  /*9a50*/  ISETP.GE.AND P5, PT, R18, UR4, PT ;  /* 0x0000000412007c0c */ /* 0x000fe4000bfa6270 */
[----:B------:R-:W-:Y:S02]  /*9a60*/  ISETP.GE.AND P6, PT, R19, UR4, PT ;  /* 0x0000000413007c0c */ /* 0x000fe4000bfc6270 */
[----:B------:R-:W-:Y:S02]  /*9a70*/  @!P3 LEA.HI R56, R56, R56, RZ, 0x1 ;  /* 0x000000383838b211 */ /* 0x000fe400078f08ff */
[----:B--2---:R-:W-:Y:S02]  /*9a80*/  @!P1 LOP3.LUT R13, R40, 0xfffffffe, RZ, 0xc0, !PT ;  /* 0xfffffffe280d9812 */ /* 0x004fe400078ec0ff */
[----:B------:R-:W-:-:S03]  /*9a90*/  @!P2 LOP3.LUT R15, R54, 0xfffffffe, RZ, 0xc0, !PT ;  /* 0xfffffffe360fa812 */ /* 0x000fc600078ec0ff */
[----:B------:R-:W-:Y:S02]  /*9aa0*/  @!P4 LEA.HI R57, R57, R57, RZ, 0x1 ;  /* 0x000000393939c211 */ /* 0x000fe400078f08ff */
[----:B------:R-:W-:Y:S01]  /*9ab0*/  @!P5 LEA.HI R18, R18, R18, RZ, 0x1 ;  /* 0x000000121212d211 */ /* 0x000fe200078f08ff */
[--C-:B------:R-:W-:Y:S01]  /*9ac0*/  @!P2 IMAD.WIDE R14, R15, 0x4, R44.reuse ;  /* 0x000000040f0ea825 */ /* 0x100fe200078e022c */
[----:B------:R-:W-:Y:S02]  /*9ad0*/  @!P6 LEA.HI R12, R19, R19, RZ, 0x1 ;  /* 0x00000013130ce211 */ /* 0x000fe400078f08ff */
        /* <DEDUP_REMOVED lines=15> */
.L_x_1612:
[----:B------:R-:W-:Y:S05]  /*9bd0*/  BSYNC B0 ;  /* 0x0000000000007941 */ /* 0x000fea0003800000 */
.L_x_1611:
        /* <DEDUP_REMOVED lines=98> */
.L_x_1610:
        /* <DEDUP_REMOVED lines=58> */
.L_x_1572:
        /* <DEDUP_REMOVED lines=18> */
.L_x_1613:
[----:B------:R-:W-:Y:S01]  /*a6c0*/  ULDC UR40, c[0x0][0xc50] ;  /* 0x0003140000287ab9 */ /* 0x000fe20000000800 */
[----:B------:R-:W-:Y:S01]  /*a6d0*/  UMOV UR36, UR6 ;  /* 0x0000000600247c82 */ /* 0x000fe20008000000 */
[----:B------:R-:W-:-:S11]  /*a6e0*/  UISETP.NE.AND UP0, UPT, UR40, 0x1, UPT ;  /* 0x000000012800788c */ /* 0x000fd6000bf05270 */
[----:B------:R-:W-:Y:S01]  /*a6f0*/  @UP0 ULDC UR4, c[0x0][0xc54] ;  /* 0x0003150000040ab9 */ /* 0x000fe20000000800 */
[----:B------:R-:W-:Y:S01]  /*a700*/  @UP0 ULDC UR7, c[0x0][0xc58] ;  /* 0x0003160000070ab9 */ /* 0x000fe20000000800 */
[----:B------:R-:W-:-:S04]  /*a710*/  UIMAD.WIDE.U32 UR4, UR6, UR4, URZ ;  /* 0x00000004060472a5 */ /* 0x000fc8000f8e003f */
[----:B------:R-:W-:-:S12]  /*a720*/  @UP0 USHF.R.U32.HI UR36, URZ, UR7, UR5 ;  /* 0x000000073f240299 */ /* 0x000fd80008011605 */
.L_x_1614:
        /* <DEDUP_REMOVED lines=8> */
[----:B------:R-:W-:Y:S01]  /*a7b0*/  ULDC UR7, c[0x0][0x448] ;  /* 0x0001120000077ab9 */ /* 0x000fe20000000800 */
[----:B------:R-:W-:Y:S01]  /*a7c0*/  ULDC.64 UR4, c[0x0][0x418] ;  /* 0x0001060000047ab9 */ /* 0x000fe20000000a00 */
[----:B------:R-:W-:Y:S02]  /*a7d0*/  UISETP.NE.AND UP1, UPT, UR7, 0x1, UPT ;  /* 0x000000010700788c */ /* 0x000fe4000bf25270 */
[----:B------:R-:W-:Y:S01]  /*a7e0*/  UISETP.NE.U32.AND UP0, UPT, UR4, URZ, UPT ;  /* 0x0000003f0400728c */ /* 0x000fe2000bf05070 */
[----:B------:R-:W-:Y:S02]  /*a7f0*/  ULDC UR7, c[0x0][0x424] ;  /* 0x0001090000077ab9 */ /* 0x000fe40000000800 */
[----:B------:R-:W-:Y:S01]  /*a800*/  ULDC UR4, c[0x0][0x288] ;  /* 0x0000a20000047ab9 */ /* 0x000fe20000000800 */
[----:B------:R-:W-:Y:S02]  /*a810*/  UISETP.NE.AND.EX UP0, UPT, UR5, URZ, UPT, UP0 ;  /* 0x0000003f0500728c */ /* 0x000fe4000bf05300 */
[----:B------:R-:W-:Y:S01]  /*a820*/  UIADD3 UR9, -UR4, 0x80, URZ ;  /* 0x0000008004097890 */ /* 0x000fe2000fffe13f */
[----:B------:R-:W-:-:S02]  /*a830*/  UMOV UR5, 0xc0 ;  /* 0x000000c000057882 */ /* 0x000fc40000000000 */
[----:B------:R-:W-:Y:S01]  /*a840*/  @UP1 ULDC UR4, c[0x0][0x44c] ;  /* 0x0001130000041ab9 */ /* 0x000fe20000000800 */
[----:B------:R-:W-:Y:S01]  /*a850*/  USEL UR7, UR7, 0x1, UP0 ;  /* 0x0000000107077887 */ /* 0x000fe20008000000 */
[----:B------:R-:W-:Y:S01]  /*a860*/  ULDC UR8, c[0x0][0x2f0] ;  /* 0x0000bc0000087ab9 */ /* 0x000fe20000000800 */
[----:B------:R-:W-:Y:S02]  /*a870*/  @UP1 ULDC UR10, c[0x0][0x450] ;  /* 0x00011400000a1ab9 */ /* 0x000fe40000000800 */
[----:B------:R-:W-:Y:S02]  /*a880*/  UIMAD UR9, UR7, UR8, UR9 ;  /* 0x00000008070972a4 */ /* 0x000fe4000f8e0209 */
[----:B------:R-:W-:Y:S02]  /*a890*/  UIMAD UR7, UR7, UR8, 0x7f ;  /* 0x0000007f070774a4 */ /* 0x000fe4000f8e0208 */
[----:B0-----:R-:W-:-:S04]  /*a8a0*/  UIMAD UR6, UR6, UR5, 0xbf ;  /* 0x000000bf060674a4 */ /* 0x001fc8000f8e0205 */
[----:B------:R-:W-:-:S04]  /*a8b0*/  UIMAD.WIDE.U32 UR4, UR6, UR4, URZ ;  /* 0x00000004060472a5 */ /* 0x000fc8000f8e003f */
[----:B------:R-:W-:Y:S02]  /*a8c0*/  @UP1 USHF.R.U32.HI UR6, URZ, UR10, UR5 ;  /* 0x0000000a3f061299 */ /* 0x000fe40008011605 */
[----:B------:R-:W-:Y:S02]  /*a8d0*/  USHF.R.S32.HI UR5, URZ, 0x1f, UR7 ;  /* 0x0000001f3f057899 */ /* 0x000fe40008011407 */
[----:B------:R-:W-:Y:S02]  /*a8e0*/  UIADD3 UR6, UR9, UR6, URZ ;  /* 0x0000000609067290 */ /* 0x000fe4000fffe03f */
[----:B------:R-:W-:Y:S02]  /*a8f0*/  ULEA.HI UR5, UR5, UR7, URZ, 0x7 ;  /* 0x0000000705057291 */ /* 0x000fe4000f8f383f */
[----:B------:R-:W-:Y:S02]  /*a900*/  USHF.R.S32.HI UR4, URZ, 0x1f, UR6 ;  /* 0x0000001f3f047899 */ /* 0x000fe40008011406 */
[----:B------:R-:W-:-:S02]  /*a910*/  USHF.R.S32.HI UR5, URZ, 0x7, UR5 ;  /* 0x000000073f057899 */ /* 0x000fc40008011405 */
[----:B------:R-:W-:Y:S02]  /*a920*/  ULEA.HI UR4, UR4, UR6, URZ, 0x7 ;  /* 0x0000000604047291 */ /* 0x000fe4000f8f383f */
[----:B------:R-:W-:Y:S02]  /*a930*/  USHF.R.U32.HI UR10, URZ, 0x10, UR40 ;  /* 0x000000103f0a7899 */ /* 0x000fe40008011628 */
[----:B------:R-:W-:Y:S02]  /*a940*/  USHF.R.S32.HI UR4, URZ, 0x7, UR4 ;  /* 0x000000073f047899 */ /* 0x000fe40008011404 */
[----:B------:R-:W-:Y:S02]  /*a950*/  ULOP3.LUT UR40, UR40, 0xffff, URZ, 0xc0, !UPT ;  /* 0x0000ffff28287892 */ /* 0x000fe4000f8ec03f */
[----:B------:R-:W-:-:S04]  /*a960*/  UISETP.LT.AND UP0, UPT, UR5, UR4, UPT ;  /* 0x000000040500728c */ /* 0x000fc8000bf01270 */
[----:B------:R-:W-:Y:S02]  /*a970*/  USEL UR9, UR5, UR4, UP0 ;  /* 0x0000000405097287 */ /* 0x000fe40008000000 */
[----:B------:R-:W-:Y:S02]  /*a980*/  UISETP.NE.AND UP0, UPT, UR10, URZ, UPT ;  /* 0x0000003f0a00728c */ /* 0x000fe4000bf05270 */
[----:B------:R-:W-:Y:S01]  /*a990*/  UISETP.GE.AND UP1, UPT, UR9, 0x1, UPT ;  /* 0x000000010900788c */ /* 0x000fe2000bf26270 */
[----:B------:R-:W-:-:S05]  /*a9a0*/  UMOV UR4, URZ ;  /* 0x0000003f00047c82 */ /* 0x000fca0008000000 */
[----:B------:R-:W-:-:S03]  /*a9b0*/  PLOP3.LUT P0, PT, PT, PT, UP1, 0x80, 0x0 ;  /* 0x000000000000781c */ /* 0x000fc60003f0f018 */
[----:B------:R-:W-:-:S10]  /*a9c0*/  @!UP0 ULDC UR10, c[0x0][0x9f0] ;  /* 0x00027c00000a8ab9 */ /* 0x000fd40000000800 */
        /* <DEDUP_REMOVED lines=34> */
.L_x_1616:
        /* <DEDUP_REMOVED lines=33> */
.L_x_1617:
        /* <DEDUP_REMOVED lines=20> */
.L_x_1618:
        /* <DEDUP_REMOVED lines=20> */
.L_x_1619:
        /* <DEDUP_REMOVED lines=18> */
.L_x_1620:
        /* <DEDUP_REMOVED lines=8> */
[--C-:B------:R-:W-:Y:S01]  /*b220*/  SHF.R.U32.HI R10, RZ, 0x1, R28.reuse ;  /* 0x00000001ff0a7819 */ /* 0x100fe2000001161c */
[----:B------:R-:W-:Y:S01]  /*b230*/  IMAD.SHL.U32 R0, R28, 0x20, RZ ;  /* 0x000000201c007824 */ /* 0x000fe200078e00ff */
[----:B-1----:R-:W-:Y:S01]  /*b240*/  ISETP.NE.U32.AND P0, PT, R4, RZ, PT ;  /* 0x000000ff0400720c */ /* 0x002fe20003f05070 */
[----:B------:R-:W-:Y:S01]  /*b250*/  IMAD.SHL.U32 R7, R28, 0x80, RZ ;  /* 0x000000801c077824 */ /* 0x000fe200078e00ff */
[----:B------:R-:W-:Y:S01]  /*b260*/  LOP3.LUT R9, R10, 0x20, RZ, 0xc0, !PT ;  /* 0x000000200a097812 */ /* 0x000fe200078ec0ff */
[----:B------:R-:W-:Y:S01]  /*b270*/  IMAD.SHL.U32 R11, R16, 0x800, RZ ;  /* 0x00000800100b7824 */ /* 0x000fe200078e00ff */
[----:B------:R-:W-:Y:S01]  /*b280*/  LOP3.LUT R6, R0, 0x80, RZ, 0xc0, !PT ;  /* 0x0000008000067812 */ /* 0x000fe200078ec0ff */
[----:B------:R-:W-:Y:S01]  /*b290*/  IMAD.SHL.U32 R13, R28, 0x4, RZ ;  /* 0x000000041c0d7824 */ /* 0x000fe200078e00ff */
[----:B------:R-:W-:Y:S01]  /*b2a0*/  LOP3.LUT R8, R7, 0x400, RZ, 0xc0, !PT ;  /* 0x0000040007087812 */ /* 0x000fe200078ec0ff */
[----:B------:R-:W-:Y:S01]  /*b2b0*/  IMAD.SHL.U32 R12, R27, 0x10, RZ ;  /* 0x000000101b0c7824 */ /* 0x000fe200078e00ff */
[----:B0-----:R-:W-:Y:S01]  /*b2c0*/  LOP3.LUT R2, R9, 0x10, R28, 0xf8, !PT ;  /* 0x0000001009027812 */ /* 0x001fe200078ef81c */
[----:B------:R-:W-:Y:S01]  /*b2d0*/  IMAD.MOV.U32 R23, RZ, RZ, 0x40 ;  /* 0x00000040ff177424 */ /* 0x000fe200078e00ff */
[----:B------:R-:W-:Y:S01]  /*b2e0*/  LOP3.LUT R6, R6, 0x10, R10, 0xf8, !PT ;  /* 0x0000001006067812 */ /* 0x000fe200078ef80a */
[----:B------:R-:W-:Y:S01]  /*b2f0*/  IMAD.SHL.U32 R10, R28, 0x10, RZ ;  /* 0x000000101c0a7824 */ /* 0x000fe200078e00ff */
[----:B------:R-:W-:Y:S01]  /*b300*/  LOP3.LUT R2, R2, 0x380, R7, 0xf8, !PT ;  /* 0x0000038002027812 */ /* 0x000fe200078ef807 */
[----:B------:R-:W-:Y:S01]  /*b310*/  UMOV UR4, 0xffffffff ;  /* 0xffffffff00047882 */ /* 0x000fe20000000000 */
[----:B------:R-:W-:-:S02]  /*b320*/  LOP3.LUT R0, R0, 0x360, RZ, 0xc0, !PT ;  /* 0x0000036000007812 */ /* 0x000fc400078ec0ff */
[----:B------:R-:W-:Y:S02]  /*b330*/  LOP3.LUT R8, R8, 0x800, R11, 0xf8, !PT ;  /* 0x0000080008087812 */ /* 0x000fe400078ef80b */
[----:B------:R-:W-:Y:S02]  /*b340*/  LOP3.LUT R3, R6, 0x10, R13, 0x78, !PT ;  /* 0x0000001006037812 */ /* 0x000fe400078e780d */
[----:B------:R-:W-:Y:S02]  /*b350*/  LOP3.LUT P1, RZ, R28, 0x4, RZ, 0xc0, !PT ;  /* 0x000000041cff7812 */ /* 0x000fe4000782c0ff */
[----:B------:R-:W-:Y:S02]  /*b360*/  SHF.R.U32.HI R17, RZ, 0x3, R28 ;  /* 0x00000003ff117819 */ /* 0x000fe4000001161c */
[----:B------:R-:W-:Y:S02]  /*b370*/  LOP3.LUT R0, R0, 0x400, R12, 0xf8, !PT ;  /* 0x0000040000007812 */ /* 0x000fe400078ef80c */
[----:B------:R-:W-:-:S02]  /*b380*/  LOP3.LUT R7, R2, 0x70, R10, 0x78, !PT ;  /* 0x0000007002077812 */ /* 0x000fc400078e780a */
[----:B------:R-:W-:Y:S02]  /*b390*/  ISETP.NE.AND.EX P2, PT, R5, RZ, PT, P0 ;  /* 0x000000ff0500720c */ /* 0x000fe40003f45300 */
[----:B------:R-:W-:Y:S02]  /*b3a0*/  LOP3.LUT R24, R0, R3, RZ, 0xfc, !PT ;  /* 0x0000000300187212 */ /* 0x000fe400078efcff */
[----:B------:R-:W-:Y:S02]  /*b3b0*/  LOP3.LUT R22, R8, R7, RZ, 0xfc, !PT ;  /* 0x0000000708167212 */ /* 0x000fe400078efcff */
[----:B------:R-:W-:Y:S02]  /*b3c0*/  LOP3.LUT R17, R17, 0x1, RZ, 0xc0, !PT ;  /* 0x0000000111117812 */ /* 0x000fe400078ec0ff */
[----:B------:R-:W-:Y:S02]  /*b3d0*/  P2R R26, PR, RZ, 0x4 ;  /* 0x00000004ff1a7803 */ /* 0x000fe40000000000 */
[----:B------:R-:W-:-:S02]  /*b3e0*/  SEL R23, R23, 0xffffffc0, !P1 ;  /* 0xffffffc017177807 */ /* 0x000fc40004800000 */
[----:B--2---:R-:W-:Y:S02]  /*b3f0*/  SHF.R.S32.HI R19, RZ, 0x1f, R18 ;  /* 0x0000001fff137819 */ /* 0x004fe40000011412 */
[----:B------:R-:W-:Y:S01]  /*b400*/  SEL R16, R18, RZ, !P2 ;  /* 0x000000ff12107207 */ /* 0x000fe20005000000 */
[----:B------:R-:W-:Y:S06]  /*b410*/  BRA.DIV UR4, `(.L_x_1621) ;  /* 0x0000002a04907947 */ /* 0x000fec000b800000 */
[----:B------:R0:W1:Y:S02]  /*b420*/  SHFL.IDX PT, R14, R25, RZ, 0x1f ;  /* 0x00001fff190e7589 */ /* 0x00006400000e0000 */
.L_x_1676:
[----:B-1----:R-:W-:Y:S02]  /*b430*/  ISETP.NE.AND P0, PT, R14, RZ, PT ;  /* 0x000000ff0e00720c */ /* 0x002fe40003f05270 */
[----:B------:R-:W-:-:S04]  /*b440*/  PLOP3.LUT P1, PT, PT, PT, PT, 0x8, 0x0 ;  /* 0x000000000000781c */ /* 0x000fc80003f2e170 */
[----:B0-----:R-:W-:-:S07]  /*b450*/  P2R R25, PR, RZ, 0x2 ;  /* 0x00000002ff197803 */ /* 0x001fce0000000000 */
[----:B------:R-:W-:Y:S05]  /*b460*/  @P0 BRA `(.L_x_1622) ;  /* 0x00000004008c0947 */ /* 0x000fea0003800000 */
[----:B------:R-:W-:-:S06]  /*b470*/  UIADD3 UR4, UR39, -0x1, URZ ;  /* 0xffffffff27047890 */ /* 0x000fcc000fffe03f */
[----:B------:R-:W-:Y:S01]  /*b480*/  IMAD.U32 R7, RZ, RZ, UR4 ;  /* 0x00000004ff077e24 */ /* 0x000fe2000f8e00ff */
[----:B------:R-:W-:-:S03]  /*b490*/  UMOV UR4, 0xffffffff ;  /* 0xffffffff00047882 */ /* 0x000fc60000000000 */
[----:B------:R-:W-:Y:S05]  /*b4a0*/  BRA.DIV UR4, `(.L_x_1623) ;  /* 0x0000002a048c7947 */ /* 0x000fea000b800000 */
[----:B------:R-:W-:-:S13]  /*b4b0*/  ELECT P6, URZ, PT ;  /* 0x00000000003f782f */ /* 0x000fda00038c0000 */
.L_x_1679:
[----:B------:R-:W-:Y:S05]  /*b4c0*/  @!P6 BRA `(.L_x_1622) ;  /* 0x000000040074e947 */ /* 0x000fea0003800000 */
[----:B------:R-:W-:Y:S01]  /*b4d0*/  IMAD.MOV.U32 R16, RZ, RZ, R18 ;  /* 0x000000ffff107224 */ /* 0x000fe200078e0012 */
[----:B------:R-:W-:Y:S06]  /*b4e0*/  @!P2 BRA `(.L_x_1624) ;  /* 0x000000000048a947 */ /* 0x000fec0003800000 */
[----:B------:R-:W0:Y:S01]  /*b4f0*/  LDC R0, c[0x0][0x43c] ;  /* 0x00010f00ff007b82 */ /* 0x000e220000000800 */
[----:B------:R-:W-:Y:S01]  /*b500*/  IMAD.MOV.U32 R9, RZ, RZ, R7 ;  /* 0x000000ffff097224 */ /* 0x000fe200078e0007 */
[----:B------:R-:W-:Y:S02]  /*b510*/  ULDC.64 UR4, c[0x0][0x428] ;  /* 0x00010a0000047ab9 */ /* 0x000fe40000000a00 */
[----:B------:R-:W-:-:S04]  /*b520*/  IMAD R11, R19, UR4, RZ ;  /* 0x00000004130b7c24 */ /* 0x000fc8000f8e02ff */
        /* <DEDUP_REMOVED lines=14> */
.L_x_1624:
[----:B------:R-:W-:Y:S01]  /*b610*/  IMAD.MOV.U32 R0, RZ, RZ, 0x1 ;  /* 0x00000001ff007424 */ /* 0x000fe200078e00ff */
[----:B------:R-:W-:-:S04]  /*b620*/  ISETP.NE.AND P1, PT, R27, RZ, PT ;  /* 0x000000ff1b00720c */ /* 0x000fc80003f25270 */
[----:B------:R-:W-:-:S04]  /*b630*/  SHF.L.U32 R0, R0, 0x1f, RZ ;  /* 0x0000001f00007819 */ /* 0x000fc800000006ff */
[----:B------:R-:W1:Y:S02]  /*b640*/  SYNCS.PHASECHK.TRANS64.TRYWAIT P0, [UR38+0x17080], R0 ;  /* 0x01708000ff0075a7 */ /* 0x000e640008000166 */
[----:B-1----:R-:W-:Y:S05]  /*b650*/  @!P0 BRA `(.L_x_1625) ;  /* 0x0000002800408947 */ /* 0x002fea0003800000 */
.L_x_1680:
[----:B------:R-:W-:Y:S05]  /*b660*/  @P1 BRA `(.L_x_1626) ;  /* 0x0000000000141947 */ /* 0x000fea0003800000 */
[----:B------:R-:W-:Y:S01]  /*b670*/  LOP3.LUT P0, RZ, R28, 0x1f, RZ, 0xc0, !PT ;  /* 0x0000001f1cff7812 */ /* 0x000fe2000780c0ff */
[----:B------:R-:W-:-:S04]  /*b680*/  IMAD.MOV.U32 R2, RZ, RZ, 0x3000 ;  /* 0x00003000ff027424 */ /* 0x000fc800078e00ff */
[----:B------:R2:W-:Y:S08]  /*b690*/  SYNCS.ARRIVE.TRANS64 RZ, [UR38+0x17070], R2 ;  /* 0x01707002ffff79a7 */ /* 0x0005f00008000026 */
[----:B--2---:R-:W-:Y:S05]  /*b6a0*/  @!P0 BRA `(.L_x_1626) ;  /* 0x0000000000048947 */ /* 0x004fea0003800000 */
[----:B------:R-:W-:Y:S01]  /*b6b0*/  BPT.TRAP 0x1 ;  /* 0x000000040000795c */ /* 0x000fe20000300000 */
.L_x_1626:
        /* <DEDUP_REMOVED lines=26> */
[----:B------:R-:W3:Y:S02]  /*b860*/  SYNCS.PHASECHK.TRANS64.TRYWAIT P0, [UR38+0x17040], R0 ;  /* 0x01704000ff0075a7 */ /* 0x000ee40008000166 */
[----:B--23--:R-:W-:Y:S05]  /*b870*/  @!P0 BRA `(.L_x_1627) ;  /* 0x0000002400d08947 */ /* 0x00cfea0003800000 */
.L_x_1681:
[----:B------:R-:W-:Y:S05]  /*b880*/  @P1 BRA `(.L_x_1628) ;  /* 0x0000000000141947 */ /* 0x000fea0003800000 */
[----:B------:R-:W-:Y:S01]  /*b890*/  LOP3.LUT P0, RZ, R28, 0x1f, RZ, 0xc0, !PT ;  /* 0x0000001f1cff7812 */ /* 0x000fe2000780c0ff */
[----:B-1----:R-:W-:-:S04]  /*b8a0*/  IMAD.MOV.U32 R0, RZ, RZ, 0x3000 ;  /* 0x00003000ff007424 */ /* 0x002fc800078e00ff */
[----:B------:R2:W-:Y:S08]  /*b8b0*/  SYNCS.ARRIVE.TRANS64 RZ, [UR38+0x17030], R0 ;  /* 0x01703000ffff79a7 */ /* 0x0005f00008000026 */
[----:B--2---:R-:W-:Y:S05]  /*b8c0*/  @!P0 BRA `(.L_x_1628) ;  /* 0x0000000000048947 */ /* 0x004fea0003800000 */
[----:B------:R-:W-:Y:S01]  /*b8d0*/  BPT.TRAP 0x1 ;  /* 0x000000040000795c */ /* 0x000fe20000300000 */
.L_x_1628:
[----:B------:R-:W-:Y:S01]  /*b8e0*/  ULDC.64 UR4, c[0x0][0x198] ;  /* 0x0000660000047ab9 */ /* 0x000fe20000000a00 */
[----:B------:R-:W-:Y:S01]  /*b8f0*/  R2UR UR11, R7 ;  /* 0x00000000070b72ca */ /* 0x000fe200000e0000 */
[----:B------:R-:W-:Y:S01]  /*b900*/  UIADD3 UR4, UP0, UR4, 0x370, URZ ;  /* 0x0000037004047890 */ /* 0x000fe2000ff1e03f */
[----:B------:R-:W-:Y:S01]  /*b910*/  R2UR UR13, R16 ;  /* 0x00000000100d72ca */ /* 0x000fe200000e0000 */
[----:B------:R-:W-:Y:S01]  /*b920*/  UIADD3 UR8, UR38, 0x10c00, URZ ;  /* 0x00010c0026087890 */ /* 0x000fe2000fffe03f */
[----:B------:R-:W-:Y:S01]  /*b930*/  PLOP3.LUT P0, PT, PT, PT, PT, 0x80, 0x0 ;  /* 0x000000000000781c */ /* 0x000fe20003f0f070 */
[----:B------:R-:W-:Y:S02]  /*b940*/  UIADD3 UR9, UR38, 0x17030, URZ ;  /* 0x0001703026097890 */ /* 0x000fe4000fffe03f */
[----:B------:R-:W-:Y:S01]  /*b950*/  UIADD3.X UR5, URZ, UR5, URZ, UP0, !UPT ;  /* 0x000000053f057290 */ /* 0x000fe200087fe43f */
[----:B------:R-:W-:Y:S01]  /*b960*/  P2R R25, PR, RZ, 0x1 ;  /* 0x00000001ff197803 */ /* 0x000fe20000000000 */
        /* <DEDUP_REMOVED lines=17> */
[----:B------:R2:W-:Y:S02]  /*ba80*/  UTMALDG.4D [UR32], [UR4], desc[UR6] ;  /* 0x00000620040075b4 */ /* 0x0005e40008019000 */
[----:B--2---:R-:W-:Y:S01]  /*ba90*/  NOP ;  /* 0x0000000000007918 */ /* 0x004fe20000000000 */
.L_x_1622:
[----:B------:R-:W-:Y:S05]  /*baa0*/  WARPSYNC.ALL ;  /* 0x0000000000007948 */ /* 0x000fea0003800000 */
[----:B-1----:R-:W1:Y:S01]  /*bab0*/  S2R R0, SR_CTAID.Z ;  /* 0x0000000000007919 */ /* 0x002e620000002700 */
        /* <DEDUP_REMOVED lines=10> */
[----:B-1----:R-:W-:-:S03]  /*bb60*/  SHF.R.S32.HI R29, RZ, 0x1f, R0 ;  /* 0x0000001fff1d7819 */ /* 0x002fc60000011400 */
[----:B------:R-:W-:Y:S08]  /*bb70*/  @!P0 BRA `(.L_x_1629) ;  /* 0x0000000000408947 */ /* 0x000ff00003800000 */
[----:B------:R-:W-:Y:S01]  /*bb80*/  MOV R2, 0x0 ;  /* 0x0000000000027802 */ /* 0x000fe20000000f00 */
[----:B------:R-:W-:Y:S01]  /*bb90*/  ULDC.64 UR6, c[0x4][0x98] ;  /* 0x0100260000067ab9 */ /* 0x000fe20000000a00 */
[----:B------:R-:W-:Y:S01]  /*bba0*/  ULDC.64 UR8, c[0x4][0xa0] ;  /* 0x0100280000087ab9 */ /* 0x000fe20000000a00 */
[----:B------:R-:W-:Y:S01]  /*bbb0*/  ULDC.64 UR4, c[0x4][0x28] ;  /* 0x01000a0000047ab9 */ /* 0x000fe20000000a00 */
[----:B0-----:R-:W-:Y:S02]  /*bbc0*/  IMAD.U32 R4, RZ, RZ, UR6 ;  /* 0x00000006ff047e24 */ /* 0x001fe4000f8e00ff */
        /* <DEDUP_REMOVED lines=11> */
.L_x_1629:
[----:B------:R-:W1:Y:S01]  /*bc80*/  LDC R10, c[0x0][0x448] ;  /* 0x00011200ff0a7b82 */ /* 0x000e620000000800 */
[----:B------:R-:W2:Y:S01]  /*bc90*/  S2R R11, SR_CTAID.X ;  /* 0x00000000000b7919 */ /* 0x000ea20000002500 */
[----:B------:R-:W-:Y:S01]  /*bca0*/  SHF.R.U32.HI R2, RZ, 0x1, R28 ;  /* 0x00000001ff027819 */ /* 0x000fe2000001161c */
[C---:B------:R-:W-:Y:S01]  /*bcb0*/  IMAD.SHL.U32 R20, R28.reuse, 0x10, RZ ;  /* 0x000000101c147824 */ /* 0x040fe200078e00ff */
[----:B------:R-:W-:Y:S01]  /*bcc0*/  SHF.R.U32.HI R8, RZ, 0x1, R27 ;  /* 0x00000001ff087819 */ /* 0x000fe2000001161b */
[----:B------:R-:W-:Y:S01]  /*bcd0*/  IMAD.SHL.U32 R3, R28, 0x40, RZ ;  /* 0x000000401c037824 */ /* 0x000fe200078e00ff */
[----:B------:R-:W3:Y:S01]  /*bce0*/  S2R R21, SR_CTAID.Z ;  /* 0x0000000000157919 */ /* 0x000ee20000002700 */
[----:B------:R-:W-:Y:S01]  /*bcf0*/  IMAD.SHL.U32 R0, R2, 0x20, RZ ;  /* 0x0000002002007824 */ /* 0x000fe200078e00ff */
[----:B------:R-:W-:Y:S01]  /*bd00*/  LOP3.LUT R6, R20, 0x10, RZ, 0xc0, !PT ;  /* 0x0000001014067812 */ /* 0x000fe200078ec0ff */
[----:B------:R-:W-:Y:S01]  /*bd10*/  IMAD.SHL.U32 R2, R27, 0x10, RZ ;  /* 0x000000101b027824 */ /* 0x000fe200078e00ff */
[----:B------:R-:W-:Y:S01]  /*bd20*/  UMOV UR42, UR46 ;  /* 0x0000002e002a7c82 */ /* 0x000fe20008000000 */
[----:B------:R-:W-:Y:S01]  /*bd30*/  ULDC.64 UR4, c[0x0][0x2d0] ;  /* 0x0000b40000047ab9 */ /* 0x000fe20000000a00 */
[----:B------:R-:W-:Y:S01]  /*bd40*/  LOP3.LUT R0, R0, 0x60, RZ, 0xc0, !PT ;  /* 0x0000006000007812 */ /* 0x000fe200078ec0ff */
[----:B------:R-:W-:Y:S01]  /*bd50*/  ULDC.64 UR6, c[0x0][0x2c8] ;  /* 0x0000b20000067ab9 */ /* 0x000fe20000000a00 */
[----:B------:R-:W-:-:S02]  /*bd60*/  ULDC.64 UR8, c[0x0][0x280] ;  /* 0x0000a00000087ab9 */ /* 0x000fc40000000a00 */
[----:B------:R-:W-:Y:S01]  /*bd70*/  LOP3.LUT R0, R0, 0x700, R2, 0xf8, !PT ;  /* 0x0000070000007812 */ /* 0x000fe200078ef802 */
[C---:B------:R-:W-:Y:S02]  /*bd80*/  IMAD.SHL.U32 R2, R17.reuse, 0x10, RZ ;  /* 0x0000001011027824 */ /* 0x040fe400078e00ff */
[----:B------:R-:W-:Y:S01]  /*bd90*/  IMAD R17, R17, 0x80, R6 ;  /* 0x0000008011117824 */ /* 0x000fe200078e0206 */
[----:B-1----:R-:W-:-:S04]  /*bda0*/  ISETP.NE.AND P0, PT, R10, 0x1, PT ;  /* 0x000000010a00780c */ /* 0x002fc80003f05270 */
[----:B------:R-:W-:Y:S02]  /*bdb0*/  LOP3.LUT R0, R0, R17, R2, 0xf6, !PT ;  /* 0x0000001100007212 */ /* 0x000fe400078ef602 */
[----:B------:R-:W-:-:S05]  /*bdc0*/  LOP3.LUT R2, R8, 0x40, R3, 0xf8, !PT ;  /* 0x0000004008027812 */ /* 0x000fca00078ef803 */
[----:B--2---:R-:W-:Y:S02]  /*bdd0*/  IMAD R13, R11, 0xc0, R2 ;  /* 0x000000c00b0d7824 */ /* 0x004fe400078e0202 */
[----:B------:R-:W1:Y:S02]  /*bde0*/  LDC.64 R2, c[0x0][0x2e0] ;  /* 0x0000b800ff027b82 */ /* 0x000e640000000a00 */
[----:B------:R-:W-:Y:S02]  /*bdf0*/  VIADD R9, R13, 0x80 ;  /* 0x000000800d097836 */ /* 0x000fe40000000000 */
[----:B0-----:R-:W-:-:S04]  /*be00*/  IMAD.MOV.U32 R5, RZ, RZ, R13 ;  /* 0x000000ffff057224 */ /* 0x001fc800078e000d */
[----:B------:R-:W0:Y:S08]  /*be10*/  @P0 LDC R12, c[0x0][0x44c] ;  /* 0x00011300ff0c0b82 */ /* 0x000e300000000800 */
[----:B------:R-:W2:Y:S08]  /*be20*/  @P0 LDC R20, c[0x0][0x44c] ;  /* 0x00011300ff140b82 */ /* 0x000eb00000000800 */
[----:B------:R-:W4:Y:S08]  /*be30*/  @P0 LDC R14, c[0x0][0x450] ;  /* 0x00011400ff0e0b82 */ /* 0x000f300000000800 */
[----:B------:R-:W5:Y:S01]  /*be40*/  @P0 LDC R4, c[0x0][0x450] ;  /* 0x00011400ff040b82 */ /* 0x000f620000000800 */
[----:B0-----:R-:W-:-:S04]  /*be50*/  @P0 IMAD.HI.U32 R7, R13, R12, RZ ;  /* 0x0000000c0d070227 */ /* 0x001fc800078e00ff */
[----:B--2---:R-:W-:Y:S01]  /*be60*/  @P0 IMAD.HI.U32 R15, R9, R20, RZ ;  /* 0x00000014090f0227 */ /* 0x004fe200078e00ff */
[----:B----4-:R-:W-:-:S03]  /*be70*/  @P0 SHF.R.U32.HI R5, RZ, R14, R7 ;  /* 0x0000000eff050219 */ /* 0x010fc60000011607 */
[----:B------:R-:W-:Y:S02]  /*be80*/  IMAD.MOV.U32 R7, RZ, RZ, R9 ;  /* 0x000000ffff077224 */ /* 0x000fe400078e0009 */
[----:B------:R-:W-:Y:S01]  /*be90*/  IMAD.MOV R12, RZ, RZ, -R5 ;  /* 0x000000ffff0c7224 */ /* 0x000fe200078e0a05 */
[----:B-----5:R-:W-:Y:S01]  /*bea0*/  @P0 SHF.R.U32.HI R7, RZ, R4, R15 ;  /* 0x00000004ff070219 */ /* 0x020fe2000001160f */
[----:B-1----:R-:W-:Y:S02]  /*beb0*/  IMAD R4, R29, R2, RZ ;  /* 0x000000021d047224 */ /* 0x002fe400078e02ff */
[----:B------:R-:W-:Y:S02]  /*bec0*/  IMAD R13, R10, R12, R13 ;  /* 0x0000000c0a0d7224 */ /* 0x000fe400078e020d */
[C---:B---3--:R-:W-:Y:S01]  /*bed0*/  IMAD R15, R21.reuse, R3, R4 ;  /* 0x00000003150f7224 */ /* 0x048fe200078e0204 */
[----:B------:R-:W-:Y:S01]  /*bee0*/  SHF.R.S32.HI R4, RZ, 0x1f, R5 ;  /* 0x0000001fff047819 */ /* 0x000fe20000011405 */
[----:B------:R-:W-:Y:S01]  /*bef0*/  IMAD.WIDE.U32 R2, R21, R2, UR42 ;  /* 0x0000002a15027e25 */ /* 0x000fe2000f8e0002 */
[----:B------:R-:W-:-:S03]  /*bf00*/  SHF.R.S32.HI R12, RZ, 0x1f, R13 ;  /* 0x0000001fff0c7819 */ /* 0x000fc6000001140d */
        /* <DEDUP_REMOVED lines=9> */
[----:B------:R-:W-:Y:S01]  /*bfa0*/  IMAD.WIDE.U32 R2, R7, UR4, R2 ;  /* 0x0000000407027c25 */ /* 0x000fe2000f8e0002 */
[----:B------:R-:W-:Y:S02]  /*bfb0*/  SHF.R.S32.HI R12, RZ, 0x1f, R7 ;  /* 0x0000001fff0c7819 */ /* 0x000fe40000011407 */
[----:B------:R-:W-:Y:S01]  /*bfc0*/  IADD3.X R5, R5, UR9, R13, P0, !PT ;  /* 0x0000000905057c10 */ /* 0x000fe200087fe40d */
[----:B------:R-:W-:Y:S02]  /*bfd0*/  IMAD.MOV R13, RZ, RZ, -R7 ;  /* 0x000000ffff0d7224 */ /* 0x000fe400078e0a07 */
[----:B------:R-:W-:Y:S01]  /*bfe0*/  IMAD R12, R12, UR4, RZ ;  /* 0x000000040c0c7c24 */ /* 0x000fe2000f8e02ff */
[----:B------:R-:W-:Y:S01]  /*bff0*/  ULDC UR4, c[0x0][0x2b8] ;  /* 0x0000ae0000047ab9 */ /* 0x000fe20000000800 */
[----:B------:R-:W-:Y:S01]  /*c000*/  IMAD R9, R10, R13, R9 ;  /* 0x0000000d0a097224 */ /* 0x000fe200078e0209 */
[----:B------:R-:W-:Y:S01]  /*c010*/  ISETP.GE.AND P2, PT, R6, UR4, PT ;  /* 0x0000000406007c0c */ /* 0x000fe2000bf46270 */
[----:B------:R-:W-:-:S03]  /*c020*/  IMAD R13, R7, UR5, R12 ;  /* 0x00000005070d7c24 */ /* 0x000fc6000f8e020c */
[----:B------:R-:W-:Y:S01]  /*c030*/  SHF.R.S32.HI R7, RZ, 0x1f, R9 ;  /* 0x0000001fff077819 */ /* 0x000fe20000011409 */
[----:B------:R-:W-:-:S04]  /*c040*/  IMAD.IADD R3, R3, 0x1, R13 ;  /* 0x0000000103037824 */ /* 0x000fc800078e020d */
[----:B------:R-:W-:Y:S01]  /*c050*/  IMAD R12, R7, UR6, RZ ;  /* 0x00000006070c7c24 */ /* 0x000fe2000f8e02ff */
[----:B------:R-:W-:Y:S01]  /*c060*/  LOP3.LUT R7, R6, 0x20, RZ, 0xfc, !PT ;  /* 0x0000002006077812 */ /* 0x000fe200078efcff */
[----:B------:R-:W-:-:S03]  /*c070*/  IMAD.WIDE.U32 R2, R9, UR6, R2 ;  /* 0x0000000609027c25 */ /* 0x000fc6000f8e0002 */
[----:B------:R-:W-:Y:S01]  /*c080*/  ISETP.GE.AND P0, PT, R7, UR4, PT ;  /* 0x0000000407007c0c */ /* 0x000fe2000bf06270 */
[----:B------:R-:W-:Y:S01]  /*c090*/  IMAD R13, R9, UR7, R12 ;  /* 0x00000007090d7c24 */ /* 0x000fe2000f8e020c */
        /* <DEDUP_REMOVED lines=33> */
.L_x_1688:
        /* <DEDUP_REMOVED lines=15> */
.L_x_1632:
[----:B------:R-:W-:Y:S05]  /*c3a0*/  BSYNC B0 ;  /* 0x0000000000007941 */ /* 0x000fea0003800000 */
.L_x_1631:
[----:B------:R-:W-:Y:S01]  /*c3b0*/  NOP ;  /* 0x0000000000007918 */ /* 0x000fe20000000000 */
[----:B------:R-:W-:Y:S01]  /*c3c0*/  SYNCS.ARRIVE.TRANS64.RED.A0T1 RZ, [UR38+0x17000], RZ ;  /* 0x017000ffffff79a7 */ /* 0x000fe20008200426 */
[----:B------:R-:W-:Y:S01]  /*c3d0*/  ARRIVES.LDGSTSBAR.64.TRANSCNT [UR38+0x17000] ;  /* 0x01700000ff0079b0 */ /* 0x000fe20008000aa6 */
[----:B------:R-:W-:Y:S01]  /*c3e0*/  NOP ;  /* 0x0000000000007918 */ /* 0x000fe20000000000 */
[----:B------:R-:W-:Y:S01]  /*c3f0*/  SYNCS.ARRIVE.TRANS64.A1T0 RZ, [UR38+0x17000], RZ ;  /* 0x017000ffffff79a7 */ /* 0x000fe20008100026 */
[----:B------:R-:W2:Y:S02]  /*c400*/  SYNCS.PHASECHK.TRANS64.TRYWAIT P0, [UR38+0x17020], R4 ;  /* 0x01702004ff0075a7 */ /* 0x000ea40008000166 */
[----:B--2---:R-:W-:Y:S05]  /*c410*/  @!P0 BRA `(.L_x_1633) ;  /* 0x0000001c00f48947 */ /* 0x004fea0003800000 */
.L_x_1689:
        /* <DEDUP_REMOVED lines=10> */
[----:B01----:R-:W-:Y:S01]  /*c4c0*/  IMAD.MOV.U32 R5, RZ, RZ, 0x1 ;  /* 0x00000001ff057424 */ /* 0x003fe200078e00ff */
[----:B------:R-:W-:Y:S01]  /*c4d0*/  LOP3.LUT R21, R21, 0x2, RZ, 0xfc, !PT ;  /* 0x0000000215157812 */ /* 0x000fe200078efcff */
[----:B------:R-:W-:-:S07]  /*c4e0*/  IMAD.MOV.U32 R4, RZ, RZ, RZ ;  /* 0x000000ffff047224 */ /* 0x000fce00078e00ff */
.L_x_1655:
[----:B------:R-:W-:Y:S01]  /*c4f0*/  ISETP.NE.AND P1, PT, R25, RZ, PT ;  /* 0x000000ff1900720c */ /* 0x000fe20003f25270 */
[----:B------:R-:W-:Y:S01]  /*c500*/  VIADD R12, R4, 0x1 ;  /* 0x00000001040c7836 */ /* 0x000fe20000000000 */
[----:B------:R-:W-:Y:S04]  /*c510*/  BSSY B0, `(.L_x_1635) ;  /* 0x0000096000007945 */ /* 0x000fe80003800000 */
[----:B------:R-:W-:-:S04]  /*c520*/  ISETP.NE.AND P0, PT, R12, 0x2, PT ;  /* 0x000000020c00780c */ /* 0x000fc80003f05270 */
[----:B------:R-:W-:Y:S02]  /*c530*/  SEL R2, RZ, 0x1, P0 ;  /* 0x00000001ff027807 */ /* 0x000fe40000000000 */
[----:B------:R-:W-:Y:S02]  /*c540*/  SEL R12, R12, RZ, P0 ;  /* 0x000000ff0c0c7207 */ /* 0x000fe40000000000 */
[----:B------:R-:W-:Y:S01]  /*c550*/  LOP3.LUT R13, R5, R2, RZ, 0x3c, !PT ;  /* 0x00000002050d7212 */ /* 0x000fe200078e3cff */
[----:B01----:R-:W-:Y:S06]  /*c560*/  @!P1 BRA `(.L_x_1636) ;  /* 0x0000000800409947 */ /* 0x003fec0003800000 */
[----:B------:R-:W-:Y:S01]  /*c570*/  ISETP.NE.AND P1, PT, R26, RZ, PT ;  /* 0x000000ff1a00720c */ /* 0x000fe20003f25270 */
[----:B------:R-:W-:-:S12]  /*c580*/  IMAD.MOV.U32 R7, RZ, RZ, R0 ;  /* 0x000000ffff077224 */ /* 0x000fd800078e0000 */
[----:B------:R-:W-:Y:S05]  /*c590*/  @!P1 BRA `(.L_x_1637) ;  /* 0x00000000004c9947 */ /* 0x000fea0003800000 */
[----:B------:R-:W0:Y:S01]  /*c5a0*/  LDC R7, c[0x0][0x43c] ;  /* 0x00010f00ff077b82 */ /* 0x000e220000000800 */
[----:B------:R-:W-:Y:S01]  /*c5b0*/  IMAD.MOV.U32 R9, RZ, RZ, R0 ;  /* 0x000000ffff097224 */ /* 0x000fe200078e0000 */
[----:B------:R-:W-:Y:S02]  /*c5c0*/  ULDC.64 UR4, c[0x0][0x428] ;  /* 0x00010a0000047ab9 */ /* 0x000fe40000000a00 */
[----:B------:R-:W-:-:S04]  /*c5d0*/  IMAD R11, R19, UR4, RZ ;  /* 0x00000004130b7c24 */ /* 0x000fc8000f8e02ff */
[----:B------:R-:W1:Y:S01]  /*c5e0*/  LDC.64 R16, c[0x0][0x418] ;  /* 0x00010600ff107b82 */ /* 0x000e620000000a00 */
        /* <DEDUP_REMOVED lines=14> */
.L_x_1637:
[----:B------:R-:W-:Y:S02]  /*c6d0*/  LEA R6, R12, UR38, 0x3 ;  /* 0x000000260c067c11 */ /* 0x000fe4000f8e18ff */
[----:B------:R-:W-:Y:S02]  /*c6e0*/  SHF.L.U32 R3, R13, 0x1f, RZ ;  /* 0x0000001f0d037819 */ /* 0x000fe400000006ff */
[----:B------:R-:W-:Y:S02]  /*c6f0*/  ISETP.NE.AND P1, PT, R27, RZ, PT ;  /* 0x000000ff1b00720c */ /* 0x000fe40003f25270 */
[----:B------:R-:W1:Y:S02]  /*c700*/  SYNCS.PHASECHK.TRANS64.TRYWAIT P0, [R6+URZ+0x17080], R3 ;  /* 0x01708003060075a7 */ /* 0x000e64000800017f */
[----:B-1----:R-:W-:Y:S09]  /*c710*/  @!P0 BRA `(.L_x_1638) ;  /* 0x0000001c004c8947 */ /* 0x002ff20003800000 */
.L_x_1690:
[----:B------:R-:W-:Y:S04]  /*c720*/  BSSY B1, `(.L_x_1639) ;  /* 0x0000007000017945 */ /* 0x000fe80003800000 */
[----:B------:R-:W-:Y:S05]  /*c730*/  @P1 BRA `(.L_x_1640) ;  /* 0x0000000000141947 */ /* 0x000fea0003800000 */
[----:B------:R-:W-:Y:S01]  /*c740*/  ISETP.NE.AND P0, PT, R15, RZ, PT ;  /* 0x000000ff0f00720c */ /* 0x000fe20003f05270 */
[----:B------:R-:W-:-:S04]  /*c750*/  IMAD.MOV.U32 R9, RZ, RZ, 0x3000 ;  /* 0x00003000ff097424 */ /* 0x000fc800078e00ff */
[----:B------:R2:W-:Y:S08]  /*c760*/  SYNCS.ARRIVE.TRANS64 RZ, [R6+URZ+0x17070], R9 ;  /* 0x0170700906ff79a7 */ /* 0x0005f0000800003f */
[----:B------:R-:W-:Y:S05]  /*c770*/  @!P0 BRA `(.L_x_1640) ;  /* 0x0000000000048947 */ /* 0x000fea0003800000 */
[----:B------:R-:W-:Y:S01]  /*c780*/  BPT.TRAP 0x1 ;  /* 0x000000040000795c */ /* 0x000fe20000300000 */
.L_x_1640:
[----:B------:R-:W-:Y:S05]  /*c790*/  BSYNC B1 ;  /* 0x0000000000017941 */ /* 0x000fea0003800000 */
.L_x_1639:
        /* <DEDUP_REMOVED lines=16> */
.L_x_1641:
        /* <DEDUP_REMOVED lines=13> */
.L_x_1642:
        /* <DEDUP_REMOVED lines=15> */
.L_x_1643:
        /* <DEDUP_REMOVED lines=10> */
.L_x_1691:
        /* <DEDUP_REMOVED lines=9> */
.L_x_1646:
[----:B------:R-:W-:Y:S05]  /*cb90*/  BSYNC B1 ;  /* 0x0000000000017941 */ /* 0x000fea0003800000 */
.L_x_1645:
        /* <DEDUP_REMOVED lines=12> */
.L_x_1647:
        /* <DEDUP_REMOVED lines=13> */
.L_x_1648:
        /* <DEDUP_REMOVED lines=13> */
.L_x_1649:
[----:B------:R-:W-:-:S13]  /*ce00*/  @P0 ELECT P1, URZ, PT ;  /* 0x00000000003f082f */ /* 0x000fda0003820000 */
[----:B------:R-:W-:Y:S01]  /*ce10*/  @P1 R2UR UR13, R16 ;  /* 0x00000000100d12ca */ /* 0x000fe200000e0000 */
[----:B------:R-:W-:Y:S01]  /*ce20*/  UMOV UR12, UR36 ;  /* 0x00000024000c7c82 */ /* 0x000fe20008000000 */
[----:B------:R-:W-:-:S11]  /*ce30*/  @P1 PLOP3.LUT P0, PT, P1, PT, PT, 0x8, 0x0 ;  /* 0x000000000000181c */ /* 0x000fd60000f0e170 */
[----:B------:R2:W-:Y:S01]  /*ce40*/  UTMALDG.4D [UR8], [UR6], desc[UR14] ;  /* 0x00000e08060075b4 */ /* 0x0005e20008019000 */
[----:B------:R-:W-:Y:S01]  /*ce50*/  PLOP3.LUT P1, PT, PT, PT, PT, 0x8, 0x0 ;  /* 0x000000000000781c */ /* 0x000fe20003f2e170 */
[----:B--2---:R-:W-:-:S12]  /*ce60*/  @P0 BRA.U.ANY `(.L_x_1649) ;  /* 0xfffffffd00e40947 */ /* 0x004fd8000393ffff */
.L_x_1636:
[----:B------:R-:W-:Y:S05]  /*ce70*/  BSYNC B0 ;  /* 0x0000000000007941 */ /* 0x000fea0003800000 */
.L_x_1635:
[----:B------:R-:W-:-:S13]  /*ce80*/  ISETP.NE.AND P0, PT, R20, 0x3, PT ;  /* 0x000000031400780c */ /* 0x000fda0003f05270 */
[----:B------:R-:W-:Y:S05]  /*ce90*/  @!P0 BRA `(.L_x_1650) ;  /* 0x0000000000048947 */ /* 0x000fea0003800000 */
[----:B------:R-:W-:Y:S01]  /*cea0*/  BPT.TRAP 0x1 ;  /* 0x000000040000795c */ /* 0x000fe20000300000 */
.L_x_1650:
[----:B------:R-:W-:Y:S02]  /*ceb0*/  LOP3.LUT R2, R5, 0x1, RZ, 0x3c, !PT ;  /* 0x0000000105027812 */ /* 0x000fe400078e3cff */
[----:B------:R-:W-:Y:S02]  /*cec0*/  LEA R3, R4, UR38, 0x3 ;  /* 0x0000002604037c11 */ /* 0x000fe4000f8e18ff */
[----:B------:R-:W-:Y:S02]  /*ced0*/  SHF.L.U32 R2, R2, 0x1f, RZ ;  /* 0x0000001f02027819 */ /* 0x000fe400000006ff */
[----:B------:R-:W-:Y:S02]  /*cee0*/  ISETP.NE.AND P1, PT, R21, 0x3, PT ;  /* 0x000000031500780c */ /* 0x000fe40003f25270 */
[----:B------:R-:W2:Y:S02]  /*cef0*/  SYNCS.PHASECHK.TRANS64.TRYWAIT P0, [R3+URZ+0x17070], R2 ;  /* 0x01707002030075a7 */ /* 0x000ea4000800017f */
[----:B--2---:R-:W-:Y:S09]  /*cf00*/  @!P0 BRA `(.L_x_1651) ;  /* 0x0000001400788947 */ /* 0x004ff20003800000 */
.L_x_1692:
[----:B------:R-:W-:Y:S05]  /*cf10*/  @!P1 BRA `(.L_x_1652) ;  /* 0x0000000000049947 */ /* 0x000fea0003800000 */
[----:B------:R-:W-:Y:S01]  /*cf20*/  BPT.TRAP 0x1 ;  /* 0x000000040000795c */ /* 0x000fe20000300000 */
.L_x_1652:
[----:B--2---:R-:W-:Y:S01]  /*cf30*/  SHF.L.U32 R2, R5, 0x1f, RZ ;  /* 0x0000001f05027819 */ /* 0x004fe200000006ff */
[----:B------:R-:W-:-:S03]  /*cf40*/  IMAD R11, R4, 0x3000, RZ ;  /* 0x00003000040b7824 */ /* 0x000fc600078e02ff */
[----:B------:R-:W2:Y:S02]  /*cf50*/  SYNCS.PHASECHK.TRANS64.TRYWAIT P0, [R3+URZ+0x17060], R2 ;  /* 0x01706002030075a7 */ /* 0x000ea4000800017f */
[----:B--2---:R-:W-:Y:S05]  /*cf60*/  @!P0 BRA `(.L_x_1653) ;  /* 0x0000001400748947 */ /* 0x004fea0003800000 */
.L_x_1693:
        /* <DEDUP_REMOVED lines=49> */
.L_x_1654:
        /* <DEDUP_REMOVED lines=12> */
.L_x_1634:
[----:B------:R-:W-:-:S07]  /*d340*/  IMAD.MOV.U32 R12, RZ, RZ, RZ ;  /* 0x000000ffff0c7224 */ /* 0x000fce00078e00ff */
.L_x_1656:
[----:B------:R-:W-:-:S04]  /*d350*/  ULOP3.LUT UR4, UR41, 0x1, URZ, 0xfc, !UPT ;  /* 0x0000000129047892 */ /* 0x000fc8000f8efc3f */
[----:B------:R-:W-:-:S06]  /*d360*/  UISETP.NE.AND UP0, UPT, UR4, 0x3, UPT ;  /* 0x000000030400788c */ /* 0x000fcc000bf05270 */
[----:B------:R-:W-:-:S13]  /*d370*/  PLOP3.LUT P0, PT, PT, PT, UP0, 0x80, 0x0 ;  /* 0x000000000000781c */ /* 0x000fda0003f0f008 */
[----:B------:R-:W-:Y:S05]  /*d380*/  @!P0 BRA `(.L_x_1657) ;  /* 0x0000000000048947 */ /* 0x000fea0003800000 */
[----:B------:R-:W-:Y:S01]  /*d390*/  BPT.TRAP 0x1 ;  /* 0x000000040000795c */ /* 0x000fe20000300000 */
.L_x_1657:
[----:B01----:R-:W-:Y:S01]  /*d3a0*/  LOP3.LUT R3, R13, 0x1, RZ, 0x3c, !PT ;  /* 0x000000010d037812 */ /* 0x003fe200078e3cff */
[----:B------:R-:W-:Y:S01]  /*d3b0*/  BSSY B0, `(.L_x_1658) ;  /* 0x0000005000007945 */ /* 0x000fe20003800000 */
[----:B------:R-:W-:Y:S02]  /*d3c0*/  LEA R0, R12, UR38, 0x3 ;  /* 0x000000260c007c11 */ /* 0x000fe4000f8e18ff */
[----:B------:R-:W-:-:S04]  /*d3d0*/  SHF.L.U32 R3, R3, 0x1f, RZ ;  /* 0x0000001f03037819 */ /* 0x000fc800000006ff */
[----:B------:R-:W0:Y:S02]  /*d3e0*/  SYNCS.PHASECHK.TRANS64.TRYWAIT P0, [R0+URZ+0x17070], R3 ;  /* 0x01707003000075a7 */ /* 0x000e24000800017f */
[----:B0-----:R-:W-:Y:S05]  /*d3f0*/  @!P0 BRA `(.L_x_1659) ;  /* 0x0000001000648947 */ /* 0x001fea0003800000 */
.L_x_1694:
[----:B------:R-:W-:Y:S05]  /*d400*/  BSYNC B0 ;  /* 0x0000000000007941 */ /* 0x000fea0003800000 */
.L_x_1658:
[----:B------:R-:W-:-:S06]  /*d410*/  ULOP3.LUT UR4, UR41, 0x2, URZ, 0xfc, !UPT ;  /* 0x0000000229047892 */ /* 0x000fcc000f8efc3f */
[----:B------:R-:W-:-:S05]  /*d420*/  IMAD.U32 R2, RZ, RZ, UR4 ;  /* 0x00000004ff027e24 */ /* 0x000fca000f8e00ff */
[----:B------:R-:W-:-:S13]  /*d430*/  ISETP.NE.AND P1, PT, R2, 0x3, PT ;  /* 0x000000030200780c */ /* 0x000fda0003f25270 */
[----:B------:R-:W-:Y:S05]  /*d440*/  @!P1 BRA `(.L_x_1660) ;  /* 0x0000000000049947 */ /* 0x000fea0003800000 */
[----:B------:R-:W-:Y:S01]  /*d450*/  BPT.TRAP 0x1 ;  /* 0x000000040000795c */ /* 0x000fe20000300000 */
.L_x_1660:
[----:B------:R-:W-:Y:S01]  /*d460*/  SHF.L.U32 R5, R13, 0x1f, RZ ;  /* 0x0000001f0d057819 */ /* 0x000fe200000006ff */
[----:B0-----:R-:W-:-:S03]  /*d470*/  IMAD R3, R12, 0x3000, RZ ;  /* 0x000030000c037824 */ /* 0x001fc600078e02ff */
[----:B------:R-:W0:Y:S02]  /*d480*/  SYNCS.PHASECHK.TRANS64.TRYWAIT P0, [R0+URZ+0x17060], R5 ;  /* 0x01706005000075a7 */ /* 0x000e24000800017f */
[----:B------:R-:W-:Y:S01]  /*d490*/  LOP3.LUT R24, R3, R24, RZ, 0xfc, !PT ;  /* 0x0000001803187212 */ /* 0x000fe200078efcff */
[----:B0-----:R-:W-:Y:S06]  /*d4a0*/  @!P0 BRA `(.L_x_1661) ;  /* 0x00000010004c8947 */ /* 0x001fec0003800000 */
.L_x_1695:
        /* <DEDUP_REMOVED lines=48> */
.L_x_1662:
        /* <DEDUP_REMOVED lines=12> */
.L_x_1615:
[----:B------:R-:W0:Y:S01]  /*d870*/  S2R R4, SR_CgaCtaId ;  /* 0x0000000000047919 */ /* 0x000e220000008800 */
[----:B------:R-:W-:Y:S02]  /*d880*/  MOV R3, 0x400 ;  /* 0x0000040000037802 */ /* 0x000fe40000000f00 */
[----:B------:R-:W-:Y:S02]  /*d890*/  SHF.L.U32 R2, R2, 0x1f, RZ ;  /* 0x0000001f02027819 */ /* 0x000fe400000006ff */
[----:B0-----:R-:W-:-:S04]  /*d8a0*/  LEA R9, R4, R3, 0x18 ;  /* 0x0000000304097211 */ /* 0x001fc800078ec0ff */
[----:B------:R-:W0:Y:S02]  /*d8b0*/  SYNCS.PHASECHK.TRANS64.TRYWAIT P0, [R9+URZ+0x17020], R2 ;  /* 0x01702002090075a7 */ /* 0x000e24000800017f */
[----:B0-----:R-:W-:Y:S05]  /*d8c0*/  @!P0 BRA `(.L_x_1663) ;  /* 0x0000000c00588947 */ /* 0x001fea0003800000 */
.L_x_1696:
        /* <DEDUP_REMOVED lines=13> */
.L_x_1664:
        /* <DEDUP_REMOVED lines=12> */
.L_x_1697:
[----:B------:R-:W1:Y:S02]  /*da60*/  SYNCS.PHASECHK.TRANS64.TRYWAIT P1, [R7+URZ], R2 ;  /* 0x00000002070075a7 */ /* 0x000e64000802017f */
[----:B-1----:R-:W-:Y:S05]  /*da70*/  @!P1 BRA `(.L_x_1666) ;  /* 0x0000000c00149947 */ /* 0x002fea0003800000 */
.L_x_1698:
[----:B------:R-:W-:Y:S05]  /*da80*/  @!P0 BRA `(.L_x_1667) ;  /* 0x0000000000048947 */ /* 0x000fea0003800000 */
[----:B------:R-:W-:Y:S01]  /*da90*/  BPT.TRAP 0x1 ;  /* 0x000000040000795c */ /* 0x000fe20000300000 */
.L_x_1667:
[----:B------:R-:W-:-:S04]  /*daa0*/  IMAD R0, R0, 0x8, R9 ;  /* 0x0000000800007824 */ /* 0x000fc800078e0209 */
[----:B------:R-:W2:Y:S02]  /*dab0*/  SYNCS.PHASECHK.TRANS64.TRYWAIT P1, [R0+URZ+0x17060], R3 ;  /* 0x01706003000075a7 */ /* 0x000ea4000802017f */
[----:B--2---:R-:W-:Y:S05]  /*dac0*/  @!P1 BRA `(.L_x_1668) ;  /* 0x0000000c00149947 */ /* 0x004fea0003800000 */
.L_x_1699:
[----:B------:R-:W-:Y:S05]  /*dad0*/  @!P0 BRA `(.L_x_1669) ;  /* 0x0000000000048947 */ /* 0x000fea0003800000 */
[----:B------:R-:W-:Y:S01]  /*dae0*/  BPT.TRAP 0x1 ;  /* 0x000000040000795c */ /* 0x000fe20000300000 */
.L_x_1669:
[----:B------:R-:W-:-:S04]  /*daf0*/  IMAD R5, R5, 0x8, R9 ;  /* 0x0000000805057824 */ /* 0x000fc800078e0209 */
[----:B------:R-:W3:Y:S02]  /*db00*/  SYNCS.PHASECHK.TRANS64.TRYWAIT P1, [R5+URZ+0x17060], R2 ;  /* 0x01706002050075a7 */ /* 0x000ee4000802017f */
[----:B---3--:R-:W-:Y:S05]  /*db10*/  @!P1 BRA `(.L_x_1670) ;  /* 0x0000000c00149947 */ /* 0x008fea0003800000 */
.L_x_1700:
[----:B------:R-:W-:Y:S05]  /*db20*/  @!P0 BRA `(.L_x_1671) ;  /* 0x0000000000048947 */ /* 0x000fea0003800000 */
[----:B------:R-:W-:Y:S01]  /*db30*/  BPT.TRAP 0x1 ;  /* 0x000000040000795c */ /* 0x000fe20000300000 */
.L_x_1671:
[----:B------:R-:W4:Y:S02]  /*db40*/  SYNCS.PHASECHK.TRANS64.TRYWAIT P0, [R0+URZ+0x17080], R3 ;  /* 0x01708003000075a7 */ /* 0x000f24000800017f */
[----:B----4-:R-:W-:Y:S05]  /*db50*/  @!P0 BRA `(.L_x_1672) ;  /* 0x0000000c00188947 */ /* 0x010fea0003800000 */
.L_x_1673:
[----:B------:R0:W0:Y:S02]  /*db60*/  SYNCS.PHASECHK.TRANS64.TRYWAIT P0, [R5+URZ+0x17080], R2 ;  /* 0x01708002050075a7 */ /* 0x000024000800017f */
[----:B0-----:R-:W-:Y:S05]  /*db70*/  @!P0 NANOSLEEP.SYNCS 0x989680 ;  /* 0x009896800000895d */ /* 0x001fea0003900000 */
[----:B------:R-:W0:Y:S02]  /*db80*/  @!P0 SYNCS.PHASECHK.TRANS64 P0, [R5+URZ+0x17080], R2 ;  /* 0x01708002050085a7 */ /* 0x000e24000800007f */
[----:B0-----:R-:W-:Y:S05]  /*db90*/  @!P0 BRA `(.L_x_1673) ;  /* 0xfffffffc00f08947 */ /* 0x001fea000383ffff */
.L_x_1574:
[----:B------:R-:W-:Y:S05]  /*dba0*/  BSYNC B6 ;  /* 0x0000000000067941 */ /* 0x000fea0003800000 */
.L_x_1571:
[----:B------:R-:W-:Y:S05]  /*dbb0*/  EXIT ;  /* 0x000000000000794d */ /* 0x000fea0003800000 */
.L_x_1578:
[----:B0-----:R-:W-:-:S04]  /*dbc0*/  IMAD.U32 R3, RZ, RZ, UR42 ;  /* 0x0000002aff037e24 */ /* 0x001fc8000f8e00ff */
[----:B------:R0:W1:Y:S03]  /*dbd0*/  SYNCS.PHASECHK.TRANS64.TRYWAIT P0, [R3+URZ+0x17000], R0 ;  /* 0x01700000030075a7 */ /* 0x000066000800017f */
[----:B-1----:R-:W-:Y:S05]  /*dbe0*/  @!P0 NANOSLEEP.SYNCS 0x989680 ;  /* 0x009896800000895d */ /* 0x002fea0003900000 */
[----:B------:R-:W1:Y:S02]  /*dbf0*/  @!P0 SYNCS.PHASECHK.TRANS64 P0, [R3+URZ+0x17000], R0 ;  /* 0x01700000030085a7 */ /* 0x000e64000800007f */
[----:B-1----:R-:W-:Y:S05]  /*dc00*/  @!P0 BRA `(.L_x_1578) ;  /* 0xfffffffc00ec8947 */ /* 0x002fea000383ffff */
[----:B------:R-:W-:Y:S05]  /*dc10*/  BRA `(.L_x_1674) ;  /* 0xffffff3800b07947 */ /* 0x000fea000383ffff */
.L_x_1582:
[----:B0-----:R-:W-:-:S04]  /*dc20*/  IMAD.U32 R3, RZ, RZ, UR42 ;  /* 0x0000002aff037e24 */ /* 0x001fc8000f8e00ff */
[----:B------:R0:W2:Y:S03]  /*dc30*/  SYNCS.PHASECHK.TRANS64.TRYWAIT P2, [R3+URZ+0x17030], R0 ;  /* 0x01703000030075a7 */ /* 0x0000a6000804017f */
[----:B--2---:R-:W-:Y:S05]  /*dc40*/  @!P2 NANOSLEEP.SYNCS 0x989680 ;  /* 0x009896800000a95d */ /* 0x004fea0003900000 */
[----:B------:R-:W2:Y:S02]  /*dc50*/  @!P2 SYNCS.PHASECHK.TRANS64 P2, [R3+URZ+0x17030], R0 ;  /* 0x017030000300a5a7 */ /* 0x000ea4000804007f */
[----:B--2---:R-:W-:Y:S05]  /*dc60*/  @!P2 BRA `(.L_x_1582) ;  /* 0xfffffffc00eca947 */ /* 0x004fea000383ffff */
[----:B------:R-:W-:Y:S05]  /*dc70*/  BRA `(.L_x_1581) ;  /* 0xffffff3800d07947 */ /* 0x000fea000383ffff */
.L_x_1587:
[----:B-1----:R-:W-:-:S04]  /*dc80*/  IMAD.U32 R9, RZ, RZ, UR25 ;  /* 0x00000019ff097e24 */ /* 0x002fc8000f8e00ff */
[----:B------:R1:W2:Y:S03]  /*dc90*/  SYNCS.PHASECHK.TRANS64.TRYWAIT P3, [R9+URZ+0x17030], R0 ;  /* 0x01703000090075a7 */ /* 0x0002a6000806017f */
[----:B--2---:R-:W-:Y:S05]  /*dca0*/  @!P3 NANOSLEEP.SYNCS 0x989680 ;  /* 0x009896800000b95d */ /* 0x004fea0003900000 */
[----:B------:R-:W2:Y:S02]  /*dcb0*/  @!P3 SYNCS.PHASECHK.TRANS64 P3, [R9+URZ+0x17030], R0 ;  /* 0x017030000900b5a7 */ /* 0x000ea4000806007f */
[----:B--2---:R-:W-:Y:S05]  /*dcc0*/  @!P3 BRA `(.L_x_1587) ;  /* 0xfffffffc00ecb947 */ /* 0x004fea000383ffff */
[----:B------:R-:W-:Y:S05]  /*dcd0*/  BRA `(.L_x_1586) ;  /* 0xffffff6000187947 */ /* 0x000fea000383ffff */
.L_x_1591:
[----:B-1----:R-:W-:-:S04]  /*dce0*/  IMAD.U32 R9, RZ, RZ, UR11 ;  /* 0x0000000bff097e24 */ /* 0x002fc8000f8e00ff */
[----:B------:R1:W2:Y:S03]  /*dcf0*/  SYNCS.PHASECHK.TRANS64.TRYWAIT P3, [R9+URZ+0x17050], R0 ;  /* 0x01705000090075a7 */ /* 0x0002a6000806017f */
[----:B--2---:R-:W-:Y:S05]  /*dd00*/  @!P3 NANOSLEEP.SYNCS 0x989680 ;  /* 0x009896800000b95d */ /* 0x004fea0003900000 */
[----:B------:R-:W2:Y:S02]  /*dd10*/  @!P3 SYNCS.PHASECHK.TRANS64 P3, [R9+URZ+0x17050], R0 ;  /* 0x017050000900b5a7 */ /* 0x000ea4000806007f */
[----:B--2---:R-:W-:Y:S05]  /*dd20*/  @!P3 BRA `(.L_x_1591) ;  /* 0xfffffffc00ecb947 */ /* 0x004fea000383ffff */
[----:B------:R-:W-:Y:S05]  /*dd30*/  BRA `(.L_x_1590) ;  /* 0xffffff6000707947 */ /* 0x000fea000383ffff */
.L_x_1598:
[----:B-1----:R-:W-:-:S04]  /*dd40*/  IMAD.U32 R9, RZ, RZ, UR22 ;  /* 0x00000016ff097e24 */ /* 0x002fc8000f8e00ff */
[----:B------:R1:W2:Y:S03]  /*dd50*/  SYNCS.PHASECHK.TRANS64.TRYWAIT P2, [R9+URZ+0x17030], R0 ;  /* 0x01703000090075a7 */ /* 0x0002a6000804017f */
[----:B--2---:R-:W-:Y:S05]  /*dd60*/  @!P2 NANOSLEEP.SYNCS 0x989680 ;  /* 0x009896800000a95d */ /* 0x004fea0003900000 */
[----:B------:R-:W2:Y:S02]  /*dd70*/  @!P2 SYNCS.PHASECHK.TRANS64 P2, [R9+URZ+0x17030], R0 ;  /* 0x017030000900a5a7 */ /* 0x000ea4000804007f */
[----:B--2---:R-:W-:Y:S05]  /*dd80*/  @!P2 BRA `(.L_x_1598) ;  /* 0xfffffffc00eca947 */ /* 0x004fea000383ffff */
[----:B------:R-:W-:Y:S05]  /*dd90*/  BRA `(.L_x_1597) ;  /* 0xffffff8400387947 */ /* 0x000fea000383ffff */
.L_x_1602:
[----:B-1----:R-:W-:-:S04]  /*dda0*/  IMAD.U32 R9, RZ, RZ, UR14 ;  /* 0x0000000eff097e24 */ /* 0x002fc8000f8e00ff */
[----:B------:R1:W2:Y:S03]  /*ddb0*/  SYNCS.PHASECHK.TRANS64.TRYWAIT P2, [R9+URZ+0x17050], R0 ;  /* 0x01705000090075a7 */ /* 0x0002a6000804017f */
[----:B--2---:R-:W-:Y:S05]  /*ddc0*/  @!P2 NANOSLEEP.SYNCS 0x989680 ;  /* 0x009896800000a95d */ /* 0x004fea0003900000 */
[----:B------:R-:W2:Y:S02]  /*ddd0*/  @!P2 SYNCS.PHASECHK.TRANS64 P2, [R9+URZ+0x17050], R0 ;  /* 0x017050000900a5a7 */ /* 0x000ea4000804007f */
[----:B--2---:R-:W-:Y:S05]  /*dde0*/  @!P2 BRA `(.L_x_1602) ;  /* 0xfffffffc00eca947 */ /* 0x004fea000383ffff */
[----:B------:R-:W-:Y:S05]  /*ddf0*/  BRA `(.L_x_1601) ;  /* 0xffffff88008c7947 */ /* 0x000fea000383ffff */
.L_x_1608:
[----:B-1----:R-:W-:-:S04]  /*de00*/  IMAD.U32 R5, RZ, RZ, UR16 ;  /* 0x00000010ff057e24 */ /* 0x002fc8000f8e00ff */
[----:B------:R1:W2:Y:S03]  /*de10*/  SYNCS.PHASECHK.TRANS64.TRYWAIT P1, [R5+URZ+0x17050], R4 ;  /* 0x01705004050075a7 */ /* 0x0002a6000802017f */
[----:B--2---:R-:W-:Y:S05]  /*de20*/  @!P1 NANOSLEEP.SYNCS 0x989680 ;  /* 0x009896800000995d */ /* 0x004fea0003900000 */
[----:B------:R-:W2:Y:S02]  /*de30*/  @!P1 SYNCS.PHASECHK.TRANS64 P1, [R5+URZ+0x17050], R4 ;  /* 0x01705004050095a7 */ /* 0x000ea4000802007f */
[----:B--2---:R-:W-:Y:S05]  /*de40*/  @!P1 BRA `(.L_x_1608) ;  /* 0xfffffffc00ec9947 */ /* 0x004fea000383ffff */
[----:B------:R-:W-:Y:S05]  /*de50*/  BRA `(.L_x_1607) ;  /* 0xffffff9c00d87947 */ /* 0x000fea000383ffff */
.L_x_1621:
[----:B------:R-:W-:Y:S02]  /*de60*/  IMAD.MOV.U32 R13, RZ, RZ, R25 ;  /* 0x000000ffff0d7224 */ /* 0x000fe400078e0019 */
[----:B------:R-:W-:Y:S02]  /*de70*/  IMAD.MOV.U32 R12, RZ, RZ, RZ ;  /* 0x000000ffff0c7224 */ /* 0x000fe400078e00ff */
[----:B------:R-:W-:Y:S02]  /*de80*/  IMAD.MOV.U32 R11, RZ, RZ, 0x1f ;  /* 0x0000001fff0b7424 */ /* 0x000fe400078e00ff */
[----:B------:R-:W-:-:S07]  /*de90*/  IMAD.MOV.U32 R15, RZ, RZ, -0x1 ;  /* 0xffffffffff0f7424 */ /* 0x000fce00078e00ff */
[----:B------:R-:W-:Y:S05]  /*dea0*/  WARPSYNC.COLLECTIVE R15, `(.L_x_1675) ;  /* 0x000000000f087348 */ /* 0x000fea0003c00000 */
[----:B------:R0:W1:Y:S02]  /*deb0*/  SHFL.IDX P6, R14, R13, R12, R11 ;  /* 0x0000000c0d0e7389 */ /* 0x00006400000c000b */
[----:B01----:R-:W-:Y:S01]  /*dec0*/  ENDCOLLECTIVE ;  /* 0x000000000000791b */ /* 0x003fe20003800000 */
.L_x_1675:
[----:B------:R-:W-:Y:S05]  /*ded0*/  BRA `(.L_x_1676) ;  /* 0xffffffd400547947 */ /* 0x000fea000383ffff */
.L_x_1623:
[----:B------:R-:W-:Y:S01]  /*dee0*/  BSSY B0, `(.L_x_1677) ;  /* 0x0000006000007945 */ /* 0x000fe20003800000 */
[----:B------:R-:W-:-:S07]  /*def0*/  IMAD.MOV.U32 R15, RZ, RZ, -0x1 ;  /* 0xffffffffff0f7424 */ /* 0x000fce00078e00ff */
[----:B------:R-:W-:Y:S05]  /*df00*/  WARPSYNC.COLLECTIVE R15, `(.L_x_1678) ;  /* 0x000000000f0c7348 */ /* 0x000fea0003c00000 */
[----:B------:R-:W-:Y:S02]  /*df10*/  ELECT P6, UR62, PT ;  /* 0x00000000003e782f */ /* 0x000fe400038c0000 */
[----:B------:R-:W-:Y:S01]  /*df20*/  MOV R14, UR62 ;  /* 0x0000003e000e7c02 */ /* 0x000fe20008000f00 */
[----:B------:R-:W-:Y:S10]  /*df30*/  ENDCOLLECTIVE ;  /* 0x000000000000791b */ /* 0x000ff40003800000 */
.L_x_1678:
[----:B------:R-:W-:Y:S05]  /*df40*/  BSYNC B0 ;  /* 0x0000000000007941 */ /* 0x000fea0003800000 */
.L_x_1677:
[----:B------:R-:W-:Y:S05]  /*df50*/  BRA `(.L_x_1679) ;  /* 0xffffffd400587947 */ /* 0x000fea000383ffff */
.L_x_1625:
[----:B-1----:R-:W-:-:S04]  /*df60*/  IMAD.U32 R3, RZ, RZ, UR38 ;  /* 0x00000026ff037e24 */ /* 0x002fc8000f8e00ff */
[----:B------:R1:W2:Y:S03]  /*df70*/  SYNCS.PHASECHK.TRANS64.TRYWAIT P0, [R3+URZ+0x17080], R0 ;  /* 0x01708000030075a7 */ /* 0x0002a6000800017f */
[----:B--2---:R-:W-:Y:S05]  /*df80*/  @!P0 NANOSLEEP.SYNCS 0x989680 ;  /* 0x009896800000895d */ /* 0x004fea0003900000 */
[----:B------:R-:W2:Y:S02]  /*df90*/  @!P0 SYNCS.PHASECHK.TRANS64 P0, [R3+URZ+0x17080], R0 ;  /* 0x01708000030085a7 */ /* 0x000ea4000800007f */
[----:B--2---:R-:W-:Y:S05]  /*dfa0*/  @!P0 BRA `(.L_x_1625) ;  /* 0xfffffffc00ec8947 */ /* 0x004fea000383ffff */
[----:B------:R-:W-:Y:S05]  /*dfb0*/  BRA `(.L_x_1680) ;  /* 0xffffffd400a87947 */ /* 0x000fea000383ffff */
.L_x_1627:
[----:B-1----:R-:W-:-:S04]  /*dfc0*/  IMAD.U32 R3, RZ, RZ, UR38 ;  /* 0x00000026ff037e24 */ /* 0x002fc8000f8e00ff */
[----:B------:R1:W2:Y:S03]  /*dfd0*/  SYNCS.PHASECHK.TRANS64.TRYWAIT P0, [R3+URZ+0x17040], R0 ;  /* 0x01704000030075a7 */ /* 0x0002a6000800017f */
[----:B--2---:R-:W-:Y:S05]  /*dfe0*/  @!P0 NANOSLEEP.SYNCS 0x989680 ;  /* 0x009896800000895d */ /* 0x004fea0003900000 */
[----:B------:R-:W2:Y:S02]  /*dff0*/  @!P0 SYNCS.PHASECHK.TRANS64 P0, [R3+URZ+0x17040], R0 ;  /* 0x01704000030085a7 */ /* 0x000ea4000800007f */
[----:B--2---:R-:W-:Y:S05]  /*e000*/  @!P0 BRA `(.L_x_1627) ;  /* 0xfffffffc00ec8947 */ /* 0x004fea000383ffff */
[----:B------:R-:W-:Y:S05]  /*e010*/  BRA `(.L_x_1681) ;  /* 0xffffffd800187947 */ /* 0x000fea000383ffff */
.L_x_1630:
[----:B------:R-:W-:Y:S02]  /*e020*/  IMAD R17, R11, 0xc0, R8 ;  /* 0x000000c00b117824 */ /* 0x000fe400078e0208 */
[----:B------:R-:W-:Y:S02]  /*e030*/  IMAD.MOV.U32 R13, RZ, RZ, R5 ;  /* 0x000000ffff0d7224 */ /* 0x000fe400078e0005 */
[----:B------:R-:W-:Y:S02]  /*e040*/  IMAD.MOV.U32 R12, RZ, RZ, RZ ;  /* 0x000000ffff0c7224 */ /* 0x000fe400078e00ff */
[----:B------:R-:W-:Y:S02]  /*e050*/  IMAD.MOV.U32 R11, RZ, RZ, 0x1e1f ;  /* 0x00001e1fff0b7424 */ /* 0x000fe400078e00ff */
[----:B------:R-:W-:-:S07]  /*e060*/  IMAD.MOV.U32 R15, RZ, RZ, -0x1 ;  /* 0xffffffffff0f7424 */ /* 0x000fce00078e00ff */
[----:B------:R-:W-:Y:S05]  /*e070*/  WARPSYNC.COLLECTIVE R15, `(.L_x_1682) ;  /* 0x000000000f087348 */ /* 0x000fea0003c00000 */
[----:B------:R0:W1:Y:S02]  /*e080*/  SHFL.IDX P6, R14, R13, R12, R11 ;  /* 0x0000000c0d0e7389 */ /* 0x00006400000c000b */
[----:B01----:R-:W-:Y:S01]  /*e090*/  ENDCOLLECTIVE ;  /* 0x000000000000791b */ /* 0x003fe20003800000 */
.L_x_1682:
[----:B------:R-:W-:Y:S02]  /*e0a0*/  IMAD.MOV.U32 R13, RZ, RZ, R4 ;  /* 0x000000ffff0d7224 */ /* 0x000fe400078e0004 */
[----:B------:R-:W-:-:S07]  /*e0b0*/  IMAD.MOV.U32 R2, RZ, RZ, R14 ;  /* 0x000000ffff027224 */ /* 0x000fce00078e000e */
[----:B------:R-:W-:Y:S05]  /*e0c0*/  WARPSYNC.COLLECTIVE R15, `(.L_x_1683) ;  /* 0x000000000f087348 */ /* 0x000fea0003c00000 */
[----:B------:R0:W1:Y:S02]  /*e0d0*/  SHFL.IDX P6, R14, R13, R12, R11 ;  /* 0x0000000c0d0e7389 */ /* 0x00006400000c000b */
[----:B01----:R-:W-:Y:S01]  /*e0e0*/  ENDCOLLECTIVE ;  /* 0x000000000000791b */ /* 0x003fe20003800000 */
.L_x_1683:
        /* <DEDUP_REMOVED lines=12> */
.L_x_1684:
        /* <DEDUP_REMOVED lines=11> */
.L_x_1685:
        /* <DEDUP_REMOVED lines=9> */
.L_x_1686:
        /* <DEDUP_REMOVED lines=15> */
.L_x_1687:
[----:B------:R-:W-:Y:S05]  /*e3e0*/  BRA `(.L_x_1688) ;  /* 0xffffffdc00b07947 */ /* 0x000fea000383ffff */
.L_x_1633:
[----:B01----:R-:W-:-:S04]  /*e3f0*/  IMAD.U32 R3, RZ, RZ, UR38 ;  /* 0x00000026ff037e24 */ /* 0x003fc8000f8e00ff */
[----:B------:R0:W1:Y:S03]  /*e400*/  SYNCS.PHASECHK.TRANS64.TRYWAIT P0, [R3+URZ+0x17020], R4 ;  /* 0x01702004030075a7 */ /* 0x000066000800017f */
[----:B-1----:R-:W-:Y:S05]  /*e410*/  @!P0 NANOSLEEP.SYNCS 0x989680 ;  /* 0x009896800000895d */ /* 0x002fea0003900000 */
[----:B------:R-:W1:Y:S02]  /*e420*/  @!P0 SYNCS.PHASECHK.TRANS64 P0, [R3+URZ+0x17020], R4 ;  /* 0x01702004030085a7 */ /* 0x000e64000800007f */
[----:B-1----:R-:W-:Y:S05]  /*e430*/  @!P0 BRA `(.L_x_1633) ;  /* 0xfffffffc00ec8947 */ /* 0x002fea000383ffff */
[----:B------:R-:W-:Y:S05]  /*e440*/  BRA `(.L_x_1689) ;  /* 0xffffffdc00f47947 */ /* 0x000fea000383ffff */
.L_x_1638:
[----:B-1----:R1:W2:Y:S02]  /*e450*/  SYNCS.PHASECHK.TRANS64.TRYWAIT P0, [R6+URZ+0x17080], R3 ;  /* 0x01708003060075a7 */ /* 0x0022a4000800017f */
[----:B--2---:R-:W-:Y:S05]  /*e460*/  @!P0 NANOSLEEP.SYNCS 0x989680 ;  /* 0x009896800000895d */ /* 0x004fea0003900000 */
[----:B------:R-:W2:Y:S02]  /*e470*/  @!P0 SYNCS.PHASECHK.TRANS64 P0, [R6+URZ+0x17080], R3 ;  /* 0x01708003060085a7 */ /* 0x000ea4000800007f */
[----:B--2---:R-:W-:Y:S05]  /*e480*/  @!P0 BRA `(.L_x_1638) ;  /* 0xfffffffc00f08947 */ /* 0x004fea000383ffff */
[----:B------:R-:W-:Y:S05]  /*e490*/  BRA `(.L_x_1690) ;  /* 0xffffffe000a07947 */ /* 0x000fea000383ffff */
.L_x_1644:
[----:B--2---:R2:W3:Y:S02]  /*e4a0*/  SYNCS.PHASECHK.TRANS64.TRYWAIT P0, [R6+URZ+0x17040], R3 ;  /* 0x01704003060075a7 */ /* 0x0044e4000800017f */
[----:B---3--:R-:W-:Y:S05]  /*e4b0*/  @!P0 NANOSLEEP.SYNCS 0x989680 ;  /* 0x009896800000895d */ /* 0x008fea0003900000 */
[----:B------:R-:W3:Y:S02]  /*e4c0*/  @!P0 SYNCS.PHASECHK.TRANS64 P0, [R6+URZ+0x17040], R3 ;  /* 0x01704003060085a7 */ /* 0x000ee4000800007f */
[----:B---3--:R-:W-:Y:S05]  /*e4d0*/  @!P0 BRA `(.L_x_1644) ;  /* 0xfffffffc00f08947 */ /* 0x008fea000383ffff */
[----:B------:R-:W-:Y:S05]  /*e4e0*/  BRA `(.L_x_1691) ;  /* 0xffffffe400847947 */ /* 0x000fea000383ffff */
.L_x_1651:
[----:B--2---:R2:W3:Y:S02]  /*e4f0*/  SYNCS.PHASECHK.TRANS64.TRYWAIT P0, [R3+URZ+0x17070], R2 ;  /* 0x01707002030075a7 */ /* 0x0044e4000800017f */
[----:B---3--:R-:W-:Y:S05]  /*e500*/  @!P0 NANOSLEEP.SYNCS 0x989680 ;  /* 0x009896800000895d */ /* 0x008fea0003900000 */
[----:B------:R-:W3:Y:S02]  /*e510*/  @!P0 SYNCS.PHASECHK.TRANS64 P0, [R3+URZ+0x17070], R2 ;  /* 0x01707002030085a7 */ /* 0x000ee4000800007f */
[----:B---3--:R-:W-:Y:S05]  /*e520*/  @!P0 BRA `(.L_x_1651) ;  /* 0xfffffffc00f08947 */ /* 0x008fea000383ffff */
[----:B------:R-:W-:Y:S05]  /*e530*/  BRA `(.L_x_1692) ;  /* 0xffffffe800747947 */ /* 0x000fea000383ffff */
.L_x_1653:
[----:B--2---:R2:W3:Y:S02]  /*e540*/  SYNCS.PHASECHK.TRANS64.TRYWAIT P0, [R3+URZ+0x17060], R2 ;  /* 0x01706002030075a7 */ /* 0x0044e4000800017f */
[----:B---3--:R-:W-:Y:S05]  /*e550*/  @!P0 NANOSLEEP.SYNCS 0x989680 ;  /* 0x009896800000895d */ /* 0x008fea0003900000 */
[----:B------:R-:W3:Y:S02]  /*e560*/  @!P0 SYNCS.PHASECHK.TRANS64 P0, [R3+URZ+0x17060], R2 ;  /* 0x01706002030085a7 */ /* 0x000ee4000800007f */
[----:B---3--:R-:W-:Y:S05]  /*e570*/  @!P0 BRA `(.L_x_1653) ;  /* 0xfffffffc00f08947 */ /* 0x008fea000383ffff */
[----:B------:R-:W-:Y:S05]  /*e580*/  BRA `(.L_x_1693) ;  /* 0xffffffe800787947 */ /* 0x000fea000383ffff */
.L_x_1659:
[----:B0-----:R0:W1:Y:S02]  /*e590*/  SYNCS.PHASECHK.TRANS64.TRYWAIT P0, [R0+URZ+0x17070], R3 ;  /* 0x01707003000075a7 */ /* 0x001064000800017f */
[----:B-1----:R-:W-:Y:S05]  /*e5a0*/  @!P0 NANOSLEEP.SYNCS 0x989680 ;  /* 0x009896800000895d */ /* 0x002fea0003900000 */
[----:B------:R-:W1:Y:S02]  /*e5b0*/  @!P0 SYNCS.PHASECHK.TRANS64 P0, [R0+URZ+0x17070], R3 ;  /* 0x01707003000085a7 */ /* 0x000e64000800007f */
[----:B-1----:R-:W-:Y:S05]  /*e5c0*/  @!P0 BRA `(.L_x_1659) ;  /* 0xfffffffc00f08947 */ /* 0x002fea000383ffff */
[----:B------:R-:W-:Y:S05]  /*e5d0*/  BRA `(.L_x_1694) ;  /* 0xffffffec00887947 */ /* 0x000fea000383ffff */
.L_x_1661:
[----:B0-----:R0:W1:Y:S02]  /*e5e0*/  SYNCS.PHASECHK.TRANS64.TRYWAIT P0, [R0+URZ+0x17060], R5 ;  /* 0x01706005000075a7 */ /* 0x001064000800017f */
[----:B-1----:R-:W-:Y:S05]  /*e5f0*/  @!P0 NANOSLEEP.SYNCS 0x989680 ;  /* 0x009896800000895d */ /* 0x002fea0003900000 */
[----:B------:R-:W1:Y:S02]  /*e600*/  @!P0 SYNCS.PHASECHK.TRANS64 P0, [R0+URZ+0x17060], R5 ;  /* 0x01706005000085a7 */ /* 0x000e64000800007f */
[----:B-1----:R-:W-:Y:S05]  /*e610*/  @!P0 BRA `(.L_x_1661) ;  /* 0xfffffffc00f08947 */ /* 0x002fea000383ffff */
[----:B------:R-:W-:Y:S05]  /*e620*/  BRA `(.L_x_1695) ;  /* 0xffffffec00a07947 */ /* 0x000fea000383ffff */
.L_x_1663:
[----:B0-----:R0:W1:Y:S02]  /*e630*/  SYNCS.PHASECHK.TRANS64.TRYWAIT P0, [R9+URZ+0x17020], R2 ;  /* 0x01702002090075a7 */ /* 0x001064000800017f */
[----:B-1----:R-:W-:Y:S05]  /*e640*/  @!P0 NANOSLEEP.SYNCS 0x989680 ;  /* 0x009896800000895d */ /* 0x002fea0003900000 */
[----:B------:R-:W1:Y:S02]  /*e650*/  @!P0 SYNCS.PHASECHK.TRANS64 P0, [R9+URZ+0x17020], R2 ;  /* 0x01702002090085a7 */ /* 0x000e64000800007f */
[----:B-1----:R-:W-:Y:S05]  /*e660*/  @!P0 BRA `(.L_x_1663) ;  /* 0xfffffffc00f08947 */ /* 0x002fea000383ffff */
[----:B------:R-:W-:Y:S05]  /*e670*/  BRA `(.L_x_1696) ;  /* 0xfffffff000947947 */ /* 0x000fea000383ffff */
.L_x_1665:
[----:B0-----:R0:W1:Y:S02]  /*e680*/  SYNCS.PHASECHK.TRANS64.TRYWAIT P1, [R6+URZ], R3 ;  /* 0x00000003060075a7 */ /* 0x001064000802017f */
[----:B-1----:R-:W-:Y:S05]  /*e690*/  @!P1 NANOSLEEP.SYNCS 0x989680 ;  /* 0x009896800000995d */ /* 0x002fea0003900000 */
[----:B------:R-:W1:Y:S02]  /*e6a0*/  @!P1 SYNCS.PHASECHK.TRANS64 P1, [R6+URZ], R3 ;  /* 0x00000003060095a7 */ /* 0x000e64000802007f */
[----:B-1----:R-:W-:Y:S05]  /*e6b0*/  @!P1 BRA `(.L_x_1665) ;  /* 0xfffffffc00f09947 */ /* 0x002fea000383ffff */
[----:B------:R-:W-:Y:S05]  /*e6c0*/  BRA `(.L_x_1697) ;  /* 0xfffffff000e47947 */ /* 0x000fea000383ffff */
.L_x_1666:
[----:B-1----:R1:W2:Y:S02]  /*e6d0*/  SYNCS.PHASECHK.TRANS64.TRYWAIT P1, [R7+URZ], R2 ;  /* 0x00000002070075a7 */ /* 0x0022a4000802017f */
[----:B--2---:R-:W-:Y:S05]  /*e6e0*/  @!P1 NANOSLEEP.SYNCS 0x989680 ;  /* 0x009896800000995d */ /* 0x004fea0003900000 */
[----:B------:R-:W2:Y:S02]  /*e6f0*/  @!P1 SYNCS.PHASECHK.TRANS64 P1, [R7+URZ], R2 ;  /* 0x00000002070095a7 */ /* 0x000ea4000802007f */
[----:B--2---:R-:W-:Y:S05]  /*e700*/  @!P1 BRA `(.L_x_1666) ;  /* 0xfffffffc00f09947 */ /* 0x004fea000383ffff */
[----:B------:R-:W-:Y:S05]  /*e710*/  BRA `(.L_x_1698) ;  /* 0xfffffff000d87947 */ /* 0x000fea000383ffff */
.L_x_1668:
[----:B--2---:R2:W3:Y:S02]  /*e720*/  SYNCS.PHASECHK.TRANS64.TRYWAIT P1, [R0+URZ+0x17060], R3 ;  /* 0x01706003000075a7 */ /* 0x0044e4000802017f */
[----:B---3--:R-:W-:Y:S05]  /*e730*/  @!P1 NANOSLEEP.SYNCS 0x989680 ;  /* 0x009896800000995d */ /* 0x008fea0003900000 */
[----:B------:R-:W3:Y:S02]  /*e740*/  @!P1 SYNCS.PHASECHK.TRANS64 P1, [R0+URZ+0x17060], R3 ;  /* 0x01706003000095a7 */ /* 0x000ee4000802007f */
[----:B---3--:R-:W-:Y:S05]  /*e750*/  @!P1 BRA `(.L_x_1668) ;  /* 0xfffffffc00f09947 */ /* 0x008fea000383ffff */
[----:B------:R-:W-:Y:S05]  /*e760*/  BRA `(.L_x_1699) ;  /* 0xfffffff000d87947 */ /* 0x000fea000383ffff */
.L_x_1670:
[----:B---3--:R3:W4:Y:S02]  /*e770*/  SYNCS.PHASECHK.TRANS64.TRYWAIT P1, [R5+URZ+0x17060], R2 ;  /* 0x01706002050075a7 */ /* 0x008724000802017f */
[----:B----4-:R-:W-:Y:S05]  /*e780*/  @!P1 NANOSLEEP.SYNCS 0x989680 ;  /* 0x009896800000995d */ /* 0x010fea0003900000 */
[----:B------:R-:W4:Y:S02]  /*e790*/  @!P1 SYNCS.PHASECHK.TRANS64 P1, [R5+URZ+0x17060], R2 ;  /* 0x01706002050095a7 */ /* 0x000f24000802007f */
[----:B----4-:R-:W-:Y:S05]  /*e7a0*/  @!P1 BRA `(.L_x_1670) ;  /* 0xfffffffc00f09947 */ /* 0x010fea000383ffff */
[----:B------:R-:W-:Y:S05]  /*e7b0*/  BRA `(.L_x_1700) ;  /* 0xfffffff000d87947 */ /* 0x000fea000383ffff */
.L_x_1672:
[----:B----4-:R4:W0:Y:S02]  /*e7c0*/  SYNCS.PHASECHK.TRANS64.TRYWAIT P0, [R0+URZ+0x17080], R3 ;  /* 0x01708003000075a7 */ /* 0x010824000800017f */
[----:B0-----:R-:W-:Y:S05]  /*e7d0*/  @!P0 NANOSLEEP.SYNCS 0x989680 ;  /* 0x009896800000895d */ /* 0x001fea0003900000 */
[----:B------:R-:W0:Y:S02]  /*e7e0*/  @!P0 SYNCS.PHASECHK.TRANS64 P0, [R0+URZ+0x17080], R3 ;  /* 0x01708003000085a7 */ /* 0x000e24000800007f */
[----:B0-----:R-:W-:Y:S05]  /*e7f0*/  @!P0 BRA `(.L_x_1672) ;  /* 0xfffffffc00f08947 */ /* 0x001fea000383ffff */
[----:B------:R-:W-:Y:S05]  /*e800*/  BRA `(.L_x_1673) ;  /* 0xfffffff000d47947 */ /* 0x000fea000383ffff */
.L_x_1701:
        /* <DEDUP_REMOVED lines=15> */
.L_x_2282:


//--------------------- .text._ZN7cutlass13device_kernelIN5flash11enable_sm90INS1_16FlashAttnFwdSm90INS1_25CollectiveMainloopFwdSm90ILi2EN4cute5tupleIJNS5_1CILi1EEES8_S8_EEENS6_IJNS7_ILi192EEENS7_ILi128EEENS7_ILi96EEEEEELi96ENS_12float_e4m3_tEfNS_4arch4Sm90ELb1ELb0ELb0ELb1ELb0ELb0ELb0ELb1ELb1ELb1ELb1ELb0EEENS1_21CollectiveEpilogueFwdINS6_IJSA_SC_SB_EEES9_NS_10bfloat16_tESG_Li384ELb1ELb1ELb1ELb1EEENS1_36VarlenDynamicPersistentTileSchedulerILi192ELi128ELi384ELi128ELb1ELb1ELb1ELb1ELb1ELb1EEEEEEEEEvNT_6ParamsE --------------------------
	.section	.text._ZN7cutlass13device_kernelIN5flash11enable_sm90INS1_16FlashAttnFwdSm90INS1_25CollectiveMainloopFwdSm90ILi2EN4cute5tupleIJNS5_1CILi1EEES8_S8_EEENS6_IJNS7_ILi192EEENS7_ILi128EEENS7_ILi96EEEEEELi96ENS_12float_e4m3_tEfNS_4arch4Sm90ELb1ELb0ELb0ELb1ELb0ELb0ELb0ELb1ELb1ELb1ELb1ELb0EEENS1_21CollectiveEpilogueFwdINS6_IJSA_SC_SB_EEES9_NS_10bfloat16_tESG_Li384ELb1ELb1ELb1ELb1EEENS1_36VarlenDynamicPersistentTileSchedulerILi192ELi128ELi384ELi128ELb1ELb1ELb1ELb1ELb1ELb1EEEEEEEEEvNT_6ParamsE,"ax",@progbits
	.align	128
.text._ZN7cutlass13device_kernelIN5flash11enable_sm90INS1_16FlashAttnFwdSm90INS1_25CollectiveMainloopFwdSm90ILi2EN4cute5tupleIJNS5_1CILi1EEES8_S8_EEENS6_IJNS7_ILi192EEENS7_ILi128EEENS7_ILi96EEEEEELi96ENS_12float_e4m3_tEfNS_4arch4Sm90ELb1ELb0ELb0ELb1ELb0ELb0ELb0ELb1ELb1ELb1ELb1ELb0EEENS1_21CollectiveEpilogueFwdINS6_IJSA_SC_SB_EEES9_NS_10bfloat16_tESG_Li384ELb1ELb1ELb1ELb1EEENS1_36VarlenDynamicPersistentTileSchedulerILi192ELi128ELi384ELi128ELb1ELb1ELb1ELb1ELb1ELb1EEEEEEEEEvNT_6ParamsE:
        .type           _ZN7cutlass13device_kernelIN5flash11enable_sm90INS1_16FlashAttnFwdSm90INS1_25CollectiveMainloopFwdSm90ILi2EN4cute5tupleIJNS5_1CILi1EEES8_S8_EEENS6_IJNS7_ILi192EEENS7_ILi128EEENS7_ILi96EEEEEELi96ENS_12float_e4m3_tEfNS_4arch4Sm90ELb1ELb0ELb0ELb1ELb0ELb0ELb0ELb1ELb1ELb1ELb1ELb0EEENS1_21CollectiveEpilogueFwdINS6_IJSA_SC_SB_EEES9_NS_10bfloat16_tESG_Li384ELb1ELb1ELb1ELb1EEENS1_36VarlenDynamicPersistentTileSchedulerILi192ELi128ELi384ELi128ELb1ELb1ELb1ELb1ELb1ELb1EEEEEEEEEvNT_6ParamsE,@function
        .size           _ZN7cutlass13device_kernelIN5flash11enable_sm90INS1_16FlashAttnFwdSm90INS1_25CollectiveMainloopFwdSm90ILi2EN4cute5tupleIJNS5_1CILi1EEES8_S8_EEENS6_IJNS7_ILi192EEENS7_ILi128EEENS7_ILi96EEEEEELi96ENS_12float_e4m3_tEfNS_4arch4Sm90ELb1ELb0ELb0ELb1ELb0ELb0ELb0ELb1ELb1ELb1ELb1ELb0EEENS1_21CollectiveEpilogueFwdINS6_IJSA_SC_SB_EEES9_NS_10bfloat16_tESG_Li384ELb1ELb1ELb1ELb1EEENS1_36VarlenDynamicPersistentTileSchedulerILi192ELi128ELi384ELi128ELb1ELb1ELb1ELb1ELb1ELb1EEEEEEEEEvNT_6ParamsE,(.L_x_2283 - _ZN7cutlass13device_kernelIN5flash11enable_sm90INS1_16FlashAttnFwdSm90INS1_25CollectiveMainloopFwdSm90ILi2EN4cute5tupleIJNS5_1CILi1EEES8_S8_EEENS6_IJNS7_ILi192EEENS7_ILi128EEENS7_ILi96EEEEEELi96ENS_12float_e4m3_tEfNS_4arch4Sm90ELb1ELb0ELb0ELb1ELb0ELb0ELb0ELb1ELb1ELb1ELb1ELb0EEENS1_21CollectiveEpilogueFwdINS6_IJSA_SC_SB_EEES9_NS_10bfloat16_tESG_Li384ELb1ELb1ELb1ELb1EEENS1_36VarlenDynamicPersistentTileSchedulerILi192ELi128ELi384ELi128ELb1ELb1ELb1ELb1ELb1ELb1EEEEEEEEEvNT_6ParamsE)
        .other          _ZN7cutlass13device_kernelIN5flash11enable_sm90INS1_16FlashAttnFwdSm90INS1_25CollectiveMainloopFwdSm90ILi2EN4cute5tupleIJNS5_1CILi1EEES8_S8_EEENS6_IJNS7_ILi192EEENS7_ILi128EEENS7_ILi96EEEEEELi96ENS_12float_e4m3_tEfNS_4arch4Sm90ELb1ELb0ELb0ELb1ELb0ELb0ELb0ELb1ELb1ELb1ELb1ELb0EEENS1_21CollectiveEpilogueFwdINS6_IJSA_SC_SB_EEES9_NS_10bfloat16_tESG_Li384ELb1ELb1ELb1ELb1EEENS1_36VarlenDynamicPersistentTileSchedulerILi192ELi128ELi384ELi128ELb1ELb1ELb1ELb1ELb1ELb1EEEEEEEEEvNT_6ParamsE,@"STO_CUDA_ENTRY STV_DEFAULT"
_ZN7cutlass13device_kernelIN5flash11enable_sm90INS1_16FlashAttnFwdSm90INS1_25CollectiveMainloopFwdSm90ILi2EN4cute5tupleIJNS5_1CILi1EEES8_S8_EEENS6_IJNS7_ILi192EEENS7_ILi128EEENS7_ILi96EEEEEELi96ENS_12float_e4m3_tEfNS_4arch4Sm90ELb1ELb0ELb0ELb1ELb0ELb0ELb0ELb1ELb1ELb1ELb1ELb0EEENS1_21CollectiveEpilogueFwdINS6_IJSA_SC_SB_EEES9_NS_10bfloat16_tESG_Li384ELb1ELb1ELb1ELb1EEENS1_36VarlenDynamicPersistentTileSchedulerILi192ELi128ELi384ELi128ELb1ELb1ELb1ELb1ELb1ELb1EEEEEEEEEvNT_6ParamsE:
        /* <DEDUP_REMOVED lines=18> */
.L_x_1703:
[----:B------:R-:W-:Y:S05]  /*0120*/  BSYNC B0 ;  /* 0x0000000000007941 */ /* 0x000fea0003800000 */
.L_x_1702:
        /* <DEDUP_REMOVED lines=41> */
.L_x_1704:
        /* <DEDUP_REMOVED lines=22> */
.L_x_1705:
        /* <DEDUP_REMOVED lines=18> */
.L_x_1706:
        /* <DEDUP_REMOVED lines=22> */
.L_x_1707:
        /* <DEDUP_REMOVED lines=22> */
.L_x_1708:
[----:B------:R-:W-:Y:S01]  /*0900*/  PLOP3.LUT P0, PT, PT, PT, UP0, 0x80, 0x0 ;  /* 0x000000000000781c */ /* 0x000fe20003f0f008 */
[----:B------:R-:W-:Y:S01]  /*0910*/  UMOV UR40, 0x1 ;  /* 0x0000000100287882 */ /* 0x000fe20000000000 */
[----:B------:R-:W-:Y:S01]  /*0920*/  NOP ;  /* 0x0000000000007918 */ /* 0x000fe20000000000 */
[----:B------:R-:W-:Y:S01]  /*0930*/  USEL UR40, UR40, 0x2, !UP0 ;  /* 0x0000000228287887 */ /* 0x000fe2000c000000 */
[----:B------:R-:W-:Y:S01]  /*0940*/  ULDC.64 UR44, c[0x0][0x208] ;  /* 0x00008200002c7ab9 */ /* 0x000fe20000000a00 */
[----:B012-4-:R-:W-:Y:S08]  /*0950*/  BAR.SYNC.DEFER_BLOCKING 0x0 ;  /* 0x0000000000007b1d */ /* 0x017ff00000010000 */
[----:B------:R-:W-:Y:S05]  /*0960*/  @!P0 BRA `(.L_x_1709) ;  /* 0x000000b400708947 */ /* 0x000fea0003800000 */
.L_x_1710:
        /* <DEDUP_REMOVED lines=70> */
[----:B------:R-:W-:-:S02]  /*0dd0*/  VIADD R157, R16, 0x28 ;  /* 0x00000028109d7836 */ /* 0x000fc40000000000 */
[----:B------:R-:W-:Y:S02]  /*0de0*/  VIADD R156, R16, 0x30 ;  /* 0x00000030109c7836 */ /* 0x000fe40000000000 */
[----:B------:R-:W-:Y:S01]  /*0df0*/  IMAD.IADD R2, R4, 0x1, -R2 ;  /* 0x0000000104027824 */ /* 0x000fe200078e0a02 */
        /* <DEDUP_REMOVED lines=10> */
[----:B------:R-:W-:Y:S01]  /*0ea0*/  SHF.R.S32.HI R3, RZ, 0x1f, R155 ;  /* 0x0000001fff037819 */ /* 0x000fe2000001149b */
[----:B------:R-:W-:Y:S01]  /*0eb0*/  IMAD R17, R2, 0x8, R5 ;  /* 0x0000000802117824 */ /* 0x000fe200078e0205 */
[----:B------:R-:W-:-:S02]  /*0ec0*/  SHF.R.S32.HI R0, RZ, 0x1f, R154 ;  /* 0x0000001fff007819 */ /* 0x000fc4000001149a */
[----:B------:R-:W-:Y:S02]  /*0ed0*/  SHF.R.S32.HI R4, RZ, 0x1f, R153 ;  /* 0x0000001fff047819 */ /* 0x000fe40000011499 */
[----:B------:R-:W-:Y:S02]  /*0ee0*/  SHF.R.S32.HI R3, RZ, 0x1f, R152 ;  /* 0x0000001fff037819 */ /* 0x000fe40000011498 */
[----:B-1----:R-:W-:-:S07]  /*0ef0*/  SHF.R.S32.HI R0, RZ, 0x1f, R23 ;  /* 0x0000001fff007819 */ /* 0x002fce0000011417 */
.L_x_1763:
[----:B01--4-:R-:W0:Y:S01]  /*0f00*/  LDC.64 R2, c[0x0][0xc88] ;  /* 0x00032200ff027b82 */ /* 0x013e220000000a00 */
[----:B------:R-:W-:Y:S01]  /*0f10*/  ULDC.64 UR8, c[0x0][0xa28] ;  /* 0x00028a0000087ab9 */ /* 0x000fe20000000a00 */
[----:B------:R-:W-:Y:S01]  /*0f20*/  ULDC.64 UR10, c[0x0][0xa18] ;  /* 0x00028600000a7ab9 */ /* 0x000fe20000000a00 */
[----:B------:R-:W-:Y:S01]  /*0f30*/  ULOP3.LUT UR4, UR6, 0xff000000, URZ, 0xc0, !UPT ;  /* 0xff00000006047892 */ /* 0x000fe2000f8ec03f */
[----:B------:R-:W-:Y:S01]  /*0f40*/  ULDC UR7, c[0x0][0x424] ;  /* 0x0001090000077ab9 */ /* 0x000fe20000000800 */
[----:B0-----:R-:W-:-:S06]  /*0f50*/  IMAD.WIDE R2, R39, 0x4, R2 ;  /* 0x0000000427027825 */ /* 0x001fcc00078e0202 */
[----:B--2---:R-:W2:Y:S01]  /*0f60*/  LDG.E R2, desc[UR44][R2.64] ;  /* 0x0000002c02027981 */ /* 0x004ea2000c1e1900 */
[----:B------:R-:W-:Y:S02]  /*0f70*/  UISETP.NE.U32.AND UP0, UPT, UR8, URZ, UPT ;  /* 0x0000003f0800728c */ /* 0x000fe4000bf05070 */
[----:B------:R-:W-:Y:S02]  /*0f80*/  UISETP.NE.U32.AND UP1, UPT, UR10, URZ, UPT ;  /* 0x0000003f0a00728c */ /* 0x000fe4000bf25070 */
[----:B------:R-:W-:Y:S02]  /*0f90*/  UISETP.NE.AND.EX UP0, UPT, UR9, URZ, UPT, UP0 ;  /* 0x0000003f0900728c */ /* 0x000fe4000bf05300 */
[----:B------:R-:W-:-:S04]  /*0fa0*/  UISETP.NE.AND.EX UP1, UPT, UR11, URZ, UPT, UP1 ;  /* 0x0000003f0b00728c */ /* 0x000fc8000bf25310 */
[----:B------:R-:W-:Y:S02]  /*0fb0*/  PLOP3.LUT P0, PT, PT, PT, UP0, 0x80, 0x0 ;  /* 0x000000000000781c */ /* 0x000fe40003f0f008 */
[----:B------:R-:W-:Y:S02]  /*0fc0*/  PLOP3.LUT P2, PT, PT, PT, UP1, 0x80, 0x0 ;  /* 0x000000000000781c */ /* 0x000fe40003f4f018 */
[----:B--2---:R-:W-:-:S13]  /*0fd0*/  R2UR UR37, R2 ;  /* 0x00000000022572ca */ /* 0x004fda00000e0000 */
[----:B------:R-:W-:Y:S02]  /*0fe0*/  USHF.R.S32.HI UR38, URZ, 0x1f, UR37 ;  /* 0x0000001f3f267899 */ /* 0x000fe40008011425 */
[----:B------:R-:W-:-:S04]  /*0ff0*/  @UP0 ULEA UR8, UP2, UR37, UR8, 0x2 ;  /* 0x0000000825080291 */ /* 0x000fc8000f84103f */
[----:B------:R-:W-:Y:S02]  /*1000*/  @UP0 ULEA.HI.X UR9, UR37, UR9, UR38, 0x2, UP2 ;  /* 0x0000000925090291 */ /* 0x000fe400090f1426 */
[----:B------:R-:W-:Y:S01]  /*1010*/  @UP1 ULEA UR10, UP0, UR37, UR10, 0x2 ;  /* 0x0000000a250a1291 */ /* 0x000fe2000f80103f */
[----:B------:R-:W-:-:S03]  /*1020*/  IMAD.U32 R2, RZ, RZ, UR8 ;  /* 0x00000008ff027e24 */ /* 0x000fc6000f8e00ff */
[----:B------:R-:W-:Y:S01]  /*1030*/  @UP1 ULEA.HI.X UR11, UR37, UR11, UR38, 0x2, UP0 ;  /* 0x0000000b250b1291 */ /* 0x000fe200080f1426 */
[----:B------:R-:W-:Y:S01]  /*1040*/  IMAD.U32 R3, RZ, RZ, UR9 ;  /* 0x00000009ff037e24 */ /* 0x000fe2000f8e00ff */
[----:B------:R-:W-:Y:S01]  /*1050*/  ULDC.64 UR8, c[0x0][0x418] ;  /* 0x0001060000087ab9 */ /* 0x000fe20000000a00 */
[----:B------:R-:W-:-:S03]  /*1060*/  IMAD.U32 R4, RZ, RZ, UR10 ;  /* 0x0000000aff047e24 */ /* 0x000fc6000f8e00ff */
[----:B---3--:R-:W-:Y:S01]  /*1070*/  IMAD.U32 R5, RZ, RZ, UR11 ;  /* 0x0000000bff057e24 */ /* 0x008fe2000f8e00ff */
[----:B------:R-:W2:Y:S01]  /*1080*/  @P0 LDG.E R2, desc[UR44][R2.64] ;  /* 0x0000002c02020981 */ /* 0x000ea2000c1e1900 */
[----:B------:R-:W-:Y:S01]  /*1090*/  UISETP.NE.U32.AND UP0, UPT, UR8, URZ, UPT ;  /* 0x0000003f0800728c */ /* 0x000fe2000bf05070 */
[----:B------:R-:W-:Y:S02]  /*10a0*/  ULDC.64 UR10, c[0x0][0xa20] ;  /* 0x00028800000a7ab9 */ /* 0x000fe40000000a00 */
[----:B------:R-:W3:Y:S01]  /*10b0*/  @P2 LDG.E R4, desc[UR44][R4.64] ;  /* 0x0000002c04042981 */ /* 0x000ee2000c1e1900 */
[----:B------:R-:W-:Y:S01]  /*10c0*/  UISETP.NE.AND.EX UP0, UPT, UR9, URZ, UPT, UP0 ;  /* 0x0000003f0900728c */ /* 0x000fe2000bf05300 */
[----:B------:R-:W-:Y:S01]  /*10d0*/  ISETP.NE.U32.AND P1, PT, RZ, UR10, PT ;  /* 0x0000000aff007c0c */ /* 0x000fe2000bf25070 */
[----:B------:R-:W-:Y:S02]  /*10e0*/  ULOP3.LUT UR43, UR6, 0xff0000, URZ, 0xc0, !UPT ;  /* 0x00ff0000062b7892 */ /* 0x000fe4000f8ec03f */
[----:B------:R-:W-:Y:S01]  /*10f0*/  USHF.R.U32.HI UR4, URZ, 0x8, UR4 ;  /* 0x000000083f047899 */ /* 0x000fe20008011604 */
[----:B------:R-:W-:Y:S01]  /*1100*/  ISETP.NE.AND.EX P1, PT, RZ, UR11, PT, P1 ;  /* 0x0000000bff007c0c */ /* 0x000fe2000bf25310 */
[----:B------:R-:W-:Y:S01]  /*1110*/  USEL UR7, UR7, 0x1, UP0 ;  /* 0x0000000107077887 */ /* 0x000fe20008000000 */
[----:B------:R-:W-:Y:S01]  /*1120*/  ULDC UR8, c[0x0][0x2f0] ;  /* 0x0000bc0000087ab9 */ /* 0x000fe20000000800 */
[----:B------:R-:W-:Y:S01]  /*1130*/  UMOV UR53, URZ ;  /* 0x0000003f00357c82 */ /* 0x000fe20008000000 */
        /* <DEDUP_REMOVED lines=20> */
.L_x_1711:
[----:B------:R-:W-:Y:S05]  /*1280*/  @!P1 BRA `(.L_x_1712) ;  /* 0x00000000001c9947 */ /* 0x000fea0003800000 */
[----:B------:R-:W-:-:S04]  /*1290*/  ULEA UR4, UP0, UR37, UR10, 0x2 ;  /* 0x0000000a25047291 */ /* 0x000fc8000f80103f */
[----:B------:R-:W-:Y:S02]  /*12a0*/  ULEA.HI.X UR6, UR37, UR11, UR38, 0x2, UP0 ;  /* 0x0000000b25067291 */ /* 0x000fe400080f1426 */
[----:B------:R-:W-:-:S04]  /*12b0*/  IMAD.U32 R2, RZ, RZ, UR4 ;  /* 0x00000004ff027e24 */ /* 0x000fc8000f8e00ff */
[----:B------:R-:W-:-:S05]  /*12c0*/  IMAD.U32 R3, RZ, RZ, UR6 ;  /* 0x00000006ff037e24 */ /* 0x000fca000f8e00ff */
[----:B------:R-:W2:Y:S02]  /*12d0*/  LDG.E R2, desc[UR44][R2.64] ;  /* 0x0000002c02027981 */ /* 0x000ea4000c1e1900 */
[----:B--2---:R-:W-:Y:S01]  /*12e0*/  R2UR UR4, R2 ;  /* 0x00000000020472ca */ /* 0x004fe200000e0000 */
[----:B------:R-:W-:-:S14]  /*12f0*/  BRA `(.L_x_1713) ;  /* 0x0000000000347947 */ /* 0x000fdc0003800000 */
.L_x_1712:
        /* <DEDUP_REMOVED lines=13> */
.L_x_1713:
[----:B------:R-:W-:Y:S01]  /*13d0*/  ULDC.64 UR8, c[0x0][0x998] ;  /* 0x0002660000087ab9 */ /* 0x000fe20000000a00 */
[----:B------:R-:W-:Y:S01]  /*13e0*/  ULDC.64 UR6, c[0x0][0x990] ;  /* 0x0002640000067ab9 */ /* 0x000fe20000000a00 */
[----:B------:R-:W-:Y:S01]  /*13f0*/  ISETP.NE.U32.AND P1, PT, RZ, UR8, PT ;  /* 0x00000008ff007c0c */ /* 0x000fe2000bf25070 */
[----:B------:R-:W-:Y:S01]  /*1400*/  UIMAD UR41, UR5, 0xc0, URZ ;  /* 0x000000c0052978a4 */ /* 0x000fe2000f8e023f */
[----:B------:R-:W-:Y:S01]  /*1410*/  ISETP.NE.U32.AND P0, PT, RZ, UR6, PT ;  /* 0x00000006ff007c0c */ /* 0x000fe2000bf05070 */
[----:B------:R-:W-:Y:S01]  /*1420*/  UIADD3 UR53, -UR53, UR4, URZ ;  /* 0x0000000435357290 */ /* 0x000fe2000fffe13f */
[----:B------:R-:W-:Y:S01]  /*1430*/  ISETP.NE.AND.EX P1, PT, RZ, UR9, PT, P1 ;  /* 0x00000009ff007c0c */ /* 0x000fe2000bf25310 */
[----:B------:R-:W-:Y:S01]  /*1440*/  ULOP3.LUT UR42, UR43, 0xff, URZ, 0xc0, !UPT ;  /* 0x000000ff2b2a7892 */ /* 0x000fe2000f8ec03f */
[----:B------:R-:W-:Y:S01]  /*1450*/  ISETP.NE.AND.EX P0, PT, RZ, UR7, PT, P0 ;  /* 0x00000007ff007c0c */ /* 0x000fe2000bf05300 */
[----:B------:R-:W-:-:S10]  /*1460*/  ULDC UR11, c[0x0][0x988] ;  /* 0x00026200000b7ab9 */ /* 0x000fd40000000800 */
[----:B------:R-:W0:Y:S08]  /*1470*/  @P1 LDC.64 R8, c[0x0][0x9b8] ;  /* 0x00026e00ff081b82 */ /* 0x000e300000000a00 */
[----:B------:R-:W1:Y:S08]  /*1480*/  @P0 LDC.64 R6, c[0x0][0x9a8] ;  /* 0x00026a00ff060b82 */ /* 0x000e700000000a00 */
[----:B------:R-:W2:Y:S08]  /*1490*/  @P0 LDC.64 R10, c[0x0][0x9b0] ;  /* 0x00026c00ff0a0b82 */ /* 0x000eb00000000a00 */
[----:B------:R-:W3:Y:S01]  /*14a0*/  @P1 LDC.64 R12, c[0x0][0x9c0] ;  /* 0x00027000ff0c1b82 */ /* 0x000ee20000000a00 */
[----:B0-----:R-:W-:-:S02]  /*14b0*/  @P1 IMAD R2, R8, UR38, RZ ;  /* 0x0000002608021c24 */ /* 0x001fc4000f8e02ff */
[----:B------:R-:W-:-:S04]  /*14c0*/  @P1 IMAD.WIDE.U32 R4, R8, UR37, RZ ;  /* 0x0000002508041c25 */ /* 0x000fc8000f8e00ff */
[----:B------:R-:W-:Y:S02]  /*14d0*/  @P1 IMAD R9, R9, UR37, R2 ;  /* 0x0000002509091c24 */ /* 0x000fe4000f8e0202 */
[C---:B-1----:R-:W-:Y:S02]  /*14e0*/  @P0 IMAD R0, R6.reuse, UR38, RZ ;  /* 0x0000002606000c24 */ /* 0x042fe4000f8e02ff */
[----:B------:R-:W-:-:S04]  /*14f0*/  @P0 IMAD.WIDE.U32 R2, R6, UR37, RZ ;  /* 0x0000002506020c25 */ /* 0x000fc8000f8e00ff */
[----:B------:R-:W-:Y:S02]  /*1500*/  @P0 IMAD R7, R7, UR37, R0 ;  /* 0x0000002507070c24 */ /* 0x000fe4000f8e0200 */
[----:B------:R-:W-:Y:S02]  /*1510*/  @P1 IMAD.IADD R5, R5, 0x1, R9 ;  /* 0x0000000105051824 */ /* 0x000fe400078e0209 */
[----:B------:R-:W-:Y:S02]  /*1520*/  @P0 IMAD.IADD R3, R3, 0x1, R7 ;  /* 0x0000000103030824 */ /* 0x000fe400078e0207 */
[----:B------:R-:W-:Y:S02]  /*1530*/  IMAD.MOV.U32 R0, RZ, RZ, 0x3f800000 ;  /* 0x3f800000ff007424 */ /* 0x000fe400078e00ff */
[----:B--2---:R-:W-:-:S04]  /*1540*/  @P0 IMAD.WIDE.U32 R2, R10, UR39, R2 ;  /* 0x000000270a020c25 */ /* 0x004fc8000f8e0002 */
[----:B---3--:R-:W-:Y:S01]  /*1550*/  @P1 IMAD.WIDE.U32 R6, R12, UR39, R4 ;  /* 0x000000270c061c25 */ /* 0x008fe2000f8e0004 */
[----:B------:R-:W-:Y:S01]  /*1560*/  @P0 LEA R4, P2, R2, UR6, 0x2 ;  /* 0x0000000602040c11 */ /* 0x000fe2000f8410ff */
[----:B------:R-:W-:Y:S02]  /*1570*/  ULDC UR6, c[0x0][0x448] ;  /* 0x0001120000067ab9 */ /* 0x000fe40000000800 */
[----:B------:R-:W-:Y:S01]  /*1580*/  @P0 IMAD R5, R11, UR39, R3 ;  /* 0x000000270b050c24 */ /* 0x000fe2000f8e0203 */
[----:B------:R-:W-:Y:S01]  /*1590*/  @P1 LEA R8, P3, R6, UR8, 0x2 ;  /* 0x0000000806081c11 */ /* 0x000fe2000f8610ff */
[----:B------:R-:W-:-:S03]  /*15a0*/  @P1 IMAD R3, R13, UR39, R7 ;  /* 0x000000270d031c24 */ /* 0x000fc6000f8e0207 */
[----:B------:R-:W-:Y:S02]  /*15b0*/  @P0 LEA.HI.X R5, R2, UR7, R5, 0x2, P2 ;  /* 0x0000000702050c11 */ /* 0x000fe400090f1405 */
[----:B------:R-:W-:Y:S01]  /*15c0*/  @P1 LEA.HI.X R9, R6, UR9, R3, 0x2, P3 ;  /* 0x0000000906091c11 */ /* 0x000fe200098f1403 */
[----:B------:R-:W-:-:S04]  /*15d0*/  IMAD.MOV.U32 R3, RZ, RZ, 0x3f800000 ;  /* 0x3f800000ff037424 */ /* 0x000fc800078e00ff */
[----:B------:R-:W2:Y:S04]  /*15e0*/  @P1 LDG.E R0, desc[UR44][R8.64] ;  /* 0x0000002c08001981 */ /* 0x000ea8000c1e1900 */
[----:B------:R-:W2:Y:S01]  /*15f0*/  @P0 LDG.E R3, desc[UR44][R4.64] ;  /* 0x0000002c04030981 */ /* 0x000ea2000c1e1900 */
[----:B------:R-:W-:Y:S02]  /*1600*/  UISETP.NE.AND UP0, UPT, UR6, 0x1, UPT ;  /* 0x000000010600788c */ /* 0x000fe4000bf05270 */
[----:B------:R-:W-:Y:S02]  /*1610*/  UIADD3 UR6, UR41, 0xbf, URZ ;  /* 0x000000bf29067890 */ /* 0x000fe4000fffe03f */
[----:B------:R-:W-:-:S07]  /*1620*/  UIADD3 UR7, UR53, 0x80, -UR54 ;  /* 0x0000008035077890 */ /* 0x000fce000fffe836 */
[----:B------:R-:W-:Y:S01]  /*1630*/  @UP0 ULDC UR4, c[0x0][0x44c] ;  /* 0x0001130000040ab9 */ /* 0x000fe20000000800 */
[----:B------:R-:W-:Y:S01]  /*1640*/  @UP0 ULDC UR8, c[0x0][0x450] ;  /* 0x0001140000080ab9 */ /* 0x000fe20000000800 */
[----:B------:R-:W-:-:S04]  /*1650*/  UIMAD.WIDE.U32 UR4, UR6, UR4, URZ ;  /* 0x00000004060472a5 */ /* 0x000fc8000f8e003f */
[----:B------:R-:W-:Y:S02]  /*1660*/  @UP0 USHF.R.U32.HI UR6, URZ, UR8, UR5 ;  /* 0x000000083f060299 */ /* 0x000fe40008011605 */
[----:B------:R-:W-:Y:S02]  /*1670*/  UIADD3 UR4, UR53, 0x7f, URZ ;  /* 0x0000007f35047890 */ /* 0x000fe4000fffe03f */
[----:B------:R-:W-:Y:S02]  /*1680*/  UIADD3 UR6, UR7, UR6, URZ ;  /* 0x0000000607067290 */ /* 0x000fe4000fffe03f */
[----:B------:R-:W-:Y:S02]  /*1690*/  USHF.R.S32.HI UR5, URZ, 0x1f, UR4 ;  /* 0x0000001f3f057899 */ /* 0x000fe40008011404 */
[----:B------:R-:W-:Y:S02]  /*16a0*/  USHF.R.S32.HI UR7, URZ, 0x1f, UR6 ;  /* 0x0000001f3f077899 */ /* 0x000fe40008011406 */
[----:B------:R-:W-:-:S02]  /*16b0*/  ULEA.HI UR5, UR5, UR4, URZ, 0x7 ;  /* 0x0000000405057291 */ /* 0x000fc4000f8f383f */
[----:B------:R-:W-:Y:S02]  /*16c0*/  ULEA.HI UR7, UR7, UR6, URZ, 0x7 ;  /* 0x0000000607077291 */ /* 0x000fe4000f8f383f */
[----:B------:R-:W-:Y:S02]  /*16d0*/  USHF.R.S32.HI UR5, URZ, 0x7, UR5 ;  /* 0x000000073f057899 */ /* 0x000fe40008011405 */
[----:B------:R-:W-:-:S04]  /*16e0*/  USHF.R.S32.HI UR7, URZ, 0x7, UR7 ;  /* 0x000000073f077899 */ /* 0x000fc80008011407 */
[----:B------:R-:W-:-:S04]  /*16f0*/  UISETP.LT.AND UP0, UPT, UR5, UR7, UPT ;  /* 0x000000070500728c */ /* 0x000fc8000bf01270 */
[----:B------:R-:W-:-:S04]  /*1700*/  USEL UR9, UR5, UR7, UP0 ;  /* 0x0000000705097287 */ /* 0x000fc80008000000 */
[----:B------:R-:W-:-:S06]  /*1710*/  UISETP.GE.AND UP0, UPT, UR9, 0x1, UPT ;  /* 0x000000010900788c */ /* 0x000fcc000bf06270 */
[----:B------:R-:W-:Y:S01]  /*1720*/  PLOP3.LUT P0, PT, PT, PT, UP0, 0x80, 0x0 ;  /* 0x000000000000781c */ /* 0x000fe20003f0f008 */
[----:B------:R-:W-:Y:S01]  /*1730*/  USHF.R.U32.HI UR43, URZ, 0x10, UR43 ;  /* 0x000000103f2b7899 */ /* 0x000fe2000801162b */
[----:B------:R-:W-:Y:S01]  /*1740*/  UMOV UR4, URZ ;  /* 0x0000003f00047c82 */ /* 0x000fe20008000000 */
[----:B--2---:R-:W-:-:S10]  /*1750*/  FMUL.FTZ R0, R3, R0 ;  /* 0x0000000003007220 */ /* 0x004fd40000410000 */
[----:B------:R-:W-:Y:S05]  /*1760*/  @!P0 BRA `(.L_x_1714) ;  /* 0x0000000000908947 */ /* 0x000fea0003800000 */
        /* <DEDUP_REMOVED lines=36> */
.L_x_1714:
[----:B------:R-:W-:Y:S01]  /*19b0*/  UIMAD UR52, UR42, UR4, URZ ;  /* 0x000000042a3472a4 */ /* 0x000fe2000f8e023f */
[----:B------:R-:W-:Y:S02]  /*19c0*/  IMAD.U32 R2, RZ, RZ, UR9 ;  /* 0x00000009ff027e24 */ /* 0x000fe4000f8e00ff */
[----:B------:R-:W-:Y:S01]  /*19d0*/  FMUL.FTZ R0, R0, UR11 ;  /* 0x0000000b00007c20 */ /* 0x000fe20008410000 */
[----:B------:R-:W-:Y:S01]  /*19e0*/  IMAD.U32 R3, RZ, RZ, UR4 ;  /* 0x00000004ff037e24 */ /* 0x000fe2000f8e00ff */
[----:B------:R-:W-:Y:S02]  /*19f0*/  PLOP3.LUT P0, PT, PT, PT, PT, 0x80, 0x0 ;  /* 0x000000000000781c */ /* 0x000fe40003f0f070 */
[----:B------:R-:W-:Y:S01]  /*1a00*/  CS2R R24, SRZ ;  /* 0x0000000000187805 */ /* 0x000fe2000001ff00 */
[----:B------:R-:W-:Y:S01]  /*1a10*/  IMAD.MOV.U32 R20, RZ, RZ, RZ ;  /* 0x000000ffff147224 */ /* 0x000fe200078e00ff */
[----:B------:R-:W-:Y:S01]  /*1a20*/  R2UR UR46, R0 ;  /* 0x00000000002e72ca */ /* 0x000fe200000e0000 */
[----:B------:R-:W-:Y:S01]  /*1a30*/  IMAD.MOV.U32 R15, RZ, RZ, RZ ;  /* 0x000000ffff0f7224 */ /* 0x000fe200078e00ff */
[----:B------:R-:W-:-:S02]  /*1a40*/  VIADDMNMX R2, R3, UR52, R2, PT ;  /* 0x0000003403027c46 */ /* 0x000fc4000b800102 */
[----:B------:R-:W-:Y:S01]  /*1a50*/  CS2R R46, SRZ ;  /* 0x00000000002e7805 */ /* 0x000fe2000001ff00 */
[----:B------:R-:W-:Y:S01]  /*1a60*/  IMAD.MOV.U32 R93, RZ, RZ, RZ ;  /* 0x000000ffff5d7224 */ /* 0x000fe200078e00ff */
[----:B------:R-:W-:Y:S02]  /*1a70*/  CS2R R26, SRZ ;  /* 0x00000000001a7805 */ /* 0x000fe4000001ff00 */
[----:B------:R-:W-:Y:S02]  /*1a80*/  R2UR UR55, R2 ;  /* 0x00000000023772ca */ /* 0x000fe400000e0000 */
        /* <DEDUP_REMOVED lines=12> */
[----:B------:R-:W-:Y:S01]  /*1b50*/  UISETP.GT.AND UP0, UPT, UR55, UR52, UPT ;  /* 0x000000343700728c */ /* 0x000fe2000bf04270 */
[----:B------:R-:W-:Y:S01]  /*1b60*/  IMAD.MOV.U32 R12, RZ, RZ, RZ ;  /* 0x000000ffff0c7224 */ /* 0x000fe200078e00ff */
[----:B------:R-:W-:Y:S01]  /*1b70*/  CS2R R32, SRZ ;  /* 0x0000000000207805 */ /* 0x000fe2000001ff00 */
[----:B------:R-:W-:Y:S01]  /*1b80*/  IMAD.MOV.U32 R28, RZ, RZ, RZ ;  /* 0x000000ffff1c7224 */ /* 0x000fe200078e00ff */
[----:B------:R-:W-:Y:S01]  /*1b90*/  CS2R R48, SRZ ;  /* 0x0000000000307805 */ /* 0x000fe2000001ff00 */
[----:B------:R-:W-:Y:S01]  /*1ba0*/  IMAD.MOV.U32 R107, RZ, RZ, RZ ;  /* 0x000000ffff6b7224 */ /* 0x000fe200078e00ff */
[----:B------:R-:W-:-:S02]  /*1bb0*/  PLOP3.LUT P1, PT, PT, PT, UP0, 0x80, 0x0 ;  /* 0x000000000000781c */ /* 0x000fc40003f2f008 */
        /* <DEDUP_REMOVED lines=47> */
.L_x_1716:
        /* <DEDUP_REMOVED lines=9> */
.L_x_1864:
[----:B------:R-:W-:Y:S05]  /*1f40*/  @!P1 BRA `(.L_x_1718) ;  /* 0x0000000000049947 */ /* 0x000fea0003800000 */
[----:B------:R-:W-:Y:S01]  /*1f50*/  BPT.TRAP 0x1 ;  /* 0x000000040000795c */ /* 0x000fe20000300000 */
.L_x_1718:
[----:B0-----:R-:W-:Y:S02]  /*1f60*/  IMAD.U32 R3, RZ, RZ, UR36 ;  /* 0x00000024ff037e24 */ /* 0x001fe4000f8e00ff */
[----:B------:R-:W-:-:S03]  /*1f70*/  IMAD.U32 R0, RZ, RZ, UR48 ;  /* 0x00000030ff007e24 */ /* 0x000fc6000f8e00ff */
[----:B------:R-:W-:Y:S02]  /*1f80*/  LEA R3, R3, UR51, 0x3 ;  /* 0x0000003303037c11 */ /* 0x000fe4000f8e18ff */
[----:B------:R-:W-:-:S04]  /*1f90*/  SHF.L.U32 R0, R0, 0x1f, RZ ;  /* 0x0000001f00007819 */ /* 0x000fc800000006ff */
[----:B------:R0:W1:Y:S01]  /*1fa0*/  SYNCS.PHASECHK.TRANS64.TRYWAIT P2, [R3+URZ+0x19c30], R0 ;  /* 0x019c3000030075a7 */ /* 0x000062000804017f */
[----:B------:R-:W-:Y:S05]  /*1fb0*/  @!P1 BRA `(.L_x_1719) ;  /* 0x0000000000049947 */ /* 0x000fea0003800000 */
[----:B------:R-:W-:Y:S01]  /*1fc0*/  BPT.TRAP 0x1 ;  /* 0x000000040000795c */ /* 0x000fe20000300000 */
.L_x_1719:
[----:B------:R-:W2:Y:S02]  /*1fd0*/  S2R R2, SR_TID.X ;  /* 0x0000000000027919 */ /* 0x000ea40000002100 */
[----:B--2---:R-:W-:Y:S01]  /*1fe0*/  LOP3.LUT P0, RZ, R2, 0x7f, RZ, 0xc0, !PT ;  /* 0x0000007f02ff7812 */ /* 0x004fe2000780c0ff */
[----:B-1----:R-:W-:-:S12]  /*1ff0*/  @P2 BRA `(.L_x_1720) ;  /* 0x0000000000082947 */ /* 0x002fd80003800000 */
[----:B------:R-:W1:Y:S02]  /*2000*/  SYNCS.PHASECHK.TRANS64.TRYWAIT P2, [R3+URZ+0x19c30], R0 ;  /* 0x019c3000030075a7 */ /* 0x000e64000804017f */
[----:B-1----:R-:W-:Y:S05]  /*2010*/  @!P2 BRA `(.L_x_1721) ;  /* 0x000000fc00d4a947 */ /* 0x002fea0003800000 */
.L_x_1720:
[----:B------:R-:W-:Y:S05]  /*2020*/  WARPSYNC.ALL ;  /* 0x0000000000007948 */ /* 0x000fea0003800000 */
[----:B------:R-:W-:Y:S01]  /*2030*/  UIADD3 UR4, UR51, 0x13800, URZ ;  /* 0x0001380033047890 */ /* 0x000fe2000fffe03f */
[----:B------:R-:W-:Y:S01]  /*2040*/  WARPGROUP.ARRIVE ;  /* 0x00000000000079c5 */ /* 0x000fe20000000000 */
[----:B------:R-:W-:Y:S01]  /*2050*/  ULOP3.LUT UR12, UR56, 0x10000, URZ, 0xfc, !UPT ;  /* 0x00010000380c7892 */ /* 0x000fe2000f8efc3f */
[----:B------:R-:W-:Y:S01]  /*2060*/  VIADD R6, R17, UR41 ;  /* 0x0000002911067c36 */ /* 0x000fe20008000000 */
[----:B------:R-:W-:Y:S01]  /*2070*/  USHF.R.U32.HI UR4, URZ, 0x4, UR4 ;  /* 0x000000043f047899 */ /* 0x000fe20008011604 */
[----:B------:R-:W-:Y:S01]  /*2080*/  IMAD.U32 R2, RZ, RZ, UR54 ;  /* 0x00000036ff027e24 */ /* 0x000fe2000f8e00ff */
[----:B------:R-:W-:Y:S01]  /*2090*/  UMOV UR13, 0xc0000010 ;  /* 0xc0000010000d7882 */ /* 0x000fe20000000000 */
[----:B------:R-:W-:Y:S01]  /*20a0*/  UMOV UR15, 0xc0000010 ;  /* 0xc0000010000f7882 */ /* 0x000fe20000000000 */
[----:B------:R-:W-:Y:S01]  /*20b0*/  ULOP3.LUT UR4, UR4, 0x3fff, URZ, 0xc0, !UPT ;  /* 0x00003fff04047892 */ /* 0x000fe2000f8ec03f */
[----:B------:R-:W-:Y:S01]  /*20c0*/  IMAD.U32 R91, RZ, RZ, UR46 ;  /* 0x0000002eff5b7e24 */ /* 0x000fe2000f8e00ff */
[----:B------:R-:W-:Y:S01]  /*20d0*/  UMOV UR5, 0xc0000010 ;  /* 0xc000001000057882 */ /* 0x000fe20000000000 */
[----:B------:R-:W-:Y:S01]  /*20e0*/  UMOV UR7, 0xc0000010 ;  /* 0xc000001000077882 */ /* 0x000fe20000000000 */
[----:B------:R-:W-:Y:S01]  /*20f0*/  ULOP3.LUT UR16, UR4, 0x10000, URZ, 0xfc, !UPT ;  /* 0x0001000004107892 */ /* 0x000fe2000f8efc3f */
[----:B------:R-:W-:Y:S01]  /*2100*/  CS2R R92, SRZ ;  /* 0x00000000005c7805 */ /* 0x000fe2000001ff00 */
[----:B------:R-:W-:Y:S01]  /*2110*/  UIADD3 UR4, UR12, 0x180, URZ ;  /* 0x000001800c047890 */ /* 0x000fe2000fffe03f */
[----:B------:R-:W-:Y:S01]  /*2120*/  CS2R R94, SRZ ;  /* 0x00000000005e7805 */ /* 0x000fe2000001ff00 */
[----:B------:R-:W-:Y:S01]  /*2130*/  UIMAD UR14, UR36, 0x300, UR16 ;  /* 0x00000300240e78a4 */ /* 0x000fe2000f8e0210 */
[----:B------:R-:W-:Y:S01]  /*2140*/  CS2R R96, SRZ ;  /* 0x0000000000607805 */ /* 0x000fe2000001ff00 */
[----:B------:R-:W-:Y:S01]  /*2150*/  UIADD3 UR8, UR12, 0x300, URZ ;  /* 0x000003000c087890 */ /* 0x000fe2000fffe03f */
[----:B------:R-:W-:Y:S01]  /*2160*/  CS2R R98, SRZ ;  /* 0x0000000000627805 */ /* 0x000fe2000001ff00 */
[----:B------:R-:W-:Y:S01]  /*2170*/  UIADD3 UR6, UR14, 0x100, URZ ;  /* 0x000001000e067890 */ /* 0x000fe2000fffe03f */
[----:B------:R-:W-:Y:S01]  /*2180*/  CS2R R100, SRZ ;  /* 0x0000000000647805 */ /* 0x000fe2000001ff00 */
[----:B------:R-:W-:Y:S01]  /*2190*/  UIADD3 UR10, UR14, 0x200, URZ ;  /* 0x000002000e0a7890 */ /* 0x000fe2000fffe03f */
[----:B------:R-:W-:Y:S01]  /*21a0*/  CS2R R102, SRZ ;  /* 0x0000000000667805 */ /* 0x000fe2000001ff00 */
[----:B------:R-:W-:Y:S01]  /*21b0*/  UMOV UR9, 0xc0000010 ;  /* 0xc000001000097882 */ /* 0x000fe20000000000 */
[----:B------:R-:W-:Y:S01]  /*21c0*/  QGMMA.64x128x32.F32.E4M3.E4M3 R24, gdesc[UR12], RZ, !UPT, gsb0 ;  /* 0x01e000000c1879f3 */ /* 0x000fe2000c0008ff */
[----:B------:R-:W-:Y:S01]  /*21d0*/  UMOV UR11, 0xc0000010 ;  /* 0xc0000010000b7882 */ /* 0x000fe20000000000 */
[----:B------:R-:W-:Y:S01]  /*21e0*/  UIADD3 UR18, UR55, -0x2, URZ ;  /* 0xfffffffe37127890 */ /* 0x000fe2000fffe03f */
        /* <DEDUP_REMOVED lines=16> */
[----:B------:R-:W-:Y:S02]  /*22f0*/  WARPGROUP.DEPBAR.LE gsb0, 0x0 ;  /* 0x00008000000079c5 */ /* 0x000fe40000010000 */
[----:B------:R-:W-:-:S06]  /*2300*/  WARPGROUP.ARRIVE ;  /* 0x00000000000079c5 */ /* 0x000fcc0000000000 */
[----:B------:R-:W-:Y:S01]  /*2310*/  QGMMA.64x128x32.F32.E4M3.E4M3 R24, gdesc[UR4], R24, gsb0 ;  /* 0x01e00000041879f3 */ /* 0x000fe20008000818 */
[----:B------:R-:W-:Y:S02]  /*2320*/  ULDC UR6, c[0x0][0x448] ;  /* 0x0001120000067ab9 */ /* 0x000fe40000000800 */
[----:B------:R-:W-:-:S06]  /*2330*/  UISETP.NE.AND UP0, UPT, UR6, 0x1, UPT ;  /* 0x000000010600788c */ /* 0x000fcc000bf05270 */
[----:B------:R-:W-:-:S05]  /*2340*/  PLOP3.LUT P2, PT, PT, PT, UP0, 0x80, 0x0 ;  /* 0x000000000000781c */ /* 0x000fca0003f4f008 */
[----:B------:R-:W-:-:S08]  /*2350*/  @UP0 ULDC UR6, c[0x0][0x44c] ;  /* 0x0001130000060ab9 */ /* 0x000fd00000000800 */
[----:B01----:R-:W-:Y:S01]  /*2360*/  @P2 IMAD.HI.U32 R0, R6, UR6, RZ ;  /* 0x0000000606002c27 */ /* 0x003fe2000f8e00ff */
[----:B------:R-:W-:-:S04]  /*2370*/  @UP0 ULDC UR6, c[0x0][0x450] ;  /* 0x0001140000060ab9 */ /* 0x000fc80000000800 */
[----:B------:R-:W-:Y:S01]  /*2380*/  @P2 SHF.R.U32.HI R6, RZ, UR6, R0 ;  /* 0x00000006ff062c19 */ /* 0x000fe20008011600 */
[----:B------:R-:W-:Y:S02]  /*2390*/  UMOV UR6, 0xffffff80 ;  /* 0xffffff8000067882 */ /* 0x000fe40000000000 */
[----:B------:R-:W-:Y:S02]  /*23a0*/  UIMAD UR6, UR55, UR6, 0x80 ;  /* 0x00000080370674a4 */ /* 0x000fe4000f8e0206 */
[----:B------:R-:W0:Y:S04]  /*23b0*/  SHFL.IDX PT, R0, R6, 0x1, 0x1c1f ;  /* 0x003c1f0006007f89 */ /* 0x000e2800000e0000 */
[----:B------:R-:W-:Y:S01]  /*23c0*/  IMAD.U32 R5, RZ, RZ, UR6 ;  /* 0x00000006ff057e24 */ /* 0x000fe2000f8e00ff */
[----:B------:R-:W1:Y:S01]  /*23d0*/  SHFL.IDX PT, R6, R6, RZ, 0x1c1f ;  /* 0x001c1fff06067589 */ /* 0x000e6200000e0000 */
[----:B------:R-:W-:-:S02]  /*23e0*/  @UP0 ULDC UR6, c[0x0][0x44c] ;  /* 0x0001130000060ab9 */ /* 0x000fc40000000800 */
[----:B------:R-:W-:Y:S01]  /*23f0*/  UIMAD.WIDE.U32 UR6, UR41, UR6, URZ ;  /* 0x00000006290672a5 */ /* 0x000fe2000f8e003f */
[----:B------:R-:W-:-:S04]  /*2400*/  IADD3 R7, -R16, 0x1, R5 ;  /* 0x0000000110077810 */ /* 0x000fc80007ffe105 */
[----:B------:R-:W-:Y:S02]  /*2410*/  IADD3 R7, -R2, UR53, R7 ;  /* 0x0000003502077c10 */ /* 0x000fe4000fffe107 */
[----:B------:R-:W-:-:S04]  /*2420*/  IADD3 R2, -R16, UR53, R5 ;  /* 0x0000003510027c10 */ /* 0x000fc8000fffe105 */
[----:B0-----:R-:W-:-:S04]  /*2430*/  VIADDMNMX R0, R0, R7, R2, PT ;  /* 0x0000000700007246 */ /* 0x001fc80003800102 */
[C---:B------:R-:W-:Y:S02]  /*2440*/  ISETP.GT.AND P3, PT, R0.reuse, RZ, PT ;  /* 0x000000ff0000720c */ /* 0x040fe40003f64270 */
[C---:B------:R-:W-:Y:S02]  /*2450*/  ISETP.GT.AND P4, PT, R0.reuse, 0x1, PT ;  /* 0x000000010000780c */ /* 0x040fe40003f84270 */
[----:B------:R-:W-:Y:S02]  /*2460*/  ISETP.GT.AND P5, PT, R0, 0x8, PT ;  /* 0x000000080000780c */ /* 0x000fe40003fa4270 */
[----:B-1----:R-:W-:Y:S01]  /*2470*/  VIADDMNMX R2, R6, R7, R2, PT ;  /* 0x0000000706027246 */ /* 0x002fe20003800102 */
[----:B------:R-:W-:Y:S02]  /*2480*/  WARPGROUP.DEPBAR.LE gsb0, 0x0 ;  /* 0x00008000000079c5 */ /* 0x000fe40000010000 */
[----:B------:R-:W-:-:S06]  /*2490*/  WARPGROUP.ARRIVE ;  /* 0x00000000000079c5 */ /* 0x000fcc0000000000 */
[----:B------:R-:W-:Y:S01]  /*24a0*/  QGMMA.64x128x32.F32.E4M3.E4M3 R24, gdesc[UR8], R24, gsb0 ;  /* 0x01e00000081879f3 */ /* 0x000fe20008000818 */
[----:B------:R-:W-:Y:S01]  /*24b0*/  @UP0 ULDC UR11, c[0x0][0x450] ;  /* 0x00011400000b0ab9 */ /* 0x000fe20000000800 */
[----:B------:R-:W-:Y:S01]  /*24c0*/  UMOV UR10, UR41 ;  /* 0x00000029000a7c82 */ /* 0x000fe20008000000 */
[----:B------:R-:W-:-:S04]  /*24d0*/  @UP0 USHF.R.U32.HI UR10, URZ, UR11, UR7 ;  /* 0x0000000b3f0a0299 */ /* 0x000fc80008011607 */
[----:B------:R-:W-:-:S04]  /*24e0*/  UIADD3 UR6, UR10, UR53, -UR54 ;  /* 0x000000350a067290 */ /* 0x000fc8000fffe836 */
[----:B------:R-:W-:-:S04]  /*24f0*/  USHF.R.S32.HI UR7, URZ, 0x1f, UR6 ;  /* 0x0000001f3f077899 */ /* 0x000fc80008011406 */
[----:B------:R-:W-:-:S04]  /*2500*/  ULEA.HI UR7, UR7, UR6, URZ, 0x7 ;  /* 0x0000000607077291 */ /* 0x000fc8000f8f383f */
[----:B------:R-:W-:-:S04]  /*2510*/  USHF.R.S32.HI UR7, URZ, 0x7, UR7 ;  /* 0x000000073f077899 */ /* 0x000fc80008011407 */
[----:B------:R-:W-:-:S04]  /*2520*/  UISETP.LT.AND UP1, UPT, UR52, UR7, UPT ;  /* 0x000000073400728c */ /* 0x000fc8000bf21270 */
[----:B------:R-:W-:-:S04]  /*2530*/  USEL UR17, UR52, UR7, !UP1 ;  /* 0x0000000734117287 */ /* 0x000fc8000c800000 */
[----:B------:R-:W-:Y:S01]  /*2540*/  UISETP.GE.AND UP1, UPT, UR18, UR17, UPT ;  /* 0x000000111200728c */ /* 0x000fe2000bf26270 */
[----:B------:R-:W-:Y:S02]  /*2550*/  WARPGROUP.DEPBAR.LE gsb0, 0x0 ;  /* 0x00008000000079c5 */ /* 0x000fe40000010000 */
[----:B------:R-:W-:Y:S02]  /*2560*/  FSEL R5, R26, -INF , P3 ;  /* 0xff8000001a057808 */ /* 0x000fe40001800000 */
[----:B------:R-:W-:Y:S02]  /*2570*/  FSEL R27, R27, -INF , P4 ;  /* 0xff8000001b1b7808 */ /* 0x000fe40002000000 */
[----:B------:R-:W-:Y:S02]  /*2580*/  ISETP.GT.AND P3, PT, R0, 0x9, PT ;  /* 0x000000090000780c */ /* 0x000fe40003f64270 */
[----:B------:R-:W-:Y:S02]  /*2590*/  FSEL R21, R30, -INF , P5 ;  /* 0xff8000001e157808 */ /* 0x000fe40002800000 */
[----:B------:R-:W-:-:S02]  /*25a0*/  FMNMX.FTZ R4, R5, R27, !PT ;  /* 0x0000001b05047209 */ /* 0x000fc40007810000 */
[C---:B------:R-:W-:Y:S02]  /*25b0*/  ISETP.GT.AND P4, PT, R0.reuse, 0x10, PT ;  /* 0x000000100000780c */ /* 0x040fe40003f84270 */
[----:B------:R-:W-:Y:S02]  /*25c0*/  FSEL R31, R31, -INF , P3 ;  /* 0xff8000001f1f7808 */ /* 0x000fe40001800000 */
[----:B------:R-:W-:Y:S02]  /*25d0*/  FMNMX.FTZ R4, R21, R4, !PT ;  /* 0x0000000415047209 */ /* 0x000fe40007810000 */
        /* <DEDUP_REMOVED lines=82> */
[----:B------:R-:W-:Y:S02]  /*2b00*/  FMNMX.FTZ R0, R86, R89, !PT ;  /* 0x0000005956007209 */ /* 0x000fe40007810000 */
[C---:B------:R-:W-:Y:S02]  /*2b10*/  ISETP.GT.AND P4, PT, R2.reuse, 0x1, PT ;  /* 0x000000010200780c */ /* 0x040fe40003f84270 */
[----:B------:R-:W-:Y:S02]  /*2b20*/  FMNMX.FTZ R8, R87, R0, !PT ;  /* 0x0000000057087209 */ /* 0x000fe40007810000 */
[----:B------:R-:W-:Y:S02]  /*2b30*/  ISETP.GT.AND P5, PT, R2, 0x8, PT ;  /* 0x000000080200780c */ /* 0x000fe40003fa4270 */
[----:B------:R-:W-:Y:S01]  /*2b40*/  FSEL R25, R25, -INF , P4 ;  /* 0xff80000019197808 */ /* 0x000fe20002000000 */
[----:B------:R-:W0:Y:S01]  /*2b50*/  SHFL.BFLY PT, R89, R8, 0x2, 0x1f ;  /* 0x0c401f0008597f89 */ /* 0x000e2200000e0000 */
        /* <DEDUP_REMOVED lines=21> */
[----:B------:R-:W-:Y:S02]  /*2cb0*/  CS2R R88, SRZ ;  /* 0x0000000000587805 */ /* 0x000fe4000001ff00 */
[----:B------:R-:W-:Y:S02]  /*2cc0*/  FSEL R64, R64, -INF , P4 ;  /* 0xff80000040407808 */ /* 0x000fe40002000000 */
[C---:B------:R-:W-:Y:S01]  /*2cd0*/  FSETP.NEU.FTZ.AND P3, PT, R0.reuse, -INF , PT ;  /* 0xff8000000000780b */ /* 0x040fe20003f7d000 */
[----:B------:R-:W-:-:S01]  /*2ce0*/  FFMA.FTZ R4, R0, R91, -8 ;  /* 0xc100000000047423 */ /* 0x000fc2000001005b */
[----:B------:R-:W-:-:S02]  /*2cf0*/  ISETP.GT.AND P4, PT, R2, 0x58, PT ;  /* 0x000000580200780c */ /* 0x000fc40003f84270 */
[----:B------:R-:W-:Y:S02]  /*2d00*/  CS2R R90, SRZ ;  /* 0x00000000005a7805 */ /* 0x000fe4000001ff00 */
[----:B------:R-:W-:Y:S02]  /*2d10*/  FSEL R4, R4, RZ, P3 ;  /* 0x000000ff04047208 */ /* 0x000fe40001800000 */
[----:B------:R-:W-:Y:S02]  /*2d20*/  ISETP.GT.AND P3, PT, R2, RZ, PT ;  /* 0x000000ff0200720c */ /* 0x000fe40003f64270 */
[----:B------:R-:W-:Y:S01]  /*2d30*/  FSEL R68, R68, -INF , P4 ;  /* 0xff80000044447808 */ /* 0x000fe20002000000 */
[----:B------:R-:W-:-:S01]  /*2d40*/  FFMA.FTZ R7, R21, UR46, -R4 ;  /* 0x0000002e15077c23 */ /* 0x000fc20008010804 */
[----:B------:R-:W-:Y:S01]  /*2d50*/  FSEL R24, R24, -INF , P3 ;  /* 0xff80000018187808 */ /* 0x000fe20001800000 */
[----:B------:R-:W-:-:S01]  /*2d60*/  FFMA.FTZ R27, R27, UR46, -R4 ;  /* 0x0000002e1b1b7c23 */ /* 0x000fc20008010804 */
[----:B------:R-:W-:Y:S01]  /*2d70*/  ISETP.GT.AND P3, PT, R2, 0x9, PT ;  /* 0x000000090200780c */ /* 0x000fe20003f64270 */
[----:B------:R-:W-:-:S01]  /*2d80*/  FFMA.FTZ R8, R31, UR46, -R4 ;  /* 0x0000002e1f087c23 */ /* 0x000fc20008010804 */
[----:B------:R-:W-:Y:S01]  /*2d90*/  FMNMX.FTZ R21, R24, R25, !PT ;  /* 0x0000001918157209 */ /* 0x000fe20007810000 */
[----:B------:R0:W-:Y:S01]  /*2da0*/  MUFU.EX2 R6, R27 ;  /* 0x0000001b00067308 */ /* 0x0001e20000000800 */
[----:B------:R-:W-:Y:S01]  /*2db0*/  FSEL R29, R29, -INF , P3 ;  /* 0xff8000001d1d7808 */ /* 0x000fe20001800000 */
[--C-:B------:R-:W-:Y:S01]  /*2dc0*/  FFMA.FTZ R58, R58, UR46, -R4.reuse ;  /* 0x0000002e3a3a7c23 */ /* 0x100fe20008010804 */
[----:B------:R-:W-:Y:S01]  /*2dd0*/  FMNMX.FTZ R10, R28, R21, !PT ;  /* 0x000000151c0a7209 */ /* 0x000fe20007810000 */
[--C-:B------:R-:W-:Y:S01]  /*2de0*/  FFMA.FTZ R46, R63, UR46, -R4.reuse ;  /* 0x0000002e3f2e7c23 */ /* 0x100fe20008010804 */
[----:B------:R-:W-:Y:S01]  /*2df0*/  ISETP.GT.AND P3, PT, R2, 0x11, PT ;  /* 0x000000110200780c */ /* 0x000fe20003f64270 */
[----:B------:R-:W-:Y:S01]  /*2e00*/  IMAD.U32 R63, RZ, RZ, UR46 ;  /* 0x0000002eff3f7e24 */ /* 0x000fe2000f8e00ff */
[----:B------:R-:W-:Y:S01]  /*2e10*/  FMNMX.FTZ R21, R29, R10, !PT ;  /* 0x0000000a1d157209 */ /* 0x000fe20007810000 */
[--C-:B------:R-:W-:Y:S01]  /*2e20*/  FFMA.FTZ R5, R5, UR46, -R4.reuse ;  /* 0x0000002e05057c23 */ /* 0x100fe20008010804 */
[----:B------:R-:W-:Y:S01]  /*2e30*/  FSEL R33, R33, -INF , P3 ;  /* 0xff80000021217808 */ /* 0x000fe20001800000 */
[----:B------:R-:W-:Y:S01]  /*2e40*/  MUFU.EX2 R7, R7 ;  /* 0x0000000700077308 */ /* 0x000fe20000000800 */
[----:B------:R-:W-:Y:S01]  /*2e50*/  FMNMX.FTZ R10, R32, R21, !PT ;  /* 0x00000015200a7209 */ /* 0x000fe20007810000 */
[--C-:B------:R-:W-:Y:S01]  /*2e60*/  FFMA.FTZ R9, R9, UR46, -R4.reuse ;  /* 0x0000002e09097c23 */ /* 0x100fe20008010804 */
[----:B------:R-:W-:Y:S01]  /*2e70*/  ISETP.GT.AND P3, PT, R2, 0x19, PT ;  /* 0x000000190200780c */ /* 0x000fe20003f64270 */
[--C-:B------:R-:W-:Y:S01]  /*2e80*/  FFMA.FTZ R38, R67, UR46, -R4.reuse ;  /* 0x0000002e43267c23 */ /* 0x100fe20008010804 */
        /* <DEDUP_REMOVED lines=11> */
[----:B------:R-:W1:Y:S01]  /*2f40*/  MUFU.EX2 R8, R8 ;  /* 0x0000000800087308 */ /* 0x000e620000000800 */
        /* <DEDUP_REMOVED lines=9> */
[----:B------:R-:W-:Y:S01]  /*2fe0*/  MUFU.EX2 R9, R9 ;  /* 0x0000000900097308 */ /* 0x000fe20000000800 */
[----:B------:R-:W-:Y:S01]  /*2ff0*/  ISETP.GT.AND P3, PT, R2, 0x31, PT ;  /* 0x000000310200780c */ /* 0x000fe20003f64270 */
[--C-:B------:R-:W-:Y:S01]  /*3000*/  FFMA.FTZ R51, R51, UR46, -R4.reuse ;  /* 0x0000002e33337c23 */ /* 0x100fe20008010804 */
[----:B------:R-:W-:Y:S01]  /*3010*/  FMNMX.FTZ R21, R45, R14, !PT ;  /* 0x0000000e2d157209 */ /* 0x000fe20007810000 */
[--C-:B------:R-:W-:Y:S01]  /*3020*/  FFMA.FTZ R47, R71, UR46, -R4.reuse ;  /* 0x0000002e472f7c23 */ /* 0x100fe20008010804 */
[----:B------:R-:W-:Y:S01]  /*3030*/  FSEL R49, R49, -INF , P3 ;  /* 0xff80000031317808 */ /* 0x000fe20001800000 */
[----:B------:R-:W-:Y:S01]  /*3040*/  FFMA.FTZ R54, R54, UR46, -R4 ;  /* 0x0000002e36367c23 */ /* 0x000fe20008010804 */
[----:B------:R-:W-:Y:S01]  /*3050*/  FMNMX.FTZ R14, R48, R21, !PT ;  /* 0x00000015300e7209 */ /* 0x000fe20007810000 */
[----:B------:R-:W-:Y:S01]  /*3060*/  MUFU.EX2 R10, R10 ;  /* 0x0000000a000a7308 */ /* 0x000fe20000000800 */
[----:B------:R-:W-:-:S02]  /*3070*/  ISETP.GT.AND P3, PT, R2, 0x39, PT ;  /* 0x000000390200780c */ /* 0x000fc40003f64270 */
[----:B------:R-:W-:Y:S01]  /*3080*/  FMNMX.FTZ R21, R49, R14, !PT ;  /* 0x0000000e31157209 */ /* 0x000fe20007810000 */
[----:B------:R-:W-:-:S01]  /*3090*/  FFMA.FTZ R14, R43, UR46, -R4 ;  /* 0x0000002e2b0e7c23 */ /* 0x000fc20008010804 */
[----:B------:R-:W-:Y:S02]  /*30a0*/  FSEL R53, R53, -INF , P3 ;  /* 0xff80000035357808 */ /* 0x000fe40001800000 */
[----:B------:R-:W-:Y:S01]  /*30b0*/  FMNMX.FTZ R20, R52, R21, !PT ;  /* 0x0000001534147209 */ /* 0x000fe20007810000 */
[----:B------:R-:W-:Y:S01]  /*30c0*/  MUFU.EX2 R11, R11 ;  /* 0x0000000b000b7308 */ /* 0x000fe20000000800 */
[----:B------:R-:W-:Y:S02]  /*30d0*/  ISETP.GT.AND P3, PT, R2, 0x41, PT ;  /* 0x000000410200780c */ /* 0x000fe40003f64270 */
[----:B------:R-:W-:Y:S02]  /*30e0*/  FMNMX.FTZ R21, R53, R20, !PT ;  /* 0x0000001435157209 */ /* 0x000fe40007810000 */
[----:B------:R-:W-:-:S02]  /*30f0*/  FSEL R57, R57, -INF , P3 ;  /* 0xff80000039397808 */ /* 0x000fc40001800000 */
[----:B------:R-:W-:Y:S01]  /*3100*/  FMNMX.FTZ R20, R56, R21, !PT ;  /* 0x0000001538147209 */ /* 0x000fe20007810000 */
[----:B------:R-:W2:Y:S01]  /*3110*/  MUFU.EX2 R12, R12 ;  /* 0x0000000c000c7308 */ /* 0x000ea20000000800 */
[----:B------:R-:W-:Y:S02]  /*3120*/  ISETP.GT.AND P3, PT, R2, 0x49, PT ;  /* 0x000000490200780c */ /* 0x000fe40003f64270 */
[----:B------:R-:W-:Y:S02]  /*3130*/  FMNMX.FTZ R21, R57, R20, !PT ;  /* 0x0000001439157209 */ /* 0x000fe40007810000 */
[----:B------:R-:W-:Y:S02]  /*3140*/  FSEL R61, R61, -INF , P3 ;  /* 0xff8000003d3d7808 */ /* 0x000fe40001800000 */
[----:B------:R-:W-:Y:S01]  /*3150*/  FMNMX.FTZ R20, R60, R21, !PT ;  /* 0x000000153c147209 */ /* 0x000fe20007810000 */
[----:B------:R-:W-:Y:S01]  /*3160*/  MUFU.EX2 R13, R13 ;  /* 0x0000000d000d7308 */ /* 0x000fe20000000800 */
[----:B------:R-:W-:-:S02]  /*3170*/  ISETP.GT.AND P3, PT, R2, 0x51, PT ;  /* 0x000000510200780c */ /* 0x000fc40003f64270 */
[----:B------:R-:W-:Y:S01]  /*3180*/  FMNMX.FTZ R21, R61, R20, !PT ;  /* 0x000000143d157209 */ /* 0x000fe20007810000 */
[----:B------:R-:W-:-:S01]  /*3190*/  FFMA.FTZ R20, R50, UR46, -R4 ;  /* 0x0000002e32147c23 */ /* 0x000fc20008010804 */
[----:B------:R-:W-:Y:S01]  /*31a0*/  FSEL R65, R65, -INF , P3 ;  /* 0xff80000041417808 */ /* 0x000fe20001800000 */
[----:B------:R-:W-:-:S01]  /*31b0*/  FFMA.FTZ R50, R74, UR46, -R4 ;  /* 0x0000002e4a327c23 */ /* 0x000fc20008010804 */
[----:B------:R-:W-:Y:S01]  /*31c0*/  FMNMX.FTZ R30, R64, R21, !PT ;  /* 0x00000015401e7209 */ /* 0x000fe20007810000 */
[----:B------:R-:W-:Y:S01]  /*31d0*/  MUFU.EX2 R14, R14 ;  /* 0x0000000e000e7308 */ /* 0x000fe20000000800 */
[C---:B------:R-:W-:Y:S02]  /*31e0*/  ISETP.GT.AND P3, PT, R2.reuse, 0x59, PT ;  /* 0x000000590200780c */ /* 0x040fe40003f64270 */
[----:B------:R-:W-:Y:S02]  /*31f0*/  FMNMX.FTZ R21, R65, R30, !PT ;  /* 0x0000001e41157209 */ /* 0x000fe40007810000 */
[----:B------:R-:W-:-:S02]  /*3200*/  ISETP.GT.AND P4, PT, R2, 0x60, PT ;  /* 0x000000600200780c */ /* 0x000fc40003f84270 */
[----:B------:R-:W-:Y:S01]  /*3210*/  FSEL R69, R69, -INF , P3 ;  /* 0xff80000045457808 */ /* 0x000fe20001800000 */
[----:B------:R-:W-:Y:S01]  /*3220*/  MUFU.EX2 R15, R15 ;  /* 0x0000000f000f7308 */ /* 0x000fe20000000800 */
[----:B------:R-:W-:Y:S02]  /*3230*/  FMNMX.FTZ R30, R68, R21, !PT ;  /* 0x00000015441e7209 */ /* 0x000fe40007810000 */
[----:B------:R-:W-:Y:S02]  /*3240*/  ISETP.GT.AND P3, PT, R2, 0x61, PT ;  /* 0x000000610200780c */ /* 0x000fe40003f64270 */
[----:B------:R-:W-:Y:S02]  /*3250*/  FSEL R72, R72, -INF , P4 ;  /* 0xff80000048487808 */ /* 0x000fe40002000000 */
[----:B0-----:R-:W-:Y:S01]  /*3260*/  FMNMX.FTZ R27, R69, R30, !PT ;  /* 0x0000001e451b7209 */ /* 0x001fe20007810000 */
[----:B------:R-:W0:Y:S01]  /*3270*/  MUFU.EX2 R26, R26 ;  /* 0x0000001a001a7308 */ /* 0x000e220000000800 */
[----:B------:R-:W-:-:S02]  /*3280*/  ISETP.GT.AND P4, PT, R2, 0x68, PT ;  /* 0x000000680200780c */ /* 0x000fc40003f84270 */
[----:B------:R-:W-:Y:S02]  /*3290*/  FSEL R73, R73, -INF , P3 ;  /* 0xff80000049497808 */ /* 0x000fe40001800000 */
[----:B------:R-:W-:Y:S02]  /*32a0*/  FMNMX.FTZ R30, R72, R27, !PT ;  /* 0x0000001b481e7209 */ /* 0x000fe40007810000 */
[----:B------:R-:W-:Y:S01]  /*32b0*/  ISETP.GT.AND P3, PT, R2, 0x69, PT ;  /* 0x000000690200780c */ /* 0x000fe20003f64270 */
[----:B------:R-:W-:Y:S01]  /*32c0*/  MUFU.EX2 R20, R20 ;  /* 0x0000001400147308 */ /* 0x000fe20000000800 */
[----:B------:R-:W-:Y:S02]  /*32d0*/  FSEL R76, R76, -INF , P4 ;  /* 0xff8000004c4c7808 */ /* 0x000fe40002000000 */
[----:B------:R-:W-:Y:S01]  /*32e0*/  FMNMX.FTZ R31, R73, R30, !PT ;  /* 0x0000001e491f7209 */ /* 0x000fe20007810000 */
[----:B------:R-:W-:-:S01]  /*32f0*/  FFMA.FTZ R30, R55, UR46, -R4 ;  /* 0x0000002e371e7c23 */ /* 0x000fc20008010804 */
[----:B------:R-:W-:Y:S01]  /*3300*/  ISETP.GT.AND P4, PT, R2, 0x70, PT ;  /* 0x000000700200780c */ /* 0x000fe20003f84270 */
[----:B------:R-:W-:-:S01]  /*3310*/  FFMA.FTZ R55, R82, UR46, -R4 ;  /* 0x0000002e52377c23 */ /* 0x000fc20008010804 */
[----:B------:R-:W-:Y:S01]  /*3320*/  FSEL R77, R77, -INF , P3 ;  /* 0xff8000004d4d7808 */ /* 0x000fe20001800000 */
[----:B------:R3:W-:Y:S01]  /*3330*/  MUFU.EX2 R21, R51 ;  /* 0x0000003300157308 */ /* 0x0007e20000000800 */
[----:B------:R-:W-:-:S02]  /*3340*/  FMNMX.FTZ R34, R76, R31, !PT ;  /* 0x0000001f4c227209 */ /* 0x000fc40007810000 */
[----:B------:R-:W-:Y:S02]  /*3350*/  ISETP.GT.AND P3, PT, R2, 0x71, PT ;  /* 0x000000710200780c */ /* 0x000fe40003f64270 */
[----:B------:R-:W-:Y:S02]  /*3360*/  FSEL R80, R80, -INF , P4 ;  /* 0xff80000050507808 */ /* 0x000fe40002000000 */
[----:B------:R-:W-:Y:S01]  /*3370*/  FMNMX.FTZ R31, R77, R34, !PT ;  /* 0x000000224d1f7209 */ /* 0x000fe20007810000 */
[----:B------:R4:W-:Y:S01]  /*3380*/  MUFU.EX2 R27, R54 ;  /* 0x00000036001b7308 */ /* 0x0009e20000000800 */
[----:B------:R-:W-:Y:S01]  /*3390*/  ISETP.GT.AND P4, PT, R2, 0x78, PT ;  /* 0x000000780200780c */ /* 0x000fe20003f84270 */
[----:B---3--:R-:W-:Y:S01]  /*33a0*/  FFMA.FTZ R51, R78, UR46, -R4 ;  /* 0x0000002e4e337c23 */ /* 0x008fe20008010804 */
[----:B------:R-:W-:Y:S02]  /*33b0*/  FSEL R81, R81, -INF , P3 ;  /* 0xff80000051517808 */ /* 0x000fe40001800000 */
[----:B------:R-:W-:-:S02]  /*33c0*/  FMNMX.FTZ R34, R80, R31, !PT ;  /* 0x0000001f50227209 */ /* 0x000fc40007810000 */
[----:B------:R-:W-:Y:S01]  /*33d0*/  ISETP.GT.AND P3, PT, R2, 0x79, PT ;  /* 0x000000790200780c */ /* 0x000fe20003f64270 */
[----:B------:R-:W-:Y:S01]  /*33e0*/  MUFU.EX2 R31, R58 ;  /* 0x0000003a001f7308 */ /* 0x000fe20000000800 */
[----:B------:R-:W-:Y:S01]  /*33f0*/  FSEL R84, R84, -INF , P4 ;  /* 0xff80000054547808 */ /* 0x000fe20002000000 */
[--C-:B----4-:R-:W-:Y:S01]  /*3400*/  FFMA.FTZ R54, R79, UR46, -R4.reuse ;  /* 0x0000002e4f367c23 */ /* 0x110fe20008010804 */
[----:B------:R-:W-:Y:S01]  /*3410*/  FMNMX.FTZ R35, R81, R34, !PT ;  /* 0x0000002251237209 */ /* 0x000fe20007810000 */
[--C-:B------:R-:W-:Y:S01]  /*3420*/  FFMA.FTZ R34, R59, UR46, -R4.reuse ;  /* 0x0000002e3b227c23 */ /* 0x100fe20008010804 */
[----:B------:R-:W-:Y:S02]  /*3430*/  FSEL R85, R85, -INF , P3 ;  /* 0xff80000055557808 */ /* 0x000fe40001800000 */
[----:B------:R-:W-:Y:S01]  /*3440*/  FMNMX.FTZ R2, R84, R35, !PT ;  /* 0x0000002354027209 */ /* 0x000fe20007810000 */
[----:B------:R-:W-:-:S01]  /*3450*/  FFMA.FTZ R35, R66, UR46, -R4 ;  /* 0x0000002e42237c23 */ /* 0x000fc20008010804 */
[----:B------:R-:W3:Y:S01]  /*3460*/  MUFU.EX2 R30, R30 ;  /* 0x0000001e001e7308 */ /* 0x000ee20000000800 */
[----:B-1----:R-:W-:-:S02]  /*3470*/  F2FP.SATFINITE.E4M3.F32.PACK_AB_MERGE_C R149, R8, R7, RZ ;  /* 0x000000070895723e */ /* 0x002fc400048070ff */
[----:B------:R-:W-:Y:S02]  /*3480*/  FMNMX.FTZ R2, R85, R2, !PT ;  /* 0x0000000255027209 */ /* 0x000fe40007810000 */
[----:B--2---:R-:W-:Y:S02]  /*3490*/  F2FP.SATFINITE.E4M3.F32.PACK_AB_MERGE_C R151, R12, R11, RZ ;  /* 0x0000000b0c97723e */ /* 0x004fe400048070ff */
[----:B0-----:R-:W-:Y:S01]  /*34a0*/  F2FP.SATFINITE.E4M3.F32.PACK_AB_MERGE_C R145, R26, R15, RZ ;  /* 0x0000000f1a91723e */ /* 0x001fe200048070ff */
[----:B------:R-:W0:Y:S01]  /*34b0*/  SHFL.BFLY PT, R43, R2, 0x2, 0x1f ;  /* 0x0c401f00022b7f89 */ /* 0x000e2200000e0000 */
[----:B------:R-:W-:Y:S01]  /*34c0*/  MUFU.EX2 R34, R34 ;  /* 0x0000002200227308 */ /* 0x000fe20000000800 */
[----:B------:R-:W-:Y:S02]  /*34d0*/  F2FP.SATFINITE.E4M3.F32.PACK_AB_MERGE_C R149, R6, R5, R149 ;  /* 0x000000050695723e */ /* 0x000fe40004807095 */
[----:B------:R-:W-:Y:S02]  /*34e0*/  F2FP.SATFINITE.E4M3.F32.PACK_AB_MERGE_C R151, R10, R9, R151 ;  /* 0x000000090a97723e */ /* 0x000fe40004807097 */
[----:B------:R-:W-:-:S03]  /*34f0*/  F2FP.SATFINITE.E4M3.F32.PACK_AB_MERGE_C R145, R14, R13, R145 ;  /* 0x0000000d0e91723e */ /* 0x000fc60004807091 */
[----:B------:R-:W-:Y:S01]  /*3500*/  MUFU.EX2 R39, R39 ;  /* 0x0000002700277308 */ /* 0x000fe20000000800 */
[----:B---3--:R-:W-:-:S04]  /*3510*/  F2FP.SATFINITE.E4M3.F32.PACK_AB_MERGE_C R147, R30, R27, RZ ;  /* 0x0000001b1e93723e */ /* 0x008fc800048070ff */
[----:B------:R-:W-:-:S03]  /*3520*/  F2FP.SATFINITE.E4M3.F32.PACK_AB_MERGE_C R147, R21, R20, R147 ;  /* 0x000000141593723e */ /* 0x000fc60004807093 */
[----:B------:R-:W1:Y:S01]  /*3530*/  MUFU.EX2 R46, R46 ;  /* 0x0000002e002e7308 */ /* 0x000e620000000800 */
[----:B0-----:R-:W-:-:S07]  /*3540*/  FMNMX.FTZ R58, R2, R43, !PT ;  /* 0x0000002b023a7209 */ /* 0x001fce0007810000 */
[----:B------:R-:W-:Y:S01]  /*3550*/  MUFU.EX2 R35, R35 ;  /* 0x0000002300237308 */ /* 0x000fe20000000800 */
[----:B------:R-:W-:-:S01]  /*3560*/  FFMA.FTZ R43, R75, UR46, -R4 ;  /* 0x0000002e4b2b7c23 */ /* 0x000fc20008010804 */
[----:B------:R-:W0:Y:S06]  /*3570*/  SHFL.BFLY PT, R59, R58, 0x1, 0x1f ;  /* 0x0c201f003a3b7f89 */ /* 0x000e2c00000e0000 */
[----:B------:R-:W-:Y:S01]  /*3580*/  MUFU.EX2 R38, R38 ;  /* 0x0000002600267308 */ /* 0x000fe20000000800 */
[----:B-1----:R-:W-:-:S04]  /*3590*/  F2FP.SATFINITE.E4M3.F32.PACK_AB_MERGE_C R141, R46, R39, RZ ;  /* 0x000000272e8d723e */ /* 0x002fc800048070ff */
[----:B------:R-:W-:-:S03]  /*35a0*/  F2FP.SATFINITE.E4M3.F32.PACK_AB_MERGE_C R141, R34, R31, R141 ;  /* 0x0000001f228d723e */ /* 0x000fc6000480708d */
[----:B------:R-:W-:Y:S08]  /*35b0*/  MUFU.EX2 R42, R42 ;  /* 0x0000002a002a7308 */ /* 0x000ff00000000800 */
[----:B------:R-:W-:Y:S01]  /*35c0*/  MUFU.EX2 R47, R47 ;  /* 0x0000002f002f7308 */ /* 0x000fe20000000800 */
[----:B0-----:R-:W-:Y:S01]  /*35d0*/  FMNMX.FTZ R2, R58, R59, !PT ;  /* 0x0000003b3a027209 */ /* 0x001fe20007810000 */
[--C-:B------:R-:W-:Y:S01]  /*35e0*/  FFMA.FTZ R58, R83, UR46, -R4.reuse ;  /* 0x0000002e533a7c23 */ /* 0x100fe20008010804 */
[----:B------:R-:W-:-:S01]  /*35f0*/  FFMA.FTZ R59, R86, UR46, -R4 ;  /* 0x0000002e563b7c23 */ /* 0x000fc20008010804 */
[----:B------:R-:W-:Y:S01]  /*3600*/  FFMA.FTZ R4, R87, UR46, -R4 ;  /* 0x0000002e57047c23 */ /* 0x000fe20008010804 */
[C---:B------:R-:W-:Y:S01]  /*3610*/  FSETP.NEU.FTZ.AND P3, PT, R2.reuse, -INF , PT ;  /* 0xff8000000200780b */ /* 0x040fe20003f7d000 */
[----:B------:R-:W-:-:S02]  /*3620*/  FFMA.FTZ R62, R2, R63, -8 ;  /* 0xc1000000023e7423 */ /* 0x000fc4000001003f */
[----:B------:R-:W-:Y:S03]  /*3630*/  MUFU.EX2 R50, R50 ;  /* 0x0000003200327308 */ /* 0x000fe60000000800 */
[----:B------:R-:W-:Y:S02]  /*3640*/  FSEL R62, R62, RZ, P3 ;  /* 0x000000ff3e3e7208 */ /* 0x000fe40001800000 */
[----:B------:R-:W-:-:S03]  /*3650*/  PLOP3.LUT P3, PT, PT, PT, UP1, 0x80, 0x0 ;  /* 0x000000000000781c */ /* 0x000fc60003f6f018 */
        /* <DEDUP_REMOVED lines=18> */
[----:B------:R-:W-:Y:S01]  /*3780*/  FADD.FTZ R60, R5, R6 ;  /* 0x00000006053c7221 */ /* 0x000fe20000010000 */
[----:B------:R-:W-:-:S01]  /*3790*/  FFMA.FTZ R40, R49, UR46, -R62 ;  /* 0x0000002e31287c23 */ /* 0x000fc2000801083e */
[--C-:B------:R-:W-:Y:S01]  /*37a0*/  FFMA.FTZ R49, R53, UR46, -R62.reuse ;  /* 0x0000002e35317c23 */ /* 0x100fe2000801083e */
[----:B------:R-:W-:-:S01]  /*37b0*/  FFMA.FTZ R70, R45, UR46, -R62 ;  /* 0x0000002e2d467c23 */ /* 0x000fc2000801083e */
[--C-:B------:R-:W-:Y:S01]  /*37c0*/  FFMA.FTZ R53, R61, UR46, -R62.reuse ;  /* 0x0000002e3d357c23 */ /* 0x100fe2000801083e */
[----:B------:R-:W-:-:S01]  /*37d0*/  FFMA.FTZ R45, R57, UR46, -R62 ;  /* 0x0000002e392d7c23 */ /* 0x000fc2000801083e */
[----:B------:R-:W1:Y:S01]  /*37e0*/  MUFU.EX2 R63, R63 ;  /* 0x0000003f003f7308 */ /* 0x000e620000000800 */
[----:B------:R-:W-:-:S01]  /*37f0*/  FADD.FTZ R61, R7, R60 ;  /* 0x0000003c073d7221 */ /* 0x000fc20000010000 */
[--C-:B------:R-:W-:Y:S01]  /*3800*/  FFMA.FTZ R64, R64, UR46, -R62.reuse ;  /* 0x0000002e40407c23 */ /* 0x100fe2000801083e */
[----:B------:R-:W-:-:S01]  /*3810*/  FFMA.FTZ R65, R65, UR46, -R62 ;  /* 0x0000002e41417c23 */ /* 0x000fc2000801083e */
[----:B------:R-:W-:Y:S01]  /*3820*/  FFMA.FTZ R69, R69, UR46, -R62 ;  /* 0x0000002e45457c23 */ /* 0x000fe2000801083e */
[----:B------:R-:W-:-:S01]  /*3830*/  FADD.FTZ R60, R8, R61 ;  /* 0x0000003d083c7221 */ /* 0x000fc20000010000 */
[--C-:B------:R-:W-:Y:S01]  /*3840*/  FFMA.FTZ R73, R73, UR46, -R62.reuse ;  /* 0x0000002e49497c23 */ /* 0x100fe2000801083e */
[----:B------:R-:W-:-:S01]  /*3850*/  FFMA.FTZ R76, R76, UR46, -R62 ;  /* 0x0000002e4c4c7c23 */ /* 0x000fc2000801083e */
[----:B------:R-:W2:Y:S01]  /*3860*/  MUFU.EX2 R66, R66 ;  /* 0x0000004200427308 */ /* 0x000ea20000000800 */
[----:B0-----:R-:W-:-:S01]  /*3870*/  FADD.FTZ R56, R24, R25 ;  /* 0x0000001918387221 */ /* 0x001fc20000010000 */
[----:B------:R-:W-:Y:S01]  /*3880*/  FADD.FTZ R61, R9, R60 ;  /* 0x0000003c093d7221 */ /* 0x000fe20000010000 */
[----:B------:R-:W-:-:S01]  /*3890*/  FFMA.FTZ R77, R77, UR46, -R62 ;  /* 0x0000002e4d4d7c23 */ /* 0x000fc2000801083e */
[--C-:B------:R-:W-:Y:S01]  /*38a0*/  FFMA.FTZ R80, R80, UR46, -R62.reuse ;  /* 0x0000002e50507c23 */ /* 0x100fe2000801083e */
[----:B------:R-:W-:Y:S01]  /*38b0*/  F2FP.SATFINITE.E4M3.F32.PACK_AB_MERGE_C R143, R47, R42, RZ ;  /* 0x0000002a2f8f723e */ /* 0x000fe200048070ff */
[----:B------:R-:W-:Y:S01]  /*38c0*/  FADD.FTZ R74, R10, R61 ;  /* 0x0000003d0a4a7221 */ /* 0x000fe20000010000 */
[----:B------:R-:W-:-:S01]  /*38d0*/  FFMA.FTZ R81, R81, UR46, -R62 ;  /* 0x0000002e51517c23 */ /* 0x000fc2000801083e */
[----:B------:R-:W0:Y:S01]  /*38e0*/  MUFU.EX2 R28, R28 ;  /* 0x0000001c001c7308 */ /* 0x000e220000000800 */
[----:B-1----:R-:W-:-:S01]  /*38f0*/  FADD.FTZ R57, R63, R56 ;  /* 0x000000383f397221 */ /* 0x002fc20000010000 */
[----:B------:R-:W-:-:S02]  /*3900*/  @!P0 VIADD R56, R3, 0x19c40 ;  /* 0x00019c4003388836 */ /* 0x000fc40000000000 */
[----:B------:R-:W-:-:S01]  /*3910*/  FADD.FTZ R61, R11, R74 ;  /* 0x0000004a0b3d7221 */ /* 0x000fc20000010000 */
[----:B------:R-:W-:Y:S01]  /*3920*/  FFMA.FTZ R84, R84, UR46, -R62 ;  /* 0x0000002e54547c23 */ /* 0x000fe2000801083e */
[----:B------:R-:W-:Y:S02]  /*3930*/  F2FP.SATFINITE.E4M3.F32.PACK_AB_MERGE_C R143, R38, R35, R143 ;  /* 0x00000023268f723e */ /* 0x000fe4000480708f */
[----:B------:R-:W-:Y:S01]  /*3940*/  @!P0 PRMT R56, RZ, 0x654, R56 ;  /* 0x00000654ff388816 */ /* 0x000fe20000000038 */
[----:B------:R-:W1:Y:S01]  /*3950*/  MUFU.EX2 R29, R29 ;  /* 0x0000001d001d7308 */ /* 0x000e620000000800 */
[----:B--2---:R-:W-:-:S01]  /*3960*/  FADD.FTZ R57, R66, R57 ;  /* 0x0000003942397221 */ /* 0x004fc20000010000 */
[----:B------:R-:W-:Y:S01]  /*3970*/  F2FP.SATFINITE.E4M3.F32.PACK_AB_MERGE_C R63, R66, R63, RZ ;  /* 0x0000003f423f723e */ /* 0x000fe200048070ff */
[----:B------:R2:W-:Y:S03]  /*3980*/  @!P0 SYNCS.ARRIVE.TRANS64.RED.A1T0 RZ, [R56+URZ], RZ ;  /* 0x000000ff38ff89a7 */ /* 0x0005e6000810043f */
[----:B------:R-:W-:-:S02]  /*3990*/  F2FP.SATFINITE.E4M3.F32.PACK_AB_MERGE_C R148, R25, R24, R63 ;  /* 0x000000181994723e */ /* 0x000fc4000480703f */
[----:B------:R-:W3:Y:S01]  /*39a0*/  MUFU.EX2 R36, R36 ;  /* 0x0000002400247308 */ /* 0x000ee20000000800 */
[----:B0-----:R-:W-:-:S07]  /*39b0*/  FADD.FTZ R60, R28, R57 ;  /* 0x000000391c3c7221 */ /* 0x001fce0000010000 */
[----:B------:R-:W0:Y:S01]  /*39c0*/  MUFU.EX2 R67, R67 ;  /* 0x0000004300437308 */ /* 0x000e220000000800 */
[----:B-1----:R-:W-:-:S01]  /*39d0*/  FADD.FTZ R57, R29, R60 ;  /* 0x0000003c1d397221 */ /* 0x002fc20000010000 */
[----:B------:R-:W-:Y:S01]  /*39e0*/  FFMA.FTZ R60, R68, UR46, -R62 ;  /* 0x0000002e443c7c23 */ /* 0x000fe2000801083e */
[----:B------:R-:W-:-:S04]  /*39f0*/  FADD.FTZ R68, R12, R61 ;  /* 0x0000003d0c447221 */ /* 0x000fc80000010000 */
[----:B------:R-:W-:Y:S01]  /*3a00*/  FADD.FTZ R71, R13, R68 ;  /* 0x000000440d477221 */ /* 0x000fe20000010000 */
[----:B------:R-:W1:Y:S03]  /*3a10*/  MUFU.EX2 R32, R32 ;  /* 0x0000002000207308 */ /* 0x000e660000000800 */
[----:B------:R-:W-:-:S05]  /*3a20*/  FADD.FTZ R68, R14, R71 ;  /* 0x000000470e447221 */ /* 0x000fca0000010000 */
[----:B------:R-:W4:Y:S08]  /*3a30*/  MUFU.EX2 R33, R33 ;  /* 0x0000002100217308 */ /* 0x000f300000000800 */
[----:B------:R-:W5:Y:S08]  /*3a40*/  MUFU.EX2 R41, R41 ;  /* 0x0000002900297308 */ /* 0x000f700000000800 */
[----:B------:R3:W-:Y:S08]  /*3a50*/  MUFU.EX2 R3, R64 ;  /* 0x0000004000037308 */ /* 0x0007f00000000800 */
[----:B------:R-:W2:Y:S01]  /*3a60*/  MUFU.EX2 R70, R70 ;  /* 0x0000004600467308 */ /* 0x000ea20000000800 */
[----:B---3--:R-:W-:-:S01]  /*3a70*/  FADD.FTZ R64, R36, R57 ;  /* 0x0000003924407221 */ /* 0x008fc20000010000 */
[--C-:B------:R-:W-:Y:S01]  /*3a80*/  FFMA.FTZ R57, R72, UR46, -R62.reuse ;  /* 0x0000002e48397c23 */ /* 0x100fe2000801083e */
[----:B------:R-:W-:-:S01]  /*3a90*/  FFMA.FTZ R62, R85, UR46, -R62 ;  /* 0x0000002e553e7c23 */ /* 0x000fc2000801083e */
[C---:B0-----:R-:W-:Y:S01]  /*3aa0*/  F2FP.SATFINITE.E4M3.F32.PACK_AB_MERGE_C R36, R67.reuse, R36, RZ ;  /* 0x000000244324723e */ /* 0x041fe200048070ff */
[----:B------:R-:W-:-:S03]  /*3ab0*/  FADD.FTZ R61, R67, R64 ;  /* 0x00000040433d7221 */ /* 0x000fc60000010000 */
[----:B------:R-:W0:Y:S01]  /*3ac0*/  MUFU.EX2 R37, R37 ;  /* 0x0000002500257308 */ /* 0x000e220000000800 */
[----:B-1----:R-:W-:-:S01]  /*3ad0*/  FADD.FTZ R64, R32, R61 ;  /* 0x0000003d20407221 */ /* 0x002fc20000010000 */
[----:B------:R-:W-:-:S03]  /*3ae0*/  F2FP.SATFINITE.E4M3.F32.PACK_AB_MERGE_C R150, R29, R28, R36 ;  /* 0x0000001c1d96723e */ /* 0x000fc60004807024 */
[----:B----4-:R-:W-:-:S03]  /*3af0*/  FADD.FTZ R64, R33, R64 ;  /* 0x0000004021407221 */ /* 0x010fc60000010000 */
[----:B------:R-:W1:Y:S01]  /*3b00*/  MUFU.EX2 R40, R40 ;  /* 0x0000002800287308 */ /* 0x000e620000000800 */
[----:B-----5:R-:W-:-:S01]  /*3b10*/  FADD.FTZ R61, R41, R64 ;  /* 0x00000040293d7221 */ /* 0x020fc20000010000 */
[----:B--2---:R-:W-:-:S03]  /*3b20*/  F2FP.SATFINITE.E4M3.F32.PACK_AB_MERGE_C R41, R70, R41, RZ ;  /* 0x000000294629723e */ /* 0x004fc600048070ff */
[----:B------:R-:W-:Y:S01]  /*3b30*/  FADD.FTZ R64, R70, R61 ;  /* 0x0000003d46407221 */ /* 0x000fe20000010000 */
[----:B------:R-:W-:Y:S02]  /*3b40*/  F2FP.SATFINITE.E4M3.F32.PACK_AB_MERGE_C R144, R33, R32, R41 ;  /* 0x000000202190723e */ /* 0x000fe40004807029 */
[----:B------:R2:W-:Y:S01]  /*3b50*/  MUFU.EX2 R56, R65 ;  /* 0x0000004100387308 */ /* 0x0005e20000000800 */
[----:B0-----:R-:W-:-:S07]  /*3b60*/  FADD.FTZ R61, R37, R64 ;  /* 0x00000040253d7221 */ /* 0x001fce0000010000 */
[----:B------:R-:W0:Y:S01]  /*3b70*/  MUFU.EX2 R48, R48 ;  /* 0x0000003000307308 */ /* 0x000e220000000800 */
[----:B--2---:R-:W-:-:S01]  /*3b80*/  FADD.FTZ R65, R15, R68 ;  /* 0x000000440f417221 */ /* 0x004fc20000010000 */
[----:B-1----:R-:W-:-:S03]  /*3b90*/  FADD.FTZ R61, R40, R61 ;  /* 0x0000003d283d7221 */ /* 0x002fc60000010000 */
[----:B------:R-:W-:-:S03]  /*3ba0*/  FADD.FTZ R65, R26, R65 ;  /* 0x000000411a417221 */ /* 0x000fc60000010000 */
[----:B------:R-:W1:Y:S01]  /*3bb0*/  MUFU.EX2 R49, R49 ;  /* 0x0000003100317308 */ /* 0x000e620000000800 */
[----:B------:R-:W-:-:S04]  /*3bc0*/  FADD.FTZ R68, R20, R65 ;  /* 0x0000004114447221 */ /* 0x000fc80000010000 */
[----:B------:R-:W-:-:S03]  /*3bd0*/  FADD.FTZ R68, R21, R68 ;  /* 0x0000004415447221 */ /* 0x000fc60000010000 */
[----:B------:R-:W2:Y:S01]  /*3be0*/  MUFU.EX2 R44, R44 ;  /* 0x0000002c002c7308 */ /* 0x000ea20000000800 */
[----:B------:R-:W-:-:S01]  /*3bf0*/  FADD.FTZ R7, R27, R68 ;  /* 0x000000441b077221 */ /* 0x000fc20000010000 */
[----:B0-----:R-:W-:-:S03]  /*3c00*/  FADD.FTZ R12, R48, R61 ;  /* 0x0000003d300c7221 */ /* 0x001fc60000010000 */
[----:B------:R-:W-:-:S03]  /*3c10*/  FADD.FTZ R30, R30, R7 ;  /* 0x000000071e1e7221 */ /* 0x000fc60000010000 */
[----:B------:R-:W0:Y:S01]  /*3c20*/  MUFU.EX2 R45, R45 ;  /* 0x0000002d002d7308 */ /* 0x000e220000000800 */
[----:B-1----:R-:W-:-:S01]  /*3c30*/  FADD.FTZ R7, R49, R12 ;  /* 0x0000000c31077221 */ /* 0x002fc20000010000 */
[----:B------:R-:W-:Y:S01]  /*3c40*/  FADD.FTZ R11, R31, R30 ;  /* 0x0000001e1f0b7221 */ /* 0x000fe20000010000 */
[----:B------:R-:W-:-:S03]  /*3c50*/  F2FP.SATFINITE.E4M3.F32.PACK_AB_MERGE_C R48, R49, R48, RZ ;  /* 0x000000303130723e */ /* 0x000fc600048070ff */
[----:B------:R-:W-:Y:S01]  /*3c60*/  FADD.FTZ R26, R34, R11 ;  /* 0x0000000b221a7221 */ /* 0x000fe20000010000 */
[----:B------:R-:W-:Y:S01]  /*3c70*/  F2FP.SATFINITE.E4M3.F32.PACK_AB_MERGE_C R146, R40, R37, R48 ;  /* 0x000000252892723e */ /* 0x000fe20004807030 */
[----:B------:R-:W1:Y:S01]  /*3c80*/  MUFU.EX2 R52, R52 ;  /* 0x0000003400347308 */ /* 0x000e620000000800 */
[----:B--2---:R-:W-:-:S01]  /*3c90*/  FADD.FTZ R12, R44, R7 ;  /* 0x000000072c0c7221 */ /* 0x004fc20000010000 */
[----:B------:R-:W-:-:S04]  /*3ca0*/  FADD.FTZ R11, R39, R26 ;  /* 0x0000001a270b7221 */ /* 0x000fc80000010000 */
[----:B------:R-:W-:Y:S02]  /*3cb0*/  FADD.FTZ R46, R46, R11 ;  /* 0x0000000b2e2e7221 */ /* 0x000fe40000010000 */
[----:B------:R-:W2:Y:S01]  /*3cc0*/  MUFU.EX2 R53, R53 ;  /* 0x0000003500357308 */ /* 0x000ea20000000800 */
[----:B0-----:R-:W-:-:S07]  /*3cd0*/  FADD.FTZ R7, R45, R12 ;  /* 0x0000000c2d077221 */ /* 0x001fce0000010000 */
[----:B------:R-:W0:Y:S01]  /*3ce0*/  MUFU.EX2 R60, R60 ;  /* 0x0000003c003c7308 */ /* 0x000e220000000800 */
[----:B-1----:R-:W-:-:S01]  /*3cf0*/  FADD.FTZ R6, R52, R7 ;  /* 0x0000000734067221 */ /* 0x002fc20000010000 */
[----:B------:R-:W-:-:S04]  /*3d00*/  FADD.FTZ R7, R35, R46 ;  /* 0x0000002e23077221 */ /* 0x000fc80000010000 */
[----:B------:R-:W-:Y:S02]  /*3d10*/  FADD.FTZ R7, R38, R7 ;  /* 0x0000000726077221 */ /* 0x000fe40000010000 */
[----:B------:R-:W1:Y:S01]  /*3d20*/  MUFU.EX2 R69, R69 ;  /* 0x0000004500457308 */ /* 0x000e620000000800 */
[----:B--2---:R-:W-:-:S01]  /*3d30*/  FADD.FTZ R6, R53, R6 ;  /* 0x0000000635067221 */ /* 0x004fc20000010000 */
[----:B------:R-:W-:Y:S01]  /*3d40*/  FADD.FTZ R10, R42, R7 ;  /* 0x000000072a0a7221 */ /* 0x000fe20000010000 */
[----:B------:R-:W-:Y:S02]  /*3d50*/  F2FP.SATFINITE.E4M3.F32.PACK_AB_MERGE_C R52, R53, R52, RZ ;  /* 0x000000343534723e */ /* 0x000fe400048070ff */
[----:B------:R-:W-:Y:S01]  /*3d60*/  FADD.FTZ R5, R3, R6 ;  /* 0x0000000603057221 */ /* 0x000fe20000010000 */
[----:B------:R-:W-:-:S01]  /*3d70*/  FADD.FTZ R47, R47, R10 ;  /* 0x0000000a2f2f7221 */ /* 0x000fc20000010000 */
[----:B------:R-:W-:Y:S01]  /*3d80*/  F2FP.SATFINITE.E4M3.F32.PACK_AB_MERGE_C R140, R45, R44, R52 ;  /* 0x0000002c2d8c723e */ /* 0x000fe20004807034 */
[----:B------:R-:W2:Y:S01]  /*3d90*/  MUFU.EX2 R57, R57 ;  /* 0x0000003900397308 */ /* 0x000ea20000000800 */
[----:B------:R-:W-:-:S01]  /*3da0*/  FADD.FTZ R5, R56, R5 ;  /* 0x0000000538057221 */ /* 0x000fc20000010000 */
[----:B------:R-:W-:-:S03]  /*3db0*/  FADD.FTZ R10, R50, R47 ;  /* 0x0000002f320a7221 */ /* 0x000fc60000010000 */
[----:B0-----:R-:W-:Y:S01]  /*3dc0*/  FADD.FTZ R6, R60, R5 ;  /* 0x000000053c067221 */ /* 0x001fe20000010000 */
[----:B------:R-:W-:-:S02]  /*3dd0*/  FADD.FTZ R10, R43, R10 ;  /* 0x0000000a2b0a7221 */ /* 0x000fc40000010000 */
[----:B------:R-:W0:Y:S01]  /*3de0*/  MUFU.EX2 R8, R73 ;  /* 0x0000004900087308 */ /* 0x000e220000000800 */
[----:B-1----:R-:W-:-:S01]  /*3df0*/  FADD.FTZ R6, R69, R6 ;  /* 0x0000000645067221 */ /* 0x002fc20000010000 */
[----:B------:R-:W-:-:S04]  /*3e00*/  F2FP.SATFINITE.E4M3.F32.PACK_AB_MERGE_C R60, R69, R60, RZ ;  /* 0x0000003c453c723e */ /* 0x000fc800048070ff */
[----:B------:R-:W-:Y:S02]  /*3e10*/  F2FP.SATFINITE.E4M3.F32.PACK_AB_MERGE_C R142, R56, R3, R60 ;  /* 0x00000003388e723e */ /* 0x000fe4000480703c */
[----:B------:R-:W-:Y:S01]  /*3e20*/  MUFU.EX2 R51, R51 ;  /* 0x0000003300337308 */ /* 0x000fe20000000800 */
[----:B--2---:R-:W-:-:S07]  /*3e30*/  FADD.FTZ R5, R57, R6 ;  /* 0x0000000639057221 */ /* 0x004fce0000010000 */
        /* <DEDUP_REMOVED lines=8> */
[----:B------:R-:W-:Y:S01]  /*3ec0*/  MUFU.EX2 R59, R59 ;  /* 0x0000003b003b7308 */ /* 0x000fe20000000800 */
[----:B0-----:R-:W-:-:S07]  /*3ed0*/  FADD.FTZ R6, R76, R7 ;  /* 0x000000074c067221 */ /* 0x001fce0000010000 */
        /* <DEDUP_REMOVED lines=11> */
[----:B------:R-:W-:Y:S01]  /*3f90*/  MUFU.EX2 R84, R84 ;  /* 0x0000005400547308 */ /* 0x000fe20000000800 */
[C---:B0-----:R-:W-:Y:S01]  /*3fa0*/  F2FP.SATFINITE.E4M3.F32.PACK_AB_MERGE_C R139, R58.reuse, R55, R9 ;  /* 0x000000373a8b723e */ /* 0x041fe20004807009 */
[----:B------:R-:W-:-:S04]  /*3fb0*/  FADD.FTZ R58, R58, R7 ;  /* 0x000000073a3a7221 */ /* 0x000fc80000010000 */
[----:B------:R-:W-:Y:S02]  /*3fc0*/  FADD.FTZ R3, R59, R58 ;  /* 0x0000003a3b037221 */ /* 0x000fe40000010000 */
[----:B------:R-:W0:Y:S01]  /*3fd0*/  MUFU.EX2 R5, R62 ;  /* 0x0000003e00057308 */ /* 0x000e220000000800 */
[----:B-1----:R-:W-:-:S01]  /*3fe0*/  FADD.FTZ R7, R81, R6 ;  /* 0x0000000651077221 */ /* 0x002fc20000010000 */
[----:B------:R-:W-:Y:S01]  /*3ff0*/  FADD.FTZ R3, R4, R3 ;  /* 0x0000000304037221 */ /* 0x000fe20000010000 */
[----:B0-----:R-:W-:Y:S02]  /*4000*/  F2FP.SATFINITE.E4M3.F32.PACK_AB_MERGE_C R6, R5, R84, RZ ;  /* 0x000000540506723e */ /* 0x001fe400048070ff */
[----:B------:R-:W-:Y:S02]  /*4010*/  FADD.FTZ R84, R84, R7 ;  /* 0x0000000754547221 */ /* 0x000fe40000010000 */
[----:B------:R-:W-:Y:S02]  /*4020*/  F2FP.SATFINITE.E4M3.F32.PACK_AB_MERGE_C R138, R81, R80, R6 ;  /* 0x00000050518a723e */ /* 0x000fe40004807006 */
        /* <DEDUP_REMOVED lines=30> */
.L_x_1732:
[----:B------:R-:W-:-:S04]  /*4210*/  UISETP.NE.AND UP1, UPT, UR20, 0x1, UPT ;  /* 0x000000011400788c */ /* 0x000fc8000bf25270 */
[----:B------:R-:W-:-:S04]  /*4220*/  USEL UR48, URZ, 0x1, UP1 ;  /* 0x000000013f307887 */ /* 0x000fc80008800000 */
[----:B------:R-:W-:Y:S01]  /*4230*/  ULOP3.LUT UR48, UR19, UR48, URZ, 0x3c, !UPT ;  /* 0x0000003013307292 */ /* 0x000fe2000f8e3c3f */
[----:B------:R-:W-:Y:S11]  /*4240*/  @!P1 BRA `(.L_x_1723) ;  /* 0x0000000000049947 */ /* 0x000ff60003800000 */
[----:B------:R-:W-:Y:S01]  /*4250*/  BPT.TRAP 0x1 ;  /* 0x000000040000795c */ /* 0x000fe20000300000 */
.L_x_1723:
        /* <DEDUP_REMOVED lines=9> */
.L_x_1724:
[----:B-1----:R-:W-:Y:S05]  /*42f0*/  @P3 BRA `(.L_x_1725) ;  /* 0x0000000000083947 */ /* 0x002fea0003800000 */
[----:B------:R-:W1:Y:S02]  /*4300*/  SYNCS.PHASECHK.TRANS64.TRYWAIT P3, [UR21+0x19c30], R0 ;  /* 0x019c3000ff0075a7 */ /* 0x000e640008060155 */
[----:B-1----:R-:W-:Y:S05]  /*4310*/  @!P3 BRA `(.L_x_1726) ;  /* 0x000000dc0028b947 */ /* 0x002fea0003800000 */
.L_x_1725:
        /* <DEDUP_REMOVED lines=17> */
.L_x_1727:
[----:B------:R-:W-:Y:S01]  /*4430*/  ULEA UR11, UR20, UR51, 0x3 ;  /* 0x00000033140b7291 */ /* 0x000fe2000f8e183f */
[----:B01----:R-:W-:-:S05]  /*4440*/  IMAD.U32 R0, RZ, RZ, UR19 ;  /* 0x00000013ff007e24 */ /* 0x003fca000f8e00ff */
[----:B------:R-:W-:-:S04]  /*4450*/  SHF.L.U32 R0, R0, 0x1f, RZ ;  /* 0x0000001f00007819 */ /* 0x000fc800000006ff */
[----:B------:R0:W1:Y:S01]  /*4460*/  SYNCS.PHASECHK.TRANS64.TRYWAIT P3, [UR11+0x19c50], R0 ;  /* 0x019c5000ff0075a7 */ /* 0x000062000806014b */
[----:B------:R-:W-:Y:S05]  /*4470*/  @!P1 BRA `(.L_x_1728) ;  /* 0x0000000000049947 */ /* 0x000fea0003800000 */
[----:B------:R-:W-:Y:S01]  /*4480*/  BPT.TRAP 0x1 ;  /* 0x000000040000795c */ /* 0x000fe20000300000 */
.L_x_1728:
[----:B-1----:R-:W-:Y:S05]  /*4490*/  @P3 BRA `(.L_x_1729) ;  /* 0x0000000000083947 */ /* 0x002fea0003800000 */
[----:B------:R-:W1:Y:S02]  /*44a0*/  SYNCS.PHASECHK.TRANS64.TRYWAIT P3, [UR11+0x19c50], R0 ;  /* 0x019c5000ff0075a7 */ /* 0x000e64000806014b */
[----:B-1----:R-:W-:Y:S05]  /*44b0*/  @!P3 BRA `(.L_x_1730) ;  /* 0x000000d800d8b947 */ /* 0x002fea0003800000 */
.L_x_1729:
[----:B------:R-:W-:Y:S01]  /*44c0*/  UIADD3 UR6, UR51, 0x3000, URZ ;  /* 0x0000300033067890 */ /* 0x000fe2000fffe03f */
[----:B------:R-:W-:Y:S01]  /*44d0*/  WARPGROUP.ARRIVE ;  /* 0x00000000000079c5 */ /* 0x000fe20000000000 */
[----:B------:R-:W-:Y:S01]  /*44e0*/  UMOV UR7, 0x40000040 ;  /* 0x4000004000077882 */ /* 0x000fe20000000000 */
[----:B-1----:R-:W-:Y:S01]  /*44f0*/  VIADD R2, R17, UR41 ;  /* 0x0000002911027c36 */ /* 0x002fe20008000000 */
[----:B------:R-:W-:Y:S01]  /*4500*/  USHF.R.U32.HI UR6, URZ, 0x4, UR6 ;  /* 0x000000043f067899 */ /* 0x000fe20008011606 */
[----:B------:R-:W-:-:S03]  /*4510*/  IMAD.U32 R9, RZ, RZ, UR53 ;  /* 0x00000035ff097e24 */ /* 0x000fc6000f8e00ff */
[----:B------:R-:W-:-:S04]  /*4520*/  ULOP3.LUT UR6, UR6, 0x3fff, URZ, 0xc0, !UPT ;  /* 0x00003fff06067892 */ /* 0x000fc8000f8ec03f */
        /* <DEDUP_REMOVED lines=14> */
[----:B------:R-:W-:Y:S01]  /*4610*/  @UP0 ULDC UR6, c[0x0][0x44c] ;  /* 0x0001130000060ab9 */ /* 0x000fe20000000800 */
[----:B------:R-:W-:Y:S01]  /*4620*/  UMOV UR7, 0x40000040 ;  /* 0x4000004000077882 */ /* 0x000fe20000000000 */
[----:B0-----:R-:W-:Y:S01]  /*4630*/  @P2 IMAD.HI.U32 R0, R2, UR6, RZ ;  /* 0x0000000602002c27 */ /* 0x001fe2000f8e00ff */
[----:B------:R-:W-:-:S04]  /*4640*/  @UP0 ULDC UR6, c[0x0][0x450] ;  /* 0x0001140000060ab9 */ /* 0x000fc80000000800 */
[----:B------:R-:W-:Y:S01]  /*4650*/  @P2 SHF.R.U32.HI R2, RZ, UR6, R0 ;  /* 0x00000006ff022c19 */ /* 0x000fe20008011600 */
[----:B------:R-:W-:Y:S02]  /*4660*/  UMOV UR6, 0xffffff80 ;  /* 0xffffff8000067882 */ /* 0x000fe40000000000 */
[----:B------:R-:W-:Y:S02]  /*4670*/  UIMAD UR6, UR18, UR6, 0x1 ;  /* 0x00000001120674a4 */ /* 0x000fe4000f8e0206 */
[----:B------:R-:W0:Y:S04]  /*4680*/  SHFL.IDX PT, R7, R2, RZ, 0x1c1f ;  /* 0x001c1fff02077589 */ /* 0x000e2800000e0000 */
[----:B------:R-:W-:Y:S01]  /*4690*/  IADD3 R0, R9, UR6, -R16 ;  /* 0x0000000609007c10 */ /* 0x000fe2000fffe810 */
[----:B------:R-:W1:Y:S01]  /*46a0*/  SHFL.IDX PT, R11, R2, 0x1, 0x1c1f ;  /* 0x003c1f00020b7f89 */ /* 0x000e6200000e0000 */
[----:B------:R-:W-:-:S03]  /*46b0*/  UIADD3 UR6, UR10, 0x6, URZ ;  /* 0x000000060a067890 */ /* 0x000fc6000fffe03f */
[----:B------:R-:W-:-:S04]  /*46c0*/  VIADD R0, R0, -UR54 ;  /* 0x8000003600007c36 */ /* 0x000fc80008000000 */
[----:B0-----:R-:W-:-:S05]  /*46d0*/  IMAD.IADD R7, R0, 0x1, R7 ;  /* 0x0000000100077824 */ /* 0x001fca00078e0207 */
[C---:B------:R-:W-:Y:S01]  /*46e0*/  ISETP.GT.AND P3, PT, R7.reuse, RZ, PT ;  /* 0x000000ff0700720c */ /* 0x040fe20003f64270 */
[----:B-1----:R-:W-:Y:S01]  /*46f0*/  IMAD.IADD R0, R0, 0x1, R11 ;  /* 0x0000000100007824 */ /* 0x002fe200078e020b */
[C---:B------:R-:W-:Y:S02]  /*4700*/  ISETP.GT.AND P4, PT, R7.reuse, 0x1, PT ;  /* 0x000000010700780c */ /* 0x040fe40003f84270 */
[----:B------:R-:W-:Y:S02]  /*4710*/  FSEL R24, R24, -INF , P3 ;  /* 0xff80000018187808 */ /* 0x000fe40001800000 */
        /* <DEDUP_REMOVED lines=31> */
[----:B------:R-:W-:Y:S01]  /*4910*/  FSEL R45, R45, -INF , P4 ;  /* 0xff8000002d2d7808 */ /* 0x000fe20002000000 */
[----:B------:R-:W-:Y:S02]  /*4920*/  WARPGROUP.DEPBAR.LE gsb0, 0x0 ;  /* 0x00008000000079c5 */ /* 0x000fe40000010000 */
[----:B------:R-:W-:Y:S01]  /*4930*/  FMNMX.FTZ R8, R44, R8, !PT ;  /* 0x000000082c087209 */ /* 0x000fe20007810000 */
[----:B------:R-:W-:Y:S01]  /*4940*/  WARPGROUP.ARRIVE ;  /* 0x00000000000079c5 */ /* 0x000fe20000000000 */
[----:B------:R-:W-:-:S02]  /*4950*/  ISETP.GT.AND P4, PT, R7, 0x31, PT ;  /* 0x000000310700780c */ /* 0x000fc40003f84270 */
[----:B------:R-:W-:Y:S02]  /*4960*/  FSEL R48, R48, -INF , P3 ;  /* 0xff80000030307808 */ /* 0x000fe40001800000 */
[----:B------:R-:W-:Y:S01]  /*4970*/  FMNMX.FTZ R8, R45, R8, !PT ;  /* 0x000000082d087209 */ /* 0x000fe20007810000 */
[----:B------:R-:W-:Y:S01]  /*4980*/  QGMMA.64x96x32.F32.E4M3.E4M3 R88, R136, gdesc[UR4], R88, gsb0 ;  /* 0x0160000488587df3 */ /* 0x000fe20008000858 */
[----:B------:R-:W-:Y:S02]  /*4990*/  ISETP.GT.AND P3, PT, R7, 0x38, PT ;  /* 0x000000380700780c */ /* 0x000fe40003f64270 */
[----:B------:R-:W-:Y:S02]  /*49a0*/  FSEL R49, R49, -INF , P4 ;  /* 0xff80000031317808 */ /* 0x000fe40002000000 */
[----:B------:R-:W-:Y:S02]  /*49b0*/  FMNMX.FTZ R8, R48, R8, !PT ;  /* 0x0000000830087209 */ /* 0x000fe40007810000 */
[----:B------:R-:W-:-:S02]  /*49c0*/  ISETP.GT.AND P4, PT, R7, 0x39, PT ;  /* 0x000000390700780c */ /* 0x000fc40003f84270 */
[----:B------:R-:W-:Y:S02]  /*49d0*/  FSEL R52, R52, -INF , P3 ;  /* 0xff80000034347808 */ /* 0x000fe40001800000 */
[----:B------:R-:W-:Y:S02]  /*49e0*/  FMNMX.FTZ R8, R49, R8, !PT ;  /* 0x0000000831087209 */ /* 0x000fe40007810000 */
        /* <DEDUP_REMOVED lines=40> */
[C---:B------:R-:W-:Y:S02]  /*4c70*/  ISETP.GT.AND P6, PT, R7.reuse, 0x78, PT ;  /* 0x000000780700780c */ /* 0x040fe40003fc4270 */
[----:B------:R-:W-:Y:S02]  /*4c80*/  ISETP.GT.AND P5, PT, R7, 0x79, PT ;  /* 0x000000790700780c */ /* 0x000fe40003fa4270 */
[----:B------:R-:W-:Y:S02]  /*4c90*/  FSEL R80, R80, -INF , P3 ;  /* 0xff80000050507808 */ /* 0x000fe40001800000 */
[----:B------:R-:W-:Y:S02]  /*4ca0*/  FMNMX.FTZ R7, R77, R8, !PT ;  /* 0x000000084d077209 */ /* 0x000fe40007810000 */
[----:B------:R-:W-:Y:S02]  /*4cb0*/  FSEL R81, R81, -INF , P4 ;  /* 0xff80000051517808 */ /* 0x000fe40002000000 */
[----:B------:R-:W-:-:S02]  /*4cc0*/  FMNMX.FTZ R8, R80, R7, !PT ;  /* 0x0000000750087209 */ /* 0x000fc40007810000 */
[----:B------:R-:W-:Y:S02]  /*4cd0*/  FSEL R84, R84, -INF , P6 ;  /* 0xff80000054547808 */ /* 0x000fe40003000000 */
[----:B------:R-:W-:Y:S02]  /*4ce0*/  FMNMX.FTZ R7, R81, R8, !PT ;  /* 0x0000000851077209 */ /* 0x000fe40007810000 */
[----:B------:R-:W-:Y:S01]  /*4cf0*/  FSEL R85, R85, -INF , P5 ;  /* 0xff80000055557808 */ /* 0x000fe20002800000 */
[----:B------:R-:W-:Y:S02]  /*4d00*/  WARPGROUP.DEPBAR.LE gsb0, 0x0 ;  /* 0x00008000000079c5 */ /* 0x000fe40000010000 */
[----:B------:R-:W-:Y:S02]  /*4d10*/  FMNMX.FTZ R8, R84, R7, !PT ;  /* 0x0000000754087209 */ /* 0x000fe40007810000 */
[----:B------:R-:W-:Y:S02]  /*4d20*/  ISETP.GT.AND P5, PT, R0, RZ, PT ;  /* 0x000000ff0000720c */ /* 0x000fe40003fa4270 */
[----:B------:R-:W-:-:S02]  /*4d30*/  FMNMX.FTZ R9, R85, R8, !PT ;  /* 0x0000000855097209 */ /* 0x000fc40007810000 */
[----:B------:R-:W-:Y:S02]  /*4d40*/  ISETP.GT.AND P4, PT, R0, 0x1, PT ;  /* 0x000000010000780c */ /* 0x000fe40003f84270 */
[----:B------:R-:W-:Y:S01]  /*4d50*/  FSEL R26, R26, -INF , P5 ;  /* 0xff8000001a1a7808 */ /* 0x000fe20002800000 */
[----:B------:R-:W0:Y:S01]  /*4d60*/  SHFL.BFLY PT, R8, R9, 0x2, 0x1f ;  /* 0x0c401f0009087f89 */ /* 0x000e2200000e0000 */
        /* <DEDUP_REMOVED lines=12> */
[----:B0-----:R-:W-:Y:S02]  /*4e30*/  FMNMX.FTZ R8, R9, R8, !PT ;  /* 0x0000000809087209 */ /* 0x001fe40007810000 */
[----:B------:R-:W-:Y:S02]  /*4e40*/  ISETP.GT.AND P5, PT, R0, 0x18, PT ;  /* 0x000000180000780c */ /* 0x000fe40003fa4270 */
[----:B------:R-:W-:Y:S01]  /*4e50*/  FSEL R35, R35, -INF , P6 ;  /* 0xff80000023237808 */ /* 0x000fe20003000000 */
[----:B------:R-:W0:Y:S01]  /*4e60*/  SHFL.BFLY PT, R7, R8, 0x1, 0x1f ;  /* 0x0c201f0008077f89 */ /* 0x000e2200000e0000 */
        /* <DEDUP_REMOVED lines=12> */
[----:B0-----:R-:W-:Y:S01]  /*4f30*/  FMNMX.FTZ R2, R8, R7, !PT ;  /* 0x0000000708027209 */ /* 0x001fe20007810000 */
[----:B------:R-:W-:Y:S01]  /*4f40*/  IMAD.U32 R7, RZ, RZ, UR46 ;  /* 0x0000002eff077e24 */ /* 0x000fe2000f8e00ff */
[----:B------:R-:W-:-:S02]  /*4f50*/  FMNMX.FTZ R20, R42, R15, !PT ;  /* 0x0000000f2a147209 */ /* 0x000fc40007810000 */
[C---:B------:R-:W-:Y:S01]  /*4f60*/  FSETP.NEU.FTZ.AND P3, PT, R2.reuse, -INF , PT ;  /* 0xff8000000200780b */ /* 0x040fe20003f7d000 */
[----:B------:R-:W-:-:S01]  /*4f70*/  FFMA.FTZ R7, R2, R7, -8 ;  /* 0xc100000002077423 */ /* 0x000fc20000010007 */
[----:B------:R-:W-:Y:S02]  /*4f80*/  ISETP.GT.AND P6, PT, R0, 0x29, PT ;  /* 0x000000290000780c */ /* 0x000fe40003fc4270 */
[----:B------:R-:W-:Y:S02]  /*4f90*/  FSEL R46, R46, -INF , P4 ;  /* 0xff8000002e2e7808 */ /* 0x000fe40002000000 */
[----:B------:R-:W-:Y:S02]  /*4fa0*/  FSEL R7, R7, RZ, P3 ;  /* 0x000000ff07077208 */ /* 0x000fe40001800000 */
[----:B------:R-:W-:Y:S02]  /*4fb0*/  FMNMX.FTZ R21, R43, R20, !PT ;  /* 0x000000142b157209 */ /* 0x000fe40007810000 */
[----:B------:R-:W-:Y:S01]  /*4fc0*/  ISETP.GT.AND P5, PT, R0, 0x30, PT ;  /* 0x000000300000780c */ /* 0x000fe20003fa4270 */
[----:B------:R-:W-:-:S01]  /*4fd0*/  FFMA.FTZ R9, R24, UR46, -R7 ;  /* 0x0000002e18097c23 */ /* 0x000fc20008010807 */
[----:B------:R-:W-:Y:S01]  /*4fe0*/  FSEL R47, R47, -INF , P6 ;  /* 0xff8000002f2f7808 */ /* 0x000fe20003000000 */
[----:B------:R-:W-:-:S01]  /*4ff0*/  FFMA.FTZ R8, R25, UR46, -R7 ;  /* 0x0000002e19087c23 */ /* 0x000fc20008010807 */
[----:B------:R-:W-:Y:S01]  /*5000*/  FMNMX.FTZ R24, R46, R21, !PT ;  /* 0x000000152e187209 */ /* 0x000fe20007810000 */
[----:B------:R-:W-:-:S01]  /*5010*/  FFMA.FTZ R10, R28, UR46, -R7 ;  /* 0x0000002e1c0a7c23 */ /* 0x000fc20008010807 */
        /* <DEDUP_REMOVED lines=9> */
[----:B------:R-:W-:Y:S01]  /*50b0*/  MUFU.EX2 R13, R33 ;  /* 0x00000021000d7308 */ /* 0x000fe20000000800 */
[----:B------:R-:W-:Y:S01]  /*50c0*/  FMNMX.FTZ R24, R50, R21, !PT ;  /* 0x0000001532187209 */ /* 0x000fe20007810000 */
[--C-:B------:R-:W-:Y:S01]  /*50d0*/  FFMA.FTZ R37, R37, UR46, -R7.reuse ;  /* 0x0000002e25257c23 */ /* 0x100fe20008010807 */
[----:B------:R-:W-:Y:S01]  /*50e0*/  ISETP.GT.AND P5, PT, R0, 0x39, PT ;  /* 0x000000390000780c */ /* 0x000fe20003fa4270 */
[--C-:B------:R-:W-:Y:S01]  /*50f0*/  FFMA.FTZ R20, R40, UR46, -R7.reuse ;  /* 0x0000002e28147c23 */ /* 0x100fe20008010807 */
[----:B------:R-:W-:Y:S01]  /*5100*/  FSEL R54, R54, -INF , P6 ;  /* 0xff80000036367808 */ /* 0x000fe20003000000 */
[--C-:B------:R-:W-:Y:S01]  /*5110*/  FFMA.FTZ R41, R41, UR46, -R7.reuse ;  /* 0x0000002e29297c23 */ /* 0x100fe20008010807 */
[----:B------:R-:W-:Y:S01]  /*5120*/  FMNMX.FTZ R25, R51, R24, !PT ;  /* 0x0000001833197209 */ /* 0x000fe20007810000 */
[----:B------:R-:W-:Y:S01]  /*5130*/  MUFU.EX2 R15, R37 ;  /* 0x00000025000f7308 */ /* 0x000fe20000000800 */
        /* <DEDUP_REMOVED lines=9> */
[--C-:B------:R-:W-:Y:S01]  /*51d0*/  FFMA.FTZ R53, R53, UR46, -R7.reuse ;  /* 0x0000002e35357c23 */ /* 0x100fe20008010807 */
[----:B------:R-:W-:Y:S01]  /*51e0*/  FMNMX.FTZ R25, R55, R28, !PT ;  /* 0x0000001c37197209 */ /* 0x000fe20007810000 */
[--C-:B------:R-:W-:Y:S01]  /*51f0*/  FFMA.FTZ R57, R57, UR46, -R7.reuse ;  /* 0x0000002e39397c23 */ /* 0x100fe20008010807 */
[----:B------:R-:W-:Y:S01]  /*5200*/  ISETP.GT.AND P5, PT, R0, 0x48, PT ;  /* 0x000000480000780c */ /* 0x000fe20003fa4270 */
[--C-:B------:R-:W-:Y:S01]  /*5210*/  FFMA.FTZ R44, R64, UR46, -R7.reuse ;  /* 0x0000002e402c7c23 */ /* 0x100fe20008010807 */
[----:B------:R-:W-:Y:S01]  /*5220*/  FSEL R59, R59, -INF , P6 ;  /* 0xff8000003b3b7808 */ /* 0x000fe20003000000 */
[----:B------:R-:W-:Y:S01]  /*5230*/  MUFU.EX2 R9, R9 ;  /* 0x0000000900097308 */ /* 0x000fe20000000800 */
[----:B------:R-:W-:Y:S01]  /*5240*/  FMNMX.FTZ R28, R58, R25, !PT ;  /* 0x000000193a1c7209 */ /* 0x000fe20007810000 */
[--C-:B------:R-:W-:Y:S01]  /*5250*/  FFMA.FTZ R81, R81, UR46, -R7.reuse ;  /* 0x0000002e51517c23 */ /* 0x100fe20008010807 */
[----:B------:R-:W-:Y:S01]  /*5260*/  ISETP.GT.AND P4, PT, R0, 0x49, PT ;  /* 0x000000490000780c */ /* 0x000fe20003f84270 */
[----:B------:R-:W-:Y:S01]  /*5270*/  FFMA.FTZ R64, R84, UR46, -R7 ;  /* 0x0000002e54407c23 */ /* 0x000fe20008010807 */
[----:B------:R-:W-:-:S02]  /*5280*/  FSEL R62, R62, -INF , P5 ;  /* 0xff8000003e3e7808 */ /* 0x000fc40002800000 */
        /* <DEDUP_REMOVED lines=11> */
[----:B------:R-:W-:Y:S01]  /*5340*/  FMNMX.FTZ R29, R63, R32, !PT ;  /* 0x000000203f1d7209 */ /* 0x000fe20007810000 */
[----:B------:R-:W-:Y:S01]  /*5350*/  IMAD.U32 R65, RZ, RZ, UR46 ;  /* 0x0000002eff417e24 */ /* 0x000fe2000f8e00ff */
[----:B------:R-:W-:-:S02]  /*5360*/  ISETP.GT.AND P4, PT, R0, 0x58, PT ;  /* 0x000000580000780c */ /* 0x000fc40003f84270 */
[----:B------:R-:W-:Y:S01]  /*5370*/  FSEL R67, R67, -INF , P5 ;  /* 0xff80000043437808 */ /* 0x000fe20002800000 */
[----:B------:R-:W-:Y:S01]  /*5380*/  MUFU.EX2 R10, R10 ;  /* 0x0000000a000a7308 */ /* 0x000fe20000000800 */
[----:B------:R-:W-:Y:S02]  /*5390*/  FMNMX.FTZ R32, R66, R29, !PT ;  /* 0x0000001d42207209 */ /* 0x000fe40007810000 */
[----:B------:R-:W-:Y:S02]  /*53a0*/  ISETP.GT.AND P6, PT, R0, 0x59, PT ;  /* 0x000000590000780c */ /* 0x000fe40003fc4270 */
[----:B------:R-:W-:Y:S02]  /*53b0*/  FSEL R70, R70, -INF , P4 ;  /* 0xff80000046467808 */ /* 0x000fe40002000000 */
[----:B------:R-:W-:Y:S01]  /*53c0*/  FMNMX.FTZ R33, R67, R32, !PT ;  /* 0x0000002043217209 */ /* 0x000fe20007810000 */
[----:B------:R0:W-:Y:S01]  /*53d0*/  MUFU.EX2 R29, R49 ;  /* 0x00000031001d7308 */ /* 0x0001e20000000800 */
[----:B------:R-:W-:Y:S01]  /*53e0*/  ISETP.GT.AND P5, PT, R0, 0x60, PT ;  /* 0x000000600000780c */ /* 0x000fe20003fa4270 */
[--C-:B------:R-:W-:Y:S01]  /*53f0*/  FFMA.FTZ R32, R52, UR46, -R7.reuse ;  /* 0x0000002e34207c23 */ /* 0x100fe20008010807 */
[----:B------:R-:W-:Y:S01]  /*5400*/  FSEL R71, R71, -INF , P6 ;  /* 0xff80000047477808 */ /* 0x000fe20003000000 */
[----:B------:R-:W-:Y:S01]  /*5410*/  FFMA.FTZ R52, R72, UR46, -R7 ;  /* 0x0000002e48347c23 */ /* 0x000fe20008010807 */
[----:B------:R-:W-:-:S02]  /*5420*/  FMNMX.FTZ R36, R70, R33, !PT ;  /* 0x0000002146247209 */ /* 0x000fc40007810000 */
[----:B------:R-:W-:Y:S01]  /*5430*/  ISETP.GT.AND P4, PT, R0, 0x61, PT ;  /* 0x000000610000780c */ /* 0x000fe20003f84270 */
[----:B------:R-:W-:Y:S01]  /*5440*/  MUFU.EX2 R11, R11 ;  /* 0x0000000b000b7308 */ /* 0x000fe20000000800 */
[----:B------:R-:W-:Y:S01]  /*5450*/  FSEL R74, R74, -INF , P5 ;  /* 0xff8000004a4a7808 */ /* 0x000fe20002800000 */
[----:B0-----:R-:W-:Y:S01]  /*5460*/  FFMA.FTZ R49, R69, UR46, -R7 ;  /* 0x0000002e45317c23 */ /* 0x001fe20008010807 */
[----:B------:R-:W-:Y:S02]  /*5470*/  FMNMX.FTZ R33, R71, R36, !PT ;  /* 0x0000002447217209 */ /* 0x000fe40007810000 */
[----:B------:R-:W-:Y:S02]  /*5480*/  ISETP.GT.AND P6, PT, R0, 0x68, PT ;  /* 0x000000680000780c */ /* 0x000fe40003fc4270 */
[----:B------:R-:W-:Y:S01]  /*5490*/  FSEL R75, R75, -INF , P4 ;  /* 0xff8000004b4b7808 */ /* 0x000fe20002000000 */
[----:B------:R-:W-:Y:S01]  /*54a0*/  MUFU.EX2 R12, R12 ;  /* 0x0000000c000c7308 */ /* 0x000fe20000000800 */
[----:B------:R-:W-:-:S02]  /*54b0*/  FMNMX.FTZ R36, R74, R33, !PT ;  /* 0x000000214a247209 */ /* 0x000fc40007810000 */
[----:B------:R-:W-:Y:S02]  /*54c0*/  ISETP.GT.AND P5, PT, R0, 0x69, PT ;  /* 0x000000690000780c */ /* 0x000fe40003fa4270 */
[----:B------:R-:W-:Y:S02]  /*54d0*/  FSEL R78, R78, -INF , P6 ;  /* 0xff8000004e4e7808 */ /* 0x000fe40003000000 */
[----:B------:R-:W-:Y:S01]  /*54e0*/  FMNMX.FTZ R37, R75, R36, !PT ;  /* 0x000000244b257209 */ /* 0x000fe20007810000 */
[----:B------:R-:W-:Y:S01]  /*54f0*/  MUFU.EX2 R14, R14 ;  /* 0x0000000e000e7308 */ /* 0x000fe20000000800 */
[----:B------:R-:W-:Y:S01]  /*5500*/  ISETP.GT.AND P4, PT, R0, 0x70, PT ;  /* 0x000000700000780c */ /* 0x000fe20003f84270 */
[--C-:B------:R-:W-:Y:S01]  /*5510*/  FFMA.FTZ R36, R56, UR46, -R7.reuse ;  /* 0x0000002e38247c23 */ /* 0x100fe20008010807 */
[----:B------:R-:W-:Y:S01]  /*5520*/  FSEL R79, R79, -INF , P5 ;  /* 0xff8000004f4f7808 */ /* 0x000fe20002800000 */
[----:B------:R-:W-:Y:S01]  /*5530*/  FFMA.FTZ R56, R76, UR46, -R7 ;  /* 0x0000002e4c387c23 */ /* 0x000fe20008010807 */
[----:B------:R-:W-:-:S02]  /*5540*/  FMNMX.FTZ R40, R78, R37, !PT ;  /* 0x000000254e287209 */ /* 0x000fc40007810000 */
[----:B------:R-:W-:Y:S01]  /*5550*/  ISETP.GT.AND P6, PT, R0, 0x71, PT ;  /* 0x000000710000780c */ /* 0x000fe20003fc4270 */
[----:B------:R-:W-:Y:S01]  /*5560*/  MUFU.EX2 R20, R20 ;  /* 0x0000001400147308 */ /* 0x000fe20000000800 */
[----:B------:R-:W-:Y:S02]  /*5570*/  FSEL R82, R82, -INF , P4 ;  /* 0xff80000052527808 */ /* 0x000fe40002000000 */
[----:B------:R-:W-:Y:S01]  /*5580*/  FMNMX.FTZ R37, R79, R40, !PT ;  /* 0x000000284f257209 */ /* 0x000fe20007810000 */
[----:B------:R-:W-:-:S01]  /*5590*/  FFMA.FTZ R40, R60, UR46, -R7 ;  /* 0x0000002e3c287c23 */ /* 0x000fc20008010807 */
[----:B------:R-:W-:Y:S01]  /*55a0*/  ISETP.GT.AND P5, PT, R0, 0x78, PT ;  /* 0x000000780000780c */ /* 0x000fe20003fa4270 */
[----:B------:R-:W-:-:S01]  /*55b0*/  FFMA.FTZ R60, R80, UR46, -R7 ;  /* 0x0000002e503c7c23 */ /* 0x000fc20008010807 */
[----:B------:R-:W-:Y:S01]  /*55c0*/  ISETP.GT.AND P4, PT, R0, 0x79, PT ;  /* 0x000000790000780c */ /* 0x000fe20003f84270 */
[----:B------:R-:W-:Y:S01]  /*55d0*/  MUFU.EX2 R24, R24 ;  /* 0x0000001800187308 */ /* 0x000fe20000000800 */
[----:B------:R-:W-:-:S02]  /*55e0*/  FSEL R83, R83, -INF , P6 ;  /* 0xff80000053537808 */ /* 0x000fc40003000000 */
[----:B------:R-:W-:Y:S02]  /*55f0*/  FMNMX.FTZ R0, R82, R37, !PT ;  /* 0x0000002552007209 */ /* 0x000fe40007810000 */
[----:B------:R-:W-:Y:S02]  /*5600*/  FSEL R86, R86, -INF , P5 ;  /* 0xff80000056567808 */ /* 0x000fe40002800000 */
[----:B------:R-:W-:Y:S01]  /*5610*/  FMNMX.FTZ R41, R83, R0, !PT ;  /* 0x0000000053297209 */ /* 0x000fe20007810000 */
[----:B------:R-:W-:Y:S01]  /*5620*/  MUFU.EX2 R28, R28 ;  /* 0x0000001c001c7308 */ /* 0x000fe20000000800 */
[----:B------:R-:W-:Y:S02]  /*5630*/  FSEL R87, R87, -INF , P4 ;  /* 0xff80000057577808 */ /* 0x000fe40002000000 */
[----:B------:R-:W-:Y:S01]  /*5640*/  FMNMX.FTZ R0, R86, R41, !PT ;  /* 0x0000002956007209 */ /* 0x000fe20007810000 */
[----:B------:R-:W-:-:S01]  /*5650*/  FFMA.FTZ R41, R61, UR46, -R7 ;  /* 0x0000002e3d297c23 */ /* 0x000fc20008010807 */
[----:B------:R-:W-:-:S02]  /*5660*/  FSEL R69, R2, RZ, P3 ;  /* 0x000000ff02457208 */ /* 0x000fc40001800000 */
[----:B------:R-:W-:Y:S01]  /*5670*/  FMNMX.FTZ R0, R87, R0, !PT ;  /* 0x0000000057007209 */ /* 0x000fe20007810000 */
[----:B------:R0:W-:Y:S02]  /*5680*/  MUFU.EX2 R33, R53 ;  /* 0x0000003500217308 */ /* 0x0001e40000000800 */
[----:B------:R-:W-:-:S02]  /*5690*/  FADD.FTZ R69, -R69, R6 ;  /* 0x0000000645457221 */ /* 0x000fc40000010100 */
[----:B------:R-:W1:Y:S04]  /*56a0*/  SHFL.BFLY PT, R61, R0, 0x2, 0x1f ;  /* 0x0c401f00003d7f89 */ /* 0x000e6800000e0000 */
[----:B------:R-:W-:Y:S01]  /*56b0*/  MUFU.EX2 R32, R32 ;  /* 0x0000002000207308 */ /* 0x000fe20000000800 */
[----:B0-----:R-:W-:-:S07]  /*56c0*/  FFMA.FTZ R53, R73, UR46, -R7 ;  /* 0x0000002e49357c23 */ /* 0x001fce0008010807 */
[----:B------:R-:W-:Y:S08]  /*56d0*/  MUFU.EX2 R36, R36 ;  /* 0x0000002400247308 */ /* 0x000ff00000000800 */
[----:B------:R0:W-:Y:S01]  /*56e0*/  MUFU.EX2 R37, R57 ;  /* 0x0000003900257308 */ /* 0x0001e20000000800 */
[----:B-1----:R-:W-:-:S07]  /*56f0*/  FMNMX.FTZ R61, R0, R61, !PT ;  /* 0x0000003d003d7209 */ /* 0x002fce0007810000 */
[----:B------:R-:W-:Y:S01]  /*5700*/  MUFU.EX2 R40, R40 ;  /* 0x0000002800287308 */ /* 0x000fe20000000800 */
[----:B------:R-:W1:Y:S01]  /*5710*/  SHFL.BFLY PT, R0, R61, 0x1, 0x1f ;  /* 0x0c201f003d007f89 */ /* 0x000e6200000e0000 */
[----:B0-----:R-:W-:-:S01]  /*5720*/  FFMA.FTZ R57, R77, UR46, -R7 ;  /* 0x0000002e4d397c23 */ /* 0x001fc20008010807 */
[----:B------:R-:W-:-:S05]  /*5730*/  FFMA.FTZ R7, R85, UR46, -R7 ;  /* 0x0000002e55077c23 */ /* 0x000fca0008010807 */
[----:B------:R-:W-:Y:S08]  /*5740*/  MUFU.EX2 R41, R41 ;  /* 0x0000002900297308 */ /* 0x000ff00000000800 */
[----:B------:R-:W-:Y:S08]  /*5750*/  MUFU.EX2 R44, R44 ;  /* 0x0000002c002c7308 */ /* 0x000ff00000000800 */
[----:B------:R-:W-:Y:S01]  /*5760*/  MUFU.EX2 R45, R45 ;  /* 0x0000002d002d7308 */ /* 0x000fe20000000800 */
[----:B-1----:R-:W-:-:S04]  /*5770*/  FMNMX.FTZ R0, R61, R0, !PT ;  /* 0x000000003d007209 */ /* 0x002fc80007810000 */
[C---:B------:R-:W-:Y:S01]  /*5780*/  FSETP.NEU.FTZ.AND P4, PT, R0.reuse, -INF , PT ;  /* 0xff8000000000780b */ /* 0x040fe20003f9d000 */
[----:B------:R-:W-:-:S02]  /*5790*/  FFMA.FTZ R65, R0, R65, -8 ;  /* 0xc100000000417423 */ /* 0x000fc40000010041 */
[----:B------:R-:W-:Y:S01]  /*57a0*/  MUFU.EX2 R48, R48 ;  /* 0x0000003000307308 */ /* 0x000fe20000000800 */
[----:B------:R-:W-:Y:S02]  /*57b0*/  FSEL R68, R0, RZ, P4 ;  /* 0x000000ff00447208 */ /* 0x000fe40002000000 */
[----:B------:R-:W-:-:S03]  /*57c0*/  FSEL R65, R65, RZ, P4 ;  /* 0x000000ff41417208 */ /* 0x000fc60002000000 */
[----:B------:R-:W-:Y:S02]  /*57d0*/  FADD.FTZ R68, -R68, R5 ;  /* 0x0000000544447221 */ /* 0x000fe40000010100 */
[----:B------:R-:W-:-:S01]  /*57e0*/  FFMA.FTZ R72, R54, UR46, -R65 ;  /* 0x0000002e36487c23 */ /* 0x000fc20008010841 */
[----:B------:R-:W-:Y:S01]  /*57f0*/  FMUL.FTZ R54, R69, UR46 ;  /* 0x0000002e45367c20 */ /* 0x000fe20008410000 */
[----:B------:R-:W-:-:S01]  /*5800*/  FFMA.FTZ R26, R26, UR46, -R65 ;  /* 0x0000002e1a1a7c23 */ /* 0x000fc20008010841 */
[----:B------:R-:W-:Y:S01]  /*5810*/  FMUL.FTZ R5, R68, UR46 ;  /* 0x0000002e44057c20 */ /* 0x000fe20008410000 */
        /* <DEDUP_REMOVED lines=24> */
[----:B------:R-:W-:-:S01]  /*59a0*/  FADD.FTZ R69, R8, R69 ;  /* 0x0000004508457221 */ /* 0x000fc20000010000 */
[----:B------:R-:W-:-:S02]  /*59b0*/  FFMA.FTZ R83, R83, UR46, -R65 ;  /* 0x0000002e53537c23 */ /* 0x000fc40008010841 */
        /* <DEDUP_REMOVED lines=28> */
[----:B------:R-:W-:Y:S01]  /*5b80*/  FFMA.FTZ R68, R70, UR46, -R65 ;  /* 0x0000002e46447c23 */ /* 0x000fe20008010841 */
[----:B------:R-:W-:-:S04]  /*5b90*/  FADD.FTZ R3, R29, R4 ;  /* 0x000000041d037221 */ /* 0x000fc80000010000 */
[----:B------:R-:W-:Y:S01]  /*5ba0*/  FADD.FTZ R4, R32, R3 ;  /* 0x0000000320047221 */ /* 0x000fe20000010000 */
[----:B------:R-:W0:Y:S01]  /*5bb0*/  MUFU.EX2 R46, R46 ;  /* 0x0000002e002e7308 */ /* 0x000e220000000800 */
[----:B--2---:R-:W-:-:S01]  /*5bc0*/  FADD.FTZ R70, R42, R69 ;  /* 0x000000452a467221 */ /* 0x004fc20000010000 */
[----:B------:R-:W-:Y:S01]  /*5bd0*/  FFMA.FTZ R69, R71, UR46, -R65 ;  /* 0x0000002e47457c23 */ /* 0x000fe20008010841 */
[----:B------:R-:W-:-:S04]  /*5be0*/  FADD.FTZ R3, R33, R4 ;  /* 0x0000000421037221 */ /* 0x000fc80000010000 */
[----:B------:R-:W-:Y:S01]  /*5bf0*/  FADD.FTZ R4, R36, R3 ;  /* 0x0000000324047221 */ /* 0x000fe20000010000 */
[----:B------:R-:W2:Y:S01]  /*5c00*/  MUFU.EX2 R47, R47 ;  /* 0x0000002f002f7308 */ /* 0x000ea20000000800 */
[----:B-1----:R-:W-:-:S02]  /*5c10*/  FADD.FTZ R73, R43, R70 ;  /* 0x000000462b497221 */ /* 0x002fc40000010000 */
[----:B------:R-:W-:-:S04]  /*5c20*/  FADD.FTZ R3, R37, R4 ;  /* 0x0000000425037221 */ /* 0x000fc80000010000 */
[----:B------:R-:W-:Y:S01]  /*5c30*/  FADD.FTZ R4, R40, R3 ;  /* 0x0000000328047221 */ /* 0x000fe20000010000 */
[----:B------:R-:W1:Y:S01]  /*5c40*/  MUFU.EX2 R50, R50 ;  /* 0x0000003200327308 */ /* 0x000e620000000800 */
[----:B0-----:R-:W-:-:S02]  /*5c50*/  FADD.FTZ R70, R46, R73 ;  /* 0x000000492e467221 */ /* 0x001fc40000010000 */
[----:B------:R-:W-:-:S04]  /*5c60*/  FADD.FTZ R3, R41, R4 ;  /* 0x0000000429037221 */ /* 0x000fc80000010000 */
[----:B------:R-:W-:Y:S01]  /*5c70*/  FADD.FTZ R4, R44, R3 ;  /* 0x000000032c047221 */ /* 0x000fe20000010000 */
[----:B------:R-:W0:Y:S01]  /*5c80*/  MUFU.EX2 R51, R51 ;  /* 0x0000003300337308 */ /* 0x000e220000000800 */
[----:B--2---:R-:W-:-:S01]  /*5c90*/  FADD.FTZ R71, R47, R70 ;  /* 0x000000462f477221 */ /* 0x004fc20000010000 */
[----:B------:R-:W-:Y:S01]  /*5ca0*/  FFMA.FTZ R70, R74, UR46, -R65 ;  /* 0x0000002e4a467c23 */ /* 0x000fe20008010841 */
[----:B------:R-:W-:-:S04]  /*5cb0*/  FADD.FTZ R3, R45, R4 ;  /* 0x000000042d037221 */ /* 0x000fc80000010000 */
[----:B------:R-:W-:Y:S01]  /*5cc0*/  FADD.FTZ R4, R48, R3 ;  /* 0x0000000330047221 */ /* 0x000fe20000010000 */
[----:B------:R1:W2:Y:S08]  /*5cd0*/  MUFU.EX2 R6, R72 ;  /* 0x0000004800067308 */ /* 0x0002b00000000800 */
[----:B------:R-:W3:Y:S01]  /*5ce0*/  MUFU.EX2 R55, R55 ;  /* 0x0000003700377308 */ /* 0x000ee20000000800 */
[----:B-1----:R-:W-:-:S01]  /*5cf0*/  FADD.FTZ R72, R50, R71 ;  /* 0x0000004732487221 */ /* 0x002fc20000010000 */
[----:B------:R-:W-:-:S03]  /*5d00*/  FFMA.FTZ R71, R75, UR46, -R65 ;  /* 0x0000002e4b477c23 */ /* 0x000fc60008010841 */
[----:B0-----:R-:W-:-:S03]  /*5d10*/  FADD.FTZ R73, R51, R72 ;  /* 0x0000004833497221 */ /* 0x001fc60000010000 */
[----:B------:R-:W0:Y:S01]  /*5d20*/  MUFU.EX2 R58, R58 ;  /* 0x0000003a003a7308 */ /* 0x000e220000000800 */
[----:B--2---:R-:W-:-:S07]  /*5d30*/  FADD.FTZ R72, R6, R73 ;  /* 0x0000004906487221 */ /* 0x004fce0000010000 */
[----:B------:R-:W1:Y:S01]  /*5d40*/  MUFU.EX2 R59, R59 ;  /* 0x0000003b003b7308 */ /* 0x000e620000000800 */
[----:B---3--:R-:W-:-:S01]  /*5d50*/  FADD.FTZ R73, R55, R72 ;  /* 0x0000004837497221 */ /* 0x008fc20000010000 */
[----:B------:R-:W-:-:S06]  /*5d60*/  FFMA.FTZ R72, R78, UR46, -R65 ;  /* 0x0000002e4e487c23 */ /* 0x000fcc0008010841 */
[----:B------:R-:W2:Y:S01]  /*5d70*/  MUFU.EX2 R62, R62 ;  /* 0x0000003e003e7308 */ /* 0x000ea20000000800 */
[----:B0-----:R-:W-:-:S01]  /*5d80*/  FADD.FTZ R74, R58, R73 ;  /* 0x000000493a4a7221 */ /* 0x001fc20000010000 */
[----:B------:R-:W-:Y:S01]  /*5d90*/  FFMA.FTZ R73, R79, UR46, -R65 ;  /* 0x0000002e4f497c23 */ /* 0x000fe20008010841 */
[----:B------:R-:W-:-:S05]  /*5da0*/  IMAD.U32 R79, RZ, RZ, UR21 ;  /* 0x00000015ff4f7e24 */ /* 0x000fca000f8e00ff */
        /* <DEDUP_REMOVED lines=8> */
[----:B-1----:R-:W-:-:S01]  /*5e30*/  FADD.FTZ R76, R66, R75 ;  /* 0x0000004b424c7221 */ /* 0x002fc20000010000 */
[----:B------:R-:W-:-:S06]  /*5e40*/  FFMA.FTZ R75, R86, UR46, -R65 ;  /* 0x0000002e564b7c23 */ /* 0x000fcc0008010841 */
        /* <DEDUP_REMOVED lines=11> */
[----:B------:R-:W-:-:S05]  /*5f00*/  @!P0 VIADD R3, R79, 0x19c40 ;  /* 0x00019c404f038836 */ /* 0x000fca0000000000 */
[----:B------:R-:W-:Y:S01]  /*5f10*/  @!P0 PRMT R3, RZ, 0x654, R3 ;  /* 0x00000654ff038816 */ /* 0x000fe20000000003 */
[----:B------:R-:W0:Y:S01]  /*5f20*/  MUFU.EX2 R71, R71 ;  /* 0x0000004700477308 */ /* 0x000e220000000800 */
[----:B-1----:R-:W-:-:S02]  /*5f30*/  FADD.FTZ R78, R70, R77 ;  /* 0x0000004d464e7221 */ /* 0x002fc40000010000 */
[----:B------:R1:W-:Y:S05]  /*5f40*/  @!P0 SYNCS.ARRIVE.TRANS64.RED.A1T0 RZ, [R3+URZ], RZ ;  /* 0x000000ff03ff89a7 */ /* 0x0003ea000810043f */
        /* <DEDUP_REMOVED lines=24> */
[----:B--2---:R-:W-:-:S03]  /*60d0*/  FADD.FTZ R4, R7, R4 ;  /* 0x0000000407047221 */ /* 0x004fc60000010000 */
[----:B-1----:R-:W-:Y:S01]  /*60e0*/  FADD.FTZ R3, R76, R3 ;  /* 0x000000034c037221 */ /* 0x002fe20000010000 */
[----:B------:R-:W-:Y:S06]  /*60f0*/  @!P1 BRA `(.L_x_1731) ;  /* 0x0000000000049947 */ /* 0x000fec0003800000 */
[----:B------:R-:W-:Y:S01]  /*6100*/  BPT.TRAP 0x1 ;  /* 0x000000040000795c */ /* 0x000fe20000300000 */
.L_x_1731:
        /* <DEDUP_REMOVED lines=8> */
[----:B------:R-:W-:Y:S01]  /*6190*/  UMOV UR19, UR48 ;  /* 0x0000003000137c82 */ /* 0x000fe20008000000 */
[----:B------:R-:W-:Y:S01]  /*61a0*/  F2FP.SATFINITE.E4M3.F32.PACK_AB_MERGE_C R14, R15, R14, RZ ;  /* 0x0000000e0f0e723e */ /* 0x000fe200048070ff */
[----:B------:R-:W-:Y:S01]  /*61b0*/  UMOV UR20, UR36 ;  /* 0x0000002400147c82 */ /* 0x000fe20008000000 */
[----:B------:R-:W-:Y:S01]  /*61c0*/  F2FP.SATFINITE.E4M3.F32.PACK_AB_MERGE_C R38, R39, R38, RZ ;  /* 0x000000262726723e */ /* 0x000fe200048070ff */
[-C--:B------:R-:W-:Y:S01]  /*61d0*/  FMUL.FTZ R90, R90, R5.reuse ;  /* 0x000000055a5a7220 */ /* 0x080fe20000410000 */
[----:B------:R-:W-:Y:S01]  /*61e0*/  F2FP.SATFINITE.E4M3.F32.PACK_AB_MERGE_C R24, R25, R24, RZ ;  /* 0x000000181918723e */ /* 0x000fe200048070ff */
[-C--:B------:R-:W-:Y:S01]  /*61f0*/  FMUL.FTZ R91, R91, R5.reuse ;  /* 0x000000055b5b7220 */ /* 0x080fe20000410000 */
        /* <DEDUP_REMOVED lines=76> */
.L_x_1722:
[----:B------:R-:W-:-:S06]  /*66c0*/  UISETP.GE.AND UP0, UPT, UR18, UR52, UPT ;  /* 0x000000341200728c */ /* 0x000fcc000bf06270 */
[----:B------:R-:W-:-:S13]  /*66d0*/  PLOP3.LUT P2, PT, PT, PT, UP0, 0x80, 0x0 ;  /* 0x000000000000781c */ /* 0x000fda0003f4f008 */
[----:B------:R-:W-:Y:S05]  /*66e0*/  @!P2 BRA `(.L_x_1733) ;  /* 0x0000001800eca947 */ /* 0x000fea0003800000 */
[----:B------:R-:W-:Y:S01]  /*66f0*/  IMAD.MOV.U32 R5, RZ, RZ, R0 ;  /* 0x000000ffff057224 */ /* 0x000fe200078e0000 */
[----:B------:R-:W-:Y:S01]  /*6700*/  UMOV UR17, UR48 ;  /* 0x0000003000117c82 */ /* 0x000fe20008000000 */
[----:B------:R-:W-:Y:S01]  /*6710*/  IMAD.MOV.U32 R6, RZ, RZ, R2 ;  /* 0x000000ffff067224 */ /* 0x000fe200078e0002 */
[----:B------:R-:W-:-:S06]  /*6720*/  UMOV UR19, UR36 ;  /* 0x0000002400137c82 */ /* 0x000fcc0008000000 */
.L_x_1743:
[----:B------:R-:W-:-:S04]  /*6730*/  UIADD3 UR36, UR19, 0x1, URZ ;  /* 0x0000000113247890 */ /* 0x000fc8000fffe03f */
[----:B------:R-:W-:-:S04]  /*6740*/  UISETP.NE.AND UP0, UPT, UR36, 0x2, UPT ;  /* 0x000000022400788c */ /* 0x000fc8000bf05270 */
[----:B------:R-:W-:Y:S02]  /*6750*/  USEL UR48, URZ, 0x1, UP0 ;  /* 0x000000013f307887 */ /* 0x000fe40008000000 */
[----:B------:R-:W-:Y:S02]  /*6760*/  USEL UR36, UR36, URZ, UP0 ;  /* 0x0000003f24247287 */ /* 0x000fe40008000000 */
[----:B------:R-:W-:Y:S01]  /*6770*/  ULOP3.LUT UR48, UR17, UR48, URZ, 0x3c, !UPT ;  /* 0x0000003011307292 */ /* 0x000fe2000f8e3c3f */
[----:B------:R-:W-:Y:S11]  /*6780*/  @!P1 BRA `(.L_x_1734) ;  /* 0x0000000000049947 */ /* 0x000ff60003800000 */
[----:B------:R-:W-:Y:S01]  /*6790*/  BPT.TRAP 0x1 ;  /* 0x000000040000795c */ /* 0x000fe20000300000 */
.L_x_1734:
[----:B------:R-:W-:Y:S01]  /*67a0*/  ULEA UR6, UR36, UR51, 0x3 ;  /* 0x0000003324067291 */ /* 0x000fe2000f8e183f */
[----:B------:R-:W-:-:S05]  /*67b0*/  IMAD.U32 R0, RZ, RZ, UR48 ;  /* 0x00000030ff007e24 */ /* 0x000fca000f8e00ff */
[----:B------:R-:W-:-:S04]  /*67c0*/  SHF.L.U32 R0, R0, 0x1f, RZ ;  /* 0x0000001f00007819 */ /* 0x000fc800000006ff */
[----:B------:R0:W1:Y:S01]  /*67d0*/  SYNCS.PHASECHK.TRANS64.TRYWAIT P2, [UR6+0x19c30], R0 ;  /* 0x019c3000ff0075a7 */ /* 0x0000620008040146 */
[----:B------:R-:W-:Y:S05]  /*67e0*/  @!P1 BRA `(.L_x_1735) ;  /* 0x0000000000049947 */ /* 0x000fea0003800000 */
[----:B------:R-:W-:Y:S01]  /*67f0*/  BPT.TRAP 0x1 ;  /* 0x000000040000795c */ /* 0x000fe20000300000 */
.L_x_1735:
[----:B-1----:R-:W-:Y:S05]  /*6800*/  @P2 BRA `(.L_x_1736) ;  /* 0x0000000000082947 */ /* 0x002fea0003800000 */
[----:B------:R-:W1:Y:S02]  /*6810*/  SYNCS.PHASECHK.TRANS64.TRYWAIT P2, [UR6+0x19c30], R0 ;  /* 0x019c3000ff0075a7 */ /* 0x000e640008040146 */
[----:B-1----:R-:W-:Y:S05]  /*6820*/  @!P2 BRA `(.L_x_1737) ;  /* 0x000000b80014a947 */ /* 0x002fea0003800000 */
.L_x_1736:
        /* <DEDUP_REMOVED lines=17> */
.L_x_1738:
[----:B------:R-:W-:Y:S01]  /*6940*/  ULEA UR11, UR19, UR51, 0x3 ;  /* 0x00000033130b7291 */ /* 0x000fe2000f8e183f */
[----:B01----:R-:W-:-:S05]  /*6950*/  IMAD.U32 R0, RZ, RZ, UR17 ;  /* 0x00000011ff007e24 */ /* 0x003fca000f8e00ff */
[----:B------:R-:W-:-:S04]  /*6960*/  SHF.L.U32 R0, R0, 0x1f, RZ ;  /* 0x0000001f00007819 */ /* 0x000fc800000006ff */
[----:B------:R0:W1:Y:S01]  /*6970*/  SYNCS.PHASECHK.TRANS64.TRYWAIT P2, [UR11+0x19c50], R0 ;  /* 0x019c5000ff0075a7 */ /* 0x000062000804014b */
[----:B------:R-:W-:Y:S05]  /*6980*/  @!P1 BRA `(.L_x_1739) ;  /* 0x0000000000049947 */ /* 0x000fea0003800000 */
[----:B------:R-:W-:Y:S01]  /*6990*/  BPT.TRAP 0x1 ;  /* 0x000000040000795c */ /* 0x000fe20000300000 */
.L_x_1739:
[----:B-1----:R-:W-:Y:S05]  /*69a0*/  @P2 BRA `(.L_x_1740) ;  /* 0x0000000000082947 */ /* 0x002fea0003800000 */
[----:B------:R-:W1:Y:S02]  /*69b0*/  SYNCS.PHASECHK.TRANS64.TRYWAIT P2, [UR11+0x19c50], R0 ;  /* 0x019c5000ff0075a7 */ /* 0x000e64000804014b */
[----:B-1----:R-:W-:Y:S05]  /*69c0*/  @!P2 BRA `(.L_x_1741) ;  /* 0x000000b400c4a947 */ /* 0x002fea0003800000 */
.L_x_1740:
[----:B------:R-:W-:Y:S01]  /*69d0*/  UIADD3 UR6, UR51, 0x3000, URZ ;  /* 0x0000300033067890 */ /* 0x000fe2000fffe03f */
[----:B------:R-:W-:Y:S01]  /*69e0*/  WARPGROUP.ARRIVE ;  /* 0x00000000000079c5 */ /* 0x000fe20000000000 */
[----:B------:R-:W-:Y:S01]  /*69f0*/  UMOV UR7, 0x40000040 ;  /* 0x4000004000077882 */ /* 0x000fe20000000000 */
[----:B01----:R-:W-:Y:S01]  /*6a00*/  FMNMX.FTZ R0, R24, R6, !PT ;  /* 0x0000000618007209 */ /* 0x003fe20007810000 */
[----:B------:R-:W-:-:S03]  /*6a10*/  USHF.R.U32.HI UR6, URZ, 0x4, UR6 ;  /* 0x000000043f067899 */ /* 0x000fc60008011606 */
[----:B------:R-:W-:Y:S01]  /*6a20*/  FMNMX.FTZ R7, R25, R0, !PT ;  /* 0x0000000019077209 */ /* 0x000fe20007810000 */
[----:B------:R-:W-:Y:S01]  /*6a30*/  ULOP3.LUT UR6, UR6, 0x3fff, URZ, 0xc0, !UPT ;  /* 0x00003fff06067892 */ /* 0x000fe2000f8ec03f */
[----:B------:R-:W-:-:S03]  /*6a40*/  FMNMX.FTZ R0, R26, R5, !PT ;  /* 0x000000051a007209 */ /* 0x000fc60007810000 */
[----:B------:R-:W-:Y:S01]  /*6a50*/  ULOP3.LUT UR6, UR6, 0x10000, URZ, 0xfc, !UPT ;  /* 0x0001000006067892 */ /* 0x000fe2000f8efc3f */
[----:B------:R-:W-:Y:S02]  /*6a60*/  FMNMX.FTZ R9, R27, R0, !PT ;  /* 0x000000001b097209 */ /* 0x000fe40007810000 */
        /* <DEDUP_REMOVED lines=64> */
[----:B------:R-:W-:Y:S01]  /*6e70*/  FMNMX.FTZ R8, R87, R8, !PT ;  /* 0x0000000857087209 */ /* 0x000fe20007810000 */
[----:B------:R-:W-:Y:S02]  /*6e80*/  WARPGROUP.DEPBAR.LE gsb0, 0x0 ;  /* 0x00008000000079c5 */ /* 0x000fe40000010000 */
[----:B------:R-:W-:Y:S01]  /*6e90*/  WARPGROUP.ARRIVE ;  /* 0x00000000000079c5 */ /* 0x000fe20000000000 */
[----:B------:R-:W0:Y:S04]  /*6ea0*/  SHFL.BFLY PT, R0, R9, 0x2, 0x1f ;  /* 0x0c401f0009007f89 */ /* 0x000e2800000e0000 */
[----:B------:R-:W1:Y:S01]  /*6eb0*/  SHFL.BFLY PT, R11, R8, 0x2, 0x1f ;  /* 0x0c401f00080b7f89 */ /* 0x000e6200000e0000 */
[----:B------:R-:W-:Y:S01]  /*6ec0*/  QGMMA.64x96x32.F32.E4M3.E4M3 R88, R144, gdesc[UR4], R88, gsb0 ;  /* 0x0160000490587df3 */ /* 0x000fe20008000858 */
[----:B------:R-:W-:Y:S01]  /*6ed0*/  UIADD3 UR6, UR10, 0x4, URZ ;  /* 0x000000040a067890 */ /* 0x000fe2000fffe03f */
[----:B------:R-:W-:Y:S01]  /*6ee0*/  UMOV UR7, 0x40000040 ;  /* 0x4000004000077882 */ /* 0x000fe20000000000 */
[----:B0-----:R-:W-:Y:S01]  /*6ef0*/  FMNMX.FTZ R7, R9, R0, !PT ;  /* 0x0000000009077209 */ /* 0x001fe20007810000 */
[----:B------:R-:W-:Y:S01]  /*6f00*/  IMAD.U32 R9, RZ, RZ, UR46 ;  /* 0x0000002eff097e24 */ /* 0x000fe2000f8e00ff */
[----:B-1----:R-:W-:-:S03]  /*6f10*/  FMNMX.FTZ R11, R8, R11, !PT ;  /* 0x0000000b080b7209 */ /* 0x002fc60007810000 */
[----:B------:R-:W0:Y:S04]  /*6f20*/  SHFL.BFLY PT, R2, R7, 0x1, 0x1f ;  /* 0x0c201f0007027f89 */ /* 0x000e2800000e0000 */
[----:B------:R-:W1:Y:S01]  /*6f30*/  SHFL.BFLY PT, R0, R11, 0x1, 0x1f ;  /* 0x0c201f000b007f89 */ /* 0x000e6200000e0000 */
[----:B0-----:R-:W-:Y:S02]  /*6f40*/  FMNMX.FTZ R2, R7, R2, !PT ;  /* 0x0000000207027209 */ /* 0x001fe40007810000 */
[----:B-1----:R-:W-:-:S03]  /*6f50*/  FMNMX.FTZ R0, R11, R0, !PT ;  /* 0x000000000b007209 */ /* 0x002fc60007810000 */
[C---:B------:R-:W-:Y:S01]  /*6f60*/  FFMA.FTZ R7, R2.reuse, R9, -8 ;  /* 0xc100000002077423 */ /* 0x040fe20000010009 */
[----:B------:R-:W-:-:S03]  /*6f70*/  FADD.FTZ R6, -R2, R6 ;  /* 0x0000000602067221 */ /* 0x000fc60000010100 */
[--C-:B------:R-:W-:Y:S01]  /*6f80*/  FFMA.FTZ R9, R25, UR46, -R7.reuse ;  /* 0x0000002e19097c23 */ /* 0x100fe20008010807 */
[----:B------:R-:W-:-:S01]  /*6f90*/  FFMA.FTZ R25, R45, UR46, -R7 ;  /* 0x0000002e2d197c23 */ /* 0x000fc20008010807 */
[----:B------:R-:W-:Y:S01]  /*6fa0*/  FFMA.FTZ R45, R65, UR46, -R7 ;  /* 0x0000002e412d7c23 */ /* 0x000fe20008010807 */
[----:B------:R-:W-:Y:S02]  /*6fb0*/  IMAD.U32 R65, RZ, RZ, UR46 ;  /* 0x0000002eff417e24 */ /* 0x000fe4000f8e00ff */
[----:B------:R-:W-:Y:S01]  /*6fc0*/  FMUL.FTZ R12, R6, UR46 ;  /* 0x0000002e060c7c20 */ /* 0x000fe20008410000 */
[----:B------:R-:W-:-:S01]  /*6fd0*/  FADD.FTZ R6, -R0, R5 ;  /* 0x0000000500067221 */ /* 0x000fc20000010100 */
[----:B------:R-:W-:Y:S01]  /*6fe0*/  FFMA.FTZ R11, R29, UR46, -R7 ;  /* 0x0000002e1d0b7c23 */ /* 0x000fe20008010807 */
[----:B------:R-:W-:-:S01]  /*6ff0*/  FFMA.FTZ R65, R0, R65, -8 ;  /* 0xc100000000417423 */ /* 0x000fc20000010041 */
[--C-:B------:R-:W-:Y:S01]  /*7000*/  FFMA.FTZ R29, R49, UR46, -R7.reuse ;  /* 0x0000002e311d7c23 */ /* 0x100fe20008010807 */
[----:B------:R-:W-:-:S01]  /*7010*/  FFMA.FTZ R8, R24, UR46, -R7 ;  /* 0x0000002e18087c23 */ /* 0x000fc20008010807 */
[----:B------:R-:W-:Y:S01]  /*7020*/  FFMA.FTZ R49, R69, UR46, -R7 ;  /* 0x0000002e45317c23 */ /* 0x000fe20008010807 */
[----:B------:R-:W-:Y:S01]  /*7030*/  FMUL.FTZ R6, R6, UR46 ;  /* 0x0000002e06067c20 */ /* 0x000fe20008410000 */
[--C-:B------:R-:W-:Y:S01]  /*7040*/  FFMA.FTZ R69, R26, UR46, -R65.reuse ;  /* 0x0000002e1a457c23 */ /* 0x100fe20008010841 */
[----:B------:R-:W-:-:S01]  /*7050*/  FFMA.FTZ R26, R27, UR46, -R65 ;  /* 0x0000002e1b1a7c23 */ /* 0x000fc20008010841 */
[----:B------:R0:W-:Y:S01]  /*7060*/  MUFU.EX2 R5, R12 ;  /* 0x0000000c00057308 */ /* 0x0001e20000000800 */
[----:B------:R-:W-:-:S01]  /*7070*/  FFMA.FTZ R27, R30, UR46, -R65 ;  /* 0x0000002e1e1b7c23 */ /* 0x000fc20008010841 */
[----:B------:R-:W-:Y:S01]  /*7080*/  FFMA.FTZ R10, R28, UR46, -R7 ;  /* 0x0000002e1c0a7c23 */ /* 0x000fe20008010807 */
[----:B------:R-:W-:-:S01]  /*7090*/  FFMA.FTZ R30, R31, UR46, -R65 ;  /* 0x0000002e1f1e7c23 */ /* 0x000fc20008010841 */
[--C-:B------:R-:W-:Y:S01]  /*70a0*/  FFMA.FTZ R31, R34, UR46, -R65.reuse ;  /* 0x0000002e221f7c23 */ /* 0x100fe20008010841 */
[----:B------:R-:W-:-:S01]  /*70b0*/  FFMA.FTZ R34, R35, UR46, -R65 ;  /* 0x0000002e23227c23 */ /* 0x000fc20008010841 */
[--C-:B------:R-:W-:Y:S01]  /*70c0*/  FFMA.FTZ R13, R33, UR46, -R7.reuse ;  /* 0x0000002e210d7c23 */ /* 0x100fe20008010807 */
[----:B------:R-:W-:-:S01]  /*70d0*/  FFMA.FTZ R33, R53, UR46, -R7 ;  /* 0x0000002e35217c23 */ /* 0x000fc20008010807 */
[----:B------:R-:W1:Y:S01]  /*70e0*/  MUFU.EX2 R8, R8 ;  /* 0x0000000800087308 */ /* 0x000e620000000800 */
[----:B0-----:R-:W-:-:S01]  /*70f0*/  FFMA.FTZ R12, R32, UR46, -R7 ;  /* 0x0000002e200c7c23 */ /* 0x001fc20008010807 */
[----:B------:R-:W-:Y:S01]  /*7100*/  FFMA.FTZ R35, R38, UR46, -R65 ;  /* 0x0000002e26237c23 */ /* 0x000fe20008010841 */
        /* <DEDUP_REMOVED lines=14> */
[----:B-1----:R-:W-:-:S01]  /*71f0*/  FFMA.FTZ R4, R5, R4, R8 ;  /* 0x0000000405047223 */ /* 0x002fc20000010008 */
[----:B------:R-:W-:Y:S01]  /*7200*/  FFMA.FTZ R20, R40, UR46, -R7 ;  /* 0x0000002e28147c23 */ /* 0x000fe20008010807 */
[----:B------:R-:W-:-:S01]  /*7210*/  FFMA.FTZ R51, R54, UR46, -R65 ;  /* 0x0000002e36337c23 */ /* 0x000fc20008010841 */
[--C-:B------:R-:W-:Y:S01]  /*7220*/  FFMA.FTZ R54, R55, UR46, -R65.reuse ;  /* 0x0000002e37367c23 */ /* 0x100fe20008010841 */
[----:B------:R-:W-:-:S01]  /*7230*/  FFMA.FTZ R55, R58, UR46, -R65 ;  /* 0x0000002e3a377c23 */ /* 0x000fc20008010841 */
[----:B------:R-:W-:Y:S01]  /*7240*/  FFMA.FTZ R58, R59, UR46, -R65 ;  /* 0x0000002e3b3a7c23 */ /* 0x000fe20008010841 */
[----:B------:R-:W-:-:S01]  /*7250*/  FFMA.FTZ R21, R41, UR46, -R7 ;  /* 0x0000002e29157c23 */ /* 0x000fc20008010807 */
[----:B------:R-:W1:Y:S01]  /*7260*/  MUFU.EX2 R9, R9 ;  /* 0x0000000900097308 */ /* 0x000e620000000800 */
[----:B------:R-:W-:-:S01]  /*7270*/  FFMA.FTZ R59, R62, UR46, -R65 ;  /* 0x0000002e3e3b7c23 */ /* 0x000fc20008010841 */
[--C-:B------:R-:W-:Y:S01]  /*7280*/  FFMA.FTZ R62, R63, UR46, -R65.reuse ;  /* 0x0000002e3f3e7c23 */ /* 0x100fe20008010841 */
[----:B------:R-:W-:-:S01]  /*7290*/  FFMA.FTZ R63, R66, UR46, -R65 ;  /* 0x0000002e423f7c23 */ /* 0x000fc20008010841 */
[--C-:B------:R-:W-:Y:S01]  /*72a0*/  FFMA.FTZ R24, R44, UR46, -R7.reuse ;  /* 0x0000002e2c187c23 */ /* 0x100fe20008010807 */
[----:B------:R-:W-:-:S01]  /*72b0*/  FFMA.FTZ R32, R52, UR46, -R7 ;  /* 0x0000002e34207c23 */ /* 0x000fc20008010807 */
[----:B------:R-:W-:Y:S01]  /*72c0*/  FFMA.FTZ R36, R56, UR46, -R7 ;  /* 0x0000002e38247c23 */ /* 0x000fe20008010807 */
[----:B------:R-:W-:-:S02]  /*72d0*/  WARPGROUP.DEPBAR.LE gsb0, 0x0 ;  /* 0x00008000000079c5 */ /* 0x000fc40000010000 */
[----:B------:R-:W-:Y:S01]  /*72e0*/  WARPGROUP.ARRIVE ;  /* 0x00000000000079c5 */ /* 0x000fe20000000000 */
[----:B------:R-:W2:Y:S01]  /*72f0*/  MUFU.EX2 R26, R26 ;  /* 0x0000001a001a7308 */ /* 0x000ea20000000800 */
[----:B0-----:R-:W-:-:S01]  /*7300*/  FFMA.FTZ R3, R6, R3, R69 ;  /* 0x0000000306037223 */ /* 0x001fc20000010045 */
[--C-:B------:R-:W-:Y:S01]  /*7310*/  FFMA.FTZ R37, R57, UR46, -R7.reuse ;  /* 0x0000002e39257c23 */ /* 0x100fe20008010807 */
[----:B------:R-:W-:-:S01]  /*7320*/  FFMA.FTZ R52, R72, UR46, -R7 ;  /* 0x0000002e48347c23 */ /* 0x000fc20008010807 */
[--C-:B------:R-:W-:Y:S01]  /*7330*/  FFMA.FTZ R40, R60, UR46, -R7.reuse ;  /* 0x0000002e3c287c23 */ /* 0x100fe20008010807 */
[----:B------:R-:W-:Y:S01]  /*7340*/  QGMMA.64x96x32.F32.E4M3.E4M3 R88, R140, gdesc[UR4], R88, gsb0 ;  /* 0x016000048c587df3 */ /* 0x000fe20008000858 */
[----:B------:R-:W-:Y:S01]  /*7350*/  UIADD3 UR6, UR10, 0x6, URZ ;  /* 0x000000060a067890 */ /* 0x000fe2000fffe03f */
[----:B-1----:R-:W-:Y:S01]  /*7360*/  FADD.FTZ R73, R9, R4 ;  /* 0x0000000409497221 */ /* 0x002fe20000010000 */
[----:B------:R-:W0:Y:S01]  /*7370*/  MUFU.EX2 R27, R27 ;  /* 0x0000001b001b7308 */ /* 0x000e220000000800 */
[----:B------:R-:W-:Y:S01]  /*7380*/  UMOV UR7, 0x40000040 ;  /* 0x4000004000077882 */ /* 0x000fe20000000000 */
[--C-:B------:R-:W-:Y:S01]  /*7390*/  FFMA.FTZ R41, R61, UR46, -R7.reuse ;  /* 0x0000002e3d297c23 */ /* 0x100fe20008010807 */
[----:B------:R-:W-:-:S01]  /*73a0*/  FFMA.FTZ R44, R64, UR46, -R7 ;  /* 0x0000002e402c7c23 */ /* 0x000fc20008010807 */
[--C-:B------:R-:W-:Y:S01]  /*73b0*/  FFMA.FTZ R56, R76, UR46, -R7.reuse ;  /* 0x0000002e4c387c23 */ /* 0x100fe20008010807 */
[----:B------:R-:W-:-:S01]  /*73c0*/  FFMA.FTZ R57, R77, UR46, -R7 ;  /* 0x0000002e4d397c23 */ /* 0x000fc20008010807 */
[--C-:B------:R-:W-:Y:S01]  /*73d0*/  FFMA.FTZ R60, R80, UR46, -R7.reuse ;  /* 0x0000002e503c7c23 */ /* 0x100fe20008010807 */
[----:B------:R-:W-:-:S01]  /*73e0*/  FFMA.FTZ R61, R81, UR46, -R7 ;  /* 0x0000002e513d7c23 */ /* 0x000fc20008010807 */
[----:B------:R-:W1:Y:S01]  /*73f0*/  MUFU.EX2 R10, R10 ;  /* 0x0000000a000a7308 */ /* 0x000e620000000800 */
[----:B--2---:R-:W-:-:S01]  /*7400*/  FADD.FTZ R4, R26, R3 ;  /* 0x000000031a047221 */ /* 0x004fc20000010000 */
[----:B------:R-:W-:Y:S01]  /*7410*/  FFMA.FTZ R83, R83, UR46, -R65 ;  /* 0x0000002e53537c23 */ /* 0x000fe20008010841 */
[----:B------:R-:W-:-:S01]  /*7420*/  FFMA.FTZ R64, R84, UR46, -R7 ;  /* 0x0000002e54407c23 */ /* 0x000fc20008010807 */
[----:B------:R-:W-:-:S04]  /*7430*/  FFMA.FTZ R7, R85, UR46, -R7 ;  /* 0x0000002e55077c23 */ /* 0x000fc80008010807 */
        /* <DEDUP_REMOVED lines=16> */
[--C-:B------:R-:W-:Y:S01]  /*7540*/  FFMA.FTZ R66, R67, UR46, -R65.reuse ;  /* 0x0000002e43427c23 */ /* 0x100fe20008010841 */
[----:B------:R-:W-:-:S05]  /*7550*/  FFMA.FTZ R67, R70, UR46, -R65 ;  /* 0x0000002e46437c23 */ /* 0x000fca0008010841 */
        /* <DEDUP_REMOVED lines=9> */
[----:B------:R-:W-:-:S04]  /*75f0*/  WARPGROUP.ARRIVE ;  /* 0x00000000000079c5 */ /* 0x000fc80000000000 */
[----:B------:R-:W2:Y:S01]  /*7600*/  MUFU.EX2 R42, R42 ;  /* 0x0000002a002a7308 */ /* 0x000ea20000000800 */
[----:B0-----:R-:W-:-:S01]  /*7610*/  FADD.FTZ R3, R39, R4 ;  /* 0x0000000427037221 */ /* 0x001fc20000010000 */
[----:B------:R-:W-:Y:S06]  /*7620*/  QGMMA.64x96x32.F32.E4M3.E4M3 R88, R136, gdesc[UR4], R88, gsb0 ;  /* 0x0160000488587df3 */ /* 0x000fec0008000858 */
        /* <DEDUP_REMOVED lines=31> */
[----:B------:R-:W-:-:S06]  /*7820*/  WARPGROUP.DEPBAR.LE gsb0, 0x0 ;  /* 0x00008000000079c5 */ /* 0x000fcc0000010000 */
        /* <DEDUP_REMOVED lines=32> */
[----:B-1----:R-:W-:-:S01]  /*7a30*/  FADD.FTZ R3, R67, R4 ;  /* 0x0000000443037221 */ /* 0x002fc20000010000 */
[----:B------:R-:W-:-:S06]  /*7a40*/  IMAD.U32 R4, RZ, RZ, UR36 ;  /* 0x00000024ff047e24 */ /* 0x000fcc000f8e00ff */
[----:B------:R-:W1:Y:S01]  /*7a50*/  MUFU.EX2 R68, R68 ;  /* 0x0000004400447308 */ /* 0x000e620000000800 */
[----:B--2---:R-:W-:-:S07]  /*7a60*/  FADD.FTZ R78, R48, R77 ;  /* 0x0000004d304e7221 */ /* 0x004fce0000010000 */
[----:B------:R-:W2:Y:S01]  /*7a70*/  MUFU.EX2 R52, R52 ;  /* 0x0000003400347308 */ /* 0x000ea20000000800 */
[----:B0-----:R-:W-:-:S07]  /*7a80*/  FADD.FTZ R77, R49, R78 ;  /* 0x0000004e314d7221 */ /* 0x001fce0000010000 */
[----:B------:R-:W0:Y:S01]  /*7a90*/  MUFU.EX2 R70, R70 ;  /* 0x0000004600467308 */ /* 0x000e220000000800 */
[----:B-1----:R-:W-:-:S01]  /*7aa0*/  FADD.FTZ R79, R68, R3 ;  /* 0x00000003444f7221 */ /* 0x002fc20000010000 */
[----:B------:R-:W-:-:S05]  /*7ab0*/  @!P0 LEA R3, R4, UR51, 0x3 ;  /* 0x0000003304038c11 */ /* 0x000fca000f8e18ff */
[----:B------:R-:W-:Y:S01]  /*7ac0*/  @!P0 VIADD R3, R3, 0x19c40 ;  /* 0x00019c4003038836 */ /* 0x000fe20000000000 */
[----:B------:R-:W1:Y:S01]  /*7ad0*/  MUFU.EX2 R53, R53 ;  /* 0x0000003500357308 */ /* 0x000e620000000800 */
[----:B--2---:R-:W-:-:S03]  /*7ae0*/  FADD.FTZ R4, R52, R77 ;  /* 0x0000004d34047221 */ /* 0x004fc60000010000 */
[----:B------:R-:W-:-:S04]  /*7af0*/  @!P0 PRMT R3, RZ, 0x654, R3 ;  /* 0x00000654ff038816 */ /* 0x000fc80000000003 */
[----:B------:R-:W2:Y:S01]  /*7b00*/  MUFU.EX2 R71, R71 ;  /* 0x0000004700477308 */ /* 0x000ea20000000800 */
[----:B0-----:R-:W-:-:S01]  /*7b10*/  FADD.FTZ R78, R70, R79 ;  /* 0x0000004f464e7221 */ /* 0x001fc20000010000 */
[----:B------:R0:W-:Y:S06]  /*7b20*/  @!P0 SYNCS.ARRIVE.TRANS64.RED.A1T0 RZ, [R3+URZ], RZ ;  /* 0x000000ff03ff89a7 */ /* 0x0001ec000810043f */
        /* <DEDUP_REMOVED lines=28> */
.L_x_1742:
        /* <DEDUP_REMOVED lines=91> */
.L_x_1733:
[----:B------:R-:W-:Y:S06]  /*82a0*/  BAR.ARV 0x8, 0x200 ;  /* 0x0208000000007b1d */ /* 0x000fec0000002000 */
[----:B------:R-:W-:Y:S05]  /*82b0*/  @!P1 BRA `(.L_x_1744) ;  /* 0x0000000000049947 */ /* 0x000fea0003800000 */
[----:B------:R-:W-:Y:S01]  /*82c0*/  BPT.TRAP 0x1 ;  /* 0x000000040000795c */ /* 0x000fe20000300000 */
.L_x_1744:
[----:B------:R-:W-:Y:S01]  /*82d0*/  ULEA UR5, UR36, UR51, 0x3 ;  /* 0x0000003324057291 */ /* 0x000fe2000f8e183f */
[----:B------:R-:W-:-:S05]  /*82e0*/  IMAD.U32 R5, RZ, RZ, UR48 ;  /* 0x00000030ff057e24 */ /* 0x000fca000f8e00ff */
[----:B------:R-:W-:-:S04]  /*82f0*/  SHF.L.U32 R5, R5, 0x1f, RZ ;  /* 0x0000001f05057819 */ /* 0x000fc800000006ff */
[----:B------:R0:W1:Y:S01]  /*8300*/  SYNCS.PHASECHK.TRANS64.TRYWAIT P0, [UR5+0x19c50], R5 ;  /* 0x019c5005ff0075a7 */ /* 0x0000620008000145 */
[----:B------:R-:W-:Y:S05]  /*8310*/  @!P1 BRA `(.L_x_1745) ;  /* 0x0000000000049947 */ /* 0x000fea0003800000 */
[----:B------:R-:W-:Y:S01]  /*8320*/  BPT.TRAP 0x1 ;  /* 0x000000040000795c */ /* 0x000fe20000300000 */
.L_x_1745:
[----:B-1----:R-:W-:Y:S05]  /*8330*/  @P0 BRA `(.L_x_1746) ;  /* 0x0000000000080947 */ /* 0x002fea0003800000 */
[----:B------:R-:W1:Y:S02]  /*8340*/  SYNCS.PHASECHK.TRANS64.TRYWAIT P0, [UR5+0x19c50], R5 ;  /* 0x019c5005ff0075a7 */ /* 0x000e640008000145 */
[----:B-1----:R-:W-:Y:S05]  /*8350*/  @!P0 BRA `(.L_x_1747) ;  /* 0x0000009c00788947 */ /* 0x002fea0003800000 */
.L_x_1746:
[----:B------:R-:W-:Y:S01]  /*8360*/  UIADD3 UR51, UR51, 0x3000, URZ ;  /* 0x0000300033337890 */ /* 0x000fe2000fffe03f */
[----:B------:R-:W-:Y:S01]  /*8370*/  WARPGROUP.ARRIVE ;  /* 0x00000000000079c5 */ /* 0x000fe20000000000 */
[----:B------:R-:W-:Y:S01]  /*8380*/  ULDC.64 UR8, c[0x0][0x9a0] ;  /* 0x0002680000087ab9 */ /* 0x000fe20000000a00 */
[----:B------:R-:W-:Y:S01]  /*8390*/  UMOV UR7, 0x40000040 ;  /* 0x4000004000077882 */ /* 0x000fe20000000000 */
[----:B------:R-:W-:Y:S01]  /*83a0*/  USHF.R.U32.HI UR51, URZ, 0x4, UR51 ;  /* 0x000000043f337899 */ /* 0x000fe20008011633 */
[----:B------:R-:W-:-:S03]  /*83b0*/  ISETP.NE.U32.AND P0, PT, RZ, UR8, PT ;  /* 0x00000008ff007c0c */ /* 0x000fc6000bf05070 */
[----:B------:R-:W-:Y:S01]  /*83c0*/  ULOP3.LUT UR51, UR51, 0x3fff, URZ, 0xc0, !UPT ;  /* 0x00003fff33337892 */ /* 0x000fe2000f8ec03f */
[----:B------:R-:W-:-:S03]  /*83d0*/  ISETP.NE.AND.EX P0, PT, RZ, UR9, PT, P0 ;  /* 0x00000009ff007c0c */ /* 0x000fc6000bf05300 */
[----:B------:R-:W-:-:S04]  /*83e0*/  ULOP3.LUT UR4, UR51, 0x10000, URZ, 0xfc, !UPT ;  /* 0x0001000033047892 */ /* 0x000fc8000f8efc3f */
[----:B------:R-:W-:-:S06]  /*83f0*/  UIMAD UR4, UR36, 0x300, UR4 ;  /* 0x00000300240478a4 */ /* 0x000fcc000f8e0204 */
[----:B------:R-:W1:Y:S01]  /*8400*/  @P0 LDC.64 R8, c[0x0][0x9c8] ;  /* 0x00027200ff080b82 */ /* 0x000e620000000a00 */
[----:B------:R-:W-:Y:S02]  /*8410*/  UMOV UR6, UR4 ;  /* 0x0000000400067c82 */ /* 0x000fe40008000000 */
[----:B------:R-:W-:Y:S05]  /*8420*/  QGMMA.64x96x32.F32.E4M3.E4M3 R88, R148, gdesc[UR4], R88, gsb0 ;  /* 0x0160000494587df3 */ /* 0x000fea0008000858 */
[----:B------:R-:W2:Y:S01]  /*8430*/  @P0 LDC.64 R10, c[0x0][0x9d0] ;  /* 0x00027400ff0a0b82 */ /* 0x000ea20000000a00 */
[----:B-1----:R-:W-:-:S04]  /*8440*/  @P0 IMAD R6, R8, UR38, RZ ;  /* 0x0000002608060c24 */ /* 0x002fc8000f8e02ff */
[----:B0-----:R-:W-:Y:S02]  /*8450*/  @P0 IMAD R5, R9, UR37, R6 ;  /* 0x0000002509050c24 */ /* 0x001fe4000f8e0206 */
[----:B------:R-:W-:-:S04]  /*8460*/  @P0 IMAD.WIDE.U32 R6, R8, UR37, RZ ;  /* 0x0000002508060c25 */ /* 0x000fc8000f8e00ff */
[----:B------:R-:W-:Y:S02]  /*8470*/  @P0 IMAD.IADD R7, R7, 0x1, R5 ;  /* 0x0000000107070824 */ /* 0x000fe400078e0205 */
[----:B--2---:R-:W-:-:S04]  /*8480*/  @P0 IMAD.WIDE.U32 R6, R10, UR39, R6 ;  /* 0x000000270a060c25 */ /* 0x004fc8000f8e0006 */
[----:B------:R-:W-:Y:S01]  /*8490*/  @P0 IMAD R5, R11, UR39, R7 ;  /* 0x000000270b050c24 */ /* 0x000fe2000f8e0207 */
[----:B------:R-:W-:-:S04]  /*84a0*/  @P0 LEA R8, P2, R6, UR8, 0x2 ;  /* 0x0000000806080c11 */ /* 0x000fc8000f8410ff */
[----:B------:R-:W-:Y:S01]  /*84b0*/  @P0 LEA.HI.X R9, R6, UR9, R5, 0x2, P2 ;  /* 0x0000000906090c11 */ /* 0x000fe200090f1405 */
[----:B------:R-:W-:-:S06]  /*84c0*/  IMAD.MOV.U32 R5, RZ, RZ, 0x3f800000 ;  /* 0x3f800000ff057424 */ /* 0x000fcc00078e00ff */
        /* <DEDUP_REMOVED lines=8> */
[----:B------:R-:W1:Y:S04]  /*8550*/  SHFL.BFLY PT, R7, R4, 0x2, 0x1f ;  /* 0x0c401f0004077f89 */ /* 0x000e6800000e0000 */
[----:B------:R-:W3:Y:S01]  /*8560*/  SHFL.BFLY PT, R10, R3, 0x2, 0x1f ;  /* 0x0c401f00030a7f89 */ /* 0x000ee200000e0000 */
[----:B------:R-:W-:Y:S02]  /*8570*/  WARPGROUP.DEPBAR.LE gsb0, 0x0 ;  /* 0x00008000000079c5 */ /* 0x000fe40000010000 */
[----:B------:R-:W-:-:S06]  /*8580*/  WARPGROUP.ARRIVE ;  /* 0x00000000000079c5 */ /* 0x000fcc0000000000 */
[----:B------:R-:W-:Y:S01]  /*8590*/  QGMMA.64x96x32.F32.E4M3.E4M3 R88, R140, gdesc[UR4], R88, gsb0 ;  /* 0x016000048c587df3 */ /* 0x000fe20008000858 */
[----:B------:R-:W-:Y:S01]  /*85a0*/  UIADD3 UR6, UR4, 0x6, URZ ;  /* 0x0000000604067890 */ /* 0x000fe2000fffe03f */
[----:B------:R-:W-:Y:S01]  /*85b0*/  UMOV UR7, 0x40000040 ;  /* 0x4000004000077882 */ /* 0x000fe20000000000 */
[----:B-1----:R-:W-:-:S01]  /*85c0*/  FADD.FTZ R7, R7, R4 ;  /* 0x0000000407077221 */ /* 0x002fc20000010000 */
[----:B---3--:R-:W-:-:S04]  /*85d0*/  FADD.FTZ R10, R10, R3 ;  /* 0x000000030a0a7221 */ /* 0x008fc80000010000 */
[----:B------:R-:W1:Y:S04]  /*85e0*/  SHFL.BFLY PT, R6, R7, 0x1, 0x1f ;  /* 0x0c201f0007067f89 */ /* 0x000e6800000e0000 */
[----:B0-----:R-:W0:Y:S01]  /*85f0*/  SHFL.BFLY PT, R9, R10, 0x1, 0x1f ;  /* 0x0c201f000a097f89 */ /* 0x001e2200000e0000 */
[----:B------:R-:W-:Y:S02]  /*8600*/  IMAD.MOV.U32 R4, RZ, RZ, RZ ;  /* 0x000000ffff047224 */ /* 0x000fe400078e00ff */
[----:B-1----:R-:W-:Y:S01]  /*8610*/  FADD.FTZ R11, R7, R6 ;  /* 0x00000006070b7221 */ /* 0x002fe20000010000 */
[----:B0-----:R-:W-:-:S04]  /*8620*/  FADD.FTZ R12, R10, R9 ;  /* 0x000000090a0c7221 */ /* 0x001fc80000010000 */
        /* <DEDUP_REMOVED lines=24> */
[----:B------:R-:W-:-:S01]  /*87b0*/  @P3 FFMA.FTZ R20, R10, R0, R9 ;  /* 0x000000000a143223 */ /* 0x000fc20000010009 */
[----:B---3--:R-:W-:Y:S01]  /*87c0*/  FMUL.FTZ R5, R8, R5 ;  /* 0x0000000508057220 */ /* 0x008fe20000410000 */
[----:B------:R-:W-:-:S02]  /*87d0*/  WARPGROUP.DEPBAR.LE gsb0, 0x0 ;  /* 0x00008000000079c5 */ /* 0x000fc40000010000 */
[----:B------:R-:W-:Y:S05]  /*87e0*/  @!P1 BRA `(.L_x_1748) ;  /* 0x0000000000049947 */ /* 0x000fea0003800000 */
[----:B------:R-:W-:Y:S01]  /*87f0*/  BPT.TRAP 0x1 ;  /* 0x000000040000795c */ /* 0x000fe20000300000 */
.L_x_1748:
        /* <DEDUP_REMOVED lines=58> */
.L_x_1715:
        /* <DEDUP_REMOVED lines=82> */
[----:B------:R-:W0:Y:S01]  /*90c0*/  SHFL.IDX PT, R76, R15, R54, 0x1c1f ;  /* 0x001c1f360f4c7589 */ /* 0x000e2200000e0000 */
[C---:B------:R-:W-:Y:S02]  /*90d0*/  IADD3 R21, P5, R12.reuse, 0x20, RZ ;  /* 0x000000200c157810 */ /* 0x040fe40007fbe0ff */
[C---:B------:R-:W-:Y:S01]  /*90e0*/  IADD3 R105, P3, R12.reuse, 0x3020, RZ ;  /* 0x000030200c697810 */ /* 0x040fe20007f7e0ff */
[----:B------:R-:W1:Y:S01]  /*90f0*/  SHFL.IDX PT, R68, R25, R54, 0x1c1f ;  /* 0x001c1f3619447589 */ /* 0x000e6200000e0000 */
[----:B------:R-:W-:Y:S01]  /*9100*/  LOP3.LUT R2, R21, 0x180, RZ, 0xc0, !PT ;  /* 0x0000018015027812 */ /* 0x000fe200078ec0ff */
[--C-:B------:R-:W-:Y:S01]  /*9110*/  IMAD.X R11, RZ, RZ, R13.reuse, P5 ;  /* 0x000000ffff0b7224 */ /* 0x100fe200028e060d */
[----:B------:R-:W-:Y:S01]  /*9120*/  IADD3 R38, P2, R12, 0x6000, RZ ;  /* 0x000060000c267810 */ /* 0x000fe20007f5e0ff */
[----:B------:R-:W-:Y:S01]  /*9130*/  IMAD.X R7, RZ, RZ, R13, P3 ;  /* 0x000000ffff077224 */ /* 0x000fe200018e060d */
[----:B------:R-:W-:Y:S01]  /*9140*/  SHF.R.U64 R2, R2, 0x3, RZ ;  /* 0x0000000302027819 */ /* 0x000fe200000012ff */
[----:B------:R-:W-:Y:S01]  /*9150*/  SHFL.IDX PT, R55, R55, R14, 0x1c1f ;  /* 0x001c1f0e37377589 */ /* 0x000fe200000e0000 */
[----:B------:R-:W-:-:S02]  /*9160*/  LOP3.LUT R5, R12, 0x180, RZ, 0xc0, !PT ;  /* 0x000001800c057812 */ /* 0x000fc400078ec0ff */
[----:B------:R-:W-:Y:S01]  /*9170*/  IADD3 R83, P4, R12, 0x3000, RZ ;  /* 0x000030000c537810 */ /* 0x000fe20007f9e0ff */
[----:B------:R-:W-:Y:S01]  /*9180*/  SHFL.IDX PT, R59, R59, R14, 0x1c1f ;  /* 0x001c1f0e3b3b7589 */ /* 0x000fe200000e0000 */
[----:B------:R-:W-:Y:S02]  /*9190*/  LOP3.LUT R10, R2, R21, RZ, 0x3c, !PT ;  /* 0x00000015020a7212 */ /* 0x000fe400078e3cff */
[----:B------:R-:W-:Y:S01]  /*91a0*/  LOP3.LUT R4, R105, 0x180, RZ, 0xc0, !PT ;  /* 0x0000018069047812 */ /* 0x000fe200078ec0ff */
[--C-:B------:R-:W-:Y:S01]  /*91b0*/  IMAD.X R9, RZ, RZ, R13.reuse, P4 ;  /* 0x000000ffff097224 */ /* 0x100fe200020e060d */
[----:B------:R-:W-:Y:S01]  /*91c0*/  LOP3.LUT R21, R38, 0x180, RZ, 0xc0, !PT ;  /* 0x0000018026157812 */ /* 0x000fe200078ec0ff */
[----:B------:R-:W-:Y:S01]  /*91d0*/  SHFL.IDX PT, R60, R61, R14, 0x1c1f ;  /* 0x001c1f0e3d3c7589 */ /* 0x000fe200000e0000 */
[----:B------:R-:W-:Y:S02]  /*91e0*/  IADD3 R107, P1, R12, 0x6020, RZ ;  /* 0x000060200c6b7810 */ /* 0x000fe40007f3e0ff */
[----:B------:R-:W-:Y:S01]  /*91f0*/  SHF.R.U64 R5, R5, 0x3, RZ ;  /* 0x0000000305057819 */ /* 0x000fe200000012ff */
[----:B------:R-:W-:Y:S01]  /*9200*/  SHFL.IDX PT, R52, R65, R14, 0x1c1f ;  /* 0x001c1f0e41347589 */ /* 0x000fe200000e0000 */
[----:B------:R-:W-:Y:S01]  /*9210*/  LOP3.LUT R2, R83, 0x180, RZ, 0xc0, !PT ;  /* 0x0000018053027812 */ /* 0x000fe200078ec0ff */
[----:B------:R-:W-:Y:S01]  /*9220*/  IMAD.X R81, RZ, RZ, R13, P1 ;  /* 0x000000ffff517224 */ /* 0x000fe200008e060d */
[----:B------:R-:W-:Y:S01]  /*9230*/  SHF.R.U64 R4, R4, 0x3, RZ ;  /* 0x0000000304047819 */ /* 0x000fe200000012ff */
[----:B------:R-:W-:Y:S01]  /*9240*/  SHFL.IDX PT, R44, R69, R14, 0x1c1f ;  /* 0x001c1f0e452c7589 */ /* 0x000fe200000e0000 */
[----:B------:R-:W-:-:S02]  /*9250*/  SHF.R.U64 R21, R21, 0x3, RZ ;  /* 0x0000000315157819 */ /* 0x000fc400000012ff */
[----:B------:R-:W-:Y:S01]  /*9260*/  LOP3.LUT R12, R5, R12, RZ, 0x3c, !PT ;  /* 0x0000000c050c7212 */ /* 0x000fe200078e3cff */
[----:B------:R-:W-:Y:S01]  /*9270*/  IMAD.X R5, RZ, RZ, R13, P2 ;  /* 0x000000ffff057224 */ /* 0x000fe200010e060d */
[----:B------:R-:W-:Y:S01]  /*9280*/  LOP3.LUT R40, R107, 0x180, RZ, 0xc0, !PT ;  /* 0x000001806b287812 */ /* 0x000fe200078ec0ff */
[----:B------:R-:W-:Y:S01]  /*9290*/  SHFL.IDX PT, R56, R79, R14, 0x1c1f ;  /* 0x001c1f0e4f387589 */ /* 0x000fe200000e0000 */
[----:B------:R-:W-:Y:S02]  /*92a0*/  SHF.R.U64 R2, R2, 0x3, RZ ;  /* 0x0000000302027819 */ /* 0x000fe400000012ff */
[----:B------:R-:W-:Y:S01]  /*92b0*/  LOP3.LUT R6, R4, R105, RZ, 0x3c, !PT ;  /* 0x0000006904067212 */ /* 0x000fe200078e3cff */
[----:B------:R-:W-:Y:S01]  /*92c0*/  SHFL.IDX PT, R85, R85, R14, 0x1c1f ;  /* 0x001c1f0e55557589 */ /* 0x000fe200000e0000 */
[----:B------:R-:W-:Y:S02]  /*92d0*/  LOP3.LUT R4, R21, R38, RZ, 0x3c, !PT ;  /* 0x0000002615047212 */ /* 0x000fe400078e3cff */
[----:B------:R-:W-:Y:S01]  /*92e0*/  SHF.R.U64 R40, R40, 0x3, RZ ;  /* 0x0000000328287819 */ /* 0x000fe200000012ff */
[----:B------:R-:W-:Y:S01]  /*92f0*/  SHFL.IDX PT, R87, R87, R14, 0x1c1f ;  /* 0x001c1f0e57577589 */ /* 0x000fe200000e0000 */
[----:B------:R-:W-:-:S02]  /*9300*/  LOP3.LUT R8, R2, R83, RZ, 0x3c, !PT ;  /* 0x0000005302087212 */ /* 0x000fc400078e3cff */
[----:B------:R-:W-:Y:S01]  /*9310*/  MOV R38, R4 ;  /* 0x0000000400267202 */ /* 0x000fe20000000f00 */
[----:B------:R-:W-:Y:S01]  /*9320*/  SHFL.IDX PT, R89, R89, R14, 0x1c1f ;  /* 0x001c1f0e59597589 */ /* 0x000fe200000e0000 */
[----:B------:R-:W-:Y:S02]  /*9330*/  LOP3.LUT R80, R40, R107, RZ, 0x3c, !PT ;  /* 0x0000006b28507212 */ /* 0x000fe400078e3cff */
[----:B------:R-:W-:Y:S01]  /*9340*/  MOV R82, R12 ;  /* 0x0000000c00527202 */ /* 0x000fe20000000f00 */
[----:B------:R-:W-:Y:S01]  /*9350*/  SHFL.IDX PT, R5, R73, R14, 0x1c1f ;  /* 0x001c1f0e49057589 */ /* 0x000fe200000e0000 */
[----:B------:R-:W-:Y:S02]  /*9360*/  MOV R83, R10 ;  /* 0x0000000a00537202 */ /* 0x000fe40000000f00 */
[----:B------:R-:W-:Y:S01]  /*9370*/  MOV R21, R8 ;  /* 0x0000000800157202 */ /* 0x000fe20000000f00 */
[----:B------:R-:W2:Y:S01]  /*9380*/  SHFL.IDX PT, R73, R46, R54, 0x1c1f ;  /* 0x001c1f362e497589 */ /* 0x000ea200000e0000 */
[----:B------:R-:W-:-:S02]  /*9390*/  MOV R2, R6 ;  /* 0x0000000600027202 */ /* 0x000fc40000000f00 */
[----:B------:R-:W-:Y:S01]  /*93a0*/  MOV R80, R80 ;  /* 0x0000005000507202 */ /* 0x000fe20000000f00 */
[----:B------:R-:W-:Y:S01]  /*93b0*/  SHFL.IDX PT, R11, R63, R14, 0x1c1f ;  /* 0x001c1f0e3f0b7589 */ /* 0x000fe200000e0000 */
[----:B0-----:R-:W-:Y:S02]  /*93c0*/  SEL R78, R53, R76, P0 ;  /* 0x0000004c354e7207 */ /* 0x001fe40000000000 */
[----:B-1----:R-:W-:Y:S01]  /*93d0*/  SEL R70, R57, R68, P0 ;  /* 0x0000004439467207 */ /* 0x002fe20000000000 */
[----:B------:R-:W-:Y:S01]  /*93e0*/  SHFL.IDX PT, R9, R67, R14, 0x1c1f ;  /* 0x001c1f0e43097589 */ /* 0x000fe200000e0000 */
[----:B------:R-:W-:Y:S02]  /*93f0*/  SEL R76, R76, R53, P0 ;  /* 0x000000354c4c7207 */ /* 0x000fe40000000000 */
[----:B------:R-:W-:Y:S01]  /*9400*/  SEL R68, R68, R57, P0 ;  /* 0x0000003944447207 */ /* 0x000fe20000000000 */
[----:B------:R-:W-:Y:S04]  /*9410*/  SHFL.IDX PT, R6, R71, R14, 0x1c1f ;  /* 0x001c1f0e47067589 */ /* 0x000fe800000e0000 */
[----:B------:R-:W-:Y:S04]  /*9420*/  SHFL.IDX PT, R4, R75, R14, 0x1c1f ;  /* 0x001c1f0e4b047589 */ /* 0x000fe800000e0000 */
[----:B------:R-:W-:Y:S04]  /*9430*/  SHFL.IDX PT, R86, R103, R14, 0x1c1f ;  /* 0x001c1f0e67567589 */ /* 0x000fe800000e0000 */
[----:B------:R-:W-:Y:S01]  /*9440*/  SHFL.IDX PT, R12, R99, R14, 0x1c1f ;  /* 0x001c1f0e630c7589 */ /* 0x000fe200000e0000 */
[----:B--2---:R-:W-:-:S02]  /*9450*/  SEL R74, R72, R73, P0 ;  /* 0x00000049484a7207 */ /* 0x004fc40000000000 */
[----:B------:R-:W-:Y:S01]  /*9460*/  SEL R72, R73, R72, P0 ;  /* 0x0000004849487207 */ /* 0x000fe20000000000 */
[----:B------:R-:W-:Y:S04]  /*9470*/  SHFL.IDX PT, R10, R101, R14, 0x1c1f ;  /* 0x001c1f0e650a7589 */ /* 0x000fe800000e0000 */
        /* <DEDUP_REMOVED lines=10> */
[----:B------:R-:W-:Y:S01]  /*9520*/  SHFL.IDX PT, R13, R31, R54, 0x1c1f ;  /* 0x001c1f361f0d7589 */ /* 0x000fe200000e0000 */
[----:B0-----:R-:W-:-:S02]  /*9530*/  SEL R79, R55, R24, P0 ;  /* 0x00000018374f7207 */ /* 0x001fc40000000000 */
[----:B------:R-:W-:Y:S01]  /*9540*/  SEL R77, R24, R55, P0 ;  /* 0x00000037184d7207 */ /* 0x000fe20000000000 */
[----:B------:R-:W0:Y:S01]  /*9550*/  SHFL.IDX PT, R35, R35, R54, 0x1c1f ;  /* 0x001c1f3623237589 */ /* 0x000e2200000e0000 */
[----:B-1----:R-:W-:Y:S02]  /*9560*/  SEL R71, R59, R26, P0 ;  /* 0x0000001a3b477207 */ /* 0x002fe40000000000 */
[----:B------:R-:W-:Y:S01]  /*9570*/  SEL R69, R26, R59, P0 ;  /* 0x0000003b1a457207 */ /* 0x000fe20000000000 */
[----:B------:R-:W1:Y:S01]  /*9580*/  SHFL.IDX PT, R61, R135, R54, 0x1c1f ;  /* 0x001c1f36873d7589 */ /* 0x000e6200000e0000 */
[----:B--2---:R-:W-:Y:S02]  /*9590*/  SEL R75, R56, R47, P0 ;  /* 0x0000002f384b7207 */ /* 0x004fe40000000000 */
[----:B------:R-:W-:Y:S01]  /*95a0*/  SEL R73, R47, R56, P0 ;  /* 0x000000382f497207 */ /* 0x000fe20000000000 */
[----:B------:R-:W2:Y:S01]  /*95b0*/  SHFL.IDX PT, R27, R27, R54, 0x1c1f ;  /* 0x001c1f361b1b7589 */ /* 0x000ea200000e0000 */
[----:B---3--:R-:W-:-:S02]  /*95c0*/  SEL R66, R85, R64, P0 ;  /* 0x0000004055427207 */ /* 0x008fc40000000000 */
[----:B------:R-:W-:Y:S01]  /*95d0*/  SEL R64, R64, R85, P0 ;  /* 0x0000005540407207 */ /* 0x000fe20000000000 */
[----:B------:R-:W3:Y:S01]  /*95e0*/  SHFL.IDX PT, R15, R36, R54, 0x1c1f ;  /* 0x001c1f36240f7589 */ /* 0x000ee200000e0000 */
[----:B----4-:R-:W-:Y:S02]  /*95f0*/  SEL R67, R87, R14, P0 ;  /* 0x0000000e57437207 */ /* 0x010fe40000000000 */
[----:B------:R-:W-:Y:S01]  /*9600*/  SEL R65, R14, R87, P0 ;  /* 0x000000570e417207 */ /* 0x000fe20000000000 */
[----:B------:R-:W4:Y:S01]  /*9610*/  SHFL.IDX PT, R43, R43, R54, 0x1c1f ;  /* 0x001c1f362b2b7589 */ /* 0x000f2200000e0000 */
[----:B------:R-:W-:Y:S02]  /*9620*/  SEL R59, R86, R45, P0 ;  /* 0x0000002d563b7207 */ /* 0x000fe40000000000 */
[----:B------:R-:W-:Y:S01]  /*9630*/  SEL R57, R45, R86, P0 ;  /* 0x000000562d397207 */ /* 0x000fe20000000000 */
[----:B------:R-:W4:Y:S01]  /*9640*/  SHFL.IDX PT, R30, R30, R54, 0x1c1f ;  /* 0x001c1f361e1e7589 */ /* 0x000f2200000e0000 */
[----:B------:R-:W-:-:S02]  /*9650*/  F2FP.BF16.F32.PACK_AB R14, R77, R76 ;  /* 0x0000004c4d0e723e */ /* 0x000fc400000010ff */
[----:B------:R-:W-:Y:S01]  /*9660*/  F2FP.BF16.F32.PACK_AB R24, R71, R70 ;  /* 0x000000464718723e */ /* 0x000fe200000010ff */
[----:B------:R-:W4:Y:S01]  /*9670*/  SHFL.IDX PT, R42, R42, R54, 0x1c1f ;  /* 0x001c1f362a2a7589 */ /* 0x000f2200000e0000 */
[----:B0-----:R-:W-:Y:S02]  /*9680*/  SEL R47, R6, R35, P0 ;  /* 0x00000023062f7207 */ /* 0x001fe40000000000 */
[----:B------:R-:W-:Y:S01]  /*9690*/  SEL R45, R35, R6, P0 ;  /* 0x00000006232d7207 */ /* 0x000fe20000000000 */
[----:B------:R-:W-:Y:S01]  /*96a0*/  SHFL.IDX PT, R49, R49, R54, 0x1c1f ;  /* 0x001c1f3631317589 */ /* 0x000fe200000e0000 */
[----:B-1----:R-:W-:Y:S02]  /*96b0*/  SEL R31, R61, R58, P0 ;  /* 0x0000003a3d1f7207 */ /* 0x002fe40000000000 */
[----:B------:R-:W-:Y:S01]  /*96c0*/  F2FP.BF16.F32.PACK_AB R26, R69, R68 ;  /* 0x00000044451a723e */ /* 0x000fe200000010ff */
[----:B------:R4:W0:Y:S01]  /*96d0*/  SHFL.IDX PT, R25, R50, R54, 0x1c1f ;  /* 0x001c1f3632197589 */ /* 0x00082200000e0000 */
[----:B--2---:R-:W-:-:S02]  /*96e0*/  SEL R62, R60, R27, P0 ;  /* 0x0000001b3c3e7207 */ /* 0x004fc40000000000 */
[----:B------:R-:W-:Y:S01]  /*96f0*/  SEL R60, R27, R60, P0 ;  /* 0x0000003c1b3c7207 */ /* 0x000fe20000000000 */
[----:B------:R1:W2:Y:S01]  /*9700*/  SHFL.IDX PT, R84, R33, R54, 0x1c1f ;  /* 0x001c1f3621547589 */ /* 0x0002a200000e0000 */
[----:B---3--:R-:W-:Y:S02]  /*9710*/  SEL R37, R4, R15, P0 ;  /* 0x0000000f04257207 */ /* 0x008fe40000000000 */
[----:B------:R-:W-:Y:S01]  /*9720*/  SEL R35, R15, R4, P0 ;  /* 0x000000040f237207 */ /* 0x000fe20000000000 */
[----:B------:R-:W3:Y:S01]  /*9730*/  SHFL.IDX PT, R81, R32, R54, 0x1c1f ;  /* 0x001c1f3620517589 */ /* 0x000ee200000e0000 */
[----:B------:R-:W-:Y:S02]  /*9740*/  F2FP.BF16.F32.PACK_AB R15, R73, R72 ;  /* 0x00000048490f723e */ /* 0x000fe400000010ff */
[----:B----4-:R-:W-:Y:S01]  /*9750*/  SEL R50, R12, R43, P0 ;  /* 0x0000002b0c327207 */ /* 0x010fe20000000000 */
[----:B------:R4:W3:Y:S01]  /*9760*/  SHFL.IDX PT, R91, R48, R54, 0x1c1f ;  /* 0x001c1f36305b7589 */ /* 0x0008e200000e0000 */
[----:B------:R-:W-:-:S02]  /*9770*/  SEL R63, R11, R30, P0 ;  /* 0x0000001e0b3f7207 */ /* 0x000fc40000000000 */
[----:B-1----:R-:W-:Y:S01]  /*9780*/  SEL R33, R58, R61, P0 ;  /* 0x0000003d3a217207 */ /* 0x002fe20000000000 */
[----:B------:R-:W1:Y:S01]  /*9790*/  SHFL.IDX PT, R34, R34, R54, 0x1c1f ;  /* 0x001c1f3622227589 */ /* 0x000e6200000e0000 */
[----:B------:R-:W-:Y:S02]  /*97a0*/  SEL R61, R30, R11, P0 ;  /* 0x0000000b1e3d7207 */ /* 0x000fe40000000000 */
[----:B------:R-:W-:Y:S01]  /*97b0*/  SEL R58, R89, R42, P0 ;  /* 0x0000002a593a7207 */ /* 0x000fe20000000000 */
[----:B------:R2:W1:Y:S01]  /*97c0*/  SHFL.IDX PT, R88, R51, R54, 0x1c1f ;  /* 0x001c1f3633587589 */ /* 0x00046200000e0000 */
[----:B------:R-:W-:Y:S02]  /*97d0*/  SEL R56, R42, R89, P0 ;  /* 0x000000592a387207 */ /* 0x000fe40000000000 */
[----:B----4-:R-:W-:Y:S02]  /*97e0*/  SEL R48, R43, R12, P0 ;  /* 0x0000000c2b307207 */ /* 0x010fe40000000000 */
[----:B0-----:R-:W-:-:S02]  /*97f0*/  SEL R43, R8, R25, P0 ;  /* 0x00000019082b7207 */ /* 0x001fc40000000000 */
[----:B------:R-:W-:Y:S02]  /*9800*/  SEL R41, R25, R8, P0 ;  /* 0x0000000819297207 */ /* 0x000fe40000000000 */
[----:B------:R-:W-:Y:S02]  /*9810*/  F2FP.BF16.F32.PACK_AB R12, R79, R78 ;  /* 0x0000004e4f0c723e */ /* 0x000fe400000010ff */
[----:B--2---:R-:W-:Y:S02]  /*9820*/  SEL R54, R52, R13, P0 ;  /* 0x0000000d34367207 */ /* 0x004fe40000000000 */
[----:B------:R-:W-:Y:S02]  /*9830*/  SEL R52, R13, R52, P0 ;  /* 0x000000340d347207 */ /* 0x000fe40000000000 */
[----:B------:R-:W-:Y:S02]  /*9840*/  SEL R51, R10, R49, P0 ;  /* 0x000000310a337207 */ /* 0x000fe40000000000 */
[----:B------:R-:W-:-:S02]  /*9850*/  F2FP.BF16.F32.PACK_AB R13, R75, R74 ;  /* 0x0000004a4b0d723e */ /* 0x000fc400000010ff */
[----:B------:R-:W-:Y:S02]  /*9860*/  SEL R55, R9, R84, P0 ;  /* 0x0000005409377207 */ /* 0x000fe40000000000 */
[----:B------:R-:W-:Y:S01]  /*9870*/  SEL R53, R84, R9, P0 ;  /* 0x0000000954357207 */ /* 0x000fe20000000000 */
[----:B------:R0:W-:Y:S01]  /*9880*/  STSM.16.M88.4 [R82], R12 ;  /* 0x0000000c52007844 */ /* 0x0001e20000000200 */
[----:B------:R-:W-:Y:S02]  /*9890*/  SEL R49, R49, R10, P0 ;  /* 0x0000000a31317207 */ /* 0x000fe40000000000 */
[----:B---3--:R-:W-:Y:S02]  /*98a0*/  SEL R46, R44, R81, P0 ;  /* 0x000000512c2e7207 */ /* 0x008fe40000000000 */
[----:B------:R-:W-:Y:S02]  /*98b0*/  SEL R42, R40, R91, P0 ;  /* 0x0000005b282a7207 */ /* 0x000fe40000000000 */
[----:B------:R-:W-:-:S02]  /*98c0*/  F2FP.BF16.F32.PACK_AB R25, R67, R66 ;  /* 0x000000424319723e */ /* 0x000fc400000010ff */
[----:B------:R-:W-:Y:S02]  /*98d0*/  F2FP.BF16.F32.PACK_AB R27, R65, R64 ;  /* 0x00000040411b723e */ /* 0x000fe400000010ff */
[----:B------:R-:W-:Y:S02]  /*98e0*/  SEL R44, R81, R44, P0 ;  /* 0x0000002c512c7207 */ /* 0x000fe40000000000 */
[----:B------:R-:W-:Y:S01]  /*98f0*/  SEL R40, R91, R40, P0 ;  /* 0x000000285b287207 */ /* 0x000fe20000000000 */
[----:B------:R2:W-:Y:S01]  /*9900*/  STSM.16.M88.4 [R83], R24 ;  /* 0x0000001853007844 */ /* 0x0005e20000000200 */
[----:B-1----:R-:W-:Y:S01]  /*9910*/  SEL R36, R5, R34, P0 ;  /* 0x0000002205247207 */ /* 0x002fe20000000000 */
[----:B0-----:R-:W-:Y:S01]  /*9920*/  IMAD.U32 R82, RZ, RZ, UR8 ;  /* 0x00000008ff527e24 */ /* 0x001fe2000f8e00ff */
[----:B------:R-:W-:Y:S02]  /*9930*/  SEL R34, R34, R5, P0 ;  /* 0x0000000522227207 */ /* 0x000fe40000000000 */
[----:B------:R-:W-:-:S02]  /*9940*/  SEL R32, R7, R88, P0 ;  /* 0x0000005807207207 */ /* 0x000fc40000000000 */
[----:B------:R-:W-:Y:S02]  /*9950*/  SEL R30, R88, R7, P0 ;  /* 0x00000007581e7207 */ /* 0x000fe40000000000 */
[----:B------:R-:W-:Y:S02]  /*9960*/  F2FP.BF16.F32.PACK_AB R4, R63, R62 ;  /* 0x0000003e3f04723e */ /* 0x000fe400000010ff */
[----:B------:R-:W-:Y:S02]  /*9970*/  F2FP.BF16.F32.PACK_AB R5, R59, R58 ;  /* 0x0000003a3b05723e */ /* 0x000fe400000010ff */
[----:B------:R-:W-:Y:S02]  /*9980*/  F2FP.BF16.F32.PACK_AB R6, R61, R60 ;  /* 0x0000003c3d06723e */ /* 0x000fe400000010ff */
[----:B------:R-:W-:Y:S01]  /*9990*/  F2FP.BF16.F32.PACK_AB R7, R57, R56 ;  /* 0x000000383907723e */ /* 0x000fe200000010ff */
[----:B--2---:R-:W-:Y:S01]  /*99a0*/  IMAD.U32 R83, RZ, RZ, UR9 ;  /* 0x00000009ff537e24 */ /* 0x004fe2000f8e00ff */
[----:B------:R-:W-:Y:S01]  /*99b0*/  F2FP.BF16.F32.PACK_AB R8, R55, R54 ;  /* 0x000000363708723e */ /* 0x000fe200000010ff */
[----:B------:R-:W-:Y:S01]  /*99c0*/  ULDC.64 UR8, c[0x0][0xc08] ;  /* 0x0003020000087ab9 */ /* 0x000fe20000000a00 */
[----:B------:R-:W-:Y:S01]  /*99d0*/  F2FP.BF16.F32.PACK_AB R9, R51, R50 ;  /* 0x000000323309723e */ /* 0x000fe200000010ff */
[----:B------:R0:W-:Y:S01]  /*99e0*/  STSM.16.M88.4 [R21], R4 ;  /* 0x0000000415007844 */ /* 0x0001e20000000200 */
[----:B------:R-:W-:-:S02]  /*99f0*/  F2FP.BF16.F32.PACK_AB R10, R53, R52 ;  /* 0x00000034350a723e */ /* 0x000fc400000010ff */
[----:B------:R-:W-:Y:S02]  /*9a00*/  F2FP.BF16.F32.PACK_AB R11, R49, R48 ;  /* 0x00000030310b723e */ /* 0x000fe400000010ff */
[----:B------:R-:W-:Y:S02]  /*9a10*/  F2FP.BF16.F32.PACK_AB R12, R47, R46 ;  /* 0x0000002e2f0c723e */ /* 0x000fe400000010ff */
[----:B------:R-:W-:Y:S01]  /*9a20*/  F2FP.BF16.F32.PACK_AB R13, R43, R42 ;  /* 0x0000002a2b0d723e */ /* 0x000fe200000010ff */
[----:B------:R1:W-:Y:S01]  /*9a30*/  STSM.16.M88.4 [R2], R8 ;  /* 0x0000000802007844 */ /* 0x0003e20000000200 */
[----:B------:R-:W-:Y:S02]  /*9a40*/  F2FP.BF16.F32.PACK_AB R14, R45, R44 ;  /* 0x0000002c2d0e723e */ /* 0x000fe400000010ff */
[----:B------:R-:W-:Y:S02]  /*9a50*/  F2FP.BF16.F32.PACK_AB R15, R41, R40 ;  /* 0x00000028290f723e */ /* 0x000fe400000010ff */
[----:B------:R-:W-:-:S02]  /*9a60*/  F2FP.BF16.F32.PACK_AB R24, R37, R36 ;  /* 0x000000242518723e */ /* 0x000fc400000010ff */
[----:B------:R-:W-:Y:S01]  /*9a70*/  F2FP.BF16.F32.PACK_AB R25, R33, R32 ;  /* 0x000000202119723e */ /* 0x000fe200000010ff */
[----:B------:R2:W-:Y:S01]  /*9a80*/  STSM.16.M88.4 [R38], R12 ;  /* 0x0000000c26007844 */ /* 0x0005e20000000200 */
[----:B------:R-:W-:Y:S01]  /*9a90*/  F2FP.BF16.F32.PACK_AB R26, R35, R34 ;  /* 0x00000022231a723e */ /* 0x000fe200000010ff */
[----:B0-----:R-:W0:Y:S01]  /*9aa0*/  LDC R21, c[0x0][0xbe8] ;  /* 0x0002fa00ff157b82 */ /* 0x001e220000000800 */
[----:B------:R-:W-:Y:S02]  /*9ab0*/  F2FP.BF16.F32.PACK_AB R27, R31, R30 ;  /* 0x0000001e1f1b723e */ /* 0x000fe400000010ff */
[----:B------:R-:W-:-:S03]  /*9ac0*/  ISETP.NE.U32.AND P0, PT, RZ, UR10, PT ;  /* 0x0000000aff007c0c */ /* 0x000fc6000bf05070 */
[----:B------:R3:W-:Y:S02]  /*9ad0*/  STSM.16.M88.4 [R80], R24 ;  /* 0x0000001850007844 */ /* 0x0007e40000000200 */
[----:B------:R-:W-:Y:S01]  /*9ae0*/  BAR.SYNC.DEFER_BLOCKING 0x1, 0x180 ;  /* 0x0046000000007b1d */ /* 0x000fe20000010000 */
[----:B------:R-:W-:-:S13]  /*9af0*/  ISETP.NE.AND.EX P0, PT, RZ, UR11, PT, P0 ;  /* 0x0000000bff007c0c */ /* 0x000fda000bf05300 */
[----:B------:R-:W4:Y:S01]  /*9b00*/  @P0 LDG.E R81, desc[UR44][R82.64] ;  /* 0x0000002c52510981 */ /* 0x000f22000c1e1900 */
[----:B------:R-:W-:Y:S01]  /*9b10*/  UISETP.NE.U32.AND UP0, UPT, UR8, URZ, UPT ;  /* 0x0000003f0800728c */ /* 0x000fe2000bf05070 */
[----:B0-----:R-:W-:Y:S01]  /*9b20*/  ISETP.NE.AND P1, PT, R21, 0x1, PT ;  /* 0x000000011500780c */ /* 0x001fe20003f25270 */
[----:B------:R-:W-:Y:S02]  /*9b30*/  ULDC UR4, c[0x0][0xa88] ;  /* 0x0002a20000047ab9 */ /* 0x000fe40000000800 */
[----:B------:R-:W-:Y:S01]  /*9b40*/  UISETP.NE.AND.EX UP0, UPT, UR9, URZ, UPT, UP0 ;  /* 0x0000003f0900728c */ /* 0x000fe2000bf05300 */
[----:B-1----:R-:W-:Y:S01]  /*9b50*/  IMAD.U32 R2, RZ, RZ, UR4 ;  /* 0x00000004ff027e24 */ /* 0x002fe2000f8e00ff */
[----:B------:R-:W-:-:S04]  /*9b60*/  UMOV UR16, 0x9b8 ;  /* 0x000009b800107882 */ /* 0x000fc80000000000 */
[----:B------:R-:W-:-:S04]  /*9b70*/  PLOP3.LUT P4, PT, PT, PT, UP0, 0x80, 0x0 ;  /* 0x000000000000781c */ /* 0x000fc80003f8f008 */
[----:B------:R-:W0:Y:S01]  /*9b80*/  @P1 LDC R6, c[0x0][0xbec] ;  /* 0x0002fb00ff061b82 */ /* 0x000e220000000800 */
[----:B------:R-:W-:-:S04]  /*9b90*/  @UP0 ULEA UR8, UP1, UR37, UR8, 0x2 ;  /* 0x0000000825080291 */ /* 0x000fc8000f82103f */
[----:B------:R-:W-:Y:S02]  /*9ba0*/  @UP0 ULEA.HI.X UR9, UR37, UR9, UR38, 0x2, UP1 ;  /* 0x0000000925090291 */ /* 0x000fe400088f1426 */
[----:B------:R-:W-:Y:S01]  /*9bb0*/  UISETP.GT.AND UP1, UPT, UR43, 0x1, UPT ;  /* 0x000000012b00788c */ /* 0x000fe2000bf24270 */
[----:B------:R-:W1:Y:S01]  /*9bc0*/  @P1 LDC R9, c[0x0][0xbf0] ;  /* 0x0002fc00ff091b82 */ /* 0x000e620000000800 */
[----:B------:R-:W-:Y:S02]  /*9bd0*/  IMAD.U32 R4, RZ, RZ, UR8 ;  /* 0x00000008ff047e24 */ /* 0x000fe4000f8e00ff */
[----:B------:R-:W-:Y:S01]  /*9be0*/  USEL UR16, UR16, 0x978, UP1 ;  /* 0x0000097810107887 */ /* 0x000fe20008800000 */
[----:B------:R-:W-:Y:S01]  /*9bf0*/  IMAD.U32 R5, RZ, RZ, UR9 ;  /* 0x00000009ff057e24 */ /* 0x000fe2000f8e00ff */
[----:B------:R-:W-:Y:S01]  /*9c00*/  UISETP.NE.U32.AND UP0, UPT, UR10, URZ, UPT ;  /* 0x0000003f0a00728c */ /* 0x000fe2000bf05070 */
[----:B--2---:R-:W-:Y:S01]  /*9c10*/  VIADD R13, R17, UR41 ;  /* 0x00000029110d7c36 */ /* 0x004fe20008000000 */
[----:B------:R-:W-:-:S02]  /*9c20*/  UMOV UR4, URZ ;  /* 0x0000003f00047c82 */ /* 0x000fc40008000000 */
[----:B------:R-:W-:Y:S01]  /*9c30*/  UISETP.NE.AND.EX UP0, UPT, UR11, URZ, UPT, UP0 ;  /* 0x0000003f0b00728c */ /* 0x000fe2000bf05300 */
[----:B------:R0:W5:Y:S01]  /*9c40*/  @P4 LDG.E R2, desc[UR44][R4.64] ;  /* 0x0000002c04024981 */ /* 0x000162000c1e1900 */
[----:B------:R-:W-:Y:S01]  /*9c50*/  USEL UR7, UR42, URZ, UP1 ;  /* 0x0000003f2a077287 */ /* 0x000fe20008800000 */
[----:B------:R-:W-:Y:S01]  /*9c60*/  IMAD.MOV.U32 R7, RZ, RZ, R13 ;  /* 0x000000ffff077224 */ /* 0x000fe200078e000d */
[----:B------:R-:W-:Y:S02]  /*9c70*/  USEL UR37, UR37, URZ, !UP0 ;  /* 0x0000003f25257287 */ /* 0x000fe4000c000000 */
[----:B------:R-:W-:Y:S01]  /*9c80*/  ULDC.64 UR10, c[0x0][UR16+0x218] ;  /* 0x00008600100a7abb */ /* 0x000fe20008000a00 */
[----:B------:R-:W-:Y:S01]  /*9c90*/  ULDC.64 UR14, c[0x0][UR16+0x228] ;  /* 0x00008a00100e7abb */ /* 0x000fe20008000a00 */
[----:B------:R-:W-:Y:S01]  /*9ca0*/  ULDC.64 UR12, c[0x0][UR16+0x220] ;  /* 0x00008800100c7abb */ /* 0x000fe20008000a00 */
[----:B------:R-:W-:Y:S02]  /*9cb0*/  UIMAD.WIDE.U32 UR8, UR10, UR39, URZ ;  /* 0x000000270a0872a5 */ /* 0x000fe4000f8e003f */
[----:B------:R-:W-:Y:S01]  /*9cc0*/  UIMAD.WIDE.U32 UR18, UR14, UR7, URZ ;  /* 0x000000070e1272a5 */ /* 0x000fe2000f8e003f */
[----:B0-----:R-:W-:Y:S01]  /*9cd0*/  @P1 IMAD.HI.U32 R4, R13, R6, RZ ;  /* 0x000000060d041227 */ /* 0x001fe200078e00ff */
[----:B------:R-:W-:-:S02]  /*9ce0*/  UIMAD UR10, UR11, UR39, URZ ;  /* 0x000000270b0a72a4 */ /* 0x000fc4000f8e023f */
[----:B------:R-:W-:Y:S02]  /*9cf0*/  UIMAD UR14, UR15, UR7, URZ ;  /* 0x000000070f0e72a4 */ /* 0x000fe4000f8e023f */
[----:B------:R-:W-:Y:S01]  /*9d00*/  USEL UR38, UR38, URZ, !UP0 ;  /* 0x0000003f26267287 */ /* 0x000fe2000c000000 */
[----:B-1----:R-:W-:Y:S01]  /*9d10*/  @P1 SHF.R.U32.HI R7, RZ, R9, R4 ;  /* 0x00000009ff071219 */ /* 0x002fe20000011604 */
[----:B------:R-:W-:Y:S01]  /*9d20*/  UIMAD UR7, UR13, UR37, URZ ;  /* 0x000000250d0772a4 */ /* 0x000fe2000f8e023f */
[----:B------:R-:W-:Y:S01]  /*9d30*/  IMAD.U32 R4, RZ, RZ, UR18 ;  /* 0x00000012ff047e24 */ /* 0x000fe2000f8e00ff */
[----:B------:R-:W-:Y:S01]  /*9d40*/  UIADD3 UR9, UR9, UR10, URZ ;  /* 0x0000000a09097290 */ /* 0x000fe2000fffe03f */
[----:B------:R-:W-:Y:S01]  /*9d50*/  IMAD.U32 R5, RZ, RZ, UR19 ;  /* 0x00000013ff057e24 */ /* 0x000fe2000f8e00ff */
[----:B------:R-:W-:Y:S01]  /*9d60*/  UIMAD.WIDE.U32 UR10, UR12, UR37, URZ ;  /* 0x000000250c0a72a5 */ /* 0x000fe2000f8e003f */
[--C-:B------:R-:W-:Y:S01]  /*9d70*/  IMAD.MOV R6, RZ, RZ, -R7.reuse ;  /* 0x000000ffff067224 */ /* 0x100fe200078e0a07 */
[----:B------:R-:W-:Y:S01]  /*9d80*/  UIMAD UR7, UR12, UR38, UR7 ;  /* 0x000000260c0772a4 */ /* 0x000fe2000f8e0207 */
[----:B------:R-:W-:Y:S01]  /*9d90*/  SHF.R.S32.HI R5, RZ, 0x1f, R7 ;  /* 0x0000001fff057819 */ /* 0x000fe20000011407 */
[----:B------:R-:W-:Y:S01]  /*9da0*/  UIADD3 UR14, UR19, UR14, URZ ;  /* 0x0000000e130e7290 */ /* 0x000fe2000fffe03f */
[----:B------:R-:W-:Y:S01]  /*9db0*/  IMAD R9, R21, R6, R13 ;  /* 0x0000000615097224 */ /* 0x000fe200078e020d */
[----:B------:R-:W-:-:S04]  /*9dc0*/  UIADD3 UR7, UR11, UR7, URZ ;  /* 0x000000070b077290 */ /* 0x000fc8000fffe03f */
[----:B------:R-:W-:Y:S01]  /*9dd0*/  IMAD.U32 R8, RZ, RZ, UR14 ;  /* 0x0000000eff087e24 */ /* 0x000fe2000f8e00ff */
        /* <DEDUP_REMOVED lines=22> */
.L_x_1751:
        /* <DEDUP_REMOVED lines=37> */
[----:B------:R-:W-:Y:S01]  /*a190*/  UIMAD.WIDE.U32 UR8, UR4, UR10, URZ ;  /* 0x0000000a040872a5 */ /* 0x000fe2000f8e003f */
[----:B------:R-:W-:Y:S01]  /*a1a0*/  IADD3 R9, P0, R28, 0x1800, RZ ;  /* 0x000018001c097810 */ /* 0x000fe20007f1e0ff */
[----:B------:R-:W-:Y:S01]  /*a1b0*/  UIMAD UR7, UR4, UR11, UR7 ;  /* 0x0000000b040772a4 */ /* 0x000fe2000f8e0207 */
[----:B------:R-:W-:Y:S01]  /*a1c0*/  SHF.R.U64 R3, R3, 0x3, RZ ;  /* 0x0000000303037819 */ /* 0x000fe200000012ff */
[----:B------:R-:W-:Y:S01]  /*a1d0*/  IMAD.IADD R20, R38, 0x1, -R20 ;  /* 0x0000000126147824 */ /* 0x000fe200078e0a14 */
[----:B------:R-:W-:Y:S01]  /*a1e0*/  ULDC.64 UR10, c[0x0][0xae8] ;  /* 0x0002ba00000a7ab9 */ /* 0x000fe20000000a00 */
[----:B------:R-:W-:Y:S01]  /*a1f0*/  UIADD3 UR9, UR9, UR7, URZ ;  /* 0x0000000709097290 */ /* 0x000fe2000fffe03f */
[----:B------:R-:W-:Y:S01]  /*a200*/  LOP3.LUT R32, R3, R6, RZ, 0x3c, !PT ;  /* 0x0000000603207212 */ /* 0x000fe200078e3cff */
[----:B------:R-:W-:Y:S01]  /*a210*/  IMAD R3, R20, 0x60, R80 ;  /* 0x0000006014037824 */ /* 0x000fe200078e0250 */
[C---:B------:R-:W-:Y:S01]  /*a220*/  IADD3 R13, P2, R28.reuse, 0x3000, RZ ;  /* 0x000030001c0d7810 */ /* 0x040fe20007f5e0ff */
[----:B------:R-:W-:Y:S01]  /*a230*/  UIMAD.WIDE.U32 UR8, UR39, UR10, UR8 ;  /* 0x0000000a270872a5 */ /* 0x000fe2000f8e0008 */
[C---:B------:R-:W-:Y:S01]  /*a240*/  IADD3 R25, P3, R28.reuse, 0x4800, RZ ;  /* 0x000048001c197810 */ /* 0x040fe20007f7e0ff */
[----:B------:R-:W-:Y:S01]  /*a250*/  VIADD R40, R3, UR41 ;  /* 0x0000002903287c36 */ /* 0x000fe20008000000 */
[----:B------:R-:W-:Y:S01]  /*a260*/  USHF.R.S32.HI UR4, URZ, 0x1f, UR37 ;  /* 0x0000001f3f047899 */ /* 0x000fe20008011425 */
[----:B------:R-:W-:Y:S01]  /*a270*/  IADD3 R31, P4, R28, 0x6000, RZ ;  /* 0x000060001c1f7810 */ /* 0x000fe20007f9e0ff */
        /* <DEDUP_REMOVED lines=14> */
[----:B------:R-:W-:Y:S01]  /*a360*/  IMAD.X R33, RZ, RZ, R29, P5 ;  /* 0x000000ffff217224 */ /* 0x000fe200028e061d */
        /* <DEDUP_REMOVED lines=31> */
[----:B------:R-:W5:Y:S04]  /*a560*/  LD.E.128 R28, desc[UR44][R30.64] ;  /* 0x0000002c1e1c7980 */ /* 0x000f68000c101d00 */
        /* <DEDUP_REMOVED lines=38> */
.L_x_1754:
[----:B------:R-:W-:Y:S05]  /*a7d0*/  BSYNC B1 ;  /* 0x0000000000017941 */ /* 0x000fea0003800000 */
.L_x_1753:
        /* <DEDUP_REMOVED lines=19> */
.L_x_1752:
[----:B------:R-:W-:Y:S01]  /*a910*/  ULDC.64 UR10, c[0x0][0xb08] ;  /* 0x0002c200000a7ab9 */ /* 0x000fe20000000a00 */
[----:B------:R-:W0:Y:S01]  /*a920*/  @P1 LDC R4, c[0x0][0xbec] ;  /* 0x0002fb00ff041b82 */ /* 0x000e220000000800 */
[----:B------:R-:W-:Y:S01]  /*a930*/  UIMAD UR7, UR12, UR10, URZ ;  /* 0x0000000a0c0772a4 */ /* 0x000fe2000f8e023f */
[----:B------:R-:W-:Y:S01]  /*a940*/  IMAD.MOV.U32 R3, RZ, RZ, R13 ;  /* 0x000000ffff037224 */ /* 0x000fe200078e000d */
[----:B------:R-:W-:Y:S01]  /*a950*/  UIMAD.WIDE.U32 UR8, UR4, UR10, URZ ;  /* 0x0000000a040872a5 */ /* 0x000fe2000f8e003f */
[----:B------:R-:W-:Y:S01]  /*a960*/  ISETP.GE.AND P0, PT, R11, R2, PT ;  /* 0x000000020b00720c */ /* 0x000fe20003f06270 */
[----:B------:R-:W-:Y:S01]  /*a970*/  UIMAD UR7, UR4, UR11, UR7 ;  /* 0x0000000b040772a4 */ /* 0x000fe2000f8e0207 */
[C---:B------:R-:W-:Y:S01]  /*a980*/  VIADD R27, R16.reuse, 0x8 ;  /* 0x00000008101b7836 */ /* 0x040fe20000000000 */
[----:B------:R-:W-:Y:S01]  /*a990*/  USHF.R.S32.HI UR4, URZ, 0x1f, UR37 ;  /* 0x0000001f3f047899 */ /* 0x000fe20008011425 */
[----:B------:R-:W1:Y:S01]  /*a9a0*/  @P1 LDC R5, c[0x0][0xbf0] ;  /* 0x0002fc00ff051b82 */ /* 0x000e620000000800 */
[----:B------:R-:W-:Y:S01]  /*a9b0*/  UIADD3 UR9, UR9, UR7, URZ ;  /* 0x0000000709097290 */ /* 0x000fe2000fffe03f */
[C---:B------:R-:W-:Y:S01]  /*a9c0*/  VIADD R29, R16.reuse, 0x10 ;  /* 0x00000010101d7836 */ /* 0x040fe20000000000 */
[----:B------:R-:W-:Y:S01]  /*a9d0*/  ULDC.64 UR10, c[0x0][0xb38] ;  /* 0x0002ce00000a7ab9 */ /* 0x000fe20000000a00 */
[C---:B------:R-:W-:Y:S01]  /*a9e0*/  VIADD R86, R16.reuse, 0x20 ;  /* 0x0000002010567836 */ /* 0x040fe20000000000 */
[----:B------:R-:W-:Y:S01]  /*a9f0*/  UIMAD.WIDE.U32 UR8, UR39, UR10, UR8 ;  /* 0x0000000a270872a5 */ /* 0x000fe2000f8e0008 */
[C---:B------:R-:W-:Y:S01]  /*aa00*/  VIADD R88, R16.reuse, 0x18 ;  /* 0x0000001810587836 */ /* 0x040fe20000000000 */
[----:B------:R-:W-:Y:S01]  /*aa10*/  BSSY B1, `(.L_x_1756) ;  /* 0x0000063000017945 */ /* 0x000fe20003800000 */
[----:B------:R-:W-:Y:S01]  /*aa20*/  SHF.R.S32.HI R24, RZ, 0x1f, R27 ;  /* 0x0000001fff187819 */ /* 0x000fe2000001141b */
[----:B------:R-:W-:Y:S01]  /*aa30*/  UIMAD UR9, UR39, UR11, UR9 ;  /* 0x0000000b270972a4 */ /* 0x000fe2000f8e0209 */
[----:B------:R-:W-:Y:S01]  /*aa40*/  SHF.R.S32.HI R26, RZ, 0x1f, R29 ;  /* 0x0000001fff1a7819 */ /* 0x000fe2000001141d */
[----:B------:R-:W-:Y:S01]  /*aa50*/  VIADD R85, R16, 0x20 ;  /* 0x0000002010557836 */ /* 0x000fe20000000000 */
[----:B------:R-:W-:Y:S01]  /*aa60*/  ULDC.64 UR10, c[0x0][0xb40] ;  /* 0x0002d000000a7ab9 */ /* 0x000fe20000000a00 */
[----:B------:R-:W-:Y:S01]  /*aa70*/  SHF.R.S32.HI R28, RZ, 0x1f, R23 ;  /* 0x0000001fff1c7819 */ /* 0x000fe20000011417 */
[----:B------:R-:W-:Y:S01]  /*aa80*/  UIMAD UR4, UR4, UR10, URZ ;  /* 0x0000000a040472a4 */ /* 0x000fe2000f8e023f */
[----:B------:R-:W-:Y:S01]  /*aa90*/  SHF.R.S32.HI R38, RZ, 0x1f, R152 ;  /* 0x0000001fff267819 */ /* 0x000fe20000011498 */
[----:B------:R-:W-:Y:S01]  /*aaa0*/  UIMAD.WIDE.U32 UR8, UR37, UR10, UR8 ;  /* 0x0000000a250872a5 */ /* 0x000fe2000f8e0008 */
[----:B0-----:R-:W-:Y:S01]  /*aab0*/  @P1 IMAD.HI.U32 R4, R13, R4, RZ ;  /* 0x000000040d041227 */ /* 0x001fe200078e00ff */
[----:B------:R-:W-:Y:S01]  /*aac0*/  UIMAD UR4, UR37, UR11, UR4 ;  /* 0x0000000b250472a4 */ /* 0x000fe2000f8e0204 */
[----:B------:R-:W-:-:S02]  /*aad0*/  SHF.R.S32.HI R80, RZ, 0x1f, R153 ;  /* 0x0000001fff507819 */ /* 0x000fc40000011499 */
[----:B------:R-:W-:Y:S01]  /*aae0*/  ULDC.64 UR10, c[0x0][0xb48] ;  /* 0x0002d200000a7ab9 */ /* 0x000fe20000000a00 */
[----:B------:R-:W-:Y:S01]  /*aaf0*/  UIADD3 UR9, UR9, UR4, URZ ;  /* 0x0000000409097290 */ /* 0x000fe2000fffe03f */
[----:B------:R-:W-:Y:S01]  /*ab00*/  SHF.R.S32.HI R81, RZ, 0x1f, R154 ;  /* 0x0000001fff517819 */ /* 0x000fe2000001149a */
[----:B------:R-:W-:Y:S01]  /*ab10*/  VIADD R87, R16, 0x18 ;  /* 0x0000001810577836 */ /* 0x000fe20000000000 */
[----:B-1----:R-:W-:Y:S01]  /*ab20*/  @P1 SHF.R.U32.HI R3, RZ, R5, R4 ;  /* 0x00000005ff031219 */ /* 0x002fe20000011604 */
[----:B------:R-:W-:Y:S01]  /*ab30*/  UIMAD.WIDE.U32 UR8, UR42, UR10, UR8 ;  /* 0x0000000a2a0872a5 */ /* 0x000fe2000f8e0008 */
[----:B------:R-:W-:Y:S02]  /*ab40*/  SHF.R.S32.HI R82, RZ, 0x1f, R155 ;  /* 0x0000001fff527819 */ /* 0x000fe4000001149b */
[--C-:B------:R-:W-:Y:S01]  /*ab50*/  SHF.R.S32.HI R4, RZ, 0x1f, R3.reuse ;  /* 0x0000001fff047819 */ /* 0x100fe20000011403 */
[----:B------:R-:W-:Y:S01]  /*ab60*/  IMAD.MOV R6, RZ, RZ, -R3 ;  /* 0x000000ffff067224 */ /* 0x000fe200078e0a03 */
[----:B------:R-:W-:-:S02]  /*ab70*/  UIMAD UR42, UR42, UR11, UR9 ;  /* 0x0000000b2a2a72a4 */ /* 0x000fc4000f8e0209 */
[----:B------:R-:W-:Y:S01]  /*ab80*/  IMAD.U32 R5, RZ, RZ, UR9 ;  /* 0x00000009ff057e24 */ /* 0x000fe2000f8e00ff */
[----:B------:R-:W-:Y:S01]  /*ab90*/  SHF.R.S32.HI R83, RZ, 0x1f, R156 ;  /* 0x0000001fff537819 */ /* 0x000fe2000001149c */
[----:B------:R-:W-:Y:S01]  /*aba0*/  ULDC.64 UR10, c[0x0][0xb30] ;  /* 0x0002cc00000a7ab9 */ /* 0x000fe20000000a00 */
[----:B------:R-:W-:Y:S01]  /*abb0*/  IMAD R21, R21, R6, R13 ;  /* 0x0000000615157224 */ /* 0x000fe200078e020d */
        /* <DEDUP_REMOVED lines=15> */
[----:B------:R-:W-:Y:S01]  /*acb0*/  VIADD R6, R0, 0x19c20 ;  /* 0x00019c2000067836 */ /* 0x000fe20000000000 */
[----:B------:R-:W-:Y:S01]  /*acc0*/  LEA R0, P1, R4, UR8, 0x2 ;  /* 0x0000000804007c11 */ /* 0x000fe2000f8210ff */
[----:B------:R-:W-:-:S03]  /*acd0*/  IMAD.IADD R3, R5, 0x1, R3 ;  /* 0x0000000105037824 */ /* 0x000fc600078e0203 */
[----:B------:R-:W-:Y:S02]  /*ace0*/  PRMT R6, RZ, 0x654, R6 ;  /* 0x00000654ff067816 */ /* 0x000fe40000000006 */
[----:B------:R-:W-:Y:S02]  /*acf0*/  LEA.HI.X R3, R4, UR9, R3, 0x2, P1 ;  /* 0x0000000904037c11 */ /* 0x000fe400088f1403 */
[----:B------:R0:W-:Y:S03]  /*ad00*/  SYNCS.ARRIVE.TRANS64.RED.A1T0 RZ, [R6+URZ], RZ ;  /* 0x000000ff06ff79a7 */ /* 0x0001e6000810043f */
[----:B------:R1:W2:Y:S04]  /*ad10*/  SHFL.IDX PT, R7, R3, RZ, 0x1c1f ;  /* 0x001c1fff03077589 */ /* 0x0002a800000e0000 */
[----:B0-----:R1:W0:Y:S01]  /*ad20*/  SHFL.IDX PT, R6, R0, RZ, 0x1c1f ;  /* 0x001c1fff00067589 */ /* 0x00122200000e0000 */
[----:B------:R-:W-:Y:S05]  /*ad30*/  @P0 BRA `(.L_x_1757) ;  /* 0x0000000000c00947 */ /* 0x000fea0003800000 */
[----:B------:R-:W-:Y:S02]  /*ad40*/  ULDC UR4, c[0x0][0xac8] ;  /* 0x0002b20000047ab9 */ /* 0x000fe40000000800 */
[----:B------:R-:W-:Y:S02]  /*ad50*/  ISETP.GE.AND P1, PT, R27, UR4, PT ;  /* 0x000000041b007c0c */ /* 0x000fe4000bf26270 */
[----:B------:R-:W-:Y:S02]  /*ad60*/  ISETP.GE.AND P2, PT, R16, UR4, PT ;  /* 0x0000000410007c0c */ /* 0x000fe4000bf46270 */
[----:B------:R-:W-:Y:S02]  /*ad70*/  ISETP.GE.AND P0, PT, R29, UR4, PT ;  /* 0x000000041d007c0c */ /* 0x000fe4000bf06270 */
[----:B------:R-:W-:Y:S02]  /*ad80*/  ISETP.GE.AND P3, PT, R87, UR4, PT ;  /* 0x0000000457007c0c */ /* 0x000fe4000bf66270 */
[----:B------:R-:W-:-:S05]  /*ad90*/  ISETP.GE.AND P4, PT, R85, UR4, PT ;  /* 0x0000000455007c0c */ /* 0x000fca000bf86270 */
[CC--:B0-----:R-:W-:Y:S02]  /*ada0*/  @!P1 LEA R8, P6, R27.reuse, R6.reuse, 0x2 ;  /* 0x000000061b089211 */ /* 0x0c1fe400078c10ff */
        /* <DEDUP_REMOVED lines=19> */
[C---:B0-----:R-:W-:Y:S02]  /*aee0*/  @!P1 LEA R4, P4, R156.reuse, R6, 0x2 ;  /* 0x000000069c049211 */ /* 0x041fe400078810ff */
        /* <DEDUP_REMOVED lines=12> */
[CC--:B-----5:R-:W-:Y:S01]  /*afb0*/  @!P4 LEA R14, P1, R152.reuse, R6.reuse, 0x2 ;  /* 0x00000006980ec211 */ /* 0x0e0fe200078210ff */
        /* <DEDUP_REMOVED lines=8> */
.L_x_1757:
[----:B------:R-:W-:Y:S05]  /*b040*/  BSYNC B1 ;  /* 0x0000000000017941 */ /* 0x000fea0003800000 */
.L_x_1756:
[----:B------:R-:W-:Y:S01]  /*b050*/  ISETP.GE.AND P0, PT, R25, R2, PT ;  /* 0x000000021900720c */ /* 0x000fe20003f06270 */
[----:B0-----:R0:W3:Y:S04]  /*b060*/  SHFL.IDX PT, R5, R3, 0x1, 0x1c1f ;  /* 0x003c1f0003057f89 */ /* 0x0010e800000e0000 */
[----:B------:R0:W4:Y:S08]  /*b070*/  SHFL.IDX PT, R4, R0, 0x1, 0x1c1f ;  /* 0x003c1f0000047f89 */ /* 0x00013000000e0000 */
[----:B0-----:R-:W-:Y:S05]  /*b080*/  @P0 BRA `(.L_x_1755) ;  /* 0x0000000c00940947 */ /* 0x001fea0003800000 */
[----:B------:R-:W-:Y:S02]  /*b090*/  ULDC UR4, c[0x0][0xac8] ;  /* 0x0002b20000047ab9 */ /* 0x000fe40000000800 */
[----:B------:R-:W-:Y:S02]  /*b0a0*/  ISETP.GE.AND P6, PT, R27, UR4, PT ;  /* 0x000000041b007c0c */ /* 0x000fe4000bfc6270 */
[----:B------:R-:W-:Y:S02]  /*b0b0*/  ISETP.GE.AND P5, PT, R16, UR4, PT ;  /* 0x0000000410007c0c */ /* 0x000fe4000bfa6270 */
[----:B------:R-:W-:Y:S02]  /*b0c0*/  ISETP.GE.AND P2, PT, R29, UR4, PT ;  /* 0x000000041d007c0c */ /* 0x000fe4000bf46270 */
[----:B------:R-:W-:Y:S02]  /*b0d0*/  ISETP.GE.AND P4, PT, R87, UR4, PT ;  /* 0x0000000457007c0c */ /* 0x000fe4000bf86270 */
[----:B------:R-:W-:-:S05]  /*b0e0*/  ISETP.GE.AND P3, PT, R85, UR4, PT ;  /* 0x0000000455007c0c */ /* 0x000fca000bf66270 */
[CC--:B----4-:R-:W-:Y:S02]  /*b0f0*/  @!P6 LEA R6, P0, R27.reuse, R4.reuse, 0x2 ;  /* 0x000000041b06e211 */ /* 0x0d0fe400078010ff */
[----:B-1-3--:R-:W-:Y:S02]  /*b100*/  @!P5 IMAD.WIDE R2, R16, 0x4, R4 ;  /* 0x000000041002d825 */ /* 0x00afe400078e0204 */
[-C--:B--2---:R-:W-:Y:S02]  /*b110*/  @!P6 LEA.HI.X R7, R27, R5.reuse, R24, 0x2, P0 ;  /* 0x000000051b07e211 */ /* 0x084fe400000f1418 */
[----:B------:R-:W-:Y:S01]  /*b120*/  ISETP.GE.AND P0, PT, R157, UR4, PT ;  /* 0x000000049d007c0c */ /* 0x000fe2000bf06270 */
[----:B------:R0:W-:Y:S01]  /*b130*/  @!P5 ST.E.64 desc[UR44][R2.64], R74 ;  /* 0x0000004a0200d985 */ /* 0x0001e2000c101b2c */
[-C--:B------:R-:W-:Y:S02]  /*b140*/  @!P2 LEA R8, P1, R29, R4.reuse, 0x2 ;  /* 0x000000041d08a211 */ /* 0x080fe400078210ff */
[----:B------:R-:W-:Y:S01]  /*b150*/  @!P4 LEA R10, P5, R87, R4, 0x2 ;  /* 0x00000004570ac211 */ /* 0x000fe200078a10ff */
[----:B------:R1:W-:Y:S01]  /*b160*/  @!P6 ST.E.64 desc[UR44][R6.64], R72 ;  /* 0x000000480600e985 */ /* 0x0003e2000c101b2c */
[----:B------:R-:W-:-:S02]  /*b170*/  @!P2 LEA.HI.X R9, R29, R5, R26, 0x2, P1 ;  /* 0x000000051d09a211 */ /* 0x000fc400008f141a */
[-C--:B------:R-:W-:Y:S02]  /*b180*/  @!P4 LEA.HI.X R11, R87, R5.reuse, R88, 0x2, P5 ;  /* 0x00000005570bc211 */ /* 0x080fe400028f1458 */
[----:B------:R-:W-:Y:S01]  /*b190*/  ISETP.GE.AND P1, PT, R156, UR4, PT ;  /* 0x000000049c007c0c */ /* 0x000fe2000bf26270 */
[----:B------:R2:W-:Y:S01]  /*b1a0*/  @!P2 ST.E.64 desc[UR44][R8.64], R66 ;  /* 0x000000420800a985 */ /* 0x0005e2000c101b2c */
[-C--:B------:R-:W-:Y:S02]  /*b1b0*/  @!P3 LEA R12, P6, R85, R4.reuse, 0x2 ;  /* 0x00000004550cb211 */ /* 0x080fe400078c10ff */
[----:B------:R-:W-:Y:S01]  /*b1c0*/  ISETP.GE.AND P2, PT, R155, UR4, PT ;  /* 0x000000049b007c0c */ /* 0x000fe2000bf46270 */
[----:B------:R3:W-:Y:S01]  /*b1d0*/  @!P4 ST.E.64 desc[UR44][R10.64], R64 ;  /* 0x000000400a00c985 */ /* 0x0007e2000c101b2c */
[----:B------:R-:W-:Y:S02]  /*b1e0*/  @!P3 LEA.HI.X R13, R85, R5, R86, 0x2, P6 ;  /* 0x00000005550db211 */ /* 0x000fe400030f1456 */
[----:B0-----:R-:W-:-:S02]  /*b1f0*/  @!P0 LEA R2, P4, R157, R4, 0x2 ;  /* 0x000000049d028211 */ /* 0x001fc400078810ff */
[----:B------:R-:W-:Y:S01]  /*b200*/  ISETP.GE.AND P5, PT, R154, UR4, PT ;  /* 0x000000049a007c0c */ /* 0x000fe2000bfa6270 */
[----:B------:R0:W-:Y:S01]  /*b210*/  @!P3 ST.E.64 desc[UR44][R12.64], R58 ;  /* 0x0000003a0c00b985 */ /* 0x0001e2000c101b2c */
[----:B------:R-:W-:Y:S02]  /*b220*/  @!P0 LEA.HI.X R3, R157, R5, R84, 0x2, P4 ;  /* 0x000000059d038211 */ /* 0x000fe400020f1454 */
[----:B------:R-:W-:Y:S02]  /*b230*/  ISETP.GE.AND P4, PT, R153, UR4, PT ;  /* 0x0000000499007c0c */ /* 0x000fe4000bf86270 */
[----:B------:R-:W-:Y:S01]  /*b240*/  ISETP.GE.AND P3, PT, R152, UR4, PT ;  /* 0x0000000498007c0c */ /* 0x000fe2000bf66270 */
[----:B------:R4:W-:Y:S01]  /*b250*/  @!P0 ST.E.64 desc[UR44][R2.64], R56 ;  /* 0x0000003802008985 */ /* 0x0009e2000c101b2c */
[----:B-1----:R-:W-:-:S04]  /*b260*/  @!P1 LEA R6, P6, R156, R4, 0x2 ;  /* 0x000000049c069211 */ /* 0x002fc800078c10ff */
[-C--:B------:R-:W-:Y:S02]  /*b270*/  @!P1 LEA.HI.X R7, R156, R5.reuse, R83, 0x2, P6 ;  /* 0x000000059c079211 */ /* 0x080fe400030f1453 */
[CC--:B--2---:R-:W-:Y:S02]  /*b280*/  @!P2 LEA R8, P6, R155.reuse, R4.reuse, 0x2 ;  /* 0x000000049b08a211 */ /* 0x0c4fe400078c10ff */
[-C--:B---3--:R-:W-:Y:S01]  /*b290*/  @!P5 LEA R10, P0, R154, R4.reuse, 0x2 ;  /* 0x000000049a0ad211 */ /* 0x088fe200078010ff */
[----:B------:R4:W-:Y:S01]  /*b2a0*/  @!P1 ST.E.64 desc[UR44][R6.64], R50 ;  /* 0x0000003206009985 */ /* 0x0009e2000c101b2c */
[-C--:B------:R-:W-:Y:S02]  /*b2b0*/  @!P2 LEA.HI.X R9, R155, R5.reuse, R82, 0x2, P6 ;  /* 0x000000059b09a211 */ /* 0x080fe400030f1452 */
[-C--:B0-----:R-:W-:Y:S02]  /*b2c0*/  @!P4 LEA R12, P1, R153, R4.reuse, 0x2 ;  /* 0x00000004990cc211 */ /* 0x081fe400078210ff */
        /* <DEDUP_REMOVED lines=10> */
[----:B----4-:R-:W-:-:S04]  /*b370*/  LEA R2, P0, R23, R4, 0x2 ;  /* 0x0000000417027211 */ /* 0x010fc800078010ff */
[----:B------:R-:W-:-:S05]  /*b380*/  LEA.HI.X R3, R23, R5, R28, 0x2, P0 ;  /* 0x0000000517037211 */ /* 0x000fca00000f141c */
[----:B------:R0:W-:Y:S01]  /*b390*/  ST.E.64 desc[UR44][R2.64], R30 ;  /* 0x0000001e02007985 */ /* 0x0001e2000c101b2c */
[----:B------:R-:W-:Y:S05]  /*b3a0*/  BRA `(.L_x_1755) ;  /* 0x0000000800cc7947 */ /* 0x000fea0003800000 */
.L_x_1750:
        /* <DEDUP_REMOVED lines=31> */
.L_x_1758:
[----:B------:R-:W-:Y:S01]  /*b5a0*/  USEL UR37, UR37, URZ, !UP0 ;  /* 0x0000003f25257287 */ /* 0x000fe2000c000000 */
[----:B------:R-:W-:Y:S01]  /*b5b0*/  BSSY B1, `(.L_x_1759) ;  /* 0x0000037000017945 */ /* 0x000fe20003800000 */
[----:B------:R-:W-:-:S03]  /*b5c0*/  USEL UR38, UR38, URZ, !UP0 ;  /* 0x0000003f26267287 */ /* 0x000fc6000c000000 */
[----:B------:R-:W-:Y:S09]  /*b5d0*/  @P0 BRA `(.L_x_1760) ;  /* 0x0000000000d00947 */ /* 0x000ff20003800000 */
        /* <DEDUP_REMOVED lines=16> */
[----:B------:R-:W-:Y:S01]  /*b6e0*/  UIMAD UR7, UR11, UR37, URZ ;  /* 0x000000250b0772a4 */ /* 0x000fe2000f8e023f */
[----:B------:R-:W1:Y:S01]  /*b6f0*/  @P0 LDC R7, c[0x0][0xbf0] ;  /* 0x0002fc00ff070b82 */ /* 0x000e620000000800 */
[----:B------:R-:W-:Y:S02]  /*b700*/  UIMAD.WIDE.U32 UR14, UR8, UR39, URZ ;  /* 0x00000027080e72a5 */ /* 0x000fe4000f8e003f */
        /* <DEDUP_REMOVED lines=12> */
[----:B------:R-:W-:Y:S01]  /*b7d0*/  UIADD3.X UR7, UR7, UR11, UR16, UP0, UP1 ;  /* 0x0000000b07077290 */ /* 0x000fe200087e2410 */
[----:B-1----:R-:W-:Y:S01]  /*b7e0*/  @P0 SHF.R.U32.HI R5, RZ, R7, R2 ;  /* 0x00000007ff050219 */ /* 0x002fe20000011602 */
[----:B------:R-:W-:Y:S01]  /*b7f0*/  IMAD.U32 R2, RZ, RZ, UR20 ;  /* 0x00000014ff027e24 */ /* 0x000fe2000f8e00ff */
[----:B------:R-:W-:Y:S01]  /*b800*/  ULDC.64 UR8, c[0x0][UR17+0x210] ;  /* 0x0000840011087abb */ /* 0x000fe20008000a00 */
[----:B------:R-:W-:Y:S01]  /*b810*/  ULDC.64 UR10, c[0x0][0xba8] ;  /* 0x0002ea00000a7ab9 */ /* 0x000fe20000000a00 */
[----:B------:R-:W-:Y:S01]  /*b820*/  @!UP2 ULDC UR10, c[0x0][0xb50] ;  /* 0x0002d400000aaab9 */ /* 0x000fe20000000800 */
[--C-:B------:R-:W-:Y:S01]  /*b830*/  IMAD.MOV R7, RZ, RZ, -R5.reuse ;  /* 0x000000ffff077224 */ /* 0x100fe200078e0a05 */
[----:B------:R-:W-:Y:S01]  /*b840*/  IADD3 R2, P0, P1, R5, UR14, R2 ;  /* 0x0000000e05027c10 */ /* 0x000fe2000f91e002 */
[----:B------:R-:W-:Y:S01]  /*b850*/  @!UP2 ULDC UR11, c[0x0][0xb54] ;  /* 0x0002d500000baab9 */ /* 0x000fe20000000800 */
[----:B------:R-:W-:Y:S01]  /*b860*/  SHF.R.S32.HI R5, RZ, 0x1f, R5 ;  /* 0x0000001fff057819 */ /* 0x000fe20000011405 */
[----:B------:R-:W-:-:S03]  /*b870*/  IMAD R7, R9, R7, R4 ;  /* 0x0000000709077224 */ /* 0x000fc600078e0204 */
[----:B------:R-:W-:Y:S01]  /*b880*/  IADD3.X R3, R5, UR7, R6, P0, P1 ;  /* 0x0000000705037c10 */ /* 0x000fe200087e2406 */
[C---:B------:R-:W-:Y:S01]  /*b890*/  IMAD R9, R7.reuse, UR9, RZ ;  /* 0x0000000907097c24 */ /* 0x040fe2000f8e02ff */
[----:B------:R-:W-:Y:S01]  /*b8a0*/  SHF.R.S32.HI R4, RZ, 0x1f, R7 ;  /* 0x0000001fff047819 */ /* 0x000fe20000011407 */
[----:B------:R-:W-:-:S04]  /*b8b0*/  IMAD.WIDE.U32 R2, R7, UR8, R2 ;  /* 0x0000000807027c25 */ /* 0x000fc8000f8e0002 */
[----:B------:R-:W-:Y:S01]  /*b8c0*/  IMAD R9, R4, UR8, R9 ;  /* 0x0000000804097c24 */ /* 0x000fe2000f8e0209 */
[----:B------:R-:W-:-:S03]  /*b8d0*/  LEA R4, P0, R2, UR10, 0x2 ;  /* 0x0000000a02047c11 */ /* 0x000fc6000f8010ff */
[----:B------:R-:W-:-:S05]  /*b8e0*/  IMAD.IADD R3, R3, 0x1, R9 ;  /* 0x0000000103037824 */ /* 0x000fca00078e0209 */
[----:B------:R-:W-:Y:S01]  /*b8f0*/  LEA.HI.X R5, R2, UR11, R3, 0x2, P0 ;  /* 0x0000000b02057c11 */ /* 0x000fe200080f1403 */
[----:B------:R-:W-:-:S05]  /*b900*/  IMAD.MOV.U32 R3, RZ, RZ, -0x800000 ;  /* 0xff800000ff037424 */ /* 0x000fca00078e00ff */
[----:B------:R0:W-:Y:S02]  /*b910*/  STG.E desc[UR44][R4.64], R3 ;  /* 0x0000000304007986 */ /* 0x0001e4000c10192c */
.L_x_1760:
[----:B------:R-:W-:Y:S05]  /*b920*/  BSYNC B1 ;  /* 0x0000000000017941 */ /* 0x000fea0003800000 */
.L_x_1759:
        /* <DEDUP_REMOVED lines=73> */
.L_x_1762:
[----:B------:R-:W-:Y:S05]  /*bdc0*/  BSYNC B1 ;  /* 0x0000000000017941 */ /* 0x000fea0003800000 */
.L_x_1761:
        /* <DEDUP_REMOVED lines=17> */
.L_x_1755:
[----:B------:R-:W-:Y:S05]  /*bee0*/  BSYNC B0 ;  /* 0x0000000000007941 */ /* 0x000fea0003800000 */
.L_x_1749:
[----:B------:R-:W-:Y:S02]  /*bef0*/  ULDC UR4, c[0x0][0xc3c] ;  /* 0x00030f0000047ab9 */ /* 0x000fe40000000800 */
[----:B------:R-:W-:-:S13]  /*bf00*/  ISETP.GE.AND P0, PT, R39, UR4, PT ;  /* 0x0000000427007c0c */ /* 0x000fda000bf06270 */
[----:B------:R-:W-:Y:S05]  /*bf10*/  @!P0 BRA `(.L_x_1763) ;  /* 0xffffff4c00f88947 */ /* 0x000fea000383ffff */
[----:B------:R-:W-:Y:S05]  /*bf20*/  EXIT ;  /* 0x000000000000794d */ /* 0x000fea0003800000 */
.L_x_1709:
[----:B------:R-:W-:-:S08]  /*bf30*/  NOP ;  /* 0x0000000000007918 */ /* 0x000fd00000000000 */
[----:B------:R-:W0:-:S00]  /*bf40*/  USETMAXREG.DEALLOC.CTAPOOL 0x20 ;  /* 0x00000020000079c8 */ /* 0x000e0000080e0500 */
[----:B0-----:R-:W-:Y:S01]  /*bf50*/  LOP3.LUT R0, R6, 0x3, RZ, 0xc0, !PT ;  /* 0x0000000306007812 */ /* 0x001fe200078ec0ff */
[----:B------:R-:W-:-:S05]  /*bf60*/  IMAD.MOV.U32 R25, RZ, RZ, RZ ;  /* 0x000000ffff197224 */ /* 0x000fca00078e00ff */
[----:B------:R-:W0:Y:S02]  /*bf70*/  SHFL.IDX PT, R0, R0, RZ, 0x1f ;  /* 0x00001fff00007589 */ /* 0x000e2400000e0000 */
[----:B0-----:R-:W-:-:S04]  /*bf80*/  ISETP.NE.AND P0, PT, R0, RZ, PT ;  /* 0x000000ff0000720c */ /* 0x001fc80003f05270 */
[----:B------:R-:W-:-:S05]  /*bf90*/  P2R R0, PR, RZ, 0x1 ;  /* 0x00000001ff007803 */ /* 0x000fca0000000000 */
[----:B------:R0:W-:Y:S04]  /*bfa0*/  STL [R1+0x14], R0 ;  /* 0x0000140001007387 */ /* 0x0001e80000100800 */
        /* <DEDUP_REMOVED lines=9> */
.L_x_1764:
[----:B0-----:R-:W0:Y:S01]  /*c040*/  S2R R0, SR_TID.X ;  /* 0x0000000000007919 */ /* 0x001e220000002100 */
        /* <DEDUP_REMOVED lines=43> */
.L_x_1768:
        /* <DEDUP_REMOVED lines=38> */
.L_x_1766:
        /* <DEDUP_REMOVED lines=17> */
.L_x_1769:
        /* <DEDUP_REMOVED lines=61> */
.L_x_1770:
        /* <DEDUP_REMOVED lines=63> */
.L_x_1771:
[----:B------:R-:W-:-:S05]  /*ce30*/  LOP3.LUT R2, RZ, R2, RZ, 0x33, !PT ;  /* 0x00000002ff027212 */ /* 0x000fca00078e33ff */
[----:B------:R-:W-:Y:S01]  /*ce40*/  IMAD.IADD R25, R25, 0x1, R2 ;  /* 0x0000000119197824 */ /* 0x000fe200078e0202 */
[----:B------:R-:W-:Y:S06]  /*ce50*/  BRA `(.L_x_1772) ;  /* 0x00000000000c7947 */ /* 0x000fec0003800000 */
.L_x_1767:
[----:B------:R-:W-:Y:S02]  /*ce60*/  IMAD.MOV.U32 R24, RZ, RZ, R7 ;  /* 0x000000ffff187224 */ /* 0x000fe400078e0007 */
[----:B------:R-:W-:Y:S02]  /*ce70*/  IMAD.MOV.U32 R25, RZ, RZ, RZ ;  /* 0x000000ffff197224 */ /* 0x000fe400078e00ff */
[----:B------:R-:W-:-:S07]  /*ce80*/  IMAD.MOV.U32 R26, RZ, RZ, RZ ;  /* 0x000000ffff1a7224 */ /* 0x000fce00078e00ff */
.L_x_1772:
[----:B------:R-:W-:Y:S01]  /*ce90*/  ISETP.NE.AND P0, PT, R0, RZ, PT ;  /* 0x000000ff0000720c */ /* 0x000fe20003f05270 */
[----:B------:R-:W-:-:S12]  /*cea0*/  IMAD.U32 R27, RZ, RZ, UR43 ;  /* 0x0000002bff1b7e24 */ /* 0x000fd8000f8e00ff */
[----:B------:R-:W0:Y:S01]  /*ceb0*/  @!P0 S2R R3, SR_CgaCtaId ;  /* 0x0000000000038919 */ /* 0x000e220000008800 */
[----:B------:R-:W-:-:S04]  /*cec0*/  @!P0 MOV R0, 0x400 ;  /* 0x0000040000008802 */ /* 0x000fc80000000f00 */
[----:B0-----:R-:W-:-:S05]  /*ced0*/  @!P0 LEA R0, R3, R0, 0x18 ;  /* 0x0000000003008211 */ /* 0x001fca00078ec0ff */
[----:B------:R1:W-:Y:S01]  /*cee0*/  @!P0 STS.128 [R0+0x19cd0], R24 ;  /* 0x019cd01800008388 */ /* 0x0003e20000000c00 */
[----:B------:R-:W-:Y:S06]  /*cef0*/  BAR.ARV 0x5, 0x200 ;  /* 0x0148000000007b1d */ /* 0x000fec0000002000 */
.L_x_1765:
        /* <DEDUP_REMOVED lines=20> */
[C---:B--2---:R-:W-:Y:S01]  /*d040*/  LOP3.LUT R12, R13.reuse, 0x7f, RZ, 0xc0, !PT ;  /* 0x0000007f0d0c7812 */ /* 0x044fe200078ec0ff */
[C---:B------:R-:W-:Y:S01]  /*d050*/  IMAD.SHL.U32 R2, R13.reuse, 0x20, RZ ;  /* 0x000000200d027824 */ /* 0x040fe200078e00ff */
[----:B------:R-:W-:Y:S01]  /*d060*/  SHF.R.U32.HI R3, RZ, 0x1, R13 ;  /* 0x00000001ff037819 */ /* 0x000fe2000001160d */
[C---:B------:R-:W-:Y:S01]  /*d070*/  IMAD.SHL.U32 R10, R13.reuse, 0x4, RZ ;  /* 0x000000040d0a7824 */ /* 0x040fe200078e00ff */
[C---:B------:R-:W-:Y:S01]  /*d080*/  LOP3.LUT P0, RZ, R13.reuse, 0x4, RZ, 0xc0, !PT ;  /* 0x000000040dff7812 */ /* 0x040fe2000780c0ff */
[----:B------:R-:W-:Y:S01]  /*d090*/  IMAD.SHL.U32 R5, R12, 0x10, RZ ;  /* 0x000000100c057824 */ /* 0x000fe200078e00ff */
[----:B01----:R-:W-:Y:S01]  /*d0a0*/  LOP3.LUT R0, R2, 0x80, RZ, 0xc0, !PT ;  /* 0x0000008002007812 */ /* 0x003fe200078ec0ff */
        /* <DEDUP_REMOVED lines=31> */
.L_x_1847:
[----:B------:R-:W-:Y:S01]  /*d2a0*/  ULDC.64 UR4, c[0x0][0xc88] ;  /* 0x0003220000047ab9 */ /* 0x000fe20000000a00 */
[----:B------:R-:W-:Y:S01]  /*d2b0*/  ULDC.64 UR6, c[0x0][0xa18] ;  /* 0x0002860000067ab9 */ /* 0x000fe20000000a00 */
[----:B------:R-:W-:Y:S01]  /*d2c0*/  UIMAD.WIDE UR4, UR43, 0x4, UR4 ;  /* 0x000000042b0478a5 */ /* 0x000fe2000f8e0204 */
[----:B0-----:R-:W0:Y:S01]  /*d2d0*/  LDC R0, c[0x0][0x288] ;  /* 0x0000a200ff007b82 */ /* 0x001e220000000800 */
[----:B------:R-:W-:-:S04]  /*d2e0*/  ULDC.64 UR8, c[0x0][0xa08] ;  /* 0x0002820000087ab9 */ /* 0x000fc80000000a00 */
[----:B------:R-:W-:Y:S02]  /*d2f0*/  IMAD.U32 R2, RZ, RZ, UR4 ;  /* 0x00000004ff027e24 */ /* 0x000fe4000f8e00ff */
[----:B-1----:R-:W-:Y:S01]  /*d300*/  IMAD.U32 R3, RZ, RZ, UR5 ;  /* 0x00000005ff037e24 */ /* 0x002fe2000f8e00ff */
[----:B------:R-:W-:Y:S01]  /*d310*/  UISETP.NE.U32.AND UP1, UPT, UR6, URZ, UPT ;  /* 0x0000003f0600728c */ /* 0x000fe2000bf25070 */
[----:B------:R-:W1:Y:S01]  /*d320*/  LDC.64 R6, c[0x0][0x418] ;  /* 0x00010600ff067b82 */ /* 0x000e620000000a00 */
[----:B------:R-:W-:Y:S02]  /*d330*/  ULDC.64 UR4, c[0x0][0xa28] ;  /* 0x00028a0000047ab9 */ /* 0x000fe40000000a00 */
[----:B--2---:R-:W2:Y:S01]  /*d340*/  LDG.E R2, desc[UR44][R2.64] ;  /* 0x0000002c02027981 */ /* 0x004ea2000c1e1900 */
[----:B------:R-:W-:Y:S02]  /*d350*/  UISETP.NE.AND.EX UP1, UPT, UR7, URZ, UPT, UP1 ;  /* 0x0000003f0700728c */ /* 0x000fe4000bf25310 */
[----:B------:R-:W-:-:S04]  /*d360*/  UISETP.NE.U32.AND UP0, UPT, UR4, URZ, UPT ;  /* 0x0000003f0400728c */ /* 0x000fc8000bf05070 */
[----:B------:R-:W-:Y:S01]  /*d370*/  PLOP3.LUT P3, PT, PT, PT, UP1, 0x80, 0x0 ;  /* 0x000000000000781c */ /* 0x000fe20003f6f018 */
[----:B------:R-:W-:-:S06]  /*d380*/  UISETP.NE.AND.EX UP0, UPT, UR5, URZ, UPT, UP0 ;  /* 0x0000003f0500728c */ /* 0x000fcc000bf05300 */
[----:B------:R-:W-:Y:S02]  /*d390*/  PLOP3.LUT P4, PT, PT, PT, UP0, 0x80, 0x0 ;  /* 0x000000000000781c */ /* 0x000fe40003f8f008 */
[----:B--2---:R-:W-:-:S13]  /*d3a0*/  R2UR UR49, R2 ;  /* 0x00000000023172ca */ /* 0x004fda00000e0000 */
[----:B------:R-:W-:Y:S02]  /*d3b0*/  USHF.R.S32.HI UR48, URZ, 0x1f, UR49 ;  /* 0x0000001f3f307899 */ /* 0x000fe40008011431 */
[----:B------:R-:W-:Y:S02]  /*d3c0*/  USHF.L.U32 UR46, UR49, 0x2, URZ ;  /* 0x00000002312e7899 */ /* 0x000fe4000800063f */
[----:B------:R-:W-:Y:S02]  /*d3d0*/  USHF.L.U64.HI UR47, UR49, 0x2, UR48 ;  /* 0x00000002312f7899 */ /* 0x000fe40008010230 */
[----:B------:R-:W-:-:S04]  /*d3e0*/  @UP1 UIADD3 UR6, UP2, UR46, UR6, URZ ;  /* 0x000000062e061290 */ /* 0x000fc8000ff5e03f */
[----:B------:R-:W-:Y:S02]  /*d3f0*/  @UP1 UIADD3.X UR7, UR47, UR7, URZ, UP2, !UPT ;  /* 0x000000072f071290 */ /* 0x000fe400097fe43f */
[----:B------:R-:W-:Y:S01]  /*d400*/  IMAD.U32 R2, RZ, RZ, UR6 ;  /* 0x00000006ff027e24 */ /* 0x000fe2000f8e00ff */
[----:B------:R-:W-:-:S03]  /*d410*/  @UP0 ULEA UR4, UP1, UR49, UR4, 0x2 ;  /* 0x0000000431040291 */ /* 0x000fc6000f82103f */
[----:B------:R-:W-:Y:S01]  /*d420*/  IMAD.U32 R3, RZ, RZ, UR7 ;  /* 0x00000007ff037e24 */ /* 0x000fe2000f8e00ff */
[----:B------:R-:W-:Y:S01]  /*d430*/  @UP0 ULEA.HI.X UR5, UR49, UR5, UR48, 0x2, UP1 ;  /* 0x0000000531050291 */ /* 0x000fe200088f1430 */
[----:B------:R-:W-:Y:S01]  /*d440*/  ISETP.NE.U32.AND P2, PT, RZ, UR8, PT ;  /* 0x00000008ff007c0c */ /* 0x000fe2000bf45070 */
[----:B------:R-:W-:Y:S02]  /*d450*/  ULDC.64 UR6, c[0x0][0xa00] ;  /* 0x0002800000067ab9 */ /* 0x000fe40000000a00 */
[----:B0-----:R0:W2:Y:S01]  /*d460*/  @P3 LDG.E R0, desc[UR44][R2.64] ;  /* 0x0000002c02003981 */ /* 0x0010a2000c1e1900 */
[----:B------:R-:W-:Y:S02]  /*d470*/  ISETP.NE.U32.AND P0, PT, RZ, UR6, PT ;  /* 0x00000006ff007c0c */ /* 0x000fe4000bf05070 */
[----:B-1----:R-:W-:Y:S02]  /*d480*/  ISETP.NE.U32.AND P1, PT, R6, RZ, PT ;  /* 0x000000ff0600720c */ /* 0x002fe40003f25070 */
[----:B------:R-:W-:Y:S01]  /*d490*/  ISETP.NE.AND.EX P2, PT, RZ, UR9, PT, P2 ;  /* 0x00000009ff007c0c */ /* 0x000fe2000bf45320 */
[----:B0-----:R-:W-:Y:S01]  /*d4a0*/  IMAD.U32 R2, RZ, RZ, UR4 ;  /* 0x00000004ff027e24 */ /* 0x001fe2000f8e00ff */
[----:B------:R-:W-:Y:S01]  /*d4b0*/  UIADD3 UR4, UP0, UR46, UR6, URZ ;  /* 0x000000062e047290 */ /* 0x000fe2000ff1e03f */
[----:B------:R-:W-:Y:S01]  /*d4c0*/  IMAD.U32 R3, RZ, RZ, UR5 ;  /* 0x00000005ff037e24 */ /* 0x000fe2000f8e00ff */
[----:B------:R-:W-:Y:S01]  /*d4d0*/  UIADD3 UR6, UP1, UR46, UR8, URZ ;  /* 0x000000082e067290 */ /* 0x000fe2000ff3e03f */
[----:B------:R-:W-:Y:S01]  /*d4e0*/  ISETP.NE.AND.EX P0, PT, RZ, UR7, PT, P0 ;  /* 0x00000007ff007c0c */ /* 0x000fe2000bf05300 */
[----:B------:R-:W-:-:S02]  /*d4f0*/  UIADD3.X UR5, UR47, UR7, URZ, UP0, !UPT ;  /* 0x000000072f057290 */ /* 0x000fc400087fe43f */
[----:B------:R0:W3:Y:S01]  /*d500*/  @P4 LDG.E R6, desc[UR44][R2.64] ;  /* 0x0000002c02064981 */ /* 0x0000e2000c1e1900 */
[----:B------:R-:W-:Y:S01]  /*d510*/  UIADD3.X UR7, UR47, UR9, URZ, UP1, !UPT ;  /* 0x000000092f077290 */ /* 0x000fe20008ffe43f */
[----:B------:R-:W-:-:S05]  /*d520*/  IMAD.U32 R4, RZ, RZ, UR6 ;  /* 0x00000006ff047e24 */ /* 0x000fca000f8e00ff */
[----:B------:R-:W-:Y:S02]  /*d530*/  IMAD.U32 R5, RZ, RZ, UR7 ;  /* 0x00000007ff057e24 */ /* 0x000fe4000f8e00ff */
[----:B0-----:R-:W-:Y:S02]  /*d540*/  IMAD.U32 R2, RZ, RZ, UR4 ;  /* 0x00000004ff027e24 */ /* 0x001fe4000f8e00ff */
[----:B------:R-:W-:Y:S01]  /*d550*/  IMAD.U32 R3, RZ, RZ, UR5 ;  /* 0x00000005ff037e24 */ /* 0x000fe2000f8e00ff */
[----:B------:R-:W4:Y:S04]  /*d560*/  @P2 LDG.E R8, desc[UR44][R4.64] ;  /* 0x0000002c04082981 */ /* 0x000f28000c1e1900 */
[----:B--2---:R0:W-:Y:S01]  /*d570*/  STL [R1+0x8], R0 ;  /* 0x0000080001007387 */ /* 0x0041e20000100800 */
[----:B------:R-:W-:-:S03]  /*d580*/  IMAD.MOV.U32 R10, RZ, RZ, R0 ;  /* 0x000000ffff0a7224 */ /* 0x000fc600078e0000 */
[----:B0-----:R-:W2:Y:S01]  /*d590*/  @P0 LDG.E R0, desc[UR44][R2.64] ;  /* 0x0000002c02000981 */ /* 0x001ea2000c1e1900 */
[----:B------:R-:W-:Y:S01]  /*d5a0*/  UMOV UR4, URZ ;  /* 0x0000003f00047c82 */ /* 0x000fe20008000000 */
[----:B------:R-:W-:Y:S02]  /*d5b0*/  ISETP.NE.AND.EX P1, PT, R7, RZ, PT, P1 ;  /* 0x000000ff0700720c */ /* 0x000fe40003f25310 */
        /* <DEDUP_REMOVED lines=18> */
.L_x_1774:
[----:B------:R-:W-:Y:S01]  /*d6e0*/  ULDC.64 UR6, c[0x0][0xa20] ;  /* 0x0002880000067ab9 */ /* 0x000fe20000000a00 */
[----:B------:R-:W-:Y:S01]  /*d6f0*/  SEL R6, R6, 0x1, P1 ;  /* 0x0000000106067807 */ /* 0x000fe20000800000 */
[----:B------:R-:W-:Y:S01]  /*d700*/  ULOP3.LUT UR36, UR36, 0xffff, URZ, 0xc0, !UPT ;  /* 0x0000ffff24247892 */ /* 0x000fe2000f8ec03f */
[----:B------:R-:W-:Y:S01]  /*d710*/  ISETP.NE.U32.AND P0, PT, RZ, UR6, PT ;  /* 0x00000006ff007c0c */ /* 0x000fe2000bf05070 */
[----:B------:R-:W-:Y:S01]  /*d720*/  UIADD3 UR39, UR39, UR4, URZ ;  /* 0x0000000427277290 */ /* 0x000fe2000fffe03f */
[----:B------:R-:W-:Y:S02]  /*d730*/  IMAD.U32 R22, RZ, RZ, UR49 ;  /* 0x00000031ff167e24 */ /* 0x000fe4000f8e00ff */
[----:B------:R-:W-:Y:S01]  /*d740*/  ISETP.NE.AND.EX P0, PT, RZ, UR7, PT, P0 ;  /* 0x00000007ff007c0c */ /* 0x000fe2000bf05300 */
[----:B------:R-:W-:-:S12]  /*d750*/  IMAD R2, R6, R7, RZ ;  /* 0x0000000706027224 */ /* 0x000fd800078e02ff */
[----:B------:R-:W-:Y:S05]  /*d760*/  @!P0 BRA `(.L_x_1775) ;  /* 0x0000000000188947 */ /* 0x000fea0003800000 */
[----:B------:R-:W-:-:S04]  /*d770*/  UIADD3 UR5, UP0, UR46, UR6, URZ ;  /* 0x000000062e057290 */ /* 0x000fc8000ff1e03f */
[----:B------:R-:W-:Y:S02]  /*d780*/  UIADD3.X UR6, UR47, UR7, URZ, UP0, !UPT ;  /* 0x000000072f067290 */ /* 0x000fe400087fe43f */
[----:B------:R-:W-:-:S04]  /*d790*/  IMAD.U32 R2, RZ, RZ, UR5 ;  /* 0x00000005ff027e24 */ /* 0x000fc8000f8e00ff */
[----:B------:R-:W-:-:S05]  /*d7a0*/  IMAD.U32 R3, RZ, RZ, UR6 ;  /* 0x00000006ff037e24 */ /* 0x000fca000f8e00ff */
[----:B------:R1:W5:Y:S01]  /*d7b0*/  LDG.E R2, desc[UR44][R2.64] ;  /* 0x0000002c02027981 */ /* 0x000362000c1e1900 */
[----:B------:R-:W-:Y:S05]  /*d7c0*/  BRA `(.L_x_1776) ;  /* 0x0000000000107947 */ /* 0x000fea0003800000 */
.L_x_1775:
[----:B------:R-:W-:Y:S05]  /*d7d0*/  @!P2 BRA `(.L_x_1776) ;  /* 0x00000000000ca947 */ /* 0x000fea0003800000 */
[----:B------:R-:W2:Y:S04]  /*d7e0*/  LDG.E R3, desc[UR44][R4.64] ;  /* 0x0000002c04037981 */ /* 0x000ea8000c1e1900 */
[----:B------:R-:W2:Y:S02]  /*d7f0*/  LDG.E R2, desc[UR44][R4.64+0x4] ;  /* 0x0000042c04027981 */ /* 0x000ea4000c1e1900 */
[----:B--2---:R-:W-:-:S07]  /*d800*/  IMAD.IADD R2, R2, 0x1, -R3 ;  /* 0x0000000102027824 */ /* 0x004fce00078e0a03 */
.L_x_1776:
[----:B-1----:R-:W1:Y:S01]  /*d810*/  LDC R3, c[0x0][0x448] ;  /* 0x00011200ff037b82 */ /* 0x002e620000000800 */
[----:B-----5:R-:W-:Y:S01]  /*d820*/  VIADD R2, R2, -UR4 ;  /* 0x8000000402027c36 */ /* 0x020fe20008000000 */
[----:B------:R-:W-:Y:S02]  /*d830*/  LOP3.LUT R23, R0, 0xff, RZ, 0xc0, !PT ;  /* 0x000000ff00177812 */ /* 0x000fe400078ec0ff */
[----:B-1----:R-:W-:Y:S01]  /*d840*/  ISETP.NE.AND P0, PT, R3, 0x1, PT ;  /* 0x000000010300780c */ /* 0x002fe20003f05270 */
[----:B------:R-:W-:-:S04]  /*d850*/  IMAD R3, R25, 0xc0, RZ ;  /* 0x000000c019037824 */ /* 0x000fc800078e02ff */
[----:B------:R-:W-:-:S08]  /*d860*/  VIADD R3, R3, 0xbf ;  /* 0x000000bf03037836 */ /* 0x000fd00000000000 */
[----:B------:R-:W1:Y:S08]  /*d870*/  @P0 LDC R4, c[0x0][0x44c] ;  /* 0x00011300ff040b82 */ /* 0x000e700000000800 */
[----:B------:R-:W2:Y:S01]  /*d880*/  @P0 LDC R5, c[0x0][0x450] ;  /* 0x00011400ff050b82 */ /* 0x000ea20000000800 */
[----:B-1----:R-:W-:-:S05]  /*d890*/  @P0 IMAD.HI.U32 R4, R3, R4, RZ ;  /* 0x0000000403040227 */ /* 0x002fca00078e00ff */
[----:B--2---:R-:W-:Y:S02]  /*d8a0*/  @P0 SHF.R.U32.HI R3, RZ, R5, R4 ;  /* 0x00000005ff030219 */ /* 0x004fe40000011604 */
[C---:B------:R-:W-:Y:S01]  /*d8b0*/  IADD3 R4, R2.reuse, 0x80, -R10 ;  /* 0x0000008002047810 */ /* 0x040fe20007ffe80a */
[----:B------:R-:W-:-:S04]  /*d8c0*/  VIADD R2, R2, 0x7f ;  /* 0x0000007f02027836 */ /* 0x000fc80000000000 */
[----:B------:R-:W-:Y:S01]  /*d8d0*/  IMAD.IADD R4, R4, 0x1, R3 ;  /* 0x0000000104047824 */ /* 0x000fe200078e0203 */
[----:B------:R-:W-:-:S04]  /*d8e0*/  SHF.R.S32.HI R3, RZ, 0x1f, R2 ;  /* 0x0000001fff037819 */ /* 0x000fc80000011402 */
[----:B------:R-:W-:Y:S02]  /*d8f0*/  SHF.R.S32.HI R5, RZ, 0x1f, R4 ;  /* 0x0000001fff057819 */ /* 0x000fe40000011404 */
[----:B------:R-:W-:Y:S02]  /*d900*/  LEA.HI R3, R3, R2, RZ, 0x7 ;  /* 0x0000000203037211 */ /* 0x000fe400078f38ff */
[----:B------:R-:W-:Y:S02]  /*d910*/  LEA.HI R5, R5, R4, RZ, 0x7 ;  /* 0x0000000405057211 */ /* 0x000fe400078f38ff */
[----:B------:R-:W-:Y:S02]  /*d920*/  SHF.R.S32.HI R3, RZ, 0x7, R3 ;  /* 0x00000007ff037819 */ /* 0x000fe40000011403 */
[----:B------:R-:W-:Y:S02]  /*d930*/  SHF.R.S32.HI R4, RZ, 0x7, R5 ;  /* 0x00000007ff047819 */ /* 0x000fe40000011405 */
[----:B------:R-:W-:Y:S01]  /*d940*/  SHF.R.U32.HI R5, RZ, 0x10, R0 ;  /* 0x00000010ff057819 */ /* 0x000fe20000011600 */
[----:B------:R-:W-:Y:S01]  /*d950*/  IMAD.MOV.U32 R0, RZ, RZ, RZ ;  /* 0x000000ffff007224 */ /* 0x000fe200078e00ff */
[----:B------:R-:W-:-:S02]  /*d960*/  VIMNMX R4, R3, R4, PT ;  /* 0x0000000403047248 */ /* 0x000fc40003fe0100 */
[----:B------:R-:W-:Y:S02]  /*d970*/  ISETP.NE.AND P0, PT, R5, RZ, PT ;  /* 0x000000ff0500720c */ /* 0x000fe40003f05270 */
[----:B------:R-:W-:-:S11]  /*d980*/  ISETP.GE.AND P1, PT, R4, 0x1, PT ;  /* 0x000000010400780c */ /* 0x000fd60003f26270 */
[----:B------:R-:W1:Y:S02]  /*d990*/  @!P0 LDC R5, c[0x0][0x9f0] ;  /* 0x00027c00ff058b82 */ /* 0x000e640000000800 */
[----:B------:R-:W-:Y:S05]  /*d9a0*/  @!P1 BRA `(.L_x_1777) ;  /* 0x0000000000689947 */ /* 0x000fea0003800000 */
[----:B-1----:R-:W-:Y:S01]  /*d9b0*/  IABS R0, R5 ;  /* 0x0000000500007213 */ /* 0x002fe20000000000 */
[----:B------:R-:W-:-:S03]  /*d9c0*/  IMAD.MOV.U32 R2, RZ, RZ, RZ ;  /* 0x000000ffff027224 */ /* 0x000fc600078e00ff */
[----:B------:R-:W1:Y:S08]  /*d9d0*/  I2F.RP R7, R0 ;  /* 0x0000000000077306 */ /* 0x000e700000209400 */
[----:B-1----:R-:W1:Y:S02]  /*d9e0*/  MUFU.RCP R7, R7 ;  /* 0x0000000700077308 */ /* 0x002e640000001000 */
[----:B-1----:R-:W-:-:S06]  /*d9f0*/  VIADD R8, R7, 0xffffffe ;  /* 0x0ffffffe07087836 */ /* 0x002fcc0000000000 */
[----:B------:R-:W1:Y:S02]  /*da00*/  F2I.FTZ.U32.TRUNC.NTZ R3, R8 ;  /* 0x0000000800037305 */ /* 0x000e64000021f000 */
[----:B-1----:R-:W-:-:S04]  /*da10*/  IMAD.MOV R9, RZ, RZ, -R3 ;  /* 0x000000ffff097224 */ /* 0x002fc800078e0a03 */
[----:B------:R-:W-:-:S04]  /*da20*/  IMAD R9, R9, R0, RZ ;  /* 0x0000000009097224 */ /* 0x000fc800078e02ff */
[----:B------:R-:W-:Y:S01]  /*da30*/  IMAD.HI.U32 R3, R3, R9, R2 ;  /* 0x0000000903037227 */ /* 0x000fe200078e0002 */
[----:B------:R-:W-:Y:S02]  /*da40*/  IADD3 R2, R5, -0x1, R4 ;  /* 0xffffffff05027810 */ /* 0x000fe40007ffe004 */
[-C--:B------:R-:W-:Y:S02]  /*da50*/  IABS R9, R5.reuse ;  /* 0x0000000500097213 */ /* 0x080fe40000000000 */
[----:B------:R-:W-:Y:S02]  /*da60*/  IABS R6, R2 ;  /* 0x0000000200067213 */ /* 0x000fe40000000000 */
[----:B------:R-:W-:Y:S01]  /*da70*/  LOP3.LUT R2, R2, R5, RZ, 0x3c, !PT ;  /* 0x0000000502027212 */ /* 0x000fe200078e3cff */
[----:B------:R-:W-:Y:S02]  /*da80*/  IMAD.MOV R7, RZ, RZ, -R9 ;  /* 0x000000ffff077224 */ /* 0x000fe400078e0a09 */
        /* <DEDUP_REMOVED lines=12> */
.L_x_1777:
[-C--:B------:R-:W-:Y:S01]  /*db50*/  IMAD R23, R23, R0.reuse, RZ ;  /* 0x0000000017177224 */ /* 0x080fe200078e02ff */
        /* <DEDUP_REMOVED lines=9> */
[----:B-1----:R-:W1:Y:S01]  /*dbf0*/  S2R R5, SR_LANEID ;  /* 0x0000000000057919 */ /* 0x002e620000000000 */
        /* <DEDUP_REMOVED lines=12> */
.L_x_1779:
        /* <DEDUP_REMOVED lines=10> */
[----:B-1----:R-:W-:Y:S02]  /*dd60*/  IMAD.U32 R5, RZ, RZ, UR7 ;  /* 0x00000007ff057e24 */ /* 0x002fe4000f8e00ff */
[----:B------:R-:W-:Y:S02]  /*dd70*/  IMAD.U32 R6, RZ, RZ, UR8 ;  /* 0x00000008ff067e24 */ /* 0x000fe4000f8e00ff */
[----:B------:R-:W-:-:S02]  /*dd80*/  IMAD.U32 R7, RZ, RZ, UR9 ;  /* 0x00000009ff077e24 */ /* 0x000fc4000f8e00ff */
[----:B0-----:R-:W-:Y:S02]  /*dd90*/  IMAD.U32 R10, RZ, RZ, UR4 ;  /* 0x00000004ff0a7e24 */ /* 0x001fe4000f8e00ff */
[----:B------:R-:W-:Y:S02]  /*dda0*/  IMAD.U32 R11, RZ, RZ, UR5 ;  /* 0x00000005ff0b7e24 */ /* 0x000fe4000f8e00ff */
[----:B------:R-:W-:Y:S02]  /*ddb0*/  IMAD.MOV.U32 R8, RZ, RZ, 0x70 ;  /* 0x00000070ff087424 */ /* 0x000fe400078e00ff */
[----:B------:R-:W-:Y:S02]  /*ddc0*/  IMAD.MOV.U32 R12, RZ, RZ, 0x1 ;  /* 0x00000001ff0c7424 */ /* 0x000fe400078e00ff */
[----:B------:R-:W-:-:S07]  /*ddd0*/  IMAD.MOV.U32 R13, RZ, RZ, RZ ;  /* 0x000000ffff0d7224 */ /* 0x000fce00078e00ff */
[----:B------:R-:W-:-:S07]  /*dde0*/  LEPC R20, `(.L_x_1782) ;  /* 0x000000001014794e */ /* 0x000fce0000000000 */
[----:B--2---:R-:W-:Y:S05]  /*ddf0*/  CALL.ABS.NOINC R2 ;  /* 0x0000000002007343 */ /* 0x004fea0003c00000 */
.L_x_1782:
[----:B------:R-:W-:Y:S05]  /*de00*/  BSYNC B6 ;  /* 0x0000000000067941 */ /* 0x000fea0003800000 */
.L_x_1781:
[----:B------:R-:W-:Y:S01]  /*de10*/  VIADD R0, R17, 0x9000 ;  /* 0x0000900011007836 */ /* 0x000fe20000000000 */
[----:B------:R-:W-:Y:S04]  /*de20*/  BSSY B6, `(.L_x_1783) ;  /* 0x0000014000067945 */ /* 0x000fe80003800000 */
[----:B------:R-:W-:-:S04]  /*de30*/  LOP3.LUT P0, RZ, R0, 0x9f, RZ, 0xc0, !PT ;  /* 0x0000009f00ff7812 */ /* 0x000fc8000780c0ff */
[----:B------:R-:W-:-:S09]  /*de40*/  P2R R16, PR, RZ, 0x1 ;  /* 0x00000001ff107803 */ /* 0x000fd20000000000 */
        /* <DEDUP_REMOVED lines=17> */
.L_x_1784:
[----:B------:R-:W-:Y:S05]  /*df60*/  BSYNC B6 ;  /* 0x0000000000067941 */ /* 0x000fea0003800000 */
.L_x_1783:
        /* <DEDUP_REMOVED lines=20> */
.L_x_1786:
[----:B------:R-:W-:Y:S05]  /*e0b0*/  BSYNC B6 ;  /* 0x0000000000067941 */ /* 0x000fea0003800000 */
.L_x_1785:
[----:B------:R-:W-:Y:S01]  /*e0c0*/  ISETP.NE.AND P6, PT, R16, RZ, PT ;  /* 0x000000ff1000720c */ /* 0x000fe20003fc5270 */
[----:B------:R-:W-:-:S12]  /*e0d0*/  BSSY B6, `(.L_x_1787) ;  /* 0x0000012000067945 */ /* 0x000fd80003800000 */
        /* <DEDUP_REMOVED lines=17> */
.L_x_1788:
[----:B------:R-:W-:Y:S05]  /*e1f0*/  BSYNC B6 ;  /* 0x0000000000067941 */ /* 0x000fea0003800000 */
.L_x_1787:
        /* <DEDUP_REMOVED lines=21> */
.L_x_1866:
[----:B---3--:R-:W-:Y:S02]  /*e350*/  ISETP.NE.AND P0, PT, R14, RZ, PT ;  /* 0x000000ff0e00720c */ /* 0x008fe40003f05270 */
[----:B------:R-:W-:-:S04]  /*e360*/  PLOP3.LUT P1, PT, PT, PT, PT, 0x8, 0x0 ;  /* 0x000000000000781c */ /* 0x000fc80003f2e170 */
[----:B------:R-:W-:-:S07]  /*e370*/  P2R R27, PR, RZ, 0x2 ;  /* 0x00000002ff1b7803 */ /* 0x000fce0000000000 */
[----:B------:R-:W-:Y:S05]  /*e380*/  @P0 BRA `(.L_x_1790) ;  /* 0x0000000400b40947 */ /* 0x000fea0003800000 */
[----:B------:R-:W3:Y:S01]  /*e390*/  LDL R0, [R1+0xc] ;  /* 0x00000c0001007983 */ /* 0x000ee20000100800 */
[----:B------:R-:W-:Y:S01]  /*e3a0*/  UMOV UR4, 0xffffffff ;  /* 0xffffffff00047882 */ /* 0x000fe20000000000 */
[----:B---3--:R-:W-:Y:S02]  /*e3b0*/  VIADD R0, R0, 0xffffffff ;  /* 0xffffffff00007836 */ /* 0x008fe40000000000 */
[----:B------:R-:W-:Y:S05]  /*e3c0*/  BRA.DIV UR4, `(.L_x_1791) ;  /* 0x0000003e04947947 */ /* 0x000fea000b800000 */
[----:B------:R-:W-:-:S13]  /*e3d0*/  ELECT P6, URZ, PT ;  /* 0x00000000003f782f */ /* 0x000fda00038c0000 */
.L_x_1869:
        /* <DEDUP_REMOVED lines=21> */
.L_x_1792:
[----:B---3--:R-:W3:Y:S01]  /*e530*/  S2R R2, SR_TID.X ;  /* 0x0000000000027919 */ /* 0x008ee20000002100 */
[----:B------:R-:W-:Y:S01]  /*e540*/  IMAD R3, R18, 0x8, R17 ;  /* 0x0000000812037824 */ /* 0x000fe200078e0211 */
[----:B---3--:R-:W-:Y:S02]  /*e550*/  LOP3.LUT R4, R2, 0x7f, RZ, 0xc0, !PT ;  /* 0x0000007f02047812 */ /* 0x008fe400078ec0ff */
[----:B------:R-:W-:Y:S02]  /*e560*/  SHF.L.U32 R2, R19, 0x1f, RZ ;  /* 0x0000001f13027819 */ /* 0x000fe400000006ff */
[----:B------:R-:W-:Y:S02]  /*e570*/  ISETP.NE.AND P1, PT, R4, RZ, PT ;  /* 0x000000ff0400720c */ /* 0x000fe40003f25270 */
[----:B------:R-:W3:Y:S02]  /*e580*/  SYNCS.PHASECHK.TRANS64.TRYWAIT P0, [R3+URZ+0x19c80], R2 ;  /* 0x019c8002030075a7 */ /* 0x000ee4000800017f */
[----:B---3--:R-:W-:Y:S09]  /*e590*/  @!P0 BRA `(.L_x_1793) ;  /* 0x0000003c00408947 */ /* 0x008ff20003800000 */
.L_x_1870:
[----:B------:R-:W-:Y:S05]  /*e5a0*/  @P1 BRA `(.L_x_1794) ;  /* 0x00000000001c1947 */ /* 0x000fea0003800000 */
[----:B------:R-:W1:Y:S02]  /*e5b0*/  S2R R4, SR_TID.X ;  /* 0x0000000000047919 */ /* 0x000e640000002100 */
[----:B-1----:R-:W-:Y:S01]  /*e5c0*/  LOP3.LUT R5, R4, 0x1f, RZ, 0xc0, !PT ;  /* 0x0000001f04057812 */ /* 0x002fe200078ec0ff */
[----:B------:R-:W-:-:S03]  /*e5d0*/  IMAD.MOV.U32 R4, RZ, RZ, 0x3000 ;  /* 0x00003000ff047424 */ /* 0x000fc600078e00ff */
[----:B------:R-:W-:Y:S01]  /*e5e0*/  ISETP.NE.AND P0, PT, R5, RZ, PT ;  /* 0x000000ff0500720c */ /* 0x000fe20003f05270 */
[----:B------:R4:W-:-:S12]  /*e5f0*/  SYNCS.ARRIVE.TRANS64 RZ, [R3+URZ+0x19c70], R4 ;  /* 0x019c700403ff79a7 */ /* 0x0009d8000800003f */
[----:B----4-:R-:W-:Y:S05]  /*e600*/  @!P0 BRA `(.L_x_1794) ;  /* 0x0000000000048947 */ /* 0x010fea0003800000 */
[----:B------:R-:W-:Y:S01]  /*e610*/  BPT.TRAP 0x1 ;  /* 0x000000040000795c */ /* 0x000fe20000300000 */
.L_x_1794:
        /* <DEDUP_REMOVED lines=28> */
[----:B------:R-:W0:Y:S02]  /*e7e0*/  SYNCS.PHASECHK.TRANS64.TRYWAIT P0, [R3+URZ+0x19c40], R2 ;  /* 0x019c4002030075a7 */ /* 0x000e24000800017f */
[----:B0---4-:R-:W-:Y:S05]  /*e7f0*/  @!P0 BRA `(.L_x_1795) ;  /* 0x0000003800bc8947 */ /* 0x011fea0003800000 */
.L_x_1871:
[----:B------:R-:W-:Y:S05]  /*e800*/  @P1 BRA `(.L_x_1796) ;  /* 0x00000000001c1947 */ /* 0x000fea0003800000 */
[----:B-1----:R-:W1:Y:S01]  /*e810*/  S2R R5, SR_TID.X ;  /* 0x0000000000057919 */ /* 0x002e620000002100 */
[----:B0--3--:R-:W-:-:S04]  /*e820*/  IMAD.MOV.U32 R2, RZ, RZ, 0x3000 ;  /* 0x00003000ff027424 */ /* 0x009fc800078e00ff */
[----:B------:R4:W-:Y:S01]  /*e830*/  SYNCS.ARRIVE.TRANS64 RZ, [R3+URZ+0x19c30], R2 ;  /* 0x019c300203ff79a7 */ /* 0x0009e2000800003f */
[----:B-1----:R-:W-:-:S04]  /*e840*/  LOP3.LUT R5, R5, 0x1f, RZ, 0xc0, !PT ;  /* 0x0000001f05057812 */ /* 0x002fc800078ec0ff */
[----:B------:R-:W-:-:S13]  /*e850*/  ISETP.NE.AND P0, PT, R5, RZ, PT ;  /* 0x000000ff0500720c */ /* 0x000fda0003f05270 */
[----:B----4-:R-:W-:Y:S05]  /*e860*/  @!P0 BRA `(.L_x_1796) ;  /* 0x0000000000048947 */ /* 0x010fea0003800000 */
[----:B------:R-:W-:Y:S01]  /*e870*/  BPT.TRAP 0x1 ;  /* 0x000000040000795c */ /* 0x000fe20000300000 */
.L_x_1796:
        /* <DEDUP_REMOVED lines=15> */
[----:B------:R-:W-:-:S02]  /*e970*/  UIADD3 UR25, UR25, 0x19c30, URZ ;  /* 0x00019c3019197890 */ /* 0x000fc4000fffe03f */
[----:B------:R-:W-:Y:S01]  /*e980*/  UIADD3 UR16, UR8, 0x14800, URZ ;  /* 0x0001480008107890 */ /* 0x000fe2000fffe03f */
[----:B------:R-:W-:Y:S01]  /*e990*/  P2R R27, PR, RZ, 0x1 ;  /* 0x00000001ff1b7803 */ /* 0x000fe20000000000 */
        /* <DEDUP_REMOVED lines=9> */
[----:B------:R4:W-:Y:S01]  /*ea30*/  UTMALDG.4D [UR16], [UR4], desc[UR6] ;  /* 0x00000610040075b4 */ /* 0x0009e20008019000 */
[----:B------:R4:W-:Y:S02]  /*ea40*/  UTMALDG.4D [UR8], [UR4], desc[UR6] ;  /* 0x00000608040075b4 */ /* 0x0009e40008019000 */
[----:B----4-:R-:W-:Y:S01]  /*ea50*/  NOP ;  /* 0x0000000000007918 */ /* 0x010fe20000000000 */
.L_x_1790:
[----:B------:R-:W-:Y:S05]  /*ea60*/  WARPSYNC.ALL ;  /* 0x0000000000007948 */ /* 0x000fea0003800000 */
[----:B------:R-:W-:Y:S01]  /*ea70*/  VIADD R0, R17, 0xf000 ;  /* 0x0000f00011007836 */ /* 0x000fe20000000000 */
[----:B------:R-:W-:Y:S01]  /*ea80*/  USHF.R.S32.HI UR4, URZ, 0x1f, UR50 ;  /* 0x0000001f3f047899 */ /* 0x000fe20008011432 */
        /* <DEDUP_REMOVED lines=14> */
[----:B0--3--:R-:W-:Y:S01]  /*eb70*/  MOV R2, 0x0 ;  /* 0x0000000000027802 */ /* 0x009fe20000000f00 */
[----:B------:R-:W-:Y:S01]  /*eb80*/  ULDC.64 UR6, c[0x4][0x98] ;  /* 0x0100260000067ab9 */ /* 0x000fe20000000a00 */
[----:B------:R-:W-:Y:S01]  /*eb90*/  ULDC.64 UR8, c[0x4][0xa0] ;  /* 0x0100280000087ab9 */ /* 0x000fe20000000a00 */
[----:B------:R-:W-:Y:S01]  /*eba0*/  ULDC.64 UR4, c[0x4][0x28] ;  /* 0x01000a0000047ab9 */ /* 0x000fe20000000a00 */
[----:B------:R-:W-:Y:S02]  /*ebb0*/  IMAD.U32 R4, RZ, RZ, UR6 ;  /* 0x00000006ff047e24 */ /* 0x000fe4000f8e00ff */
[----:B------:R-:W0:Y:S01]  /*ebc0*/  LDC.64 R2, c[0x4][R2] ;  /* 0x0100000002027b82 */ /* 0x000e220000000a00 */
[----:B-1----:R-:W-:Y:S02]  /*ebd0*/  IMAD.U32 R5, RZ, RZ, UR7 ;  /* 0x00000007ff057e24 */ /* 0x002fe4000f8e00ff */
        /* <DEDUP_REMOVED lines=8> */
[----:B0-----:R-:W-:Y:S05]  /*ec60*/  CALL.ABS.NOINC R2 ;  /* 0x0000000002007343 */ /* 0x001fea0003c00000 */
.L_x_1798:
[----:B------:R-:W-:Y:S05]  /*ec70*/  BSYNC B6 ;  /* 0x0000000000067941 */ /* 0x000fea0003800000 */
.L_x_1797:
[----:B------:R-:W4:Y:S01]  /*ec80*/  LDC R8, c[0x0][0x448] ;  /* 0x00011200ff087b82 */ /* 0x000f220000000800 */
[----:B0--3--:R-:W2:Y:S01]  /*ec90*/  S2R R2, SR_TID.X ;  /* 0x0000000000027919 */ /* 0x009ea20000002100 */
[----:B------:R-:W-:Y:S01]  /*eca0*/  ULDC.64 UR6, c[0x0][0x2d8] ;  /* 0x0000b60000067ab9 */ /* 0x000fe20000000a00 */
[----:B------:R-:W-:Y:S01]  /*ecb0*/  UMOV UR4, UR46 ;  /* 0x0000002e00047c82 */ /* 0x000fe20008000000 */
[----:B------:R-:W-:Y:S01]  /*ecc0*/  UMOV UR5, UR37 ;  /* 0x0000002500057c82 */ /* 0x000fe20008000000 */
[----:B------:R-:W-:Y:S01]  /*ecd0*/  ULDC.64 UR8, c[0x0][0x2e0] ;  /* 0x0000b80000087ab9 */ /* 0x000fe20000000a00 */
[----:B------:R-:W-:Y:S01]  /*ece0*/  UIMAD.WIDE.U32 UR4, UR36, UR6, UR4 ;  /* 0x00000006240472a5 */ /* 0x000fe2000f8e0004 */
[----:B------:R-:W0:Y:S01]  /*ecf0*/  S2R R9, SR_TID.X ;  /* 0x0000000000097919 */ /* 0x000e220000002100 */
[----:B------:R-:W-:Y:S02]  /*ed00*/  UIMAD UR6, UR48, UR8, URZ ;  /* 0x00000008300672a4 */ /* 0x000fe4000f8e023f */
[----:B------:R-:W-:Y:S01]  /*ed10*/  UIMAD UR5, UR36, UR7, UR5 ;  /* 0x00000007240572a4 */ /* 0x000fe2000f8e0205 */
[----:B------:R3:W5:Y:S01]  /*ed20*/  LDL R21, [R1+0x8] ;  /* 0x0000080001157983 */ /* 0x0007620000100800 */
[----:B------:R-:W-:-:S02]  /*ed30*/  UIMAD UR6, UR49, UR9, UR6 ;  /* 0x00000009310672a4 */ /* 0x000fc4000f8e0206 */
[----:B------:R-:W-:Y:S01]  /*ed40*/  UIMAD.WIDE.U32 UR4, UR49, UR8, UR4 ;  /* 0x00000008310472a5 */ /* 0x000fe2000f8e0004 */
[----:B------:R-:W-:Y:S02]  /*ed50*/  ULDC.64 UR10, c[0x0][0x280] ;  /* 0x0000a000000a7ab9 */ /* 0x000fe40000000a00 */
[----:B------:R-:W-:Y:S01]  /*ed60*/  ULDC.64 UR8, c[0x0][0x2c8] ;  /* 0x0000b20000087ab9 */ /* 0x000fe20000000a00 */
[----:B------:R-:W-:-:S03]  /*ed70*/  UIADD3 UR5, UR5, UR6, URZ ;  /* 0x0000000605057290 */ /* 0x000fc6000fffe03f */
[----:B------:R-:W-:Y:S02]  /*ed80*/  ULDC.64 UR6, c[0x0][0x2d0] ;  /* 0x0000b40000067ab9 */ /* 0x000fe40000000a00 */
[----:B-1----:R-:W-:Y:S01]  /*ed90*/  IMAD.U32 R5, RZ, RZ, UR6 ;  /* 0x00000006ff057e24 */ /* 0x002fe2000f8e00ff */
[----:B----4-:R-:W-:Y:S02]  /*eda0*/  ISETP.NE.AND P1, PT, R8, 0x1, PT ;  /* 0x000000010800780c */ /* 0x010fe40003f25270 */
[C---:B--2---:R-:W-:Y:S01]  /*edb0*/  LOP3.LUT R20, R2.reuse, 0x7f, RZ, 0xc0, !PT ;  /* 0x0000007f02147812 */ /* 0x044fe200078ec0ff */
[----:B------:R-:W-:-:S10]  /*edc0*/  IMAD.SHL.U32 R2, R2, 0x40, RZ ;  /* 0x0000004002027824 */ /* 0x000fd400078e00ff */
[----:B------:R-:W1:Y:S01]  /*edd0*/  @P1 LDC R3, c[0x0][0x44c] ;  /* 0x00011300ff031b82 */ /* 0x000e620000000800 */
[----:B------:R-:W-:-:S04]  /*ede0*/  SHF.R.U32.HI R20, RZ, 0x1, R20 ;  /* 0x00000001ff147819 */ /* 0x000fc80000011614 */
[----:B------:R-:W-:Y:S01]  /*edf0*/  LOP3.LUT R2, R20, 0x40, R2, 0xf8, !PT ;  /* 0x0000004014027812 */ /* 0x000fe200078ef802 */
[----:B0-----:R-:W-:Y:S01]  /*ee00*/  IMAD.SHL.U32 R9, R9, 0x10, RZ ;  /* 0x0000001009097824 */ /* 0x001fe200078e00ff */
[----:B------:R-:W0:Y:S01]  /*ee10*/  S2R R20, SR_TID.X ;  /* 0x0000000000147919 */ /* 0x000e220000002100 */
[----:B------:R-:W2:Y:S02]  /*ee20*/  @P1 LDC R0, c[0x0][0x450] ;  /* 0x00011400ff001b82 */ /* 0x000ea40000000800 */
[----:B------:R-:W-:-:S04]  /*ee30*/  IMAD R6, R25, 0xc0, R2 ;  /* 0x000000c019067824 */ /* 0x000fc800078e0202 */
[----:B------:R-:W-:Y:S02]  /*ee40*/  IMAD.MOV.U32 R2, RZ, RZ, R6 ;  /* 0x000000ffff027224 */ /* 0x000fe400078e0006 */
[----:B-1----:R-:W-:-:S05]  /*ee50*/  @P1 IMAD.HI.U32 R3, R6, R3, RZ ;  /* 0x0000000306031227 */ /* 0x002fca00078e00ff */
[----:B--2---:R-:W-:-:S04]  /*ee60*/  @P1 SHF.R.U32.HI R2, RZ, R0, R3 ;  /* 0x00000000ff021219 */ /* 0x004fc80000011603 */
[--C-:B------:R-:W-:Y:S01]  /*ee70*/  SHF.R.S32.HI R4, RZ, 0x1f, R2.reuse ;  /* 0x0000001fff047819 */ /* 0x100fe20000011402 */
[----:B------:R-:W-:Y:S01]  /*ee80*/  IMAD.MOV R0, RZ, RZ, -R2 ;  /* 0x000000ffff007224 */ /* 0x000fe200078e0a02 */
[----:B------:R-:W-:Y:S01]  /*ee90*/  LOP3.LUT R9, R9, 0x10, RZ, 0xc0, !PT ;  /* 0x0000001009097812 */ /* 0x000fe200078ec0ff */
[----:B0-----:R-:W-:Y:S02]  /*eea0*/  IMAD.SHL.U32 R10, R20, 0x10, RZ ;  /* 0x00000010140a7824 */ /* 0x001fe400078e00ff */
        /* <DEDUP_REMOVED lines=23> */
[----:B------:R-:W-:Y:S01]  /*f020*/  SHF.R.S32.HI R5, RZ, 0x1f, R6 ;  /* 0x0000001fff057819 */ /* 0x000fe20000011406 */
[----:B------:R-:W-:Y:S02]  /*f030*/  ULDC UR4, c[0x0][0x2b8] ;  /* 0x0000ae0000047ab9 */ /* 0x000fe40000000800 */
[----:B------:R-:W-:Y:S02]  /*f040*/  IMAD.IADD R3, R3, 0x1, R7 ;  /* 0x0000000103037824 */ /* 0x000fe400078e0207 */
[----:B------:R-:W-:Y:S02]  /*f050*/  IMAD R5, R5, UR8, RZ ;  /* 0x0000000805057c24 */ /* 0x000fe4000f8e02ff */
[----:B------:R-:W-:Y:S01]  /*f060*/  IMAD.WIDE.U32 R2, R6, UR8, R2 ;  /* 0x0000000806027c25 */ /* 0x000fe2000f8e0002 */
[----:B------:R-:W-:-:S02]  /*f070*/  LOP3.LUT R11, R9, 0x20, RZ, 0xfc, !PT ;  /* 0x00000020090b7812 */ /* 0x000fc400078efcff */
[----:B------:R-:W-:Y:S01]  /*f080*/  LOP3.LUT R9, R9, 0x40, RZ, 0xfc, !PT ;  /* 0x0000004009097812 */ /* 0x000fe200078efcff */
[----:B------:R-:W-:Y:S01]  /*f090*/  IMAD R6, R6, UR9, R5 ;  /* 0x0000000906067c24 */ /* 0x000fe2000f8e0205 */
[----:B------:R-:W-:-:S04]  /*f0a0*/  IADD3 R5, P0, R2, UR10, RZ ;  /* 0x0000000a02057c10 */ /* 0x000fc8000ff1e0ff */
[----:B------:R-:W-:Y:S02]  /*f0b0*/  IADD3.X R6, R3, UR11, R6, P0, !PT ;  /* 0x0000000b03067c10 */ /* 0x000fe400087fe406 */
[----:B------:R-:W-:Y:S02]  /*f0c0*/  ISETP.GE.AND P0, PT, R9, UR4, PT ;  /* 0x0000000409007c0c */ /* 0x000fe4000bf06270 */
[----:B------:R3:W5:Y:S01]  /*f0d0*/  LDL R9, [R1+0x4] ;  /* 0x0000040001097983 */ /* 0x0007620000100800 */
[----:B------:R-:W-:Y:S02]  /*f0e0*/  LOP3.LUT R10, R10, 0x10, RZ, 0xc0, !PT ;  /* 0x000000100a0a7812 */ /* 0x000fe400078ec0ff */
[----:B------:R-:W-:Y:S02]  /*f0f0*/  ISETP.GE.AND P1, PT, R11, UR4, PT ;  /* 0x000000040b007c0c */ /* 0x000fe4000bf26270 */
[----:B------:R-:W-:Y:S01]  /*f100*/  ISETP.GE.AND P2, PT, R10, UR4, PT ;  /* 0x000000040a007c0c */ /* 0x000fe2000bf46270 */
[----:B------:R-:W-:Y:S01]  /*f110*/  UMOV UR4, 0xffffffff ;  /* 0xffffffff00047882 */ /* 0x000fe20000000000 */
[----:B------:R-:W-:-:S04]  /*f120*/  LOP3.LUT R20, R20, 0x7f, RZ, 0xc0, !PT ;  /* 0x0000007f14147812 */ /* 0x000fc800078ec0ff */
[----:B------:R-:W-:Y:S01]  /*f130*/  SHF.R.U32.HI R20, RZ, 0x1, R20 ;  /* 0x00000001ff147819 */ /* 0x000fe20000011614 */
[----:B---3--:R-:W-:Y:S06]  /*f140*/  BRA.DIV UR4, `(.L_x_1799) ;  /* 0x00000032047c7947 */ /* 0x008fec000b800000 */
[----:B------:R-:W0:Y:S01]  /*f150*/  SHFL.IDX PT, R3, R4, RZ, 0x1e1f ;  /* 0x001e1fff04037589 */ /* 0x000e2200000e0000 */
[----:B-----5:R-:W-:Y:S02]  /*f160*/  IMAD R7, R21, R8, RZ ;  /* 0x0000000815077224 */ /* 0x020fe400078e02ff */
[----:B------:R-:W-:Y:S01]  /*f170*/  IMAD R25, R25, 0xc0, R20 ;  /* 0x000000c019197824 */ /* 0x000fe200078e0214 */
[----:B------:R-:W1:Y:S04]  /*f180*/  SHFL.IDX PT, R2, R0, RZ, 0x1e1f ;  /* 0x001e1fff00027589 */ /* 0x000e6800000e0000 */
[----:B------:R-:W-:Y:S01]  /*f190*/  ISETP.GE.AND P4, PT, R25, R7, PT ;  /* 0x000000071900720c */ /* 0x000fe20003f86270 */
[----:B------:R-:W2:Y:S04]  /*f1a0*/  SHFL.IDX PT, R4, R4, 0x1, 0x1e1f ;  /* 0x003e1f0004047f89 */ /* 0x000ea800000e0000 */
[----:B------:R-:W3:Y:S04]  /*f1b0*/  SHFL.IDX PT, R0, R0, 0x1, 0x1e1f ;  /* 0x003e1f0000007f89 */ /* 0x000ee800000e0000 */
[----:B------:R-:W4:Y:S04]  /*f1c0*/  SHFL.IDX PT, R6, R6, RZ, 0x1e1f ;  /* 0x001e1fff06067589 */ /* 0x000f2800000e0000 */
[----:B------:R1:W2:Y:S01]  /*f1d0*/  SHFL.IDX PT, R14, R5, RZ, 0x1e1f ;  /* 0x001e1fff050e7589 */ /* 0x0002a200000e0000 */
        /* <DEDUP_REMOVED lines=11> */
[----:B---3--:R-:W-:-:S04]  /*f290*/  @!P4 IMAD.X R0, RZ, RZ, R0, P3 ;  /* 0x000000ffff00c224 */ /* 0x008fc800018e0600 */
[----:B------:R-:W-:-:S05]  /*f2a0*/  @!P4 IMAD.MOV.U32 R3, RZ, RZ, R0 ;  /* 0x000000ffff03c224 */ /* 0x000fca00078e0000 */
[----:B------:R0:W-:Y:S04]  /*f2b0*/  @!P4 LDGSTS.E.BYPASS.LTC128B.128 [R9+0xf800], desc[UR44][R2.64], !P2 ;  /* 0x0f8000000209cfae */ /* 0x0001e8000d101d6c */
[----:B------:R0:W-:Y:S04]  /*f2c0*/  @!P4 LDGSTS.E.BYPASS.LTC128B.128 [R9+0x11000], desc[UR44][R2.64+0x20], !P1 ;  /* 0x110000200209cfae */ /* 0x0001e8000c901d6c */
[----:B----4-:R0:W-:Y:S02]  /*f2d0*/  @!P4 LDGSTS.E.BYPASS.LTC128B.128 [R9+0x12800], desc[UR44][R2.64+0x40], !P0 ;  /* 0x128000400209cfae */ /* 0x0101e4000c101d6c */
.L_x_1878:
        /* <DEDUP_REMOVED lines=12> */
.L_x_1801:
[----:B------:R-:W-:Y:S05]  /*f3a0*/  BSYNC B0 ;  /* 0x0000000000007941 */ /* 0x000fea0003800000 */
.L_x_1800:
[----:B------:R-:W-:Y:S01]  /*f3b0*/  NOP ;  /* 0x0000000000007918 */ /* 0x000fe20000000000 */
[----:B------:R-:W-:-:S13]  /*f3c0*/  PLOP3.LUT P0, PT, PT, PT, PT, 0x80, 0x0 ;  /* 0x000000000000781c */ /* 0x000fda0003f0f070 */
.L_x_1802:
        /* <DEDUP_REMOVED lines=21> */
.L_x_1879:
[----:B------:R-:W-:Y:S05]  /*f520*/  BSYNC B0 ;  /* 0x0000000000007941 */ /* 0x000fea0003800000 */
.L_x_1803:
[----:B------:R-:W-:Y:S05]  /*f530*/  @!P1 BRA `(.L_x_1805) ;  /* 0x0000000c00f49947 */ /* 0x000fea0003800000 */
[----:B------:R-:W-:Y:S02]  /*f540*/  IMAD.MOV.U32 R6, RZ, RZ, R19 ;  /* 0x000000ffff067224 */ /* 0x000fe400078e0013 */
[----:B------:R-:W-:-:S07]  /*f550*/  IMAD.MOV.U32 R7, RZ, RZ, R18 ;  /* 0x000000ffff077224 */ /* 0x000fce00078e0012 */
.L_x_1829:
[----:B------:R-:W-:Y:S01]  /*f560*/  ISETP.NE.AND P1, PT, R27, RZ, PT ;  /* 0x000000ff1b00720c */ /* 0x000fe20003f25270 */
        /* <DEDUP_REMOVED lines=30> */
.L_x_1808:
        /* <DEDUP_REMOVED lines=8> */
.L_x_1880:
[----:B------:R-:W-:Y:S05]  /*f7d0*/  BSYNC B1 ;  /* 0x0000000000017941 */ /* 0x000fea0003800000 */
.L_x_1809:
        /* <DEDUP_REMOVED lines=9> */
.L_x_1812:
[----:B------:R-:W-:Y:S05]  /*f870*/  BSYNC B1 ;  /* 0x0000000000017941 */ /* 0x000fea0003800000 */
.L_x_1811:
        /* <DEDUP_REMOVED lines=11> */
.L_x_1813:
        /* <DEDUP_REMOVED lines=16> */
.L_x_1814:
        /* <DEDUP_REMOVED lines=16> */
.L_x_1815:
        /* <DEDUP_REMOVED lines=13> */
.L_x_1881:
[----:B------:R-:W-:Y:S05]  /*fc00*/  BSYNC B1 ;  /* 0x0000000000017941 */ /* 0x000fea0003800000 */
.L_x_1816:
        /* <DEDUP_REMOVED lines=11> */
.L_x_1819:
[----:B------:R-:W-:Y:S05]  /*fcc0*/  BSYNC B1 ;  /* 0x0000000000017941 */ /* 0x000fea0003800000 */
.L_x_1818:
        /* <DEDUP_REMOVED lines=8> */
.L_x_1820:
        /* <DEDUP_REMOVED lines=15> */
.L_x_1821:
        /* <DEDUP_REMOVED lines=15> */
.L_x_1822:
        /* <DEDUP_REMOVED lines=10> */
.L_x_1807:
[----:B------:R-:W-:Y:S05]  /*ffd0*/  BSYNC B0 ;  /* 0x0000000000007941 */ /* 0x000fea0003800000 */
.L_x_1806:
[----:B------:R-:W-:-:S06]  /*ffe0*/  UISETP.NE.AND UP0, UPT, UR38, 0x3, UPT ;  /* 0x000000032600788c */ /* 0x000fcc000bf05270 */
[----:B------:R-:W-:-:S13]  /*fff0*/  PLOP3.LUT P0, PT, PT, PT, UP0, 0x80, 0x0 ;  /* 0x000000000000781c */ /* 0x000fda0003f0f008 */
[----:B------:R-:W-:Y:S05]  /*10000*/  @!P0 BRA `(.L_x_1823) ;  /* 0x0000000000048947 */ /* 0x000fea0003800000 */
[----:B------:R-:W-:Y:S01]  /*10010*/  BPT.TRAP 0x1 ;  /* 0x000000040000795c */ /* 0x000fe20000300000 */
.L_x_1823:
        /* <DEDUP_REMOVED lines=8> */
.L_x_1882:
[----:B------:R-:W-:Y:S05]  /*100a0*/  BSYNC B0 ;  /* 0x0000000000007941 */ /* 0x000fea0003800000 */
.L_x_1824:
[----:B------:R-:W-:Y:S05]  /*100b0*/  @!P1 BRA `(.L_x_1826) ;  /* 0x0000000000049947 */ /* 0x000fea0003800000 */
[----:B------:R-:W-:Y:S01]  /*100c0*/  BPT.TRAP 0x1 ;  /* 0x000000040000795c */ /* 0x000fe20000300000 */
.L_x_1826:
[----:B0-----:R-:W-:Y:S01]  /*100d0*/  SHF.L.U32 R2, R6, 0x1f, RZ ;  /* 0x0000001f06027819 */ /* 0x001fe200000006ff */
[----:B------:R-:W-:-:S03]  /*100e0*/  IMAD R10, R7, 0x3000, RZ ;  /* 0x00003000070a7824 */ /* 0x000fc600078e02ff */
[----:B------:R-:W0:Y:S02]  /*100f0*/  SYNCS.PHASECHK.TRANS64.TRYWAIT P0, [R3+URZ+0x19c60], R2 ;  /* 0x019c6002030075a7 */ /* 0x000e24000800017f */
[----:B0-----:R-:W-:Y:S05]  /*10100*/  @!P0 BRA `(.L_x_1827) ;  /* 0x0000002400cc8947 */ /* 0x001fea0003800000 */
.L_x_1883:
        /* <DEDUP_REMOVED lines=51> */
.L_x_1828:
        /* <DEDUP_REMOVED lines=13> */
.L_x_1805:
        /* <DEDUP_REMOVED lines=17> */
.L_x_1831:
[----:B------:R-:W-:Y:S05]  /*10620*/  BSYNC B0 ;  /* 0x0000000000007941 */ /* 0x000fea0003800000 */
.L_x_1830:
[----:B------:R-:W-:-:S06]  /*10630*/  UISETP.NE.AND UP0, UPT, UR38, 0x3, UPT ;  /* 0x000000032600788c */ /* 0x000fcc000bf05270 */
[----:B------:R-:W-:-:S13]  /*10640*/  PLOP3.LUT P1, PT, PT, PT, UP0, 0x80, 0x0 ;  /* 0x000000000000781c */ /* 0x000fda0003f2f008 */
[----:B------:R-:W-:Y:S05]  /*10650*/  @!P1 BRA `(.L_x_1832) ;  /* 0x0000000000049947 */ /* 0x000fea0003800000 */
[----:B------:R-:W-:Y:S01]  /*10660*/  BPT.TRAP 0x1 ;  /* 0x000000040000795c */ /* 0x000fe20000300000 */
.L_x_1832:
        /* <DEDUP_REMOVED lines=8> */
.L_x_1884:
[----:B------:R-:W-:Y:S05]  /*106f0*/  BSYNC B0 ;  /* 0x0000000000007941 */ /* 0x000fea0003800000 */
.L_x_1833:
[----:B------:R-:W-:Y:S05]  /*10700*/  @!P2 BRA `(.L_x_1835) ;  /* 0x000000000004a947 */ /* 0x000fea0003800000 */
[----:B------:R-:W-:Y:S01]  /*10710*/  BPT.TRAP 0x1 ;  /* 0x000000040000795c */ /* 0x000fe20000300000 */
.L_x_1835:
[----:B0-----:R-:W-:-:S04]  /*10720*/  SHF.L.U32 R0, R19, 0x1f, RZ ;  /* 0x0000001f13007819 */ /* 0x001fc800000006ff */
[----:B------:R-:W0:Y:S02]  /*10730*/  SYNCS.PHASECHK.TRANS64.TRYWAIT P1, [R3+URZ+0x19c60], R0 ;  /* 0x019c6000030075a7 */ /* 0x000e24000802017f */
[----:B0-----:R-:W-:Y:S05]  /*10740*/  @!P1 BRA `(.L_x_1836) ;  /* 0x0000002000649947 */ /* 0x001fea0003800000 */
.L_x_1885:
        /* <DEDUP_REMOVED lines=52> */
.L_x_1837:
        /* <DEDUP_REMOVED lines=10> */
.L_x_1780:
[----:B------:R-:W-:Y:S05]  /*10b30*/  BSYNC B7 ;  /* 0x0000000000077941 */ /* 0x000fea0003800000 */
.L_x_1778:
[----:B------:R-:W2:Y:S02]  /*10b40*/  LDL R0, [R1+0x14] ;  /* 0x0000140001007983 */ /* 0x000ea40000100800 */
[----:B--2---:R-:W-:-:S13]  /*10b50*/  ISETP.NE.AND P0, PT, R0, RZ, PT ;  /* 0x000000ff0000720c */ /* 0x004fda0003f05270 */
        /* <DEDUP_REMOVED lines=10> */
.L_x_1838:
        /* <DEDUP_REMOVED lines=45> */
.L_x_1842:
        /* <DEDUP_REMOVED lines=38> */
.L_x_1840:
        /* <DEDUP_REMOVED lines=14> */
.L_x_1843:
        /* <DEDUP_REMOVED lines=60> */
.L_x_1844:
        /* <DEDUP_REMOVED lines=62> */
.L_x_1845:
[----:B------:R-:W-:-:S05]  /*119b0*/  LOP3.LUT R3, RZ, R3, RZ, 0x33, !PT ;  /* 0x00000003ff037212 */ /* 0x000fca00078e33ff */
[----:B------:R-:W-:Y:S01]  /*119c0*/  IMAD.IADD R25, R0, 0x1, R3 ;  /* 0x0000000100197824 */ /* 0x000fe200078e0203 */
[----:B------:R-:W-:Y:S06]  /*119d0*/  BRA `(.L_x_1846) ;  /* 0x0000000000107947 */ /* 0x000fec0003800000 */
.L_x_1841:
[----:B------:R-:W-:Y:S01]  /*119e0*/  IMAD.MOV.U32 R24, RZ, RZ, R7 ;  /* 0x000000ffff187224 */ /* 0x000fe200078e0007 */
[----:B------:R-:W-:Y:S01]  /*119f0*/  ULDC UR43, c[0x0][0xc3c] ;  /* 0x00030f00002b7ab9 */ /* 0x000fe20000000800 */
[----:B------:R-:W-:Y:S02]  /*11a00*/  IMAD.MOV.U32 R25, RZ, RZ, RZ ;  /* 0x000000ffff197224 */ /* 0x000fe400078e00ff */
[----:B------:R-:W-:-:S07]  /*11a10*/  IMAD.MOV.U32 R26, RZ, RZ, RZ ;  /* 0x000000ffff1a7224 */ /* 0x000fce00078e00ff */
.L_x_1846:
        /* <DEDUP_REMOVED lines=10> */
.L_x_1839:
[----:B------:R-:W-:Y:S02]  /*11ac0*/  ULDC UR4, c[0x0][0xc3c] ;  /* 0x00030f0000047ab9 */ /* 0x000fe40000000800 */
[----:B------:R-:W-:-:S06]  /*11ad0*/  UISETP.GE.AND UP0, UPT, UR43, UR4, UPT ;  /* 0x000000042b00728c */ /* 0x000fcc000bf06270 */
[----:B------:R-:W-:-:S13]  /*11ae0*/  PLOP3.LUT P0, PT, PT, PT, UP0, 0x80, 0x0 ;  /* 0x000000000000781c */ /* 0x000fda0003f0f008 */
[----:B------:R-:W-:Y:S05]  /*11af0*/  @!P0 BRA `(.L_x_1847) ;  /* 0xffffffb400e88947 */ /* 0x000fea000383ffff */
.L_x_1773:
[----:B01----:R-:W3:Y:S01]  /*11b00*/  LDL.LU R0, [R1+0x10] ;  /* 0x0000100001007983 */ /* 0x003ee20000300800 */
        /* <DEDUP_REMOVED lines=11> */
.L_x_1886:
[----:B------:R-:W-:Y:S05]  /*11bc0*/  BSYNC B0 ;  /* 0x0000000000007941 */ /* 0x000fea0003800000 */
.L_x_1848:
[----:B------:R-:W-:-:S03]  /*11bd0*/  UMOV UR4, 0xffffffff ;  /* 0xffffffff00047882 */ /* 0x000fc60000000000 */
[----:B------:R-:W-:Y:S05]  /*11be0*/  BRA.DIV UR4, `(.L_x_1850) ;  /* 0x0000000e04647947 */ /* 0x000fea000b800000 */
[----:B0-----:R-:W0:Y:S02]  /*11bf0*/  S2R R0, SR_TID.X ;  /* 0x0000000000007919 */ /* 0x001e240000002100 */
[----:B0-----:R-:W-:-:S04]  /*11c00*/  SHF.R.U32.HI R0, RZ, 0x5, R0 ;  /* 0x00000005ff007819 */ /* 0x001fc80000011600 */
[----:B------:R-:W-:-:S05]  /*11c10*/  LOP3.LUT R0, R0, 0x3, RZ, 0xc0, !PT ;  /* 0x0000000300007812 */ /* 0x000fca00078ec0ff */
[----:B------:R0:W1:Y:S02]  /*11c20*/  SHFL.IDX PT, R14, R0, RZ, 0x1f ;  /* 0x00001fff000e7589 */ /* 0x00006400000e0000 */
.L_x_1889:
[----:B-1----:R-:W-:Y:S01]  /*11c30*/  ISETP.NE.AND P0, PT, R14, RZ, PT ;  /* 0x000000ff0e00720c */ /* 0x002fe20003f05270 */
[----:B------:R-:W-:-:S12]  /*11c40*/  BSSY B0, `(.L_x_1851) ;  /* 0x000002b000007945 */ /* 0x000fd80003800000 */
[----:B------:R-:W-:Y:S05]  /*11c50*/  @P0 BRA `(.L_x_1852) ;  /* 0x0000000000a40947 */ /* 0x000fea0003800000 */
[----:B------:R-:W-:-:S03]  /*11c60*/  UMOV UR4, 0xffffffff ;  /* 0xffffffff00047882 */ /* 0x000fc60000000000 */
[----:B------:R-:W-:Y:S05]  /*11c70*/  BRA.DIV UR4, `(.L_x_1853) ;  /* 0x0000000e04747947 */ /* 0x000fea000b800000 */
[----:B------:R-:W-:-:S13]  /*11c80*/  ELECT P6, URZ, PT ;  /* 0x00000000003f782f */ /* 0x000fda00038c0000 */
.L_x_1892:
[----:B------:R-:W-:Y:S05]  /*11c90*/  @!P6 BRA `(.L_x_1852) ;  /* 0x000000000094e947 */ /* 0x000fea0003800000 */
[----:B------:R-:W-:-:S06]  /*11ca0*/  ULOP3.LUT UR4, UR40, 0x2, URZ, 0xfc, !UPT ;  /* 0x0000000228047892 */ /* 0x000fcc000f8efc3f */
[----:B0-----:R-:W-:-:S05]  /*11cb0*/  IMAD.U32 R0, RZ, RZ, UR4 ;  /* 0x00000004ff007e24 */ /* 0x001fca000f8e00ff */
[----:B------:R-:W-:-:S13]  /*11cc0*/  ISETP.NE.AND P0, PT, R0, 0x3, PT ;  /* 0x000000030000780c */ /* 0x000fda0003f05270 */
[----:B------:R-:W-:Y:S05]  /*11cd0*/  @!P0 BRA `(.L_x_1854) ;  /* 0x0000000000048947 */ /* 0x000fea0003800000 */
[----:B------:R-:W-:Y:S01]  /*11ce0*/  BPT.TRAP 0x1 ;  /* 0x000000040000795c */ /* 0x000fe20000300000 */
.L_x_1854:
        /* <DEDUP_REMOVED lines=12> */
.L_x_1893:
[----:B------:R-:W1:Y:S02]  /*11db0*/  SYNCS.PHASECHK.TRANS64.TRYWAIT P1, [R3+URZ], R0 ;  /* 0x00000000030075a7 */ /* 0x000e64000802017f */
[----:B-1----:R-:W-:Y:S05]  /*11dc0*/  @!P1 BRA `(.L_x_1856) ;  /* 0x0000000c00549947 */ /* 0x002fea0003800000 */
.L_x_1894:
[----:B------:R-:W-:Y:S05]  /*11dd0*/  @!P0 BRA `(.L_x_1857) ;  /* 0x0000000000048947 */ /* 0x000fea0003800000 */
[----:B------:R-:W-:Y:S01]  /*11de0*/  BPT.TRAP 0x1 ;  /* 0x000000040000795c */ /* 0x000fe20000300000 */
.L_x_1857:
[----:B-1----:R-:W-:-:S04]  /*11df0*/  IMAD R3, R18, 0x8, R7 ;  /* 0x0000000812037824 */ /* 0x002fc800078e0207 */
[----:B------:R-:W1:Y:S02]  /*11e00*/  SYNCS.PHASECHK.TRANS64.TRYWAIT P1, [R3+URZ+0x19c60], R4 ;  /* 0x019c6004030075a7 */ /* 0x000e64000802017f */
[----:B-1----:R-:W-:Y:S05]  /*11e10*/  @!P1 BRA `(.L_x_1858) ;  /* 0x0000000c00549947 */ /* 0x002fea0003800000 */
.L_x_1895:
[----:B------:R-:W-:Y:S05]  /*11e20*/  @!P0 BRA `(.L_x_1859) ;  /* 0x0000000000048947 */ /* 0x000fea0003800000 */
[----:B------:R-:W-:Y:S01]  /*11e30*/  BPT.TRAP 0x1 ;  /* 0x000000040000795c */ /* 0x000fe20000300000 */
.L_x_1859:
[----:B0-----:R-:W-:-:S04]  /*11e40*/  IMAD R5, R6, 0x8, R7 ;  /* 0x0000000806057824 */ /* 0x001fc800078e0207 */
[----:B------:R-:W0:Y:S02]  /*11e50*/  SYNCS.PHASECHK.TRANS64.TRYWAIT P1, [R5+URZ+0x19c60], R0 ;  /* 0x019c6000050075a7 */ /* 0x000e24000802017f */
[----:B0-----:R-:W-:Y:S05]  /*11e60*/  @!P1 BRA `(.L_x_1860) ;  /* 0x0000000c00549947 */ /* 0x001fea0003800000 */
.L_x_1896:
[----:B------:R-:W-:Y:S05]  /*11e70*/  @!P0 BRA `(.L_x_1861) ;  /* 0x0000000000048947 */ /* 0x000fea0003800000 */
[----:B------:R-:W-:Y:S01]  /*11e80*/  BPT.TRAP 0x1 ;  /* 0x000000040000795c */ /* 0x000fe20000300000 */
.L_x_1861:
[----:B------:R-:W3:Y:S02]  /*11e90*/  SYNCS.PHASECHK.TRANS64.TRYWAIT P0, [R3+URZ+0x19c80], R4 ;  /* 0x019c8004030075a7 */ /* 0x000ee4000800017f */
[----:B---3--:R-:W-:Y:S05]  /*11ea0*/  @!P0 BRA `(.L_x_1862) ;  /* 0x0000000c00588947 */ /* 0x008fea0003800000 */
.L_x_1863:
[----:B----4-:R4:W0:Y:S02]  /*11eb0*/  SYNCS.PHASECHK.TRANS64.TRYWAIT P0, [R5+URZ+0x19c80], R0 ;  /* 0x019c8000050075a7 */ /* 0x010824000800017f */
[----:B0-----:R-:W-:Y:S05]  /*11ec0*/  @!P0 NANOSLEEP.SYNCS 0x989680 ;  /* 0x009896800000895d */ /* 0x001fea0003900000 */
[----:B------:R-:W0:Y:S02]  /*11ed0*/  @!P0 SYNCS.PHASECHK.TRANS64 P0, [R5+URZ+0x19c80], R0 ;  /* 0x019c8000050085a7 */ /* 0x000e24000800007f */
[----:B0-----:R-:W-:Y:S05]  /*11ee0*/  @!P0 BRA `(.L_x_1863) ;  /* 0xfffffffc00f08947 */ /* 0x001fea000383ffff */
.L_x_1852:
[----:B------:R-:W-:Y:S05]  /*11ef0*/  BSYNC B0 ;  /* 0x0000000000007941 */ /* 0x000fea0003800000 */
.L_x_1851:
[----:B------:R-:W-:Y:S05]  /*11f00*/  EXIT ;  /* 0x000000000000794d */ /* 0x000fea0003800000 */
.L_x_1717:
[----:B0-----:R-:W-:-:S04]  /*11f10*/  IMAD.U32 R3, RZ, RZ, UR51 ;  /* 0x00000033ff037e24 */ /* 0x001fc8000f8e00ff */
[----:B------:R0:W1:Y:S03]  /*11f20*/  SYNCS.PHASECHK.TRANS64.TRYWAIT P0, [R3+URZ+0x19c00], R0 ;  /* 0x019c0000030075a7 */ /* 0x000066000800017f */
[----:B-1----:R-:W-:Y:S05]  /*11f30*/  @!P0 NANOSLEEP.SYNCS 0x989680 ;  /* 0x009896800000895d */ /* 0x002fea0003900000 */
[----:B------:R-:W1:Y:S02]  /*11f40*/  @!P0 SYNCS.PHASECHK.TRANS64 P0, [R3+URZ+0x19c00], R0 ;  /* 0x019c0000030085a7 */ /* 0x000e64000800007f */
[----:B-1----:R-:W-:Y:S05]  /*11f50*/  @!P0 BRA `(.L_x_1717) ;  /* 0xfffffffc00ec8947 */ /* 0x002fea000383ffff */
[----:B------:R-:W-:Y:S05]  /*11f60*/  BRA `(.L_x_1864) ;  /* 0xfffffefc00f47947 */ /* 0x000fea000383ffff */
.L_x_1721:
[----:B-1----:R1:W2:Y:S02]  /*11f70*/  SYNCS.PHASECHK.TRANS64.TRYWAIT P2, [R3+URZ+0x19c30], R0 ;  /* 0x019c3000030075a7 */ /* 0x0022a4000804017f */
[----:B--2---:R-:W-:Y:S05]  /*11f80*/  @!P2 NANOSLEEP.SYNCS 0x989680 ;  /* 0x009896800000a95d */ /* 0x004fea0003900000 */
[----:B------:R-:W2:Y:S02]  /*11f90*/  @!P2 SYNCS.PHASECHK.TRANS64 P2, [R3+URZ+0x19c30], R0 ;  /* 0x019c30000300a5a7 */ /* 0x000ea4000804007f */
[----:B--2---:R-:W-:Y:S05]  /*11fa0*/  @!P2 BRA `(.L_x_1721) ;  /* 0xfffffffc00f0a947 */ /* 0x004fea000383ffff */
[----:B------:R-:W-:Y:S05]  /*11fb0*/  BRA `(.L_x_1720) ;  /* 0xffffff0000187947 */ /* 0x000fea000383ffff */
.L_x_1726:
[----:B-1----:R-:W-:-:S04]  /*11fc0*/  IMAD.U32 R7, RZ, RZ, UR21 ;  /* 0x00000015ff077e24 */ /* 0x002fc8000f8e00ff */
[----:B------:R1:W2:Y:S03]  /*11fd0*/  SYNCS.PHASECHK.TRANS64.TRYWAIT P3, [R7+URZ+0x19c30], R0 ;  /* 0x019c3000070075a7 */ /* 0x0002a6000806017f */
[----:B--2---:R-:W-:Y:S05]  /*11fe0*/  @!P3 NANOSLEEP.SYNCS 0x989680 ;  /* 0x009896800000b95d */ /* 0x004fea0003900000 */
[----:B------:R-:W2:Y:S02]  /*11ff0*/  @!P3 SYNCS.PHASECHK.TRANS64 P3, [R7+URZ+0x19c30], R0 ;  /* 0x019c30000700b5a7 */ /* 0x000ea4000806007f */
[----:B--2---:R-:W-:Y:S05]  /*12000*/  @!P3 BRA `(.L_x_1726) ;  /* 0xfffffffc00ecb947 */ /* 0x004fea000383ffff */
[----:B------:R-:W-:Y:S05]  /*12010*/  BRA `(.L_x_1725) ;  /* 0xffffff2000c07947 */ /* 0x000fea000383ffff */
.L_x_1730:
[----:B-1----:R-:W-:-:S04]  /*12020*/  IMAD.U32 R2, RZ, RZ, UR11 ;  /* 0x0000000bff027e24 */ /* 0x002fc8000f8e00ff */
[----:B------:R1:W2:Y:S03]  /*12030*/  SYNCS.PHASECHK.TRANS64.TRYWAIT P3, [R2+URZ+0x19c50], R0 ;  /* 0x019c5000020075a7 */ /* 0x0002a6000806017f */
[----:B--2---:R-:W-:Y:S05]  /*12040*/  @!P3 NANOSLEEP.SYNCS 0x989680 ;  /* 0x009896800000b95d */ /* 0x004fea0003900000 */
[----:B------:R-:W2:Y:S02]  /*12050*/  @!P3 SYNCS.PHASECHK.TRANS64 P3, [R2+URZ+0x19c50], R0 ;  /* 0x019c50000200b5a7 */ /* 0x000ea4000806007f */
[----:B--2---:R-:W-:Y:S05]  /*12060*/  @!P3 BRA `(.L_x_1730) ;  /* 0xfffffffc00ecb947 */ /* 0x004fea000383ffff */
[----:B------:R-:W-:Y:S05]  /*12070*/  BRA `(.L_x_1729) ;  /* 0xffffff2400107947 */ /* 0x000fea000383ffff */
.L_x_1737:
[----:B-1----:R-:W-:-:S04]  /*12080*/  IMAD.U32 R7, RZ, RZ, UR6 ;  /* 0x00000006ff077e24 */ /* 0x002fc8000f8e00ff */
[----:B------:R1:W2:Y:S03]  /*12090*/  SYNCS.PHASECHK.TRANS64.TRYWAIT P2, [R7+URZ+0x19c30], R0 ;  /* 0x019c3000070075a7 */ /* 0x0002a6000804017f */
[----:B--2---:R-:W-:Y:S05]  /*120a0*/  @!P2 NANOSLEEP.SYNCS 0x989680 ;  /* 0x009896800000a95d */ /* 0x004fea0003900000 */
[----:B------:R-:W2:Y:S02]  /*120b0*/  @!P2 SYNCS.PHASECHK.TRANS64 P2, [R7+URZ+0x19c30], R0 ;  /* 0x019c30000700a5a7 */ /* 0x000ea4000804007f */
[----:B--2---:R-:W-:Y:S05]  /*120c0*/  @!P2 BRA `(.L_x_1737) ;  /* 0xfffffffc00eca947 */ /* 0x004fea000383ffff */
[----:B------:R-:W-:Y:S05]  /*120d0*/  BRA `(.L_x_1736) ;  /* 0xffffff4400d47947 */ /* 0x000fea000383ffff */
.L_x_1741:
[----:B-1----:R-:W-:-:S04]  /*120e0*/  IMAD.U32 R2, RZ, RZ, UR11 ;  /* 0x0000000bff027e24 */ /* 0x002fc8000f8e00ff */
[----:B------:R1:W2:Y:S03]  /*120f0*/  SYNCS.PHASECHK.TRANS64.TRYWAIT P2, [R2+URZ+0x19c50], R0 ;  /* 0x019c5000020075a7 */ /* 0x0002a6000804017f */
[----:B--2---:R-:W-:Y:S05]  /*12100*/  @!P2 NANOSLEEP.SYNCS 0x989680 ;  /* 0x009896800000a95d */ /* 0x004fea0003900000 */
[----:B------:R-:W2:Y:S02]  /*12110*/  @!P2 SYNCS.PHASECHK.TRANS64 P2, [R2+URZ+0x19c50], R0 ;  /* 0x019c50000200a5a7 */ /* 0x000ea4000804007f */
[----:B--2---:R-:W-:Y:S05]  /*12120*/  @!P2 BRA `(.L_x_1741) ;  /* 0xfffffffc00eca947 */ /* 0x004fea000383ffff */
[----:B------:R-:W-:Y:S05]  /*12130*/  BRA `(.L_x_1740) ;  /* 0xffffff4800247947 */ /* 0x000fea000383ffff */
.L_x_1747:
[----:B-1----:R-:W-:-:S04]  /*12140*/  IMAD.U32 R6, RZ, RZ, UR5 ;  /* 0x00000005ff067e24 */ /* 0x002fc8000f8e00ff */
[----:B------:R1:W2:Y:S03]  /*12150*/  SYNCS.PHASECHK.TRANS64.TRYWAIT P0, [R6+URZ+0x19c50], R5 ;  /* 0x019c5005060075a7 */ /* 0x0002a6000800017f */
[----:B--2---:R-:W-:Y:S05]  /*12160*/  @!P0 NANOSLEEP.SYNCS 0x989680 ;  /* 0x009896800000895d */ /* 0x004fea0003900000 */
[----:B------:R-:W2:Y:S02]  /*12170*/  @!P0 SYNCS.PHASECHK.TRANS64 P0, [R6+URZ+0x19c50], R5 ;  /* 0x019c5005060085a7 */ /* 0x000ea4000800007f */
[----:B--2---:R-:W-:Y:S05]  /*12180*/  @!P0 BRA `(.L_x_1747) ;  /* 0xfffffffc00ec8947 */ /* 0x004fea000383ffff */
[----:B------:R-:W-:Y:S05]  /*12190*/  BRA `(.L_x_1746) ;  /* 0xffffff6000707947 */ /* 0x000fea000383ffff */
.L_x_1789:
[----:B------:R-:W-:Y:S02]  /*121a0*/  IMAD.MOV.U32 R13, RZ, RZ, R20 ;  /* 0x000000ffff0d7224 */ /* 0x000fe400078e0014 */
[----:B------:R-:W-:Y:S02]  /*121b0*/  IMAD.MOV.U32 R12, RZ, RZ, RZ ;  /* 0x000000ffff0c7224 */ /* 0x000fe400078e00ff */
[----:B------:R-:W-:Y:S02]  /*121c0*/  IMAD.MOV.U32 R11, RZ, RZ, 0x1f ;  /* 0x0000001fff0b7424 */ /* 0x000fe400078e00ff */
[----:B------:R-:W-:-:S07]  /*121d0*/  IMAD.MOV.U32 R15, RZ, RZ, -0x1 ;  /* 0xffffffffff0f7424 */ /* 0x000fce00078e00ff */
[----:B01----:R-:W-:Y:S05]  /*121e0*/  WARPSYNC.COLLECTIVE R15, `(.L_x_1865) ;  /* 0x000000000f087348 */ /* 0x003fea0003c00000 */
[----:B------:R2:W3:Y:S02]  /*121f0*/  SHFL.IDX P6, R14, R13, R12, R11 ;  /* 0x0000000c0d0e7389 */ /* 0x0004e400000c000b */
[----:B0123--:R-:W-:Y:S01]  /*12200*/  ENDCOLLECTIVE ;  /* 0x000000000000791b */ /* 0x00ffe20003800000 */
.L_x_1865:
[----:B------:R-:W-:Y:S05]  /*12210*/  BRA `(.L_x_1866) ;  /* 0xffffffc0004c7947 */ /* 0x000fea000383ffff */
.L_x_1791:
[----:B------:R-:W-:Y:S01]  /*12220*/  BSSY B0, `(.L_x_1867) ;  /* 0x0000006000007945 */ /* 0x000fe20003800000 */
[----:B------:R-:W-:-:S07]  /*12230*/  IMAD.MOV.U32 R15, RZ, RZ, -0x1 ;  /* 0xffffffffff0f7424 */ /* 0x000fce00078e00ff */
[----:B012---:R-:W-:Y:S05]  /*12240*/  WARPSYNC.COLLECTIVE R15, `(.L_x_1868) ;  /* 0x000000000f0c7348 */ /* 0x007fea0003c00000 */
[----:B------:R-:W-:Y:S02]  /*12250*/  ELECT P6, UR62, PT ;  /* 0x00000000003e782f */ /* 0x000fe400038c0000 */
[----:B------:R-:W-:Y:S01]  /*12260*/  MOV R14, UR62 ;  /* 0x0000003e000e7c02 */ /* 0x000fe20008000f00 */
[----:B012---:R-:W-:Y:S10]  /*12270*/  ENDCOLLECTIVE ;  /* 0x000000000000791b */ /* 0x007ff40003800000 */
.L_x_1868:
[----:B------:R-:W-:Y:S05]  /*12280*/  BSYNC B0 ;  /* 0x0000000000007941 */ /* 0x000fea0003800000 */
.L_x_1867:
[----:B------:R-:W-:Y:S05]  /*12290*/  BRA `(.L_x_1869) ;  /* 0xffffffc000507947 */ /* 0x000fea000383ffff */
.L_x_1793:
[----:B---3--:R3:W4:Y:S02]  /*122a0*/  SYNCS.PHASECHK.TRANS64.TRYWAIT P0, [R3+URZ+0x19c80], R2 ;  /* 0x019c8002030075a7 */ /* 0x008724000800017f */
[----:B----4-:R-:W-:Y:S05]  /*122b0*/  @!P0 NANOSLEEP.SYNCS 0x989680 ;  /* 0x009896800000895d */ /* 0x010fea0003900000 */
[----:B------:R-:W4:Y:S02]  /*122c0*/  @!P0 SYNCS.PHASECHK.TRANS64 P0, [R3+URZ+0x19c80], R2 ;  /* 0x019c8002030085a7 */ /* 0x000f24000800007f */
[----:B----4-:R-:W-:Y:S05]  /*122d0*/  @!P0 BRA `(.L_x_1793) ;  /* 0xfffffffc00f08947 */ /* 0x010fea000383ffff */
[----:B------:R-:W-:Y:S05]  /*122e0*/  BRA `(.L_x_1870) ;  /* 0xffffffc000ac7947 */ /* 0x000fea000383ffff */
.L_x_1795:
[----:B0-----:R0:W4:Y:S02]  /*122f0*/  SYNCS.PHASECHK.TRANS64.TRYWAIT P0, [R3+URZ+0x19c40], R2 ;  /* 0x019c4002030075a7 */ /* 0x001124000800017f */
[----:B----4-:R-:W-:Y:S05]  /*12300*/  @!P0 NANOSLEEP.SYNCS 0x989680 ;  /* 0x009896800000895d */ /* 0x010fea0003900000 */
[----:B------:R-:W4:Y:S02]  /*12310*/  @!P0 SYNCS.PHASECHK.TRANS64 P0, [R3+URZ+0x19c40], R2 ;  /* 0x019c4002030085a7 */ /* 0x000f24000800007f */
[----:B----4-:R-:W-:Y:S05]  /*12320*/  @!P0 BRA `(.L_x_1795) ;  /* 0xfffffffc00f08947 */ /* 0x010fea000383ffff */
[----:B------:R-:W-:Y:S05]  /*12330*/  BRA `(.L_x_1871) ;  /* 0xffffffc400307947 */ /* 0x000fea000383ffff */
.L_x_1799:
        /* <DEDUP_REMOVED lines=9> */
.L_x_1872:
[----:B------:R-:W-:Y:S01]  /*123d0*/  ISETP.GE.AND P4, PT, R25, R7, PT ;  /* 0x000000071900720c */ /* 0x000fe20003f86270 */
[----:B------:R-:W-:Y:S02]  /*123e0*/  IMAD.MOV.U32 R13, RZ, RZ, R4 ;  /* 0x000000ffff0d7224 */ /* 0x000fe400078e0004 */
[----:B------:R-:W-:-:S10]  /*123f0*/  IMAD.MOV.U32 R2, RZ, RZ, R14 ;  /* 0x000000ffff027224 */ /* 0x000fd400078e000e */
[----:B------:R-:W-:Y:S05]  /*12400*/  WARPSYNC.COLLECTIVE R15, `(.L_x_1873) ;  /* 0x000000000f087348 */ /* 0x000fea0003c00000 */
[----:B------:R0:W1:Y:S02]  /*12410*/  SHFL.IDX P6, R14, R13, R12, R11 ;  /* 0x0000000c0d0e7389 */ /* 0x00006400000c000b */
[----:B01----:R-:W-:Y:S01]  /*12420*/  ENDCOLLECTIVE ;  /* 0x000000000000791b */ /* 0x003fe20003800000 */
.L_x_1873:
[----:B------:R-:W-:Y:S02]  /*12430*/  IMAD.MOV.U32 R13, RZ, RZ, R0 ;  /* 0x000000ffff0d7224 */ /* 0x000fe400078e0000 */
[----:B------:R-:W-:Y:S02]  /*12440*/  IMAD.MOV.U32 R12, RZ, RZ, 0x1 ;  /* 0x00000001ff0c7424 */ /* 0x000fe400078e00ff */
[----:B------:R-:W-:-:S07]  /*12450*/  IMAD.MOV.U32 R3, RZ, RZ, R14 ;  /* 0x000000ffff037224 */ /* 0x000fce00078e000e */
[----:B------:R-:W-:Y:S05]  /*12460*/  WARPSYNC.COLLECTIVE R15, `(.L_x_1874) ;  /* 0x000000000f087348 */ /* 0x000fea0003c00000 */
[----:B------:R0:W1:Y:S02]  /*12470*/  SHFL.IDX P6, R14, R13, R12, R11 ;  /* 0x0000000c0d0e7389 */ /* 0x00006400000c000b */
[----:B01----:R-:W-:Y:S01]  /*12480*/  ENDCOLLECTIVE ;  /* 0x000000000000791b */ /* 0x003fe20003800000 */
.L_x_1874:
        /* <DEDUP_REMOVED lines=10> */
.L_x_1875:
        /* <DEDUP_REMOVED lines=13> */
.L_x_1876:
[----:B------:R-:W-:-:S13]  /*12600*/  ISETP.GE.AND P4, PT, R2, R7, PT ;  /* 0x000000070200720c */ /* 0x000fda0003f86270 */
[----:B------:R-:W-:Y:S01]  /*12610*/  @!P4 IADD3 R2, P3, R10, R4, RZ ;  /* 0x000000040a02c210 */ /* 0x000fe20007f7e0ff */
[----:B------:R-:W-:-:S04]  /*12620*/  IMAD.MOV.U32 R13, RZ, RZ, R5 ;  /* 0x000000ffff0d7224 */ /* 0x000fc800078e0005 */
[----:B------:R-:W-:-:S04]  /*12630*/  @!P4 IMAD.X R0, RZ, RZ, R0, P3 ;  /* 0x000000ffff00c224 */ /* 0x000fc800018e0600 */
[----:B------:R-:W-:Y:S02]  /*12640*/  @!P4 IMAD.MOV.U32 R3, RZ, RZ, R0 ;  /* 0x000000ffff03c224 */ /* 0x000fe400078e0000 */
[----:B------:R-:W-:-:S07]  /*12650*/  IMAD.MOV.U32 R6, RZ, RZ, R14 ;  /* 0x000000ffff067224 */ /* 0x000fce00078e000e */
[----:B------:R-:W-:Y:S05]  /*12660*/  WARPSYNC.COLLECTIVE R15, `(.L_x_1877) ;  /* 0x000000000f087348 */ /* 0x000fea0003c00000 */
[----:B------:R0:W1:Y:S02]  /*12670*/  SHFL.IDX P6, R14, R13, R12, R11 ;  /* 0x0000000c0d0e7389 */ /* 0x00006400000c000b */
[----:B01----:R-:W-:Y:S01]  /*12680*/  ENDCOLLECTIVE ;  /* 0x000000000000791b */ /* 0x003fe20003800000 */
.L_x_1877:
[----:B------:R-:W-:Y:S01]  /*12690*/  @!PT LDS RZ, [RZ] ;  /* 0x00000000fffff984 */ /* 0x000fe20000000800 */
[----:B------:R-:W-:Y:S01]  /*126a0*/  @!PT LDS RZ, [RZ] ;  /* 0x00000000fffff984 */ /* 0x000fe20000000800 */
[----:B------:R-:W-:Y:S01]  /*126b0*/  @!PT LDS RZ, [RZ] ;  /* 0x00000000fffff984 */ /* 0x000fe20000000800 */
[----:B------:R1:W-:Y:S04]  /*126c0*/  @!P4 LDGSTS.E.BYPASS.LTC128B.128 [R9+0xf800], desc[UR44][R2.64], !P2 ;  /* 0x0f8000000209cfae */ /* 0x0003e8000d101d6c */
[----:B------:R1:W-:Y:S04]  /*126d0*/  @!P4 LDGSTS.E.BYPASS.LTC128B.128 [R9+0x11000], desc[UR44][R2.64+0x20], !P1 ;  /* 0x110000200209cfae */ /* 0x0003e8000c901d6c */
[----:B------:R1:W-:Y:S01]  /*126e0*/  @!P4 LDGSTS.E.BYPASS.LTC128B.128 [R9+0x12800], desc[UR44][R2.64+0x40], !P0 ;  /* 0x128000400209cfae */ /* 0x0003e2000c101d6c */
[----:B------:R-:W-:Y:S05]  /*126f0*/  BRA `(.L_x_1878) ;  /* 0xffffffc800f87947 */ /* 0x000fea000383ffff */
.L_x_1804:
[----:B0-----:R0:W1:Y:S02]  /*12700*/  SYNCS.PHASECHK.TRANS64.TRYWAIT P0, [R17+URZ+0x19c20], R2 ;  /* 0x019c2002110075a7 */ /* 0x001064000800017f */
[----:B-1----:R-:W-:Y:S05]  /*12710*/  @!P0 NANOSLEEP.SYNCS 0x989680 ;  /* 0x009896800000895d */ /* 0x002fea0003900000 */
[----:B------:R-:W1:Y:S02]  /*12720*/  @!P0 SYNCS.PHASECHK.TRANS64 P0, [R17+URZ+0x19c20], R2 ;  /* 0x019c2002110085a7 */ /* 0x000e64000800007f */
[----:B-1----:R-:W-:Y:S05]  /*12730*/  @!P0 BRA `(.L_x_1804) ;  /* 0xfffffffc00f08947 */ /* 0x002fea000383ffff */
[----:B------:R-:W-:Y:S05]  /*12740*/  BRA `(.L_x_1879) ;  /* 0xffffffcc00747947 */ /* 0x000fea000383ffff */
.L_x_1810:
[----:B0-----:R0:W1:Y:S02]  /*12750*/  SYNCS.PHASECHK.TRANS64.TRYWAIT P0, [R4+URZ+0x19c80], R2 ;  /* 0x019c8002040075a7 */ /* 0x001064000800017f */
[----:B-1----:R-:W-:Y:S05]  /*12760*/  @!P0 NANOSLEEP.SYNCS 0x989680 ;  /* 0x009896800000895d */ /* 0x002fea0003900000 */
[----:B------:R-:W1:Y:S02]  /*12770*/  @!P0 SYNCS.PHASECHK.TRANS64 P0, [R4+URZ+0x19c80], R2 ;  /* 0x019c8002040085a7 */ /* 0x000e64000800007f */
[----:B-1----:R-:W-:Y:S05]  /*12780*/  @!P0 BRA `(.L_x_1810) ;  /* 0xfffffffc00f08947 */ /* 0x002fea000383ffff */
[----:B------:R-:W-:Y:S05]  /*12790*/  BRA `(.L_x_1880) ;  /* 0xffffffd0000c7947 */ /* 0x000fea000383ffff */
.L_x_1817:
[----:B-1----:R1:W2:Y:S02]  /*127a0*/  SYNCS.PHASECHK.TRANS64.TRYWAIT P0, [R4+URZ+0x19c40], R2 ;  /* 0x019c4002040075a7 */ /* 0x0022a4000800017f */
[----:B--2---:R-:W-:Y:S05]  /*127b0*/  @!P0 NANOSLEEP.SYNCS 0x989680 ;  /* 0x009896800000895d */ /* 0x004fea0003900000 */
[----:B------:R-:W2:Y:S02]  /*127c0*/  @!P0 SYNCS.PHASECHK.TRANS64 P0, [R4+URZ+0x19c40], R2 ;  /* 0x019c4002040085a7 */ /* 0x000ea4000800007f */
[----:B--2---:R-:W-:Y:S05]  /*127d0*/  @!P0 BRA `(.L_x_1817) ;  /* 0xfffffffc00f08947 */ /* 0x004fea000383ffff */
[----:B------:R-:W-:Y:S05]  /*127e0*/  BRA `(.L_x_1881) ;  /* 0xffffffd400047947 */ /* 0x000fea000383ffff */
.L_x_1825:
[----:B0-----:R0:W1:Y:S02]  /*127f0*/  SYNCS.PHASECHK.TRANS64.TRYWAIT P0, [R3+URZ+0x19c70], R2 ;  /* 0x019c7002030075a7 */ /* 0x001064000800017f */
[----:B-1----:R-:W-:Y:S05]  /*12800*/  @!P0 NANOSLEEP.SYNCS 0x989680 ;  /* 0x009896800000895d */ /* 0x002fea0003900000 */
[----:B------:R-:W1:Y:S02]  /*12810*/  @!P0 SYNCS.PHASECHK.TRANS64 P0, [R3+URZ+0x19c70], R2 ;  /* 0x019c7002030085a7 */ /* 0x000e64000800007f */
[----:B-1----:R-:W-:Y:S05]  /*12820*/  @!P0 BRA `(.L_x_1825) ;  /* 0xfffffffc00f08947 */ /* 0x002fea000383ffff */
[----:B------:R-:W-:Y:S05]  /*12830*/  BRA `(.L_x_1882) ;  /* 0xffffffd800187947 */ /* 0x000fea000383ffff */
.L_x_1827:
[----:B0-----:R0:W1:Y:S02]  /*12840*/  SYNCS.PHASECHK.TRANS64.TRYWAIT P0, [R3+URZ+0x19c60], R2 ;  /* 0x019c6002030075a7 */ /* 0x001064000800017f */
[----:B-1----:R-:W-:Y:S05]  /*12850*/  @!P0 NANOSLEEP.SYNCS 0x989680 ;  /* 0x009896800000895d */ /* 0x002fea0003900000 */
[----:B------:R-:W1:Y:S02]  /*12860*/  @!P0 SYNCS.PHASECHK.TRANS64 P0, [R3+URZ+0x19c60], R2 ;  /* 0x019c6002030085a7 */ /* 0x000e64000800007f */
[----:B-1----:R-:W-:Y:S05]  /*12870*/  @!P0 BRA `(.L_x_1827) ;  /* 0xfffffffc00f08947 */ /* 0x002fea000383ffff */
[----:B------:R-:W-:Y:S05]  /*12880*/  BRA `(.L_x_1883) ;  /* 0xffffffd800207947 */ /* 0x000fea000383ffff */
.L_x_1834:
[----:B0-----:R0:W1:Y:S02]  /*12890*/  SYNCS.PHASECHK.TRANS64.TRYWAIT P1, [R3+URZ+0x19c70], R0 ;  /* 0x019c7000030075a7 */ /* 0x001064000802017f */
[----:B-1----:R-:W-:Y:S05]  /*128a0*/  @!P1 NANOSLEEP.SYNCS 0x989680 ;  /* 0x009896800000995d */ /* 0x002fea0003900000 */
[----:B------:R-:W1:Y:S02]  /*128b0*/  @!P1 SYNCS.PHASECHK.TRANS64 P1, [R3+URZ+0x19c70], R0 ;  /* 0x019c7000030095a7 */ /* 0x000e64000802007f */
[----:B-1----:R-:W-:Y:S05]  /*128c0*/  @!P1 BRA `(.L_x_1834) ;  /* 0xfffffffc00f09947 */ /* 0x002fea000383ffff */
[----:B------:R-:W-:Y:S05]  /*128d0*/  BRA `(.L_x_1884) ;  /* 0xffffffdc00847947 */ /* 0x000fea000383ffff */
.L_x_1836:
[----:B0-----:R0:W1:Y:S02]  /*128e0*/  SYNCS.PHASECHK.TRANS64.TRYWAIT P1, [R3+URZ+0x19c60], R0 ;  /* 0x019c6000030075a7 */ /* 0x001064000802017f */
[----:B-1----:R-:W-:Y:S05]  /*128f0*/  @!P1 NANOSLEEP.SYNCS 0x989680 ;  /* 0x009896800000995d */ /* 0x002fea0003900000 */
[----:B------:R-:W1:Y:S02]  /*12900*/  @!P1 SYNCS.PHASECHK.TRANS64 P1, [R3+URZ+0x19c60], R0 ;  /* 0x019c6000030095a7 */ /* 0x000e64000802007f */
[----:B-1----:R-:W-:Y:S05]  /*12910*/  @!P1 BRA `(.L_x_1836) ;  /* 0xfffffffc00f09947 */ /* 0x002fea000383ffff */
[----:B------:R-:W-:Y:S05]  /*12920*/  BRA `(.L_x_1885) ;  /* 0xffffffdc00887947 */ /* 0x000fea000383ffff */
.L_x_1849:
[----:B0-----:R0:W1:Y:S02]  /*12930*/  SYNCS.PHASECHK.TRANS64.TRYWAIT P0, [R7+URZ+0x19c20], R0 ;  /* 0x019c2000070075a7 */ /* 0x001064000800017f */
[----:B-1----:R-:W-:Y:S05]  /*12940*/  @!P0 NANOSLEEP.SYNCS 0x989680 ;  /* 0x009896800000895d */ /* 0x002fea0003900000 */
[----:B------:R-:W1:Y:S02]  /*12950*/  @!P0 SYNCS.PHASECHK.TRANS64 P0, [R7+URZ+0x19c20], R0 ;  /* 0x019c2000070085a7 */ /* 0x000e64000800007f */
[----:B-1----:R-:W-:Y:S05]  /*12960*/  @!P0 BRA `(.L_x_1849) ;  /* 0xfffffffc00f08947 */ /* 0x002fea000383ffff */
[----:B------:R-:W-:Y:S05]  /*12970*/  BRA `(.L_x_1886) ;  /* 0xfffffff000907947 */ /* 0x000fea000383ffff */
.L_x_1850:
        /* <DEDUP_REMOVED lines=8> */
[----:B0-2---:R-:W-:Y:S05]  /*12a00*/  WARPSYNC.COLLECTIVE R15, `(.L_x_1888) ;  /* 0x000000000f087348 */ /* 0x005fea0003c00000 */
[----:B------:R1:W3:Y:S02]  /*12a10*/  SHFL.IDX P6, R14, R13, R12, R11 ;  /* 0x0000000c0d0e7389 */ /* 0x0002e400000c000b */
[----:B0123--:R-:W-:Y:S01]  /*12a20*/  ENDCOLLECTIVE ;  /* 0x000000000000791b */ /* 0x00ffe20003800000 */
.L_x_1888:
[----:B------:R-:W-:Y:S05]  /*12a30*/  BSYNC B0 ;  /* 0x0000000000007941 */ /* 0x000fea0003800000 */
.L_x_1887:
[----:B------:R-:W-:Y:S05]  /*12a40*/  BRA `(.L_x_1889) ;  /* 0xfffffff000787947 */ /* 0x000fea000383ffff */
.L_x_1853:
[----:B------:R-:W-:Y:S01]  /*12a50*/  BSSY B1, `(.L_x_1890) ;  /* 0x0000006000017945 */ /* 0x000fe20003800000 */
[----:B------:R-:W-:-:S07]  /*12a60*/  IMAD.MOV.U32 R15, RZ, RZ, -0x1 ;  /* 0xffffffffff0f7424 */ /* 0x000fce00078e00ff */
[----:B0-2---:R-:W-:Y:S05]  /*12a70*/  WARPSYNC.COLLECTIVE R15, `(.L_x_1891) ;  /* 0x000000000f0c7348 */ /* 0x005fea0003c00000 */
[----:B------:R-:W-:Y:S02]  /*12a80*/  ELECT P6, UR62, PT ;  /* 0x00000000003e782f */ /* 0x000fe400038c0000 */
[----:B------:R-:W-:Y:S01]  /*12a90*/  MOV R14, UR62 ;  /* 0x0000003e000e7c02 */ /* 0x000fe20008000f00 */
[----:B0-2---:R-:W-:Y:S10]  /*12aa0*/  ENDCOLLECTIVE ;  /* 0x000000000000791b */ /* 0x005ff40003800000 */
.L_x_1891:
[----:B------:R-:W-:Y:S05]  /*12ab0*/  BSYNC B1 ;  /* 0x0000000000017941 */ /* 0x000fea0003800000 */
.L_x_1890:
[----:B------:R-:W-:Y:S05]  /*12ac0*/  BRA `(.L_x_1892) ;  /* 0xfffffff000707947 */ /* 0x000fea000383ffff */
.L_x_1855:
[----:B0-----:R0:W1:Y:S02]  /*12ad0*/  SYNCS.PHASECHK.TRANS64.TRYWAIT P1, [R5+URZ], R4 ;  /* 0x00000004050075a7 */ /* 0x001064000802017f */
[----:B-1----:R-:W-:Y:S05]  /*12ae0*/  @!P1 NANOSLEEP.SYNCS 0x989680 ;  /* 0x009896800000995d */ /* 0x002fea0003900000 */
[----:B------:R-:W1:Y:S02]  /*12af0*/  @!P1 SYNCS.PHASECHK.TRANS64 P1, [R5+URZ], R4 ;  /* 0x00000004050095a7 */ /* 0x000e64000802007f */
[----:B-1----:R-:W-:Y:S05]  /*12b00*/  @!P1 BRA `(.L_x_1855) ;  /* 0xfffffffc00f09947 */ /* 0x002fea000383ffff */
[----:B------:R-:W-:Y:S05]  /*12b10*/  BRA `(.L_x_1893) ;  /* 0xfffffff000a47947 */ /* 0x000fea000383ffff */
.L_x_1856:
[----:B-1----:R1:W3:Y:S02]  /*12b20*/  SYNCS.PHASECHK.TRANS64.TRYWAIT P1, [R3+URZ], R0 ;  /* 0x00000000030075a7 */ /* 0x0022e4000802017f */
[----:B---3--:R-:W-:Y:S05]  /*12b30*/  @!P1 NANOSLEEP.SYNCS 0x989680 ;  /* 0x009896800000995d */ /* 0x008fea0003900000 */
[----:B------:R-:W3:Y:S02]  /*12b40*/  @!P1 SYNCS.PHASECHK.TRANS64 P1, [R3+URZ], R0 ;  /* 0x00000000030095a7 */ /* 0x000ee4000802007f */
[----:B---3--:R-:W-:Y:S05]  /*12b50*/  @!P1 BRA `(.L_x_1856) ;  /* 0xfffffffc00f09947 */ /* 0x008fea000383ffff */
[----:B------:R-:W-:Y:S05]  /*12b60*/  BRA `(.L_x_1894) ;  /* 0xfffffff000987947 */ /* 0x000fea000383ffff */
.L_x_1858:
[----:B-1----:R1:W3:Y:S02]  /*12b70*/  SYNCS.PHASECHK.TRANS64.TRYWAIT P1, [R3+URZ+0x19c60], R4 ;  /* 0x019c6004030075a7 */ /* 0x0022e4000802017f */
[----:B---3--:R-:W-:Y:S05]  /*12b80*/  @!P1 NANOSLEEP.SYNCS 0x989680 ;  /* 0x009896800000995d */ /* 0x008fea0003900000 */
[----:B------:R-:W3:Y:S02]  /*12b90*/  @!P1 SYNCS.PHASECHK.TRANS64 P1, [R3+URZ+0x19c60], R4 ;  /* 0x019c6004030095a7 */ /* 0x000ee4000802007f */
[----:B---3--:R-:W-:Y:S05]  /*12ba0*/  @!P1 BRA `(.L_x_1858) ;  /* 0xfffffffc00f09947 */ /* 0x008fea000383ffff */
[----:B------:R-:W-:Y:S05]  /*12bb0*/  BRA `(.L_x_1895) ;  /* 0xfffffff000987947 */ /* 0x000fea000383ffff */
.L_x_1860:
[----:B0-----:R0:W3:Y:S02]  /*12bc0*/  SYNCS.PHASECHK.TRANS64.TRYWAIT P1, [R5+URZ+0x19c60], R0 ;  /* 0x019c6000050075a7 */ /* 0x0010e4000802017f */
[----:B---3--:R-:W-:Y:S05]  /*12bd0*/  @!P1 NANOSLEEP.SYNCS 0x989680 ;  /* 0x009896800000995d */ /* 0x008fea0003900000 */
[----:B------:R-:W3:Y:S02]  /*12be0*/  @!P1 SYNCS.PHASECHK.TRANS64 P1, [R5+URZ+0x19c60], R0 ;  /* 0x019c6000050095a7 */ /* 0x000ee4000802007f */
[----:B---3--:R-:W-:Y:S05]  /*12bf0*/  @!P1 BRA `(.L_x_1860) ;  /* 0xfffffffc00f09947 */ /* 0x008fea000383ffff */
[----:B------:R-:W-:Y:S05]  /*12c00*/  BRA `(.L_x_1896) ;  /* 0xfffffff000987947 */ /* 0x000fea000383ffff */
.L_x_1862:
[----:B---3--:R3:W4:Y:S02]  /*12c10*/  SYNCS.PHASECHK.TRANS64.TRYWAIT P0, [R3+URZ+0x19c80], R4 ;  /* 0x019c8004030075a7 */ /* 0x008724000800017f */
[----:B----4-:R-:W-:Y:S05]  /*12c20*/  @!P0 NANOSLEEP.SYNCS 0x989680 ;  /* 0x009896800000895d */ /* 0x010fea0003900000 */
[----:B------:R-:W4:Y:S02]  /*12c30*/  @!P0 SYNCS.PHASECHK.TRANS64 P0, [R3+URZ+0x19c80], R4 ;  /* 0x019c8004030085a7 */ /* 0x000f24000800007f */
[----:B----4-:R-:W-:Y:S05]  /*12c40*/  @!P0 BRA `(.L_x_1862) ;  /* 0xfffffffc00f08947 */ /* 0x010fea000383ffff */
[----:B------:R-:W-:Y:S05]  /*12c50*/  BRA `(.L_x_1863) ;  /* 0xfffffff000947947 */ /* 0x000fea000383ffff */
.L_x_1897:
        /* <DEDUP_REMOVED lines=10> */
.L_x_2283:


//--------------------- .text._ZN7cutlass13device_kernelIN5flash11enable_sm90INS1_16FlashAttnFwdSm90INS1_25CollectiveMainloopFwdSm90ILi2EN4cute5tupleIJNS5_1CILi1EEES8_S8_EEENS6_IJNS7_ILi192EEENS7_ILi128EEENS7_ILi96EEEEEELi96ENS_12float_e4m3_tEfNS_4arch4Sm90ELb1ELb0ELb0ELb1ELb0ELb1ELb0ELb1ELb1ELb1ELb1ELb0EEENS1_21CollectiveEpilogueFwdINS6_IJSA_SC_SB_EEES9_NS_10bfloat16_tESG_Li384ELb1ELb1ELb1ELb1EEENS1_36VarlenDynamicPersistentTileSchedulerILi192ELi128ELi384ELi128ELb1ELb1ELb1ELb1ELb1ELb1EEEEEEEEEvNT_6ParamsE --------------------------
	.section	.text._ZN7cutlass13device_kernelIN5flash11enable_sm90INS1_16FlashAttnFwdSm90INS1_25CollectiveMainloopFwdSm90ILi2EN4cute5tupleIJNS5_1CILi1EEES8_S8_EEENS6_IJNS7_ILi192EEENS7_ILi128EEENS7_ILi96EEEEEELi96ENS_12float_e4m3_tEfNS_4arch4Sm90ELb1ELb0ELb0ELb1ELb0ELb1ELb0ELb1ELb1ELb1ELb1ELb0EEENS1_21CollectiveEpilogueFwdINS6_IJSA_SC_SB_EEES9_NS_10bfloat16_tESG_Li384ELb1ELb1ELb1ELb1EEENS1_36VarlenDynamicPersistentTileSchedulerILi192ELi128ELi384ELi128ELb1ELb1ELb1ELb1ELb1ELb1EEEEEEEEEvNT_6ParamsE,"ax",@progbits
	.align	128
.text._ZN7cutlass13device_kernelIN5flash11enable_sm90INS1_16FlashAttnFwdSm90INS1_25CollectiveMainloopFwdSm90ILi2EN4cute5tupleIJNS5_1CILi1EEES8_S8_EEENS6_IJNS7_ILi192EEENS7_ILi128EEENS7_ILi96EEEEEELi96ENS_12float_e4m3_tEfNS_4arch4Sm90ELb1ELb0ELb0ELb1ELb0ELb1ELb0ELb1ELb1ELb1ELb1ELb0EEENS1_21CollectiveEpilogueFwdINS6_IJSA_SC_SB_EEES9_NS_10bfloat16_tESG_Li384ELb1ELb1ELb1ELb1EEENS1_36VarlenDynamicPersistentTileSchedulerILi192ELi128ELi384ELi128ELb1ELb1ELb1ELb1ELb1ELb1EEEEEEEEEvNT_6ParamsE:
        .type           _ZN7cutlass13device_kernelIN5flash11enable_sm90INS1_16FlashAttnFwdSm90INS1_25CollectiveMainloopFwdSm90ILi2EN4cute5tupleIJNS5_1CILi1EEES8_S8_EEENS6_IJNS7_ILi192EEENS7_ILi128EEENS7_ILi96EEEEEELi96ENS_12float_e4m3_tEfNS_4arch4Sm90ELb1ELb0ELb0ELb1ELb0ELb1ELb0ELb1ELb1ELb1ELb1ELb0EEENS1_21CollectiveEpilogueFwdINS6_IJSA_SC_SB_EEES9_NS_10bfloat16_tESG_Li384ELb1ELb1ELb1ELb1EEENS1_36VarlenDynamicPersistentTileSchedulerILi192ELi128ELi384ELi128ELb1ELb1ELb1ELb1ELb1ELb1EEEEEEEEEvNT_6ParamsE,@function
        .size           _ZN7cutlass13device_kernelIN5flash11enable_sm90INS1_16FlashAttnFwdSm90INS1_25CollectiveMainloopFwdSm90ILi2EN4cute5tupleIJNS5_1CILi1EEES8_S8_EEENS6_IJNS7_ILi192EEENS7_ILi128EEENS7_ILi96EEEEEELi96ENS_12float_e4m3_tEfNS_4arch4Sm90ELb1ELb0ELb0ELb1ELb0ELb1ELb0ELb1ELb1ELb1ELb1ELb0EEENS1_21CollectiveEpilogueFwdINS6_IJSA_SC_SB_EEES9_NS_10bfloat16_tESG_Li384ELb1ELb1ELb1ELb1EEENS1_36VarlenDynamicPersistentTileSchedulerILi192ELi128ELi384ELi128ELb1ELb1ELb1ELb1ELb1ELb1EEEEEEEEEvNT_6ParamsE,(.L_x_2284 - _ZN7cutlass13device_kernelIN5flash11enable_sm90INS1_16FlashAttnFwdSm90INS1_25CollectiveMainloopFwdSm90ILi2EN4cute5tupleIJNS5_1CILi1EEES8_S8_EEENS6_IJNS7_ILi192EEENS7_ILi128EEENS7_ILi96EEEEEELi96ENS_12float_e4m3_tEfNS_4arch4Sm90ELb1ELb0ELb0ELb1ELb0ELb1ELb0ELb1ELb1ELb1ELb1ELb0EEENS1_21CollectiveEpilogueFwdINS6_IJSA_SC_SB_EEES9_NS_10bfloat16_tESG_Li384ELb1ELb1ELb1ELb1EEENS1_36VarlenDynamicPersistentTileSchedulerILi192ELi128ELi384ELi128ELb1ELb1ELb1ELb1ELb1ELb1EEEEEEEEEvNT_6ParamsE)
        .other          _ZN7cutlass13device_kernelIN5flash11enable_sm90INS1_16FlashAttnFwdSm90INS1_25CollectiveMainloopFwdSm90ILi2EN4cute5tupleIJNS5_1CILi1EEES8_S8_EEENS6_IJNS7_ILi192EEENS7_ILi128EEENS7_ILi96EEEEEELi96ENS_12float_e4m3_tEfNS_4arch4Sm90ELb1ELb0ELb0ELb1ELb0ELb1ELb0ELb1ELb1ELb1ELb1ELb0EEENS1_21CollectiveEpilogueFwdINS6_IJSA_SC_SB_EEES9_NS_10bfloat16_tESG_Li384ELb1ELb1ELb1ELb1EEENS1_36VarlenDynamicPersistentTileSchedulerILi192ELi128ELi384ELi128ELb1ELb1ELb1ELb1ELb1ELb1EEEEEEEEEvNT_6ParamsE,@"STO_CUDA_ENTRY STV_DEFAULT"
_ZN7cutlass13device_kernelIN5flash11enable_sm90INS1_16FlashAttnFwdSm90INS1_25CollectiveMainloopFwdSm90ILi2EN4cute5tupleIJNS5_1CILi1EEES8_S8_EEENS6_IJNS7_ILi192EEENS7_ILi128EEENS7_ILi96EEEEEELi96ENS_12float_e4m3_tEfNS_4arch4Sm90ELb1ELb0ELb0ELb1ELb0ELb1ELb0ELb1ELb1ELb1ELb1ELb0EEENS1_21CollectiveEpilogueFwdINS6_IJSA_SC_SB_EEES9_NS_10bfloat16_tESG_Li384ELb1ELb1ELb1ELb1EEENS1_36VarlenDynamicPersistentTileSchedulerILi192ELi128ELi384ELi128ELb1ELb1ELb1ELb1ELb1ELb1EEEEEEEEEvNT_6ParamsE:
        /* <DEDUP_REMOVED lines=24> */
.L_x_1899:
[----:B------:R-:W-:Y:S05]  /*0180*/  BSYNC B0 ;  /* 0x0000000000007941 */ /* 0x000fea0003800000 */
.L_x_1898:
        /* <DEDUP_REMOVED lines=41> */
.L_x_1900:
        /* <DEDUP_REMOVED lines=22> */
.L_x_1901:
        /* <DEDUP_REMOVED lines=18> */
.L_x_1902:
        /* <DEDUP_REMOVED lines=22> */
.L_x_1903:
        /* <DEDUP_REMOVED lines=22> */
.L_x_1904:
        /* <DEDUP_REMOVED lines=8> */
.L_x_1907:
        /* <DEDUP_REMOVED lines=17> */
[----:B------:R-:W-:Y:S01]  /*0af0*/  CS2R R152, SRZ ;  /* 0x0000000000987805 */ /* 0x000fe2000001ff00 */
        /* <DEDUP_REMOVED lines=9> */
[----:B------:R-:W-:-:S02]  /*0b90*/  LOP3.LUT R2, R5, 0x7fffff0, RZ, 0xc0, !PT ;  /* 0x07fffff005027812 */ /* 0x000fc400078ec0ff */
[----:B------:R-:W-:Y:S02]  /*0ba0*/  SHF.R.S32.HI R6, RZ, 0x1f, R3 ;  /* 0x0000001fff067819 */ /* 0x000fe40000011403 */
[----:B------:R-:W-:Y:S01]  /*0bb0*/  LOP3.LUT R7, R4, 0xfffffe00, RZ, 0xc0, !PT ;  /* 0xfffffe0004077812 */ /* 0x000fe200078ec0ff */
[----:B------:R-:W-:Y:S01]  /*0bc0*/  IMAD.IADD R4, R22, 0x1, -R2 ;  /* 0x0000000116047824 */ /* 0x000fe200078e0a02 */
[-C--:B------:R-:W-:Y:S02]  /*0bd0*/  LEA.HI R2, R0, R22.reuse, RZ, 0x7 ;  /* 0x0000001600027211 */ /* 0x080fe400078f38ff */
[----:B------:R-:W-:Y:S01]  /*0be0*/  LOP3.LUT R3, R3, 0xfffffffe, RZ, 0xc0, !PT ;  /* 0xfffffffe03037812 */ /* 0x000fe200078ec0ff */
[----:B------:R-:W-:Y:S01]  /*0bf0*/  IMAD R9, R4, 0x20, R7 ;  /* 0x0000002004097824 */ /* 0x000fe200078e0207 */
[----:B------:R-:W-:Y:S02]  /*0c00*/  LOP3.LUT R7, R2, 0xffffff80, RZ, 0xc0, !PT ;  /* 0xffffff8002077812 */ /* 0x000fe400078ec0ff */
[----:B------:R-:W-:Y:S01]  /*0c10*/  LEA.HI R6, R6, R19, RZ, 0x2 ;  /* 0x0000001306067211 */ /* 0x000fe200078f10ff */
[----:B------:R-:W-:Y:S01]  /*0c20*/  IMAD.IADD R21, R22, 0x1, -R3 ;  /* 0x0000000116157824 */ /* 0x000fe200078e0a03 */
[----:B------:R-:W-:Y:S01]  /*0c30*/  LEA.HI R4, R0, R22, RZ, 0x3 ;  /* 0x0000001600047211 */ /* 0x000fe200078f18ff */
[----:B------:R-:W-:Y:S01]  /*0c40*/  IMAD.IADD R15, R22, 0x1, -R7 ;  /* 0x00000001160f7824 */ /* 0x000fe200078e0a07 */
[----:B------:R-:W-:Y:S01]  /*0c50*/  LOP3.LUT R6, R6, 0x7fffffc, RZ, 0xc0, !PT ;  /* 0x07fffffc06067812 */ /* 0x000fe200078ec0ff */
[----:B------:R-:W-:Y:S01]  /*0c60*/  IMAD.SHL.U32 R154, R21, 0x8, RZ ;  /* 0x00000008159a7824 */ /* 0x000fe200078e00ff */
[----:B------:R-:W-:-:S02]  /*0c70*/  SHF.R.S32.HI R7, RZ, 0x4, R5 ;  /* 0x00000004ff077819 */ /* 0x000fc40000011405 */
[----:B------:R-:W-:Y:S01]  /*0c80*/  SHF.R.S32.HI R8, RZ, 0x1f, R15 ;  /* 0x0000001fff087819 */ /* 0x000fe2000001140f */
[----:B------:R-:W-:Y:S01]  /*0c90*/  IMAD.IADD R6, R19, 0x1, -R6 ;  /* 0x0000000113067824 */ /* 0x000fe200078e0a06 */
[----:B------:R-:W-:Y:S01]  /*0ca0*/  LEA.HI R5, R5, R7, RZ, 0x1 ;  /* 0x0000000705057211 */ /* 0x000fe200078f08ff */
[C---:B------:R-:W-:Y:S01]  /*0cb0*/  VIADD R11, R154.reuse, 0x20 ;  /* 0x000000209a0b7836 */ /* 0x040fe20000000000 */
[----:B------:R-:W-:Y:S01]  /*0cc0*/  SHF.R.S32.HI R17, RZ, 0x7, R2 ;  /* 0x00000007ff117819 */ /* 0x000fe20000011402 */
[----:B------:R-:W-:Y:S01]  /*0cd0*/  IMAD R13, R7, 0x8, R6 ;  /* 0x00000008070d7824 */ /* 0x000fe200078e0206 */
[----:B------:R-:W-:Y:S01]  /*0ce0*/  LOP3.LUT R2, R5, 0x1ffffffe, RZ, 0xc0, !PT ;  /* 0x1ffffffe05027812 */ /* 0x000fe200078ec0ff */
[----:B------:R-:W-:Y:S01]  /*0cf0*/  IMAD.IADD R6, R154, 0x1, R11 ;  /* 0x000000019a067824 */ /* 0x000fe200078e020b */
[----:B------:R-:W-:Y:S01]  /*0d00*/  LEA.HI R10, R8, R15, RZ, 0x2 ;  /* 0x0000000f080a7211 */ /* 0x000fe200078f10ff */
[----:B------:R0:W-:Y:S01]  /*0d10*/  STL [R1+0x10], R11 ;  /* 0x0000100b01007387 */ /* 0x0001e20000100800 */
[----:B------:R-:W-:Y:S01]  /*0d20*/  SHF.R.S32.HI R4, RZ, 0x3, R4 ;  /* 0x00000003ff047819 */ /* 0x000fe20000011404 */
[----:B------:R-:W-:Y:S01]  /*0d30*/  IMAD.IADD R2, R7, 0x1, -R2 ;  /* 0x0000000107027824 */ /* 0x000fe200078e0a02 */
[--C-:B------:R-:W-:Y:S01]  /*0d40*/  SHF.R.S32.HI R5, RZ, 0x2, R10.reuse ;  /* 0x00000002ff057819 */ /* 0x100fe2000001140a */
[----:B------:R-:W-:Y:S01]  /*0d50*/  IMAD.SHL.U32 R13, R13, 0x20, RZ ;  /* 0x000000200d0d7824 */ /* 0x000fe200078e00ff */
[----:B------:R-:W-:Y:S01]  /*0d60*/  SHF.R.S32.HI R12, RZ, 0x1f, R10 ;  /* 0x0000001fff0c7819 */ /* 0x000fe2000001140a */
[----:B------:R-:W-:Y:S01]  /*0d70*/  IMAD.SHL.U32 R4, R4, 0x80, RZ ;  /* 0x0000008004047824 */ /* 0x000fe200078e00ff */
[----:B------:R-:W-:Y:S01]  /*0d80*/  SHF.R.S32.HI R7, RZ, 0x1f, R6 ;  /* 0x0000001fff077819 */ /* 0x000fe20000011406 */
[----:B------:R-:W-:Y:S01]  /*0d90*/  IMAD.HI R3, R17, 0x55555556, RZ ;  /* 0x5555555611037827 */ /* 0x000fe200078e02ff */
[----:B------:R-:W-:-:S02]  /*0da0*/  LEA.HI R12, R12, R5, RZ, 0x3 ;  /* 0x000000050c0c7211 */ /* 0x000fc400078f18ff */
[CC--:B0-----:R-:W-:Y:S02]  /*0db0*/  LEA.HI R11, R7.reuse, R6.reuse, RZ, 0x4 ;  /* 0x00000006070b7211 */ /* 0x0c1fe400078f20ff */
[----:B------:R-:W-:Y:S02]  /*0dc0*/  LEA.HI R6, R7, R6, RZ, 0x5 ;  /* 0x0000000607067211 */ /* 0x000fe400078f28ff */
[----:B------:R-:W-:Y:S02]  /*0dd0*/  LOP3.LUT R20, R4, 0x80, RZ, 0xc0, !PT ;  /* 0x0000008004147812 */ /* 0x000fe400078ec0ff */
[----:B------:R-:W-:Y:S02]  /*0de0*/  LOP3.LUT R12, R12, 0xfffffff8, RZ, 0xc0, !PT ;  /* 0xfffffff80c0c7812 */ /* 0x000fe400078ec0ff */
[----:B------:R-:W-:Y:S01]  /*0df0*/  LEA.HI R8, R8, R15, RZ, 0x5 ;  /* 0x0000000f08087211 */ /* 0x000fe200078f28ff */
[----:B------:R-:W-:Y:S01]  /*0e00*/  STL [R1+0x8], R20 ;  /* 0x0000081401007387 */ /* 0x000fe20000100800 */
[----:B------:R-:W-:Y:S01]  /*0e10*/  SHF.R.S32.HI R6, RZ, 0x5, R6 ;  /* 0x00000005ff067819 */ /* 0x000fe20000011406 */
[----:B------:R-:W-:Y:S01]  /*0e20*/  IMAD.IADD R5, R5, 0x1, -R12 ;  /* 0x0000000105057824 */ /* 0x000fe200078e0a0c */
[----:B------:R-:W-:Y:S01]  /*0e30*/  SHF.R.U32.HI R14, RZ, 0x3, R20 ;  /* 0x00000003ff0e7819 */ /* 0x000fe20000011614 */
[----:B------:R-:W-:Y:S01]  /*0e40*/  STL [R1+0x14], R13 ;  /* 0x0000140d01007387 */ /* 0x000fe20000100800 */
[----:B------:R-:W-:Y:S01]  /*0e50*/  LOP3.LUT R4, R20, 0x10, R11, 0xf8, !PT ;  /* 0x0000001014047812 */ /* 0x000fe200078ef80b */
[----:B------:R-:W-:Y:S01]  /*0e60*/  IMAD R7, R6, 0x1800, R13 ;  /* 0x0000180006077824 */ /* 0x000fe200078e020d */
[----:B------:R-:W-:Y:S01]  /*0e70*/  SHF.R.S32.HI R8, RZ, 0x5, R8 ;  /* 0x00000005ff087819 */ /* 0x000fe20000011408 */
[----:B------:R-:W-:Y:S01]  /*0e80*/  STL [R1+0x7c], R14 ;  /* 0x00007c0e01007387 */ /* 0x000fe20000100800 */
[----:B------:R-:W-:-:S02]  /*0e90*/  LOP3.LUT R4, R4, R14, RZ, 0x3c, !PT ;  /* 0x0000000e04047212 */ /* 0x000fc400078e3cff */
[----:B------:R-:W-:Y:S01]  /*0ea0*/  LEA.HI R0, R0, R22, RZ, 0x2 ;  /* 0x0000001600007211 */ /* 0x000fe200078f10ff */
[----:B------:R-:W-:Y:S01]  /*0eb0*/  IMAD R8, R8, 0x10, R5 ;  /* 0x0000001008087824 */ /* 0x000fe200078e0205 */
[----:B------:R-:W-:Y:S01]  /*0ec0*/  LEA.HI R3, R3, R3, RZ, 0x1 ;  /* 0x0000000303037211 */ /* 0x000fe200078f08ff */
[----:B------:R-:W-:Y:S01]  /*0ed0*/  IMAD R5, R2, 0x8, R9 ;  /* 0x0000000802057824 */ /* 0x000fe200078e0209 */
[----:B------:R-:W-:Y:S02]  /*0ee0*/  IADD3 R2, R16, R7, R4 ;  /* 0x0000000710027210 */ /* 0x000fe40007ffe004 */
[----:B------:R-:W-:Y:S01]  /*0ef0*/  LOP3.LUT R10, R10, 0x7ffffffc, RZ, 0xc0, !PT ;  /* 0x7ffffffc0a0a7812 */ /* 0x000fe200078ec0ff */
[----:B------:R-:W-:Y:S01]  /*0f00*/  IMAD R3, R3, -0x3, R17 ;  /* 0xfffffffd03037824 */ /* 0x000fe200078e0211 */
[----:B------:R0:W-:Y:S01]  /*0f10*/  STL [R1+0x84], R5 ;  /* 0x0000840501007387 */ /* 0x0001e20000100800 */
[----:B------:R-:W-:Y:S02]  /*0f20*/  IMAD.MOV.U32 R17, RZ, RZ, RZ ;  /* 0x000000ffff117224 */ /* 0x000fe400078e00ff */
[----:B------:R-:W-:Y:S01]  /*0f30*/  IMAD R3, R3, 0x40, R8 ;  /* 0x0000004003037824 */ /* 0x000fe200078e0208 */
[----:B------:R1:W-:Y:S01]  /*0f40*/  STL [R1+0x78], R2 ;  /* 0x0000780201007387 */ /* 0x0003e20000100800 */
[----:B------:R-:W-:-:S03]  /*0f50*/  IMAD.IADD R10, R15, 0x1, -R10 ;  /* 0x000000010f0a7824 */ /* 0x000fc600078e0a0a */
[----:B------:R-:W-:Y:S01]  /*0f60*/  STL [R1+0x80], R3 ;  /* 0x0000800301007387 */ /* 0x000fe20000100800 */
[----:B0-----:R-:W-:-:S03]  /*0f70*/  VIADD R5, R154, 0x10 ;  /* 0x000000109a057836 */ /* 0x001fc60000000000 */
[----:B------:R-:W-:Y:S01]  /*0f80*/  STL [R1+0x54], RZ ;  /* 0x000054ff01007387 */ /* 0x000fe20000100800 */
[----:B-1----:R-:W-:-:S05]  /*0f90*/  LOP3.LUT R2, R0, 0xfffffffc, RZ, 0xc0, !PT ;  /* 0xfffffffc00027812 */ /* 0x002fca00078ec0ff */
[----:B------:R-:W-:Y:S01]  /*0fa0*/  IMAD.IADD R7, R22, 0x1, -R2 ;  /* 0x0000000116077824 */ /* 0x000fe200078e0a02 */
[----:B------:R-:W-:Y:S01]  /*0fb0*/  SHF.R.S32.HI R2, RZ, 0x2, R0 ;  /* 0x00000002ff027819 */ /* 0x000fe20000011400 */
[----:B------:R-:W-:Y:S01]  /*0fc0*/  IMAD.SHL.U32 R22, R21, 0x10, RZ ;  /* 0x0000001015167824 */ /* 0x000fe200078e00ff */
[----:B------:R-:W-:Y:S01]  /*0fd0*/  SHF.R.S32.HI R0, RZ, 0x1f, R19 ;  /* 0x0000001fff007819 */ /* 0x000fe20000011413 */
[C---:B------:R-:W-:Y:S01]  /*0fe0*/  IMAD.SHL.U32 R4, R7.reuse, 0x8, RZ ;  /* 0x0000000807047824 */ /* 0x040fe200078e00ff */
[----:B------:R-:W-:-:S03]  /*0ff0*/  LEA.HI R0, R7, R7, RZ, 0x1 ;  /* 0x0000000707007211 */ /* 0x000fc600078f08ff */
[----:B------:R-:W-:Y:S01]  /*1000*/  VIADD R6, R4, 0x20 ;  /* 0x0000002004067836 */ /* 0x000fe20000000000 */
[----:B------:R-:W-:Y:S01]  /*1010*/  LOP3.LUT R2, R0, 0x1ffffffe, RZ, 0xc0, !PT ;  /* 0x1ffffffe00027812 */ /* 0x000fe200078ec0ff */
[----:B------:R0:W-:Y:S01]  /*1020*/  STL [R1+0x44], R4 ;  /* 0x0000440401007387 */ /* 0x0001e20000100800 */
[----:B------:R-:W-:-:S03]  /*1030*/  LOP3.LUT R0, R20, 0x10, R22, 0xf8, !PT ;  /* 0x0000001014007812 */ /* 0x000fc600078ef816 */
[----:B------:R1:W-:Y:S01]  /*1040*/  STL [R1+0xc], R5 ;  /* 0x00000c0501007387 */ /* 0x0003e20000100800 */
[----:B------:R-:W-:Y:S01]  /*1050*/  IMAD.IADD R2, R7, 0x1, -R2 ;  /* 0x0000000107027824 */ /* 0x000fe200078e0a02 */
[----:B------:R-:W-:Y:S02]  /*1060*/  SHF.R.S32.HI R7, RZ, 0x1f, R6 ;  /* 0x0000001fff077819 */ /* 0x000fe40000011406 */
[----:B------:R-:W-:Y:S01]  /*1070*/  LOP3.LUT R0, R0, R14, RZ, 0x3c, !PT ;  /* 0x0000000e00007212 */ /* 0x000fe200078e3cff */
[----:B------:R2:W-:Y:S01]  /*1080*/  STL [R1+0x5c], R6 ;  /* 0x00005c0601007387 */ /* 0x0005e20000100800 */
[----:B0-----:R-:W-:Y:S02]  /*1090*/  VIADD R4, R4, 0x40 ;  /* 0x0000004004047836 */ /* 0x001fe40000000000 */
[----:B-1----:R-:W-:-:S03]  /*10a0*/  IMAD.SHL.U32 R5, R10, 0x2, RZ ;  /* 0x000000020a057824 */ /* 0x002fc600078e00ff */
[----:B------:R0:W-:Y:S01]  /*10b0*/  STL [R1+0x68], R4 ;  /* 0x0000680401007387 */ /* 0x0001e20000100800 */
[----:B--2---:R-:W-:-:S03]  /*10c0*/  SHF.R.S32.HI R6, RZ, 0x1f, R4 ;  /* 0x0000001fff067819 */ /* 0x004fc60000011404 */
[----:B------:R-:W-:Y:S04]  /*10d0*/  STL [R1+0x24], R5 ;  /* 0x0000240501007387 */ /* 0x000fe80000100800 */
[----:B------:R1:W-:Y:S01]  /*10e0*/  STL [R1+0x8c], R7 ;  /* 0x00008c0701007387 */ /* 0x0003e20000100800 */
[----:B0-----:R-:W-:-:S03]  /*10f0*/  VIADD R4, R5, 0x58 ;  /* 0x0000005805047836 */ /* 0x001fc60000000000 */
[----:B------:R0:W-:Y:S01]  /*1100*/  STL [R1+0x88], R6 ;  /* 0x0000880601007387 */ /* 0x0001e20000100800 */
[----:B-1----:R-:W-:Y:S02]  /*1110*/  IMAD.IADD R7, R13, 0x1, R0 ;  /* 0x000000010d077824 */ /* 0x002fe400078e0200 */
[----:B------:R-:W-:Y:S01]  /*1120*/  VIADD R0, R5, 0x50 ;  /* 0x0000005005007836 */ /* 0x000fe20000000000 */
[----:B0-----:R-:W-:Y:S02]  /*1130*/  SHF.R.S32.HI R6, RZ, 0x4, R11 ;  /* 0x00000004ff067819 */ /* 0x001fe4000001140b */
[----:B------:R-:W-:Y:S04]  /*1140*/  STL [R1+0x38], R7 ;  /* 0x0000380701007387 */ /* 0x000fe80000100800 */
[----:B------:R0:W-:Y:S04]  /*1150*/  STL [R1+0x6c], R4 ;  /* 0x00006c0401007387 */ /* 0x0001e80000100800 */
[----:B------:R-:W-:Y:S04]  /*1160*/  STL [R1+0x70], R6 ;  /* 0x0000700601007387 */ /* 0x000fe80000100800 */
[----:B------:R1:W-:Y:S01]  /*1170*/  STL [R1+0x64], R0 ;  /* 0x0000640001007387 */ /* 0x0003e20000100800 */
[----:B0-----:R-:W-:Y:S01]  /*1180*/  SHF.R.S32.HI R4, RZ, 0x1f, R4 ;  /* 0x0000001fff047819 */ /* 0x001fe20000011404 */
[----:B-1----:R-:W-:-:S05]  /*1190*/  IMAD R0, R2, 0x8, R3 ;  /* 0x0000000802007824 */ /* 0x002fca00078e0203 */
[----:B------:R0:W-:Y:S04]  /*11a0*/  STL [R1+0x3c], R0 ;  /* 0x00003c0001007387 */ /* 0x0001e80000100800 */
[----:B------:R0:W-:Y:S02]  /*11b0*/  STL [R1+0x74], R4 ;  /* 0x0000740401007387 */ /* 0x0001e40000100800 */
.L_x_2044:
[----:B012-4-:R-:W1:Y:S01]  /*11c0*/  LDC.64 R2, c[0x0][0xc88] ;  /* 0x00032200ff027b82 */ /* 0x017e620000000a00 */
[----:B------:R-:W-:Y:S01]  /*11d0*/  ULDC.64 UR4, c[0x0][0xa28] ;  /* 0x00028a0000047ab9 */ /* 0x000fe20000000a00 */
[----:B------:R-:W-:Y:S01]  /*11e0*/  ULDC.64 UR8, c[0x0][0xa18] ;  /* 0x0002860000087ab9 */ /* 0x000fe20000000a00 */
[----:B------:R-:W-:Y:S01]  /*11f0*/  ULDC.64 UR6, c[0x0][0xa08] ;  /* 0x0002820000067ab9 */ /* 0x000fe20000000a00 */
[----:B-1----:R-:W-:-:S05]  /*1200*/  IMAD.WIDE R2, R31, 0x4, R2 ;  /* 0x000000041f027825 */ /* 0x002fca00078e0202 */
[----:B------:R-:W0:Y:S01]  /*1210*/  LDG.E R32, desc[UR42][R2.64] ;  /* 0x0000002a02207981 */ /* 0x000e22000c1e1900 */
[----:B------:R-:W-:Y:S01]  /*1220*/  ISETP.NE.U32.AND P2, PT, RZ, UR4, PT ;  /* 0x00000004ff007c0c */ /* 0x000fe2000bf45070 */
[----:B---3--:R-:W-:Y:S01]  /*1230*/  IMAD.MOV.U32 R9, RZ, RZ, RZ ;  /* 0x000000ffff097224 */ /* 0x008fe200078e00ff */
[----:B------:R-:W-:Y:S01]  /*1240*/  ISETP.NE.U32.AND P1, PT, RZ, UR8, PT ;  /* 0x00000008ff007c0c */ /* 0x000fe2000bf25070 */
[----:B-----5:R-:W-:Y:S01]  /*1250*/  IMAD.MOV.U32 R27, RZ, RZ, RZ ;  /* 0x000000ffff1b7224 */ /* 0x020fe200078e00ff */
[----:B------:R-:W-:Y:S02]  /*1260*/  ISETP.NE.AND.EX P2, PT, RZ, UR5, PT, P2 ;  /* 0x00000005ff007c0c */ /* 0x000fe4000bf45320 */
[----:B------:R-:W-:Y:S02]  /*1270*/  ISETP.NE.AND.EX P1, PT, RZ, UR9, PT, P1 ;  /* 0x00000009ff007c0c */ /* 0x000fe4000bf25310 */
[----:B------:R-:W-:-:S04]  /*1280*/  ISETP.NE.U32.AND P0, PT, RZ, UR6, PT ;  /* 0x00000006ff007c0c */ /* 0x000fc8000bf05070 */
[----:B------:R-:W-:Y:S02]  /*1290*/  ISETP.NE.AND.EX P0, PT, RZ, UR7, PT, P0 ;  /* 0x00000007ff007c0c */ /* 0x000fe4000bf05300 */
[----:B0-----:R-:W-:Y:S01]  /*12a0*/  SHF.R.S32.HI R0, RZ, 0x1f, R32 ;  /* 0x0000001fff007819 */ /* 0x001fe20000011420 */
[C---:B------:R-:W-:Y:S02]  /*12b0*/  IMAD.SHL.U32 R34, R32.reuse, 0x4, RZ ;  /* 0x0000000420227824 */ /* 0x040fe400078e00ff */
[C---:B------:R-:W-:Y:S01]  /*12c0*/  @P2 LEA R2, P3, R32.reuse, UR4, 0x2 ;  /* 0x0000000420022c11 */ /* 0x040fe2000f8610ff */
[----:B------:R-:W-:Y:S01]  /*12d0*/  STL [R1+0x40], R32 ;  /* 0x0000402001007387 */ /* 0x000fe20000100800 */
[C-C-:B------:R-:W-:Y:S02]  /*12e0*/  SHF.L.U64.HI R33, R32.reuse, 0x2, R0.reuse ;  /* 0x0000000220217819 */ /* 0x140fe40000010200 */
[----:B------:R-:W-:Y:S01]  /*12f0*/  @P2 LEA.HI.X R3, R32, UR5, R0, 0x2, P3 ;  /* 0x0000000520032c11 */ /* 0x000fe200098f1400 */
[----:B------:R-:W-:Y:S01]  /*1300*/  ULDC UR4, c[0x0][0x288] ;  /* 0x0000a20000047ab9 */ /* 0x000fe20000000800 */
[----:B------:R0:W-:Y:S01]  /*1310*/  STL [R1+0x58], R0 ;  /* 0x0000580001007387 */ /* 0x0001e20000100800 */
[----:B------:R-:W-:-:S03]  /*1320*/  IADD3 R6, P4, R34, UR6, RZ ;  /* 0x0000000622067c10 */ /* 0x000fc6000ff9e0ff */
[----:B------:R1:W5:Y:S01]  /*1330*/  @P2 LDG.E R9, desc[UR42][R2.64] ;  /* 0x0000002a02092981 */ /* 0x000362000c1e1900 */
[----:B------:R-:W-:Y:S02]  /*1340*/  @P1 IADD3 R4, P2, R34, UR8, RZ ;  /* 0x0000000822041c10 */ /* 0x000fe4000ff5e0ff */
[C---:B------:R-:W-:Y:S01]  /*1350*/  IADD3.X R7, R33.reuse, UR7, RZ, P4, !PT ;  /* 0x0000000721077c10 */ /* 0x040fe2000a7fe4ff */
[----:B------:R-:W-:Y:S01]  /*1360*/  STL [R1+0x4c], R34 ;  /* 0x00004c2201007387 */ /* 0x000fe20000100800 */
[----:B------:R-:W-:Y:S01]  /*1370*/  @P1 IADD3.X R5, R33, UR9, RZ, P2, !PT ;  /* 0x0000000921051c10 */ /* 0x000fe200097fe4ff */
[----:B0-----:R-:W-:Y:S01]  /*1380*/  IMAD.U32 R0, RZ, RZ, UR4 ;  /* 0x00000004ff007e24 */ /* 0x001fe2000f8e00ff */
[----:B------:R-:W-:Y:S01]  /*1390*/  LOP3.LUT R31, R30, 0xffff, RZ, 0xc0, !PT ;  /* 0x0000ffff1e1f7812 */ /* 0x000fe200078ec0ff */
[----:B------:R0:W5:Y:S01]  /*13a0*/  @P0 LDG.E R27, desc[UR42][R6.64] ;  /* 0x0000002a061b0981 */ /* 0x000162000c1e1900 */
[----:B------:R-:W-:Y:S01]  /*13b0*/  ULDC.64 UR4, c[0x0][0x418] ;  /* 0x0001060000047ab9 */ /* 0x000fe20000000a00 */
[----:B------:R-:W-:-:S02]  /*13c0*/  ULDC.64 UR8, c[0x0][0xa20] ;  /* 0x0002880000087ab9 */ /* 0x000fc40000000a00 */
[----:B------:R-:W2:Y:S04]  /*13d0*/  @P1 LDG.E R0, desc[UR42][R4.64] ;  /* 0x0000002a04001981 */ /* 0x000ea8000c1e1900 */
[----:B------:R-:W-:Y:S01]  /*13e0*/  STL [R1+0x50], R33 ;  /* 0x0000502101007387 */ /* 0x000fe20000100800 */
[----:B------:R-:W-:Y:S01]  /*13f0*/  UISETP.NE.U32.AND UP0, UPT, UR4, URZ, UPT ;  /* 0x0000003f0400728c */ /* 0x000fe2000bf05070 */
[----:B-1----:R-:W-:Y:S02]  /*1400*/  LOP3.LUT R2, R30, 0xff000000, RZ, 0xc0, !PT ;  /* 0xff0000001e027812 */ /* 0x002fe400078ec0ff */
[----:B------:R-:W-:Y:S01]  /*1410*/  ULDC UR4, c[0x0][0x424] ;  /* 0x0001090000047ab9 */ /* 0x000fe20000000800 */
[----:B------:R-:W-:Y:S01]  /*1420*/  UISETP.NE.AND.EX UP0, UPT, UR5, URZ, UPT, UP0 ;  /* 0x0000003f0500728c */ /* 0x000fe2000bf05300 */
[----:B------:R-:W-:-:S02]  /*1430*/  ISETP.NE.U32.AND P2, PT, RZ, UR8, PT ;  /* 0x00000008ff007c0c */ /* 0x000fc4000bf45070 */
[----:B------:R-:W-:Y:S01]  /*1440*/  ULDC UR5, c[0x0][0x2f0] ;  /* 0x0000bc0000057ab9 */ /* 0x000fe20000000800 */
[----:B------:R-:W-:Y:S01]  /*1450*/  USEL UR4, UR4, 0x1, UP0 ;  /* 0x0000000104047887 */ /* 0x000fe20008000000 */
[----:B------:R-:W-:Y:S02]  /*1460*/  SHF.R.U32.HI R3, RZ, 0x8, R2 ;  /* 0x00000008ff037819 */ /* 0x000fe40000011602 */
[----:B------:R-:W-:Y:S01]  /*1470*/  ISETP.NE.AND.EX P2, PT, RZ, UR9, PT, P2 ;  /* 0x00000009ff007c0c */ /* 0x000fe2000bf45320 */
[----:B------:R-:W-:-:S03]  /*1480*/  UIMAD UR4, UR4, UR5, URZ ;  /* 0x00000005040472a4 */ /* 0x000fc6000f8e023f */
[----:B------:R-:W-:Y:S01]  /*1490*/  ULDC UR5, c[0x0][0x348] ;  /* 0x0000d20000057ab9 */ /* 0x000fe20000000800 */
[----:B--2---:R1:W-:Y:S04]  /*14a0*/  STL [R1+0x28], R0 ;  /* 0x0000280001007387 */ /* 0x0043e80000100800 */
[----:B------:R0:W-:Y:S01]  /*14b0*/  STL [R1+0x34], R31 ;  /* 0x0000341f01007387 */ /* 0x0001e20000100800 */
[----:B------:R-:W-:Y:S01]  /*14c0*/  IMAD.MOV.U32 R10, RZ, RZ, R0 ;  /* 0x000000ffff0a7224 */ /* 0x000fe200078e0000 */
[----:B-1----:R-:W-:-:S04]  /*14d0*/  LOP3.LUT R0, R30, 0xff0000, RZ, 0xc0, !PT ;  /* 0x00ff00001e007812 */ /* 0x002fc800078ec0ff */
[----:B------:R-:W-:Y:S01]  /*14e0*/  LEA.HI R8, R0, R3, RZ, 0x10 ;  /* 0x0000000300087211 */ /* 0x000fe200078f80ff */
[----:B------:R-:W-:Y:S06]  /*14f0*/  @P1 BRA `(.L_x_1909) ;  /* 0x0000000000281947 */ /* 0x000fec0003800000 */
[----:B------:R-:W-:Y:S02]  /*1500*/  ULDC.64 UR6, c[0x0][0xa00] ;  /* 0x0002800000067ab9 */ /* 0x000fe40000000a00 */
[----:B------:R-:W-:-:S04]  /*1510*/  ISETP.NE.U32.AND P1, PT, RZ, UR6, PT ;  /* 0x00000006ff007c0c */ /* 0x000fc8000bf25070 */
[----:B------:R-:W-:-:S13]  /*1520*/  ISETP.NE.AND.EX P1, PT, RZ, UR7, PT, P1 ;  /* 0x00000007ff007c0c */ /* 0x000fda000bf25310 */
[----:B------:R-:W-:Y:S05]  /*1530*/  @!P1 BRA `(.L_x_1909) ;  /* 0x0000000000189947 */ /* 0x000fea0003800000 */
[----:B------:R-:W1:Y:S02]  /*1540*/  LDC.64 R2, c[0x0][0xa00] ;  /* 0x00028000ff027b82 */ /* 0x000e640000000a00 */
[----:B-1----:R-:W-:-:S05]  /*1550*/  IMAD.WIDE R2, R32, 0x4, R2 ;  /* 0x0000000420027825 */ /* 0x002fca00078e0202 */
[----:B------:R-:W2:Y:S04]  /*1560*/  LDG.E R0, desc[UR42][R2.64] ;  /* 0x0000002a02007981 */ /* 0x000ea8000c1e1900 */
[----:B------:R-:W2:Y:S02]  /*1570*/  LDG.E R5, desc[UR42][R2.64+0x4] ;  /* 0x0000042a02057981 */ /* 0x000ea4000c1e1900 */
[----:B--2---:R-:W-:-:S05]  /*1580*/  IMAD.IADD R10, R5, 0x1, -R0 ;  /* 0x00000001050a7824 */ /* 0x004fca00078e0a00 */
[----:B------:R1:W-:Y:S02]  /*1590*/  STL [R1+0x28], R10 ;  /* 0x0000280a01007387 */ /* 0x0003e40000100800 */
.L_x_1909:
[----:B------:R-:W-:Y:S02]  /*15a0*/  IMAD.U32 R26, RZ, RZ, UR5 ;  /* 0x00000005ff1a7e24 */ /* 0x000fe4000f8e00ff */
[----:B------:R-:W-:Y:S01]  /*15b0*/  IMAD.U32 R28, RZ, RZ, UR4 ;  /* 0x00000004ff1c7e24 */ /* 0x000fe2000f8e00ff */
[----:B------:R-:W-:Y:S06]  /*15c0*/  @!P2 BRA `(.L_x_1910) ;  /* 0x000000000010a947 */ /* 0x000fec0003800000 */
[----:B------:R-:W-:-:S04]  /*15d0*/  IADD3 R2, P0, R34, UR8, RZ ;  /* 0x0000000822027c10 */ /* 0x000fc8000ff1e0ff */
[----:B------:R-:W-:-:S05]  /*15e0*/  IADD3.X R3, R33, UR9, RZ, P0, !PT ;  /* 0x0000000921037c10 */ /* 0x000fca00087fe4ff */
[----:B------:R2:W5:Y:S01]  /*15f0*/  LDG.E R28, desc[UR42][R2.64] ;  /* 0x0000002a021c7981 */ /* 0x000562000c1e1900 */
[----:B------:R-:W-:Y:S05]  /*1600*/  BRA `(.L_x_1911) ;  /* 0x0000000000107947 */ /* 0x000fea0003800000 */
.L_x_1910:
[----:B------:R-:W-:Y:S05]  /*1610*/  @!P0 BRA `(.L_x_1911) ;  /* 0x00000000000c8947 */ /* 0x000fea0003800000 */
[----:B------:R-:W2:Y:S04]  /*1620*/  LDG.E R3, desc[UR42][R6.64] ;  /* 0x0000002a06037981 */ /* 0x000ea8000c1e1900 */
[----:B------:R-:W2:Y:S02]  /*1630*/  LDG.E R28, desc[UR42][R6.64+0x4] ;  /* 0x0000042a061c7981 */ /* 0x000ea4000c1e1900 */
[----:B--2---:R-:W-:-:S07]  /*1640*/  IMAD.IADD R28, R28, 0x1, -R3 ;  /* 0x000000011c1c7824 */ /* 0x004fce00078e0a03 */
.L_x_1911:
[----:B------:R-:W-:Y:S01]  /*1650*/  ULDC.64 UR4, c[0x0][0xa10] ;  /* 0x0002840000047ab9 */ /* 0x000fe20000000a00 */
[----:B0-----:R-:W0:Y:S01]  /*1660*/  LDC R6, c[0x0][0x448] ;  /* 0x00011200ff067b82 */ /* 0x001e220000000800 */
[----:B------:R-:W-:-:S04]  /*1670*/  ISETP.NE.U32.AND P0, PT, RZ, UR4, PT ;  /* 0x00000004ff007c0c */ /* 0x000fc8000bf05070 */
[----:B------:R-:W-:Y:S01]  /*1680*/  ISETP.NE.AND.EX P0, PT, RZ, UR5, PT, P0 ;  /* 0x00000005ff007c0c */ /* 0x000fe2000bf05300 */
[----:B------:R-:W-:-:S12]  /*1690*/  ULDC.64 UR4, c[0x0][0xa30] ;  /* 0x00028c0000047ab9 */ /* 0x000fd80000000a00 */
[----:B--2---:R-:W2:Y:S02]  /*16a0*/  @P0 LDC.64 R2, c[0x0][0xa10] ;  /* 0x00028400ff020b82 */ /* 0x004ea40000000a00 */
[----:B--2---:R-:W-:-:S05]  /*16b0*/  @P0 IMAD.WIDE R2, R32, 0x4, R2 ;  /* 0x0000000420020825 */ /* 0x004fca00078e0202 */
[----:B------:R-:W2:Y:S04]  /*16c0*/  @P0 LDG.E R0, desc[UR42][R2.64] ;  /* 0x0000002a02000981 */ /* 0x000ea8000c1e1900 */
[----:B------:R3:W2:Y:S01]  /*16d0*/  @P0 LDG.E R7, desc[UR42][R2.64+0x4] ;  /* 0x0000042a02070981 */ /* 0x0006a2000c1e1900 */
[----:B------:R-:W-:Y:S01]  /*16e0*/  ISETP.NE.U32.AND P1, PT, RZ, UR4, PT ;  /* 0x00000004ff007c0c */ /* 0x000fe2000bf25070 */
[----:B-----5:R-:W-:-:S03]  /*16f0*/  IMAD.MOV.U32 R24, RZ, RZ, R28 ;  /* 0x000000ffff187224 */ /* 0x020fc600078e001c */
[----:B------:R-:W-:-:S13]  /*1700*/  ISETP.NE.AND.EX P1, PT, RZ, UR5, PT, P1 ;  /* 0x00000005ff007c0c */ /* 0x000fda000bf25310 */
[----:B------:R-:W-:-:S04]  /*1710*/  @P1 IADD3 R4, P2, R34, UR4, RZ ;  /* 0x0000000422041c10 */ /* 0x000fc8000ff5e0ff */
[----:B------:R-:W-:-:S05]  /*1720*/  @P1 IADD3.X R5, R33, UR5, RZ, P2, !PT ;  /* 0x0000000521051c10 */ /* 0x000fca00097fe4ff */
[----:B------:R4:W5:Y:S01]  /*1730*/  @P1 LDG.E R24, desc[UR42][R4.64] ;  /* 0x0000002a04181981 */ /* 0x000962000c1e1900 */
[----:B0-----:R-:W-:Y:S01]  /*1740*/  ISETP.NE.AND P1, PT, R6, 0x1, PT ;  /* 0x000000010600780c */ /* 0x001fe20003f25270 */
[----:B------:R-:W-:Y:S01]  /*1750*/  IMAD R12, R29, 0xc0, RZ ;  /* 0x000000c01d0c7824 */ /* 0x000fe200078e02ff */
[----:B------:R-:W-:Y:S01]  /*1760*/  BSSY B0, `(.L_x_1912) ;  /* 0x000003a000007945 */ /* 0x000fe20003800000 */
[----:B------:R-:W-:Y:S02]  /*1770*/  IMAD.IADD R9, R28, 0x1, -R9 ;  /* 0x000000011c097824 */ /* 0x000fe400078e0a09 */
[----:B---3--:R-:W-:Y:S01]  /*1780*/  VIADD R2, R12, 0xbf ;  /* 0x000000bf0c027836 */ /* 0x008fe20000000000 */
[----:B------:R0:W-:Y:S07]  /*1790*/  STL [R1+0x20], R12 ;  /* 0x0000200c01007387 */ /* 0x0001ee0000100800 */
[----:B------:R-:W3:Y:S01]  /*17a0*/  @P1 LDC R11, c[0x0][0x44c] ;  /* 0x00011300ff0b1b82 */ /* 0x000ee20000000800 */
[----:B0-----:R-:W-:-:S07]  /*17b0*/  LOP3.LUT R12, R8, 0xff, RZ, 0xc0, !PT ;  /* 0x000000ff080c7812 */ /* 0x001fce00078ec0ff */
[----:B------:R-:W0:Y:S01]  /*17c0*/  @P1 LDC R3, c[0x0][0x450] ;  /* 0x00011400ff031b82 */ /* 0x000e220000000800 */
[----:B--2---:R-:W-:Y:S02]  /*17d0*/  @P0 IMAD.IADD R26, R7, 0x1, -R0 ;  /* 0x00000001071a0824 */ /* 0x004fe400078e0a00 */
[----:B---3--:R-:W-:-:S04]  /*17e0*/  @P1 IMAD.HI.U32 R0, R2, R11, RZ ;  /* 0x0000000b02001227 */ /* 0x008fc800078e00ff */
[----:B----4-:R-:W-:Y:S01]  /*17f0*/  IMAD.IADD R4, R9, 0x1, R26 ;  /* 0x0000000109047824 */ /* 0x010fe200078e021a */
[----:B0-----:R-:W-:-:S03]  /*1800*/  @P1 SHF.R.U32.HI R2, RZ, R3, R0 ;  /* 0x00000003ff021219 */ /* 0x001fc60000011600 */
[C---:B------:R-:W-:Y:S01]  /*1810*/  VIADD R0, R4.reuse, 0x7f ;  /* 0x0000007f04007836 */ /* 0x040fe20000000000 */
[----:B------:R-:W-:Y:S01]  /*1820*/  IADD3 R88, R4, 0x80, -R10 ;  /* 0x0000008004587810 */ /* 0x000fe20007ffe80a */
[----:B------:R0:W-:Y:S03]  /*1830*/  STL [R1+0x2c], R4 ;  /* 0x00002c0401007387 */ /* 0x0001e60000100800 */
[----:B------:R-:W-:Y:S01]  /*1840*/  SHF.R.S32.HI R3, RZ, 0x1f, R0 ;  /* 0x0000001fff037819 */ /* 0x000fe20000011400 */
[----:B------:R-:W-:Y:S01]  /*1850*/  IMAD.IADD R2, R88, 0x1, R2 ;  /* 0x0000000158027824 */ /* 0x000fe200078e0202 */
[----:B------:R2:W-:Y:S02]  /*1860*/  STL [R1+0x60], R12 ;  /* 0x0000600c01007387 */ /* 0x0005e40000100800 */
[----:B------:R-:W-:Y:S02]  /*1870*/  LEA.HI R3, R3, R0, RZ, 0x7 ;  /* 0x0000000003037211 */ /* 0x000fe400078f38ff */
[----:B------:R-:W-:-:S02]  /*1880*/  SHF.R.S32.HI R5, RZ, 0x1f, R2 ;  /* 0x0000001fff057819 */ /* 0x000fc40000011402 */
[----:B0-----:R-:W-:Y:S02]  /*1890*/  SHF.R.U32.HI R4, RZ, 0x10, R8 ;  /* 0x00000010ff047819 */ /* 0x001fe40000011608 */
[----:B------:R-:W-:Y:S02]  /*18a0*/  LEA.HI R5, R5, R2, RZ, 0x7 ;  /* 0x0000000205057211 */ /* 0x000fe400078f38ff */
[----:B------:R-:W-:Y:S01]  /*18b0*/  SHF.R.S32.HI R89, RZ, 0x7, R3 ;  /* 0x00000007ff597819 */ /* 0x000fe20000011403 */
[----:B------:R2:W-:Y:S01]  /*18c0*/  STL [R1+0x48], R4 ;  /* 0x0000480401007387 */ /* 0x0005e20000100800 */
[----:B------:R-:W-:-:S04]  /*18d0*/  SHF.R.S32.HI R0, RZ, 0x7, R5 ;  /* 0x00000007ff007819 */ /* 0x000fc80000011405 */
[----:B------:R-:W-:Y:S01]  /*18e0*/  VIMNMX R6, R89, R0, PT ;  /* 0x0000000059067248 */ /* 0x000fe20003fe0100 */
[----:B------:R-:W-:-:S03]  /*18f0*/  IMAD.MOV.U32 R0, RZ, RZ, RZ ;  /* 0x000000ffff007224 */ /* 0x000fc600078e00ff */
[----:B------:R-:W-:-:S13]  /*1900*/  ISETP.GE.AND P0, PT, R6, 0x1, PT ;  /* 0x000000010600780c */ /* 0x000fda0003f06270 */
[----:B--2---:R-:W-:Y:S05]  /*1910*/  @!P0 BRA `(.L_x_1913) ;  /* 0x0000000000788947 */ /* 0x004fea0003800000 */
[----:B------:R-:W-:Y:S01]  /*1920*/  ISETP.NE.AND P0, PT, R4, RZ, PT ;  /* 0x000000ff0400720c */ /* 0x000fe20003f05270 */
[----:B------:R-:W-:-:S03]  /*1930*/  ULDC UR4, c[0x0][0x9f0] ;  /* 0x00027c0000047ab9 */ /* 0x000fc60000000800 */
[----:B------:R-:W-:-:S04]  /*1940*/  SEL R11, R4, UR4, P0 ;  /* 0x00000004040b7c07 */ /* 0x000fc80008000000 */
[-C--:B------:R-:W-:Y:S02]  /*1950*/  IABS R5, R11.reuse ;  /* 0x0000000b00057213 */ /* 0x080fe40000000000 */
[----:B------:R-:W-:Y:S02]  /*1960*/  IADD3 R0, R11, -0x1, R6 ;  /* 0xffffffff0b007810 */ /* 0x000fe40007ffe006 */
[----:B------:R-:W0:Y:S01]  /*1970*/  I2F.RP R4, R5 ;  /* 0x0000000500047306 */ /* 0x000e220000209400 */
[----:B-1----:R-:W-:-:S05]  /*1980*/  IABS R10, R11 ;  /* 0x0000000b000a7213 */ /* 0x002fca0000000000 */
        /* <DEDUP_REMOVED lines=23> */
.L_x_1913:
[----:B------:R-:W-:Y:S05]  /*1b00*/  BSYNC B0 ;  /* 0x0000000000007941 */ /* 0x000fea0003800000 */
.L_x_1912:
        /* <DEDUP_REMOVED lines=24> */
[----:B------:R0:W2:Y:S01]  /*1c90*/  LDC.64 R14, c[0x4][R0] ;  /* 0x01000000000e7b82 */ /* 0x0000a20000000a00 */
[----:B------:R-:W-:Y:S01]  /*1ca0*/  IMAD.U32 R5, RZ, RZ, UR5 ;  /* 0x00000005ff057e24 */ /* 0x000fe2000f8e00ff */
[----:B------:R-:W-:Y:S01]  /*1cb0*/  ULDC.64 UR4, c[0x4][0xa0] ;  /* 0x0100280000047ab9 */ /* 0x000fe20000000a00 */
[----:B-1----:R-:W-:Y:S02]  /*1cc0*/  IMAD.U32 R10, RZ, RZ, UR6 ;  /* 0x00000006ff0a7e24 */ /* 0x002fe4000f8e00ff */
[----:B------:R-:W-:Y:S02]  /*1cd0*/  IMAD.U32 R6, RZ, RZ, UR4 ;  /* 0x00000004ff067e24 */ /* 0x000fe4000f8e00ff */
[----:B------:R-:W-:-:S02]  /*1ce0*/  IMAD.U32 R7, RZ, RZ, UR5 ;  /* 0x00000005ff077e24 */ /* 0x000fc4000f8e00ff */
[----:B------:R-:W-:Y:S02]  /*1cf0*/  IMAD.U32 R11, RZ, RZ, UR7 ;  /* 0x00000007ff0b7e24 */ /* 0x000fe4000f8e00ff */
[----:B------:R-:W-:Y:S02]  /*1d00*/  IMAD.MOV.U32 R8, RZ, RZ, 0x70 ;  /* 0x00000070ff087424 */ /* 0x000fe400078e00ff */
[----:B------:R-:W-:Y:S02]  /*1d10*/  IMAD.MOV.U32 R12, RZ, RZ, 0x1 ;  /* 0x00000001ff0c7424 */ /* 0x000fe400078e00ff */
[----:B0-----:R-:W-:-:S07]  /*1d20*/  IMAD.MOV.U32 R13, RZ, RZ, RZ ;  /* 0x000000ffff0d7224 */ /* 0x001fce00078e00ff */
[----:B------:R-:W-:-:S07]  /*1d30*/  LEPC R20, `(.L_x_1916) ;  /* 0x000000001014794e */ /* 0x000fce0000000000 */
[----:B--2--5:R-:W-:Y:S05]  /*1d40*/  CALL.ABS.NOINC R14 ;  /* 0x000000000e007343 */ /* 0x024fea0003c00000 */
.L_x_1916:
[----:B------:R-:W-:Y:S05]  /*1d50*/  BSYNC B6 ;  /* 0x0000000000067941 */ /* 0x000fea0003800000 */
.L_x_1915:
        /* <DEDUP_REMOVED lines=20> */
.L_x_1918:
[----:B------:R-:W-:Y:S05]  /*1ea0*/  BSYNC B6 ;  /* 0x0000000000067941 */ /* 0x000fea0003800000 */
.L_x_1917:
[----:B------:R-:W-:Y:S01]  /*1eb0*/  ULDC.64 UR4, c[0x0][0x9f8] ;  /* 0x00027e0000047ab9 */ /* 0x000fe20000000a00 */
[----:B------:R-:W-:Y:S01]  /*1ec0*/  IMAD.MOV.U32 R0, RZ, RZ, R32 ;  /* 0x000000ffff007224 */ /* 0x000fe200078e0020 */
[----:B------:R-:W-:Y:S01]  /*1ed0*/  ISETP.NE.U32.AND P0, PT, RZ, UR4, PT ;  /* 0x00000004ff007c0c */ /* 0x000fe2000bf05070 */
[----:B------:R-:W-:Y:S01]  /*1ee0*/  IMAD.IADD R30, R27, 0x1, R28 ;  /* 0x000000011b1e7824 */ /* 0x000fe200078e021c */
[----:B------:R-:W2:Y:S01]  /*1ef0*/  LDL R21, [R1+0x7c] ;  /* 0x00007c0001157983 */ /* 0x000ea20000100800 */
[----:B------:R-:W0:Y:S01]  /*1f00*/  LDC.64 R68, c[0x0][0x300] ;  /* 0x0000c000ff447b82 */ /* 0x000e220000000a00 */
[----:B------:R-:W-:Y:S01]  /*1f10*/  ISETP.NE.AND.EX P0, PT, RZ, UR5, PT, P0 ;  /* 0x00000005ff007c0c */ /* 0x000fe2000bf05300 */
[----:B------:R-:W-:Y:S01]  /*1f20*/  ULDC.64 UR8, c[0x0][0xa08] ;  /* 0x0002820000087ab9 */ /* 0x000fe20000000a00 */
[----:B------:R-:W3:Y:S01]  /*1f30*/  LDL R27, [R1+0x8] ;  /* 0x00000800011b7983 */ /* 0x000ee20000100800 */
[----:B------:R-:W-:Y:S01]  /*1f40*/  SHF.R.S32.HI R23, RZ, 0x1f, R22 ;  /* 0x0000001fff177819 */ /* 0x000fe20000011416 */
[----:B------:R-:W-:-:S02]  /*1f50*/  ULDC.64 UR6, c[0x0][0x330] ;  /* 0x0000cc0000067ab9 */ /* 0x000fc40000000a00 */
[----:B------:R-:W4:Y:S01]  /*1f60*/  LDL R20, [R1+0x14] ;  /* 0x0000140001147983 */ /* 0x000f220000100800 */
[----:B------:R-:W1:Y:S06]  /*1f70*/  LDC.64 R66, c[0x0][0x3f8] ;  /* 0x0000fe00ff427b82 */ /* 0x000e6c0000000a00 */
[----:B------:R-:W-:Y:S02]  /*1f80*/  @P0 IADD3 R4, P1, R34, UR4, RZ ;  /* 0x0000000422040c10 */ /* 0x000fe4000ff3e0ff */
[----:B------:R-:W1:Y:S02]  /*1f90*/  LDC R61, c[0x0][0x3f4] ;  /* 0x0000fd00ff3d7b82 */ /* 0x000e640000000800 */
[----:B------:R-:W-:Y:S01]  /*1fa0*/  @P0 IADD3.X R5, R33, UR5, RZ, P1, !PT ;  /* 0x0000000521050c10 */ /* 0x000fe20008ffe4ff */
[----:B------:R-:W-:-:S04]  /*1fb0*/  ULDC.64 UR4, c[0x0][0x308] ;  /* 0x0000c20000047ab9 */ /* 0x000fc80000000a00 */
[----:B------:R0:W2:Y:S01]  /*1fc0*/  @P0 LDG.E R0, desc[UR42][R4.64] ;  /* 0x0000002a04000981 */ /* 0x0000a2000c1e1900 */
[----:B------:R-:W-:Y:S01]  /*1fd0*/  SHF.R.S32.HI R3, RZ, 0x1f, R30 ;  /* 0x0000001fff037819 */ /* 0x000fe2000001141e */
[----:B0-----:R-:W-:Y:S01]  /*1fe0*/  IMAD.WIDE.U32 R6, R30, R68, RZ ;  /* 0x000000441e067225 */ /* 0x001fe200078e00ff */
[----:B------:R-:W-:-:S03]  /*1ff0*/  ISETP.NE.U32.AND P0, PT, RZ, UR8, PT ;  /* 0x00000008ff007c0c */ /* 0x000fc6000bf05070 */
[----:B------:R-:W-:Y:S01]  /*2000*/  IMAD R8, R3, R68, RZ ;  /* 0x0000004403087224 */ /* 0x000fe200078e02ff */
[----:B------:R-:W-:Y:S01]  /*2010*/  ISETP.NE.AND.EX P0, PT, RZ, UR9, PT, P0 ;  /* 0x00000009ff007c0c */ /* 0x000fe2000bf05300 */
[----:B------:R-:W-:Y:S02]  /*2020*/  VIADD R81, R22, 0x20 ;  /* 0x0000002016517836 */ /* 0x000fe40000000000 */
[----:B------:R-:W-:Y:S01]  /*2030*/  IMAD R9, R30, R69, R8 ;  /* 0x000000451e097224 */ /* 0x000fe200078e0208 */
[----:B------:R-:W-:Y:S01]  /*2040*/  SHF.R.S32.HI R14, RZ, 0x1f, R19 ;  /* 0x0000001fff0e7819 */ /* 0x000fe20000011413 */
[----:B------:R-:W-:-:S04]  /*2050*/  IMAD.WIDE.U32 R56, R31, UR6, R22 ;  /* 0x000000061f387c25 */ /* 0x000fc8000f8e0016 */
[----:B------:R-:W-:Y:S02]  /*2060*/  IMAD.IADD R7, R7, 0x1, R9 ;  /* 0x0000000107077824 */ /* 0x000fe400078e0209 */
[----:B------:R-:W-:Y:S02]  /*2070*/  IMAD R12, R14, R68, RZ ;  /* 0x000000440e0c7224 */ /* 0x000fe400078e02ff */
[----:B------:R-:W-:-:S04]  /*2080*/  IMAD.WIDE.U32 R4, R31, UR4, R6 ;  /* 0x000000041f047c25 */ /* 0x000fc8000f8e0006 */
[----:B------:R-:W-:Y:S01]  /*2090*/  IMAD R59, R31, UR5, R5 ;  /* 0x000000051f3b7c24 */ /* 0x000fe2000f8e0205 */
[----:B------:R-:W-:Y:S01]  /*20a0*/  ULDC.64 UR4, c[0x0][0x310] ;  /* 0x0000c40000047ab9 */ /* 0x000fe20000000a00 */
[----:B------:R-:W-:Y:S02]  /*20b0*/  IMAD.MOV.U32 R58, RZ, RZ, R4 ;  /* 0x000000ffff3a7224 */ /* 0x000fe400078e0004 */
[----:B------:R-:W-:-:S04]  /*20c0*/  IMAD.WIDE.U32 R6, R19, R68, R22 ;  /* 0x0000004413067225 */ /* 0x000fc800078e0016 */
[----:B------:R-:W-:Y:S02]  /*20d0*/  IMAD R12, R19, R69, R12 ;  /* 0x00000045130c7224 */ /* 0x000fe400078e020c */
[----:B------:R-:W-:Y:S01]  /*20e0*/  IMAD R57, R31, UR7, R57 ;  /* 0x000000071f397c24 */ /* 0x000fe2000f8e0239 */
[----:B------:R-:W-:Y:S01]  /*20f0*/  ULDC.64 UR6, c[0x0][0x338] ;  /* 0x0000ce0000067ab9 */ /* 0x000fe20000000a00 */
[----:B-1----:R-:W-:Y:S02]  /*2100*/  ISETP.GE.AND P2, PT, R81, R61, PT ;  /* 0x0000003d5100720c */ /* 0x002fe40003f46270 */
[----:B------:R-:W-:Y:S01]  /*2110*/  SHF.R.S32.HI R155, RZ, 0x1f, R154 ;  /* 0x0000001fff9b7819 */ /* 0x000fe2000001149a */
[----:B------:R-:W-:-:S04]  /*2120*/  IMAD.WIDE.U32 R52, R19, R66, R22 ;  /* 0x0000004213347225 */ /* 0x000fc800078e0016 */
[----:B------:R-:W-:Y:S01]  /*2130*/  IMAD.WIDE.U32 R54, R19, R66, R154 ;  /* 0x0000004213367225 */ /* 0x000fe200078e009a */
[----:B------:R-:W-:-:S03]  /*2140*/  P2R R82, PR, RZ, 0x4 ;  /* 0x00000004ff527803 */ /* 0x000fc60000000000 */
[----:B------:R-:W-:Y:S01]  /*2150*/  VIADD R65, R22, 0x40 ;  /* 0x0000004016417836 */ /* 0x000fe20000000000 */
[C---:B------:R-:W-:Y:S01]  /*2160*/  SHF.L.U64.HI R69, R68.reuse, 0x7, R69 ;  /* 0x0000000744457819 */ /* 0x040fe20000010245 */
[----:B------:R-:W-:Y:S01]  /*2170*/  IMAD.SHL.U32 R68, R68, 0x80, RZ ;  /* 0x0000008044447824 */ /* 0x000fe200078e00ff */
[----:B--2---:R-:W-:-:S04]  /*2180*/  SHF.R.S32.HI R5, RZ, 0x1f, R0 ;  /* 0x0000001fff057819 */ /* 0x004fc80000011400 */
[----:B------:R-:W-:Y:S02]  /*2190*/  SEL R10, R5, RZ, !P0 ;  /* 0x000000ff050a7207 */ /* 0x000fe40004000000 */
[----:B------:R-:W0:Y:S01]  /*21a0*/  LDC.64 R4, c[0x0][0x408] ;  /* 0x00010200ff047b82 */ /* 0x000e220000000a00 */
[----:B------:R-:W-:Y:S02]  /*21b0*/  SEL R9, R0, RZ, !P0 ;  /* 0x000000ff00097207 */ /* 0x000fe40004000000 */
[----:B------:R-:W-:-:S03]  /*21c0*/  IMAD R0, R10, UR4, RZ ;  /* 0x000000040a007c24 */ /* 0x000fc6000f8e02ff */
[C---:B------:R-:W-:Y:S01]  /*21d0*/  IMAD.WIDE.U32 R58, R9.reuse, UR4, R58 ;  /* 0x00000004093a7c25 */ /* 0x040fe2000f8e003a */
[----:B------:R-:W-:Y:S02]  /*21e0*/  ULDC UR4, c[0x0][0x2f4] ;  /* 0x0000bd0000047ab9 */ /* 0x000fe40000000800 */
[----:B------:R-:W-:Y:S01]  /*21f0*/  ISETP.GE.AND P0, PT, R22, UR4, PT ;  /* 0x0000000416007c0c */ /* 0x000fe2000bf06270 */
[----:B------:R-:W-:Y:S01]  /*2200*/  IMAD R75, R9, UR5, R0 ;  /* 0x00000005094b7c24 */ /* 0x000fe2000f8e0200 */
[----:B------:R-:W-:Y:S02]  /*2210*/  ISETP.GE.AND P1, PT, R81, UR4, PT ;  /* 0x0000000451007c0c */ /* 0x000fe4000bf26270 */
[----:B------:R-:W-:Y:S01]  /*2220*/  SEL R0, RZ, 0x1, P0 ;  /* 0x00000001ff007807 */ /* 0x000fe20000000000 */
[----:B------:R-:W-:Y:S01]  /*2230*/  IMAD.IADD R75, R59, 0x1, R75 ;  /* 0x000000013b4b7824 */ /* 0x000fe200078e024b */
[----:B------:R-:W-:Y:S01]  /*2240*/  IADD3 R80, P0, R58, R6, RZ ;  /* 0x000000063a507210 */ /* 0x000fe20007f1e0ff */
[----:B------:R-:W-:Y:S01]  /*2250*/  IMAD R10, R10, UR6, RZ ;  /* 0x000000060a0a7c24 */ /* 0x000fe2000f8e02ff */
[----:B------:R-:W-:Y:S01]  /*2260*/  SEL R8, RZ, 0xffffffff, P1 ;  /* 0xffffffffff087807 */ /* 0x000fe20000800000 */
[----:B------:R-:W-:Y:S01]  /*2270*/  IMAD R6, R14, R66, RZ ;  /* 0x000000420e067224 */ /* 0x000fe200078e02ff */
[----:B------:R-:W-:-:S02]  /*2280*/  IADD3.X R74, R75, R7, R12, P0, !PT ;  /* 0x000000074b4a7210 */ /* 0x000fc400007fe40c */
[----:B------:R-:W-:Y:S01]  /*2290*/  ISETP.GE.AND P0, PT, R22, R61, PT ;  /* 0x0000003d1600720c */ /* 0x000fe20003f06270 */
[----:B------:R-:W-:-:S04]  /*22a0*/  IMAD.WIDE.U32 R56, R9, UR6, R56 ;  /* 0x0000000609387c25 */ /* 0x000fc8000f8e0038 */
[----:B------:R-:W-:Y:S01]  /*22b0*/  IMAD R15, R9, UR7, R10 ;  /* 0x00000007090f7c24 */ /* 0x000fe2000f8e020a */
[----:B------:R-:W-:Y:S01]  /*22c0*/  SEL R7, R61, RZ, P0 ;  /* 0x000000ff3d077207 */ /* 0x000fe20000000000 */
[----:B------:R-:W-:Y:S02]  /*22d0*/  IMAD.SHL.U32 R11, R8, 0x2, RZ ;  /* 0x00000002080b7824 */ /* 0x000fe400078e00ff */
[----:B------:R-:W-:Y:S01]  /*22e0*/  IMAD R9, R19, R67, R6 ;  /* 0x0000004313097224 */ /* 0x000fe200078e0206 */
[----:B------:R-:W-:Y:S01]  /*22f0*/  SEL R6, R61, RZ, P2 ;  /* 0x000000ff3d067207 */ /* 0x000fe20001000000 */
[----:B0-----:R-:W-:Y:S02]  /*2300*/  IMAD R8, R14, R4, RZ ;  /* 0x000000040e087224 */ /* 0x001fe400078e02ff */
[----:B------:R-:W-:Y:S02]  /*2310*/  IMAD.IADD R7, R22, 0x1, R7 ;  /* 0x0000000116077824 */ /* 0x000fe400078e0207 */
[----:B------:R-:W-:-:S02]  /*2320*/  IMAD R13, R19, R5, R8 ;  /* 0x00000005130d7224 */ /* 0x000fc400078e0208 */
[----:B------:R-:W-:Y:S01]  /*2330*/  IMAD.IADD R8, R81, 0x1, R6 ;  /* 0x0000000151087824 */ /* 0x000fe200078e0206 */
[----:B------:R-:W-:Y:S01]  /*2340*/  SHF.R.S32.HI R6, RZ, 0x1f, R7 ;  /* 0x0000001fff067819 */ /* 0x000fe20000011407 */
[----:B------:R-:W-:Y:S02]  /*2350*/  IMAD.IADD R55, R55, 0x1, R9 ;  /* 0x0000000137377824 */ /* 0x000fe400078e0209 */
[----:B------:R-:W-:Y:S01]  /*2360*/  IMAD.IADD R53, R9, 0x1, R53 ;  /* 0x0000000109357824 */ /* 0x000fe200078e0235 */
[----:B------:R-:W-:Y:S02]  /*2370*/  SHF.R.S32.HI R9, RZ, 0x1f, R8 ;  /* 0x0000001fff097819 */ /* 0x000fe40000011408 */
[CC--:B------:R-:W-:Y:S02]  /*2380*/  LEA.HI R73, R6.reuse, R7.reuse, RZ, 0x4 ;  /* 0x0000000706497211 */ /* 0x0c0fe400078f20ff */
[----:B------:R-:W-:Y:S02]  /*2390*/  LEA.HI R72, R9, R8, RZ, 0x4 ;  /* 0x0000000809487211 */ /* 0x000fe400078f20ff */
[----:B------:R-:W-:-:S02]  /*23a0*/  LEA.HI R6, R6, R7, RZ, 0x5 ;  /* 0x0000000706067211 */ /* 0x000fc400078f28ff */
[----:B------:R-:W-:-:S03]  /*23b0*/  LEA.HI R8, R9, R8, RZ, 0x5 ;  /* 0x0000000809087211 */ /* 0x000fc600078f28ff */
[----:B------:R-:W-:Y:S01]  /*23c0*/  IMAD.SHL.U32 R7, R6, 0x80, RZ ;  /* 0x0000008006077824 */ /* 0x000fe200078e00ff */
[C---:B---3--:R-:W-:Y:S01]  /*23d0*/  LOP3.LUT R6, R27.reuse, 0x10, R73, 0xf8, !PT ;  /* 0x000000101b067812 */ /* 0x048fe200078ef849 */
[----:B------:R-:W-:Y:S01]  /*23e0*/  IMAD.SHL.U32 R9, R8, 0x80, RZ ;  /* 0x0000008008097824 */ /* 0x000fe200078e00ff */
[----:B------:R-:W-:Y:S02]  /*23f0*/  LOP3.LUT R8, R27, 0x10, R72, 0xf8, !PT ;  /* 0x000000101b087812 */ /* 0x000fe400078ef848 */
[----:B------:R-:W-:Y:S02]  /*2400*/  LOP3.LUT R7, R7, 0xfffff000, RZ, 0xc0, !PT ;  /* 0xfffff00007077812 */ /* 0x000fe400078ec0ff */
[-C--:B------:R-:W-:Y:S02]  /*2410*/  LOP3.LUT R6, R6, R21.reuse, RZ, 0x3c, !PT ;  /* 0x0000001506067212 */ /* 0x080fe400078e3cff */
[----:B------:R-:W-:Y:S02]  /*2420*/  LOP3.LUT R9, R9, 0xfffff000, RZ, 0xc0, !PT ;  /* 0xfffff00009097812 */ /* 0x000fe400078ec0ff */
[----:B------:R-:W-:-:S02]  /*2430*/  LOP3.LUT R8, R8, R21, RZ, 0x3c, !PT ;  /* 0x0000001508087212 */ /* 0x000fc400078e3cff */
[--C-:B----4-:R-:W-:Y:S02]  /*2440*/  IADD3 R71, R6, R7, R20.reuse ;  /* 0x0000000706477210 */ /* 0x110fe40007ffe014 */
[----:B------:R-:W-:Y:S02]  /*2450*/  IADD3 R70, R8, R9, R20 ;  /* 0x0000000908467210 */ /* 0x000fe40007ffe014 */
[----:B------:R-:W0:Y:S01]  /*2460*/  S2R R20, SR_TID.X ;  /* 0x0000000000147919 */ /* 0x000e220000002100 */
[----:B------:R-:W-:Y:S02]  /*2470*/  LOP3.LUT R0, R11, 0x2, R0, 0xe2, !PT ;  /* 0x000000020b007812 */ /* 0x000fe400078ee200 */
[----:B-----5:R-:W-:Y:S01]  /*2480*/  SHF.R.S32.HI R11, RZ, 0x1f, R24 ;  /* 0x0000001fff0b7819 */ /* 0x020fe20000011418 */
[----:B------:R-:W-:-:S04]  /*2490*/  IMAD.WIDE.U32 R50, R19, R4, R154 ;  /* 0x0000000413327225 */ /* 0x000fc800078e009a */
[C---:B------:R-:W-:Y:S01]  /*24a0*/  IMAD.WIDE.U32 R48, R19.reuse, R4, R22 ;  /* 0x0000000413307225 */ /* 0x040fe200078e0016 */
[----:B------:R-:W-:-:S03]  /*24b0*/  IADD3 R30, P2, R19, R30, RZ ;  /* 0x0000001e131e7210 */ /* 0x000fc60007f5e0ff */
[----:B------:R-:W-:Y:S02]  /*24c0*/  IMAD R6, R11, R66, RZ ;  /* 0x000000420b067224 */ /* 0x000fe400078e02ff */
[----:B------:R-:W-:Y:S02]  /*24d0*/  IMAD.IADD R51, R51, 0x1, R13 ;  /* 0x0000000133337824 */ /* 0x000fe400078e020d */
[----:B------:R-:W-:Y:S02]  /*24e0*/  IMAD.IADD R49, R13, 0x1, R49 ;  /* 0x000000010d317824 */ /* 0x000fe400078e0231 */
[----:B------:R-:W-:Y:S01]  /*24f0*/  IMAD R11, R11, R4, RZ ;  /* 0x000000040b0b7224 */ /* 0x000fe200078e02ff */
[----:B------:R-:W-:Y:S01]  /*2500*/  LOP3.LUT R7, R72, 0xfffffff0, RZ, 0xc0, !PT ;  /* 0xfffffff048077812 */ /* 0x000fe200078ec0ff */
[C---:B------:R-:W-:Y:S02]  /*2510*/  IMAD R21, R24.reuse, R67, R6 ;  /* 0x0000004318157224 */ /* 0x040fe400078e0206 */
[----:B------:R-:W-:Y:S01]  /*2520*/  IMAD.WIDE.U32 R54, R24, R66, R54 ;  /* 0x0000004218367225 */ /* 0x000fe200078e0036 */
[----:B------:R-:W-:-:S03]  /*2530*/  SHF.L.U64.HI R67, R66, 0x7, R67 ;  /* 0x0000000742437819 */ /* 0x000fc60000010243 */
[----:B------:R-:W-:Y:S01]  /*2540*/  IMAD.WIDE.U32 R52, R24, R66, R52 ;  /* 0x0000004218347225 */ /* 0x000fe200078e0034 */
[----:B0-----:R-:W-:-:S03]  /*2550*/  SHF.R.U32.HI R20, RZ, 0x7, R20 ;  /* 0x00000007ff147819 */ /* 0x001fc60000011614 */
[C---:B------:R-:W-:Y:S02]  /*2560*/  IMAD R11, R24.reuse, R5, R11 ;  /* 0x00000005180b7224 */ /* 0x040fe400078e020b */
[----:B------:R-:W-:-:S04]  /*2570*/  IMAD.WIDE.U32 R50, R24, R4, R50 ;  /* 0x0000000418327225 */ /* 0x000fc800078e0032 */
[----:B------:R-:W-:Y:S01]  /*2580*/  VIADD R62, R20, 0x8 ;  /* 0x00000008143e7836 */ /* 0x000fe20000000000 */
[----:B------:R-:W-:Y:S01]  /*2590*/  LOP3.LUT R20, R73, 0xfffffff0, RZ, 0xc0, !PT ;  /* 0xfffffff049147812 */ /* 0x000fe200078ec0ff */
[----:B------:R-:W-:Y:S01]  /*25a0*/  IMAD.WIDE.U32 R48, R24, R4, R48 ;  /* 0x0000000418307225 */ /* 0x000fe200078e0030 */
[----:B------:R-:W-:Y:S02]  /*25b0*/  SHF.L.U64.HI R64, R4, 0x7, R5 ;  /* 0x0000000704407819 */ /* 0x000fe40000010205 */
[----:B------:R-:W-:Y:S01]  /*25c0*/  LOP3.LUT R60, R0, 0x1, RZ, 0xc0, !PT ;  /* 0x00000001003c7812 */ /* 0x000fe200078ec0ff */
[----:B------:R-:W-:Y:S01]  /*25d0*/  IMAD.SHL.U32 R63, R4, 0x80, RZ ;  /* 0x00000080043f7824 */ /* 0x000fe200078e00ff */
[----:B------:R-:W-:Y:S01]  /*25e0*/  LOP3.LUT R28, R0, 0x2, RZ, 0xc0, !PT ;  /* 0x00000002001c7812 */ /* 0x000fe200078ec0ff */
[----:B------:R-:W-:Y:S01]  /*25f0*/  IMAD.X R31, R14, 0x1, R3, P2 ;  /* 0x000000010e1f7824 */ /* 0x000fe200010e0603 */
[----:B------:R-:W-:Y:S01]  /*2600*/  ISETP.GE.AND P1, PT, R65, UR4, PT ;  /* 0x0000000441007c0c */ /* 0x000fe2000bf26270 */
[----:B------:R-:W-:Y:S01]  /*2610*/  IMAD.IADD R27, R55, 0x1, R21 ;  /* 0x00000001371b7824 */ /* 0x000fe200078e0215 */
[----:B------:R-:W-:Y:S01]  /*2620*/  SHF.R.S32.HI R4, RZ, 0x1f, R20 ;  /* 0x0000001fff047819 */ /* 0x000fe20000011414 */
[----:B------:R-:W-:Y:S01]  /*2630*/  IMAD.SHL.U32 R66, R66, 0x80, RZ ;  /* 0x0000008042427824 */ /* 0x000fe200078e00ff */
[----:B------:R-:W-:Y:S01]  /*2640*/  SHF.R.S32.HI R3, RZ, 0x1f, R7 ;  /* 0x0000001fff037819 */ /* 0x000fe20000011407 */
[----:B------:R-:W-:-:S02]  /*2650*/  IMAD.SHL.U32 R61, R61, 0x2, RZ ;  /* 0x000000023d3d7824 */ /* 0x000fc400078e00ff */
[----:B------:R-:W-:Y:S02]  /*2660*/  IMAD.IADD R21, R21, 0x1, R53 ;  /* 0x0000000115157824 */ /* 0x000fe400078e0235 */
[----:B------:R-:W-:Y:S02]  /*2670*/  IMAD.IADD R6, R51, 0x1, R11 ;  /* 0x0000000133067824 */ /* 0x000fe400078e020b */
[----:B------:R-:W-:Y:S02]  /*2680*/  IMAD.IADD R5, R11, 0x1, R49 ;  /* 0x000000010b057824 */ /* 0x000fe400078e0231 */
[----:B------:R-:W-:-:S07]  /*2690*/  IMAD.IADD R0, R57, 0x1, R15 ;  /* 0x0000000139007824 */ /* 0x000fce00078e020f */
.L_x_1958:
[----:B------:R-:W2:Y:S01]  /*26a0*/  LDL R8, [R1+0x38] ;  /* 0x0000380001087983 */ /* 0x000ea20000100800 */
[----:B------:R-:W0:Y:S01]  /*26b0*/  LDC R87, c[0x0][0x3f4] ;  /* 0x0000fd00ff577b82 */ /* 0x000e220000000800 */
[----:B------:R-:W-:Y:S01]  /*26c0*/  VIADD R2, R2, 0xffffffff ;  /* 0xffffffff02027836 */ /* 0x000fe20000000000 */
[----:B------:R-:W-:Y:S05]  /*26d0*/  YIELD ;  /* 0x0000000000007946 */ /* 0x000fea0003800000 */
[----:B------:R-:W-:Y:S01]  /*26e0*/  SHF.R.S32.HI R11, RZ, 0x1f, R2 ;  /* 0x0000001fff0b7819 */ /* 0x000fe20000011402 */
[----:B----4-:R-:W1:Y:S01]  /*26f0*/  LDC.64 R76, c[0x0][0x2e8] ;  /* 0x0000ba00ff4c7b82 */ /* 0x010e620000000a00 */
[-C--:B------:R-:W-:Y:S01]  /*2700*/  IMAD R9, R69, R2.reuse, RZ ;  /* 0x0000000245097224 */ /* 0x080fe200078e02ff */
[----:B------:R-:W-:Y:S01]  /*2710*/  BSSY B0, `(.L_x_1919) ;  /* 0x00003db000007945 */ /* 0x000fe20003800000 */
[----:B---3--:R-:W-:Y:S01]  /*2720*/  IMAD.WIDE.U32 R40, R68, R2, RZ ;  /* 0x0000000244287225 */ /* 0x008fe200078e00ff */
[----:B------:R-:W-:-:S03]  /*2730*/  ISETP.GT.AND P2, PT, R2, R25, PT ;  /* 0x000000190200720c */ /* 0x000fc60003f44270 */
[----:B------:R-:W-:-:S04]  /*2740*/  IMAD R79, R11, R68, R9 ;  /* 0x000000440b4f7224 */ /* 0x000fc800078e0209 */
        /* <DEDUP_REMOVED lines=11> */
[C---:B------:R-:W-:Y:S02]  /*2800*/  IMAD R9, R11.reuse, R66, R9 ;  /* 0x000000420b097224 */ /* 0x040fe400078e0209 */
[----:B------:R-:W-:Y:S02]  /*2810*/  IMAD R85, R2, -0x80, R26 ;  /* 0xffffff8002557824 */ /* 0x000fe400078e021a */
[----:B------:R-:W-:Y:S02]  /*2820*/  IMAD R11, R11, R63, R8 ;  /* 0x0000003f0b0b7224 */ /* 0x000fe400078e0208 */
[----:B------:R-:W-:Y:S01]  /*2830*/  IMAD.WIDE.U32 R44, R66, R2, RZ ;  /* 0x00000002422c7225 */ /* 0x000fe200078e00ff */
[----:B------:R-:W-:-:S03]  /*2840*/  VIMNMX R85, R85, 0x80, PT ;  /* 0x0000008055557848 */ /* 0x000fc60003fe0100 */
        /* <DEDUP_REMOVED lines=14> */
[----:B------:R-:W-:Y:S01]  /*2930*/  ULDC.64 UR4, c[0x0][0x3e8] ;  /* 0x0000fa0000047ab9 */ /* 0x000fe20000000a00 */
[----:B------:R-:W-:Y:S02]  /*2940*/  ULDC.64 UR6, c[0x0][0x400] ;  /* 0x0001000000067ab9 */ /* 0x000fe40000000a00 */
[----:B------:R-:W3:Y:S01]  /*2950*/  LDL R10, [R1+0x10] ;  /* 0x00001000010a7983 */ /* 0x000ee20000100800 */
[----:B------:R-:W-:Y:S02]  /*2960*/  IADD3 R44, P3, P5, R54, UR4, R44 ;  /* 0x00000004362c7c10 */ /* 0x000fe4000fd7e02c */
[----:B------:R-:W-:Y:S02]  /*2970*/  CS2R R38, SRZ ;  /* 0x0000000000267805 */ /* 0x000fe4000001ff00 */
[----:B------:R-:W-:Y:S02]  /*2980*/  CS2R R40, SRZ ;  /* 0x0000000000287805 */ /* 0x000fe4000001ff00 */
[----:B------:R-:W-:-:S02]  /*2990*/  IADD3.X R45, R27, UR5, R46, P3, P5 ;  /* 0x000000051b2d7c10 */ /* 0x000fc40009fea42e */
[----:B------:R-:W-:-:S04]  /*29a0*/  IADD3 R42, P3, P5, R50, UR6, R42 ;  /* 0x00000006322a7c10 */ /* 0x000fc8000fd7e02a */
[----:B------:R-:W-:Y:S02]  /*29b0*/  IADD3.X R43, R6, UR7, R47, P3, P5 ;  /* 0x00000007062b7c10 */ /* 0x000fe40009fea42f */
[----:B------:R-:W-:Y:S02]  /*29c0*/  ISETP.GE.AND P5, PT, R154, R87, PT ;  /* 0x000000579a00720c */ /* 0x000fe40003fa6270 */
[----:B------:R-:W-:Y:S02]  /*29d0*/  CS2R R32, SRZ ;  /* 0x0000000000207805 */ /* 0x000fe4000001ff00 */
[----:B------:R-:W-:Y:S02]  /*29e0*/  CS2R R12, SRZ ;  /* 0x00000000000c7805 */ /* 0x000fe4000001ff00 */
[----:B------:R-:W-:Y:S02]  /*29f0*/  CS2R R34, SRZ ;  /* 0x0000000000227805 */ /* 0x000fe4000001ff00 */
[----:B------:R-:W-:-:S05]  /*2a00*/  CS2R R14, SRZ ;  /* 0x00000000000e7805 */ /* 0x000fca000001ff00 */
[----:B------:R0:W5:Y:S04]  /*2a10*/  @!P5 LDG.E.64 R38, desc[UR42][R44.64] ;  /* 0x0000002a2c26d981 */ /* 0x000168000c1e1b00 */
[----:B------:R0:W5:Y:S01]  /*2a20*/  @!P5 LDG.E.64 R40, desc[UR42][R42.64] ;  /* 0x0000002a2a28d981 */ /* 0x000162000c1e1b00 */
[-C--:B--2---:R-:W-:Y:S02]  /*2a30*/  ISETP.GE.AND P3, PT, R78, R87.reuse, PT ;  /* 0x000000574e00720c */ /* 0x084fe40003f66270 */
[----:B---3--:R-:W-:-:S11]  /*2a40*/  ISETP.GE.AND P5, PT, R10, R87, PT ;  /* 0x000000570a00720c */ /* 0x008fd60003fa6270 */
[----:B------:R0:W5:Y:S04]  /*2a50*/  @!P3 LDG.E.64 R32, desc[UR42][R44.64+0x10] ;  /* 0x0000102a2c20b981 */ /* 0x000168000c1e1b00 */
[----:B------:R0:W5:Y:S04]  /*2a60*/  @!P5 LDG.E.64 R12, desc[UR42][R44.64+0x20] ;  /* 0x0000202a2c0cd981 */ /* 0x000168000c1e1b00 */
[----:B------:R0:W5:Y:S04]  /*2a70*/  @!P3 LDG.E.64 R34, desc[UR42][R42.64+0x10] ;  /* 0x0000102a2a22b981 */ /* 0x000168000c1e1b00 */
[----:B------:R0:W5:Y:S02]  /*2a80*/  @!P5 LDG.E.64 R14, desc[UR42][R42.64+0x20] ;  /* 0x0000202a2a0ed981 */ /* 0x000164000c1e1b00 */
.L_x_1923:
[----:B------:R-:W-:Y:S05]  /*2a90*/  BSYNC B1 ;  /* 0x0000000000017941 */ /* 0x000fea0003800000 */
.L_x_1922:
        /* <DEDUP_REMOVED lines=10> */
.L_x_1924:
[----:B------:R-:W-:Y:S01]  /*2b40*/  IMAD R83, R17, 0x8, R16 ;  /* 0x0000000811537824 */ /* 0x000fe200078e0210 */
[----:B------:R-:W-:Y:S01]  /*2b50*/  SHF.L.U32 R86, R153, 0x1f, RZ ;  /* 0x0000001f99567819 */ /* 0x000fe200000006ff */
[----:B------:R-:W-:Y:S03]  /*2b60*/  BSSY B1, `(.L_x_1925) ;  /* 0x0000003000017945 */ /* 0x000fe60003800000 */
[----:B------:R-:W0:Y:S02]  /*2b70*/  SYNCS.PHASECHK.TRANS64.TRYWAIT P5, [R83+URZ+0x19c90], R86 ;  /* 0x019c9056530075a7 */ /* 0x000e2400080a017f */
[----:B0-----:R-:W-:Y:S05]  /*2b80*/  @!P5 BRA `(.L_x_1926) ;  /* 0x000001ac0078d947 */ /* 0x001fea0003800000 */
.L_x_2189:
[----:B------:R-:W-:Y:S05]  /*2b90*/  BSYNC B1 ;  /* 0x0000000000017941 */ /* 0x000fea0003800000 */
.L_x_1925:
        /* <DEDUP_REMOVED lines=32> */
[-C--:B------:R-:W-:Y:S01]  /*2da0*/  FMUL.FTZ R93, R41, R90.reuse ;  /* 0x0000005a295d7220 */ /* 0x080fe20000410000 */
[--C-:B------:R-:W-:Y:S02]  /*2db0*/  HADD2.F32 R79, -RZ, R78.reuse.H0_H0 ;  /* 0x2000004eff4f7230 */ /* 0x100fe40000004100 */
[C---:B------:R-:W-:Y:S01]  /*2dc0*/  FMUL.FTZ R90, R8.reuse, R90 ;  /* 0x0000005a085a7220 */ /* 0x040fe20000410000 */
[--C-:B------:R-:W-:Y:S02]  /*2dd0*/  HADD2.F32 R77, -RZ, R9.reuse.H1_H1 ;  /* 0x30000009ff4d7230 */ /* 0x100fe40000004100 */
[----:B------:R-:W-:Y:S02]  /*2de0*/  HADD2.F32 R76, -RZ, R9.H0_H0 ;  /* 0x20000009ff4c7230 */ /* 0x000fe40000004100 */
[----:B------:R-:W-:Y:S01]  /*2df0*/  FFMA.FTZ R8, R8, R79, -R93 ;  /* 0x0000004f08087223 */ /* 0x000fe2000001085d */
[----:B------:R-:W-:Y:S02]  /*2e00*/  HADD2.F32 R78, -RZ, R78.H1_H1 ;  /* 0x3000004eff4e7230 */ /* 0x000fe40000004100 */
[----:B------:R-:W-:Y:S01]  /*2e10*/  FMUL.FTZ R93, R77, R91 ;  /* 0x0000005b4d5d7220 */ /* 0x000fe20000410000 */
[----:B------:R-:W-:Y:S01]  /*2e20*/  FFMA.FTZ R9, R41, R79, R90 ;  /* 0x0000004f29097223 */ /* 0x000fe2000001005a */
[C---:B------:R-:W-:Y:S01]  /*2e30*/  FMUL.FTZ R92, R76.reuse, R91 ;  /* 0x0000005b4c5c7220 */ /* 0x040fe20000410000 */
[----:B------:R-:W-:Y:S01]  /*2e40*/  F2FP.F16.E4M3.UNPACK_B R41, R40.H1 ;  /* 0x00000028ff29723e */ /* 0x000fe200030006ff */
[----:B------:R-:W-:Y:S01]  /*2e50*/  FFMA.FTZ R93, R76, R78, -R93 ;  /* 0x0000004e4c5d7223 */ /* 0x000fe2000001085d */
[----:B------:R-:W-:Y:S01]  /*2e60*/  F2FP.F16.E4M3.UNPACK_B R40, R40 ;  /* 0x00000028ff28723e */ /* 0x000fe200020006ff */
[----:B------:R-:W-:Y:S01]  /*2e70*/  FFMA.FTZ R94, R77, R78, R92 ;  /* 0x0000004e4d5e7223 */ /* 0x000fe2000001005c */
[--C-:B------:R-:W-:Y:S01]  /*2e80*/  HADD2.F32 R79, -RZ, R47.reuse.H1_H1 ;  /* 0x3000002fff4f7230 */ /* 0x100fe20000004100 */
[----:B------:R-:W-:Y:S01]  /*2e90*/  F2FP.F16.E4M3.UNPACK_B R77, R46 ;  /* 0x0000002eff4d723e */ /* 0x000fe200020006ff */
[----:B------:R-:W-:-:S02]  /*2ea0*/  HADD2.F32 R78, -RZ, R47.H0_H0 ;  /* 0x2000002fff4e7230 */ /* 0x000fc40000004100 */
[--C-:B------:R-:W-:Y:S02]  /*2eb0*/  HADD2.F32 R47, -RZ, R41.reuse.H0_H0 ;  /* 0x20000029ff2f7230 */ /* 0x100fe40000004100 */
[----:B------:R-:W-:Y:S02]  /*2ec0*/  HADD2.F32 R76, -RZ, R41.H1_H1 ;  /* 0x30000029ff4c7230 */ /* 0x000fe40000004100 */
[--C-:B------:R-:W-:Y:S02]  /*2ed0*/  HADD2.F32 R46, -RZ, R40.reuse.H1_H1 ;  /* 0x30000028ff2e7230 */ /* 0x100fe40000004100 */
[-C--:B------:R-:W-:Y:S01]  /*2ee0*/  FMUL.FTZ R91, R47, R79.reuse ;  /* 0x0000004f2f5b7220 */ /* 0x080fe20000410000 */
[----:B------:R-:W-:Y:S02]  /*2ef0*/  HADD2.F32 R41, -RZ, R40.H0_H0 ;  /* 0x20000028ff297230 */ /* 0x000fe40000004100 */
[----:B------:R-:W-:Y:S01]  /*2f00*/  FMUL.FTZ R92, R76, R79 ;  /* 0x0000004f4c5c7220 */ /* 0x000fe20000410000 */
        /* <DEDUP_REMOVED lines=35> */
[----:B------:R-:W-:Y:S02]  /*3140*/  HADD2.F32 R78, -RZ, R10.H0_H0 ;  /* 0x2000000aff4e7230 */ /* 0x000fe40000004100 */
[----:B------:R-:W-:Y:S01]  /*3150*/  FFMA.FTZ R11, R91, R93, R98 ;  /* 0x0000005d5b0b7223 */ /* 0x000fe20000010062 */
[----:B------:R-:W-:Y:S01]  /*3160*/  HADD2.F32 R79, -RZ, R90.H0_H0 ;  /* 0x2000005aff4f7230 */ /* 0x000fe20000004100 */
[----:B------:R-:W-:Y:S01]  /*3170*/  F2FP.SATFINITE.E4M3.F32.PACK_AB_MERGE_C R9, R9, R8, R46 ;  /* 0x000000080909723e */ /* 0x000fe2000480702e */
[----:B------:R-:W-:Y:S01]  /*3180*/  HADD2.F32 R10, -RZ, R10.H1_H1 ;  /* 0x3000000aff0a7230 */ /* 0x000fe20000004100 */
[----:B------:R-:W-:Y:S01]  /*3190*/  F2FP.SATFINITE.E4M3.F32.PACK_AB_MERGE_C R96, R96, R97, RZ ;  /* 0x000000616060723e */ /* 0x000fe200048070ff */
[----:B------:R-:W-:Y:S02]  /*31a0*/  HADD2.F32 R90, -RZ, R90.H1_H1 ;  /* 0x3000005aff5a7230 */ /* 0x000fe40000004100 */
[----:B------:R-:W-:Y:S01]  /*31b0*/  FMUL.FTZ R93, R79, R94 ;  /* 0x0000005e4f5d7220 */ /* 0x000fe20000410000 */
[----:B------:R-:W-:-:S02]  /*31c0*/  HADD2.F32 R76, -RZ, R76.H0_H0 ;  /* 0x2000004cff4c7230 */ /* 0x000fc40000004100 */
[-C--:B------:R-:W-:Y:S01]  /*31d0*/  FMUL.FTZ R91, R10, R77.reuse ;  /* 0x0000004d0a5b7220 */ /* 0x080fe20000410000 */
[----:B------:R-:W-:Y:S02]  /*31e0*/  HADD2.F32 R39, -RZ, R39.H0_H0 ;  /* 0x20000027ff277230 */ /* 0x000fe40000004100 */
[----:B------:R-:W-:Y:S01]  /*31f0*/  FMUL.FTZ R92, R90, R94 ;  /* 0x0000005e5a5c7220 */ /* 0x000fe20000410000 */
[----:B------:R-:W-:Y:S01]  /*3200*/  FMUL.FTZ R77, R78, R77 ;  /* 0x0000004d4e4d7220 */ /* 0x000fe20000410000 */
[----:B------:R-:W-:Y:S01]  /*3210*/  FFMA.FTZ R93, R90, R76, R93 ;  /* 0x0000004c5a5d7223 */ /* 0x000fe2000001005d */
[----:B------:R-:W-:Y:S01]  /*3220*/  F2FP.SATFINITE.E4M3.F32.PACK_AB_MERGE_C R11, R11, R38, RZ ;  /* 0x000000260b0b723e */ /* 0x000fe200048070ff */
[----:B------:R-:W-:Y:S01]  /*3230*/  FFMA.FTZ R92, R79, R76, -R92 ;  /* 0x0000004c4f5c7223 */ /* 0x000fe2000001085c */
[-C--:B------:R-:W-:Y:S01]  /*3240*/  FFMA.FTZ R91, R78, R39.reuse, -R91 ;  /* 0x000000274e5b7223 */ /* 0x080fe2000001085b */
[----:B------:R-:W-:Y:S01]  /*3250*/  FFMA.FTZ R10, R10, R39, R77 ;  /* 0x000000270a0a7223 */ /* 0x000fe2000001004d */
[----:B------:R-:W-:-:S02]  /*3260*/  F2FP.SATFINITE.E4M3.F32.PACK_AB_MERGE_C R8, R41, R40, R47 ;  /* 0x000000282908723e */ /* 0x000fc4000480702f */
[----:B------:R-:W-:Y:S02]  /*3270*/  F2FP.SATFINITE.E4M3.F32.PACK_AB_MERGE_C R11, R93, R92, R11 ;  /* 0x0000005c5d0b723e */ /* 0x000fe4000480700b */
[----:B------:R-:W-:-:S07]  /*3280*/  F2FP.SATFINITE.E4M3.F32.PACK_AB_MERGE_C R10, R10, R91, R96 ;  /* 0x0000005b0a0a723e */ /* 0x000fce0004807060 */
.L_x_1931:
[----:B------:R-:W-:Y:S05]  /*3290*/  BSYNC B2 ;  /* 0x0000000000027941 */ /* 0x000fea0003800000 */
.L_x_1930:
[----:B--2---:R1:W-:Y:S02]  /*32a0*/  STG.E.128 desc[UR42][R36.64], R8 ;  /* 0x0000000824007986 */ /* 0x0043e4000c101d2a */
.L_x_1929:
[----:B------:R-:W-:Y:S05]  /*32b0*/  BSYNC B1 ;  /* 0x0000000000017941 */ /* 0x000fea0003800000 */
.L_x_1928:
        /* <DEDUP_REMOVED lines=111> */
.L_x_1935:
[----:B------:R-:W-:Y:S05]  /*39b0*/  BSYNC B2 ;  /* 0x0000000000027941 */ /* 0x000fea0003800000 */
.L_x_1934:
[----:B------:R2:W-:Y:S02]  /*39c0*/  STG.E.128 desc[UR42][R36.64+0x20], R8 ;  /* 0x0000200824007986 */ /* 0x0005e4000c101d2a */
.L_x_1933:
[----:B------:R-:W-:Y:S05]  /*39d0*/  BSYNC B1 ;  /* 0x0000000000017941 */ /* 0x000fea0003800000 */
.L_x_1932:
        /* <DEDUP_REMOVED lines=109> */
.L_x_1937:
[----:B------:R-:W-:Y:S05]  /*40b0*/  BSYNC B1 ;  /* 0x0000000000017941 */ /* 0x000fea0003800000 */
.L_x_1936:
[----:B------:R1:W-:Y:S01]  /*40c0*/  STG.E.128 desc[UR42][R36.64+0x40], R8 ;  /* 0x0000400824007986 */ /* 0x0003e2000c101d2a */
[----:B------:R-:W-:Y:S05]  /*40d0*/  BRA `(.L_x_1927) ;  /* 0x0000002000f87947 */ /* 0x000fea0003800000 */
.L_x_1921:
        /* <DEDUP_REMOVED lines=27> */
.L_x_1939:
[----:B------:R-:W-:Y:S05]  /*4290*/  BSYNC B1 ;  /* 0x0000000000017941 */ /* 0x000fea0003800000 */
.L_x_1938:
        /* <DEDUP_REMOVED lines=12> */
.L_x_1940:
[----:B------:R-:W-:Y:S01]  /*4360*/  IMAD R83, R17, 0x8, R16 ;  /* 0x0000000811537824 */ /* 0x000fe200078e0210 */
[----:B------:R-:W-:Y:S01]  /*4370*/  SHF.L.U32 R86, R153, 0x1f, RZ ;  /* 0x0000001f99567819 */ /* 0x000fe200000006ff */
[----:B------:R-:W-:Y:S03]  /*4380*/  BSSY B1, `(.L_x_1941) ;  /* 0x0000003000017945 */ /* 0x000fe60003800000 */
[----:B------:R-:W1:Y:S02]  /*4390*/  SYNCS.PHASECHK.TRANS64.TRYWAIT P5, [R83+URZ+0x19c90], R86 ;  /* 0x019c9056530075a7 */ /* 0x000e6400080a017f */
[----:B-1----:R-:W-:Y:S05]  /*43a0*/  @!P5 BRA `(.L_x_1942) ;  /* 0x000001940084d947 */ /* 0x002fea0003800000 */
.L_x_2190:
[----:B------:R-:W-:Y:S05]  /*43b0*/  BSYNC B1 ;  /* 0x0000000000017941 */ /* 0x000fea0003800000 */
.L_x_1941:
        /* <DEDUP_REMOVED lines=34> */
[----:B------:R-:W0:Y:S04]  /*45e0*/  LDS.128 R40, [R41+0x13800] ;  /* 0x0138000029287984 */ /* 0x000e280000000c00 */
        /* <DEDUP_REMOVED lines=9> */
[----:B------:R-:W-:Y:S01]  /*4680*/  IMAD.SHL.U32 R13, R13, 0x100, RZ ;  /* 0x000001000d0d7824 */ /* 0x000fe200078e00ff */
[----:B--2---:R-:W-:-:S02]  /*4690*/  F2FP.F16.E4M3.UNPACK_B R103, R45 ;  /* 0x0000002dff67723e */ /* 0x004fc400020006ff */
[----:B------:R-:W-:Y:S01]  /*46a0*/  F2FP.F16.E4M3.UNPACK_B R45, R45.H1 ;  /* 0x0000002dff2d723e */ /* 0x000fe200030006ff */
[----:B------:R-:W-:Y:S01]  /*46b0*/  IMAD.U32 R38, R38, 0x10000, RZ ;  /* 0x0001000026267824 */ /* 0x000fe200078e00ff */
[----:B------:R-:W-:Y:S01]  /*46c0*/  LOP3.LUT R37, R36, 0xff00, R13, 0xf8, !PT ;  /* 0x0000ff0024257812 */ /* 0x000fe200078ef80d */
[----:B------:R-:W-:Y:S01]  /*46d0*/  IMAD.SHL.U32 R13, R102, 0x100, RZ ;  /* 0x00000100660d7824 */ /* 0x000fe200078e00ff */
[-C--:B0-----:R-:W-:Y:S02]  /*46e0*/  F2FP.F16.E4M3.UNPACK_B R102, R41.reuse ;  /* 0x00000029ff66723e */ /* 0x081fe400020006ff */
[----:B------:R-:W-:Y:S02]  /*46f0*/  LOP3.LUT R38, R37, 0xff0000, R38, 0xf8, !PT ;  /* 0x00ff000025267812 */ /* 0x000fe400078ef826 */
[----:B------:R-:W-:Y:S01]  /*4700*/  LOP3.LUT R13, R14, 0xff00, R13, 0xf8, !PT ;  /* 0x0000ff000e0d7812 */ /* 0x000fe200078ef80d */
[--C-:B------:R-:W-:Y:S01]  /*4710*/  HADD2.F32 R14, -RZ, R103.reuse.H0_H0 ;  /* 0x20000067ff0e7230 */ /* 0x100fe20000004100 */
[----:B------:R-:W-:Y:S01]  /*4720*/  F2FP.F16.E4M3.UNPACK_B R36, R38 ;  /* 0x00000026ff24723e */ /* 0x000fe200020006ff */
[----:B------:R-:W-:Y:S01]  /*4730*/  HADD2.F32 R104, -RZ, R102.H0_H0 ;  /* 0x20000066ff687230 */ /* 0x000fe20000004100 */
[----:B------:R-:W-:Y:S01]  /*4740*/  LOP3.LUT R12, R13, 0xff0000, R12, 0xf8, !PT ;  /* 0x00ff00000d0c7812 */ /* 0x000fe200078ef80c */
[----:B------:R-:W-:Y:S01]  /*4750*/  HADD2.F32 R103, -RZ, R103.H1_H1 ;  /* 0x30000067ff677230 */ /* 0x000fe20000004100 */
[----:B------:R-:W-:Y:S01]  /*4760*/  F2FP.F16.E4M3.UNPACK_B R41, R41.H1 ;  /* 0x00000029ff29723e */ /* 0x000fe200030006ff */
[--C-:B------:R-:W-:Y:S01]  /*4770*/  HADD2.F32 R37, -RZ, R36.reuse.H0_H0 ;  /* 0x20000024ff257230 */ /* 0x100fe20000004100 */
[----:B------:R-:W-:Y:S01]  /*4780*/  F2FP.F16.E4M3.UNPACK_B R13, R12 ;  /* 0x0000000cff0d723e */ /* 0x000fe200020006ff */
[----:B------:R-:W-:-:S02]  /*4790*/  HADD2.F32 R36, -RZ, R36.H1_H1 ;  /* 0x30000024ff247230 */ /* 0x000fc40000004100 */
[----:B------:R-:W-:Y:S02]  /*47a0*/  HADD2.F32 R102, -RZ, R102.H1_H1 ;  /* 0x30000066ff667230 */ /* 0x000fe40000004100 */
[-C--:B------:R-:W-:Y:S01]  /*47b0*/  FMUL.FTZ R107, R14, R37.reuse ;  /* 0x000000250e6b7220 */ /* 0x080fe20000410000 */
[--C-:B------:R-:W-:Y:S02]  /*47c0*/  HADD2.F32 R105, -RZ, R13.reuse.H0_H0 ;  /* 0x2000000dff697230 */ /* 0x100fe40000004100 */
[C---:B------:R-:W-:Y:S01]  /*47d0*/  FMUL.FTZ R109, R104.reuse, R37 ;  /* 0x00000025686d7220 */ /* 0x040fe20000410000 */
[----:B------:R-:W-:Y:S02]  /*47e0*/  HADD2.F32 R13, -RZ, R13.H1_H1 ;  /* 0x3000000dff0d7230 */ /* 0x000fe40000004100 */
[-C--:B------:R-:W-:Y:S01]  /*47f0*/  FFMA.FTZ R37, R104, R105.reuse, -R107 ;  /* 0x0000006968257223 */ /* 0x080fe2000001086b */
[----:B------:R-:W-:Y:S01]  /*4800*/  FFMA.FTZ R14, R14, R105, R109 ;  /* 0x000000690e0e7223 */ /* 0x000fe2000001006d */
[-C--:B------:R-:W-:Y:S01]  /*4810*/  FMUL.FTZ R105, R103, R36.reuse ;  /* 0x0000002467697220 */ /* 0x080fe20000410000 */
[----:B------:R-:W-:-:S03]  /*4820*/  FMUL.FTZ R104, R102, R36 ;  /* 0x0000002466687220 */ /* 0x000fc60000410000 */
[-C--:B------:R-:W-:Y:S01]  /*4830*/  FFMA.FTZ R36, R102, R13.reuse, -R105 ;  /* 0x0000000d66247223 */ /* 0x080fe20000010869 */
[----:B------:R-:W-:Y:S01]  /*4840*/  F2FP.F16.E4M3.UNPACK_B R102, R38.H1 ;  /* 0x00000026ff66723e */ /* 0x000fe200030006ff */
[----:B------:R-:W-:Y:S01]  /*4850*/  FFMA.FTZ R13, R103, R13, R104 ;  /* 0x0000000d670d7223 */ /* 0x000fe20000010068 */
[----:B------:R-:W-:Y:S01]  /*4860*/  F2FP.F16.E4M3.UNPACK_B R103, R12.H1 ;  /* 0x0000000cff67723e */ /* 0x000fe200030006ff */
[----:B------:R-:W-:Y:S02]  /*4870*/  HADD2.F32 R12, -RZ, R45.H0_H0 ;  /* 0x2000002dff0c7230 */ /* 0x000fe40000004100 */
[----:B------:R-:W-:Y:S02]  /*4880*/  HADD2.F32 R107, -RZ, R102.H0_H0 ;  /* 0x20000066ff6b7230 */ /* 0x000fe40000004100 */
[----:B------:R-:W-:Y:S02]  /*4890*/  HADD2.F32 R38, -RZ, R41.H0_H0 ;  /* 0x20000029ff267230 */ /* 0x000fe40000004100 */
[----:B------:R-:W-:-:S02]  /*48a0*/  HADD2.F32 R105, -RZ, R103.H0_H0 ;  /* 0x20000067ff697230 */ /* 0x000fc40000004100 */
[-C--:B------:R-:W-:Y:S01]  /*48b0*/  FMUL.FTZ R109, R12, R107.reuse ;  /* 0x0000006b0c6d7220 */ /* 0x080fe20000410000 */
[----:B------:R-:W-:Y:S02]  /*48c0*/  HADD2.F32 R104, -RZ, R45.H1_H1 ;  /* 0x3000002dff687230 */ /* 0x000fe40000004100 */
[C---:B------:R-:W-:Y:S01]  /*48d0*/  FMUL.FTZ R107, R38.reuse, R107 ;  /* 0x0000006b266b7220 */ /* 0x040fe20000410000 */
[----:B------:R-:W-:Y:S02]  /*48e0*/  HADD2.F32 R102, -RZ, R102.H1_H1 ;  /* 0x30000066ff667230 */ /* 0x000fe40000004100 */
[-C--:B------:R-:W-:Y:S01]  /*48f0*/  FFMA.FTZ R38, R38, R105.reuse, -R109 ;  /* 0x0000006926267223 */ /* 0x080fe2000001086d */
[----:B------:R-:W-:Y:S02]  /*4900*/  HADD2.F32 R41, -RZ, R41.H1_H1 ;  /* 0x30000029ff297230 */ /* 0x000fe40000004100 */
[----:B------:R-:W-:Y:S01]  /*4910*/  FFMA.FTZ R12, R12, R105, R107 ;  /* 0x000000690c0c7223 */ /* 0x000fe2000001006b */
[----:B------:R-:W-:-:S02]  /*4920*/  HADD2.F32 R103, -RZ, R103.H1_H1 ;  /* 0x30000067ff677230 */ /* 0x000fc40000004100 */
[CC--:B------:R-:W-:Y:S01]  /*4930*/  FMUL.FTZ R106, R104.reuse, R102.reuse ;  /* 0x00000066686a7220 */ /* 0x0c0fe20000410000 */
[C---:B------:R-:W-:Y:S01]  /*4940*/  FMUL.FTZ R105, R41.reuse, R102 ;  /* 0x0000006629697220 */ /* 0x040fe20000410000 */
[----:B------:R-:W-:Y:S02]  /*4950*/  SHF.R.U32.HI R102, RZ, 0x10, R15 ;  /* 0x00000010ff667819 */ /* 0x000fe4000001160f */
[-C--:B------:R-:W-:Y:S01]  /*4960*/  FFMA.FTZ R45, R41, R103.reuse, -R106 ;  /* 0x00000067292d7223 */ /* 0x080fe2000001086a */
[----:B------:R-:W-:Y:S01]  /*4970*/  LOP3.LUT R106, R39, 0xff0000ff, RZ, 0xc0, !PT ;  /* 0xff0000ff276a7812 */ /* 0x000fe200078ec0ff */
[----:B------:R-:W-:Y:S01]  /*4980*/  FFMA.FTZ R41, R104, R103, R105 ;  /* 0x0000006768297223 */ /* 0x000fe20000010069 */
[----:B------:R-:W-:Y:S01]  /*4990*/  SHF.R.U32.HI R103, RZ, 0x8, R39 ;  /* 0x00000008ff677819 */ /* 0x000fe20000011627 */
[----:B------:R-:W-:Y:S01]  /*49a0*/  IMAD.U32 R102, R102, 0x10000, RZ ;  /* 0x0001000066667824 */ /* 0x000fe200078e00ff */
[----:B------:R-:W-:Y:S02]  /*49b0*/  SHF.R.U32.HI R105, RZ, 0x8, R15 ;  /* 0x00000008ff697819 */ /* 0x000fe4000001160f */
[----:B------:R-:W-:Y:S01]  /*49c0*/  LOP3.LUT R104, R15, 0xff0000ff, RZ, 0xc0, !PT ;  /* 0xff0000ff0f687812 */ /* 0x000fe200078ec0ff */
[----:B------:R-:W-:Y:S01]  /*49d0*/  IMAD.SHL.U32 R103, R103, 0x100, RZ ;  /* 0x0000010067677824 */ /* 0x000fe200078e00ff */
[----:B------:R-:W-:Y:S01]  /*49e0*/  SHF.R.U32.HI R15, RZ, 0x10, R39 ;  /* 0x00000010ff0f7819 */ /* 0x000fe20000011627 */
[----:B------:R-:W-:Y:S01]  /*49f0*/  IMAD.SHL.U32 R39, R105, 0x100, RZ ;  /* 0x0000010069277824 */ /* 0x000fe200078e00ff */
[----:B------:R-:W-:-:S02]  /*4a00*/  F2FP.SATFINITE.E4M3.F32.PACK_AB_MERGE_C R38, R45, R38, RZ ;  /* 0x000000262d26723e */ /* 0x000fc400048070ff */
[----:B------:R-:W-:Y:S01]  /*4a10*/  LOP3.LUT R106, R106, 0xff00, R103, 0xf8, !PT ;  /* 0x0000ff006a6a7812 */ /* 0x000fe200078ef867 */
[----:B------:R-:W-:Y:S01]  /*4a20*/  IMAD.U32 R103, R15, 0x10000, RZ ;  /* 0x000100000f677824 */ /* 0x000fe200078e00ff */
[----:B------:R-:W-:Y:S01]  /*4a30*/  LOP3.LUT R39, R104, 0xff00, R39, 0xf8, !PT ;  /* 0x0000ff0068277812 */ /* 0x000fe200078ef827 */
[----:B------:R-:W-:Y:S01]  /*4a40*/  IMAD.MOV.U32 R104, RZ, RZ, R43 ;  /* 0x000000ffff687224 */ /* 0x000fe200078e002b */
        /* <DEDUP_REMOVED lines=21> */
[----:B------:R-:W-:Y:S01]  /*4ba0*/  FMUL.FTZ R108, R43, R105 ;  /* 0x000000692b6c7220 */ /* 0x000fe20000410000 */
[----:B------:R-:W-:-:S02]  /*4bb0*/  F2FP.F16.E4M3.UNPACK_B R15, R15.H1 ;  /* 0x0000000fff0f723e */ /* 0x000fc400030006ff */
[----:B------:R-:W-:Y:S01]  /*4bc0*/  F2FP.F16.E4M3.UNPACK_B R45, R44.H1 ;  /* 0x0000002cff2d723e */ /* 0x000fe200030006ff */
[----:B------:R-:W-:Y:S01]  /*4bd0*/  FMUL.FTZ R102, R103, R105 ;  /* 0x0000006967667220 */ /* 0x000fe20000410000 */
[----:B------:R-:W-:Y:S01]  /*4be0*/  F2FP.F16.E4M3.UNPACK_B R41, R40.H1 ;  /* 0x00000028ff29723e */ /* 0x000fe200030006ff */
[----:B------:R-:W-:Y:S01]  /*4bf0*/  HADD2.F32 R105, -RZ, R15.H0_H0 ;  /* 0x2000000fff697230 */ /* 0x000fe20000004100 */
[----:B------:R-:W-:Y:S01]  /*4c00*/  F2FP.F16.E4M3.UNPACK_B R44, R44 ;  /* 0x0000002cff2c723e */ /* 0x000fe200020006ff */
[-C--:B------:R-:W-:Y:S01]  /*4c10*/  FFMA.FTZ R102, R43, R106.reuse, -R102 ;  /* 0x0000006a2b667223 */ /* 0x080fe20000010866 */
[----:B------:R-:W-:Y:S01]  /*4c20*/  FFMA.FTZ R43, R103, R106, R108 ;  /* 0x0000006a672b7223 */ /* 0x000fe2000001006c */
[----:B------:R-:W-:Y:S01]  /*4c30*/  F2FP.F16.E4M3.UNPACK_B R103, R104.H1 ;  /* 0x00000068ff67723e */ /* 0x000fe200030006ff */
[----:B------:R-:W-:Y:S01]  /*4c40*/  HADD2.F32 R104, -RZ, R47.H0_H0 ;  /* 0x2000002fff687230 */ /* 0x000fe20000004100 */
[----:B------:R-:W-:Y:S01]  /*4c50*/  F2FP.F16.E4M3.UNPACK_B R40, R40 ;  /* 0x00000028ff28723e */ /* 0x000fe200020006ff */
[----:B------:R-:W-:-:S02]  /*4c60*/  HADD2.F32 R108, -RZ, R39.H0_H0 ;  /* 0x20000027ff6c7230 */ /* 0x000fc40000004100 */
[----:B------:R-:W-:Y:S02]  /*4c70*/  HADD2.F32 R106, -RZ, R103.H0_H0 ;  /* 0x20000067ff6a7230 */ /* 0x000fe40000004100 */
[----:B------:R-:W-:Y:S02]  /*4c80*/  HADD2.F32 R47, -RZ, R47.H1_H1 ;  /* 0x3000002fff2f7230 */ /* 0x000fe40000004100 */
[-C--:B------:R-:W-:Y:S01]  /*4c90*/  FMUL.FTZ R109, R104, R108.reuse ;  /* 0x0000006c686d7220 */ /* 0x080fe20000410000 */
[----:B------:R-:W-:Y:S02]  /*4ca0*/  HADD2.F32 R103, -RZ, R103.H1_H1 ;  /* 0x30000067ff677230 */ /* 0x000fe40000004100 */
[----:B------:R-:W-:Y:S02]  /*4cb0*/  HADD2.F32 R15, -RZ, R15.H1_H1 ;  /* 0x3000000fff0f7230 */ /* 0x000fe40000004100 */
[C---:B------:R-:W-:Y:S01]  /*4cc0*/  FFMA.FTZ R109, R106.reuse, R105, -R109 ;  /* 0x000000696a6d7223 */ /* 0x040fe2000001086d */
[----:B------:R-:W-:-:S04]  /*4cd0*/  FMUL.FTZ R106, R106, R108 ;  /* 0x0000006c6a6a7220 */ /* 0x000fc80000410000 */
[----:B------:R-:W-:Y:S01]  /*4ce0*/  FFMA.FTZ R104, R104, R105, R106 ;  /* 0x0000006968687223 */ /* 0x000fe2000001006a */
[----:B------:R-:W-:-:S05]  /*4cf0*/  HADD2.F32 R105, -RZ, R39.H1_H1 ;  /* 0x30000027ff697230 */ /* 0x000fca0000004100 */
[-C--:B------:R-:W-:Y:S01]  /*4d00*/  FMUL.FTZ R39, R47, R105.reuse ;  /* 0x000000692f277220 */ /* 0x080fe20000410000 */
[C---:B------:R-:W-:Y:S01]  /*4d10*/  FMUL.FTZ R106, R103.reuse, R105 ;  /* 0x00000069676a7220 */ /* 0x040fe20000410000 */
[----:B------:R-:W-:Y:S02]  /*4d20*/  HADD2.F32 R105, -RZ, R41.H0_H0 ;  /* 0x20000029ff697230 */ /* 0x000fe40000004100 */
[-C--:B------:R-:W-:Y:S01]  /*4d30*/  FFMA.FTZ R39, R103, R15.reuse, -R39 ;  /* 0x0000000f67277223 */ /* 0x080fe20000010827 */
[----:B------:R-:W-:Y:S01]  /*4d40*/  FFMA.FTZ R15, R47, R15, R106 ;  /* 0x0000000f2f0f7223 */ /* 0x000fe2000001006a */
[--C-:B------:R-:W-:Y:S01]  /*4d50*/  HADD2.F32 R47, -RZ, R45.reuse.H0_H0 ;  /* 0x2000002dff2f7230 */ /* 0x100fe20000004100 */
[----:B------:R-:W-:Y:S01]  /*4d60*/  F2FP.F16.E4M3.UNPACK_B R103, R97.H1 ;  /* 0x00000061ff67723e */ /* 0x000fe200030006ff */
[----:B------:R-:W-:Y:S01]  /*4d70*/  HADD2.F32 R45, -RZ, R45.H1_H1 ;  /* 0x3000002dff2d7230 */ /* 0x000fe20000004100 */
[----:B------:R-:W-:Y:S01]  /*4d80*/  F2FP.SATFINITE.E4M3.F32.PACK_AB_MERGE_C R109, R39, R109, RZ ;  /* 0x0000006d276d723e */ /* 0x000fe200048070ff */
[----:B------:R-:W-:Y:S01]  /*4d90*/  HADD2.F32 R41, -RZ, R41.H1_H1 ;  /* 0x30000029ff297230 */ /* 0x000fe20000004100 */
[-C--:B------:R-:W-:Y:S01]  /*4da0*/  F2FP.F16.E4M3.UNPACK_B R39, R98.reuse.H1 ;  /* 0x00000062ff27723e */ /* 0x080fe200030006ff */
[--C-:B------:R-:W-:Y:S01]  /*4db0*/  HADD2.F32 R106, -RZ, R103.reuse.H0_H0 ;  /* 0x20000067ff6a7230 */ /* 0x100fe20000004100 */
[----:B------:R-:W-:Y:S01]  /*4dc0*/  F2FP.F16.E4M3.UNPACK_B R98, R98 ;  /* 0x00000062ff62723e */ /* 0x000fe200020006ff */
[----:B------:R-:W-:Y:S01]  /*4dd0*/  HADD2.F32 R103, -RZ, R103.H1_H1 ;  /* 0x30000067ff677230 */ /* 0x000fe20000004100 */
[----:B------:R-:W-:Y:S01]  /*4de0*/  F2FP.F16.E4M3.UNPACK_B R97, R97 ;  /* 0x00000061ff61723e */ /* 0x000fe200020006ff */
[--C-:B------:R-:W-:Y:S01]  /*4df0*/  HADD2.F32 R111, -RZ, R39.reuse.H0_H0 ;  /* 0x20000027ff6f7230 */ /* 0x100fe20000004100 */
[----:B------:R-:W-:Y:S01]  /*4e00*/  F2FP.SATFINITE.E4M3.F32.PACK_AB_MERGE_C R104, R15, R104, RZ ;  /* 0x000000680f68723e */ /* 0x000fe200048070ff */
[----:B------:R-:W-:Y:S01]  /*4e10*/  HADD2.F32 R39, -RZ, R39.H1_H1 ;  /* 0x30000027ff277230 */ /* 0x000fe20000004100 */
[----:B------:R-:W-:-:S02]  /*4e20*/  F2FP.SATFINITE.E4M3.F32.PACK_AB_MERGE_C R109, R102, R110, R109 ;  /* 0x0000006e666d723e */ /* 0x000fc4000480706d */
[-C--:B------:R-:W-:Y:S01]  /*4e30*/  FMUL.FTZ R108, R47, R111.reuse ;  /* 0x0000006f2f6c7220 */ /* 0x080fe20000410000 */
[----:B------:R-:W-:-:S03]  /*4e40*/  FMUL.FTZ R111, R105, R111 ;  /* 0x0000006f696f7220 */ /* 0x000fc60000410000 */
[-C--:B------:R-:W-:Y:S01]  /*4e50*/  FFMA.FTZ R108, R105, R106.reuse, -R108 ;  /* 0x0000006a696c7223 */ /* 0x080fe2000001086c */
[----:B------:R-:W-:Y:S01]  /*4e60*/  FFMA.FTZ R111, R47, R106, R111 ;  /* 0x0000006a2f6f7223 */ /* 0x000fe2000001006f */
[-C--:B------:R-:W-:Y:S01]  /*4e70*/  FMUL.FTZ R47, R45, R39.reuse ;  /* 0x000000272d2f7220 */ /* 0x080fe20000410000 */
[C---:B------:R-:W-:Y:S01]  /*4e80*/  FMUL.FTZ R39, R41.reuse, R39 ;  /* 0x0000002729277220 */ /* 0x040fe20000410000 */
[----:B------:R-:W-:Y:S02]  /*4e90*/  HADD2.F32 R106, -RZ, R98.H0_H0 ;  /* 0x20000062ff6a7230 */ /* 0x000fe40000004100 */
[-C--:B------:R-:W-:Y:S01]  /*4ea0*/  FFMA.FTZ R41, R41, R103.reuse, -R47 ;  /* 0x0000006729297223 */ /* 0x080fe2000001082f */
[----:B------:R-:W-:Y:S01]  /*4eb0*/  FFMA.FTZ R39, R45, R103, R39 ;  /* 0x000000672d277223 */ /* 0x000fe20000010027 */
[----:B------:R-:W-:Y:S02]  /*4ec0*/  HADD2.F32 R45, -RZ, R44.H0_H0 ;  /* 0x2000002cff2d7230 */ /* 0x000fe40000004100 */
[----:B------:R-:W-:Y:S01]  /*4ed0*/  HADD2.F32 R103, -RZ, R40.H0_H0 ;  /* 0x20000028ff677230 */ /* 0x000fe20000004100 */
[----:B------:R-:W-:Y:S01]  /*4ee0*/  F2FP.SATFINITE.E4M3.F32.PACK_AB_MERGE_C R41, R41, R108, RZ ;  /* 0x0000006c2929723e */ /* 0x000fe200048070ff */
[----:B------:R-:W-:-:S02]  /*4ef0*/  HADD2.F32 R47, -RZ, R97.H0_H0 ;  /* 0x20000061ff2f7230 */ /* 0x000fc40000004100 */
[-C--:B------:R-:W-:Y:S01]  /*4f00*/  FMUL.FTZ R105, R45, R106.reuse ;  /* 0x0000006a2d697220 */ /* 0x080fe20000410000 */
[----:B------:R-:W-:Y:S02]  /*4f10*/  HADD2.F32 R98, -RZ, R98.H1_H1 ;  /* 0x30000062ff627230 */ /* 0x000fe40000004100 */
[----:B------:R-:W-:Y:S01]  /*4f20*/  FMUL.FTZ R106, R103, R106 ;  /* 0x0000006a676a7220 */ /* 0x000fe20000410000 */
[----:B------:R-:W-:Y:S01]  /*4f30*/  F2FP.SATFINITE.E4M3.F32.PACK_AB_MERGE_C R39, R39, R111, RZ ;  /* 0x0000006f2727723e */ /* 0x000fe200048070ff */
[-C--:B------:R-:W-:Y:S02]  /*4f40*/  FFMA.FTZ R105, R103, R47.reuse, -R105 ;  /* 0x0000002f67697223 */ /* 0x080fe40000010869 */
[----:B------:R-:W-:Y:S01]  /*4f50*/  FFMA.FTZ R106, R45, R47, R106 ;  /* 0x0000002f2d6a7223 */ /* 0x000fe2000001006a */
[----:B------:R-:W-:Y:S02]  /*4f60*/  HADD2.F32 R45, -RZ, R44.H1_H1 ;  /* 0x3000002cff2d7230 */ /* 0x000fe40000004100 */
[----:B------:R-:W-:-:S02]  /*4f70*/  HADD2.F32 R47, -RZ, R40.H1_H1 ;  /* 0x30000028ff2f7230 */ /* 0x000fc40000004100 */
[----:B------:R-:W-:Y:S02]  /*4f80*/  HADD2.F32 R40, -RZ, R97.H1_H1 ;  /* 0x30000061ff287230 */ /* 0x000fe40000004100 */
[----:B------:R-:W-:Y:S01]  /*4f90*/  FMUL.FTZ R44, R45, R98 ;  /* 0x000000622d2c7220 */ /* 0x000fe20000410000 */
[----:B------:R-:W-:Y:S01]  /*4fa0*/  F2FP.F16.E4M3.UNPACK_B R97, R100.H1 ;  /* 0x00000064ff61723e */ /* 0x000fe200030006ff */
[C---:B------:R-:W-:Y:S01]  /*4fb0*/  FMUL.FTZ R98, R47.reuse, R98 ;  /* 0x000000622f627220 */ /* 0x040fe20000410000 */
[----:B------:R-:W-:Y:S01]  /*4fc0*/  F2FP.F16.E4M3.UNPACK_B R100, R100 ;  /* 0x00000064ff64723e */ /* 0x000fe200020006ff */
[-C--:B------:R-:W-:Y:S02]  /*4fd0*/  FFMA.FTZ R44, R47, R40.reuse, -R44 ;  /* 0x000000282f2c7223 */ /* 0x080fe4000001082c */
[----:B------:R-:W-:Y:S01]  /*4fe0*/  FFMA.FTZ R40, R45, R40, R98 ;  /* 0x000000282d287223 */ /* 0x000fe20000010062 */
[----:B------:R-:W-:Y:S01]  /*4ff0*/  F2FP.F16.E4M3.UNPACK_B R45, R46.H1 ;  /* 0x0000002eff2d723e */ /* 0x000fe200030006ff */
[--C-:B------:R-:W-:Y:S01]  /*5000*/  HADD2.F32 R103, -RZ, R97.reuse.H0_H0 ;  /* 0x20000061ff677230 */ /* 0x100fe20000004100 */
[----:B------:R-:W-:Y:S01]  /*5010*/  F2FP.SATFINITE.E4M3.F32.PACK_AB_MERGE_C R105, R44, R105, R41 ;  /* 0x000000692c69723e */ /* 0x000fe20004807029 */
[----:B------:R-:W-:Y:S01]  /*5020*/  HADD2.F32 R97, -RZ, R97.H1_H1 ;  /* 0x30000061ff617230 */ /* 0x000fe20000004100 */
[----:B------:R-:W-:Y:S01]  /*5030*/  F2FP.F16.E4M3.UNPACK_B R41, R99.H1 ;  /* 0x00000063ff29723e */ /* 0x000fe200030006ff */
[----:B------:R-:W-:Y:S01]  /*5040*/  HADD2.F32 R47, -RZ, R45.H0_H0 ;  /* 0x2000002dff2f7230 */ /* 0x000fe20000004100 */
[----:B------:R-:W-:-:S02]  /*5050*/  F2FP.F16.E4M3.UNPACK_B R44, R42.H1 ;  /* 0x0000002aff2c723e */ /* 0x000fc400030006ff */
[----:B------:R-:W-:Y:S01]  /*5060*/  F2FP.F16.E4M3.UNPACK_B R99, R99 ;  /* 0x00000063ff63723e */ /* 0x000fe200020006ff */
[--C-:B------:R-:W-:Y:S01]  /*5070*/  HADD2.F32 R112, -RZ, R41.reuse.H0_H0 ;  /* 0x20000029ff707230 */ /* 0x100fe20000004100 */
[----:B------:R-:W-:Y:S01]  /*5080*/  F2FP.F16.E4M3.UNPACK_B R46, R46 ;  /* 0x0000002eff2e723e */ /* 0x000fe200020006ff */
[--C-:B------:R-:W-:Y:S01]  /*5090*/  HADD2.F32 R98, -RZ, R44.reuse.H0_H0 ;  /* 0x2000002cff627230 */ /* 0x100fe20000004100 */
[----:B------:R-:W-:Y:S01]  /*50a0*/  F2FP.F16.E4M3.UNPACK_B R42, R42 ;  /* 0x0000002aff2a723e */ /* 0x000fe200020006ff */
[----:B------:R-:W-:Y:S02]  /*50b0*/  HADD2.F32 R41, -RZ, R41.H1_H1 ;  /* 0x30000029ff297230 */ /* 0x000fe40000004100 */
[-C--:B------:R-:W-:Y:S01]  /*50c0*/  FMUL.FTZ R108, R47, R112.reuse ;  /* 0x000000702f6c7220 */ /* 0x080fe20000410000 */
[----:B------:R-:W-:Y:S02]  /*50d0*/  HADD2.F32 R44, -RZ, R44.H1_H1 ;  /* 0x3000002cff2c7230 */ /* 0x000fe40000004100 */
[----:B------:R-:W-:Y:S01]  /*50e0*/  FMUL.FTZ R112, R98, R112 ;  /* 0x0000007062707220 */ /* 0x000fe20000410000 */
[----:B------:R-:W-:Y:S01]  /*50f0*/  F2FP.SATFINITE.E4M3.F32.PACK_AB_MERGE_C R39, R40, R106, R39 ;  /* 0x0000006a2827723e */ /* 0x000fe20004807027 */
[----:B------:R-:W-:Y:S01]  /*5100*/  FFMA.FTZ R108, R98, R103, -R108 ;  /* 0x00000067626c7223 */ /* 0x000fe2000001086c */
[----:B------:R-:W-:-:S02]  /*5110*/  HADD2.F32 R98, -RZ, R45.H1_H1 ;  /* 0x3000002dff627230 */ /* 0x000fc40000004100 */
[----:B------:R-:W-:Y:S01]  /*5120*/  FFMA.FTZ R112, R47, R103, R112 ;  /* 0x000000672f707223 */ /* 0x000fe20000010070 */
[--C-:B------:R-:W-:Y:S02]  /*5130*/  HADD2.F32 R103, -RZ, R99.reuse.H0_H0 ;  /* 0x20000063ff677230 */ /* 0x100fe40000004100 */
[----:B------:R-:W-:Y:S02]  /*5140*/  HADD2.F32 R47, -RZ, R100.H0_H0 ;  /* 0x20000064ff2f7230 */ /* 0x000fe40000004100 */
[-C--:B------:R-:W-:Y:S01]  /*5150*/  FMUL.FTZ R45, R98, R41.reuse ;  /* 0x00000029622d7220 */ /* 0x080fe20000410000 */
[C---:B------:R-:W-:Y:S01]  /*5160*/  FMUL.FTZ R41, R44.reuse, R41 ;  /* 0x000000292c297220 */ /* 0x040fe20000410000 */
[----:B------:R-:W-:Y:S02]  /*5170*/  HADD2.F32 R99, -RZ, R99.H1_H1 ;  /* 0x30000063ff637230 */ /* 0x000fe40000004100 */
[-C--:B------:R-:W-:Y:S01]  /*5180*/  FFMA.FTZ R44, R44, R97.reuse, -R45 ;  /* 0x000000612c2c7223 */ /* 0x080fe2000001082d */
[----:B------:R-:W-:Y:S01]  /*5190*/  FFMA.FTZ R41, R98, R97, R41 ;  /* 0x0000006162297223 */ /* 0x000fe20000010029 */
[----:B------:R-:W-:-:S02]  /*51a0*/  HADD2.F32 R45, -RZ, R46.H0_H0 ;  /* 0x2000002eff2d7230 */ /* 0x000fc40000004100 */
[----:B------:R-:W-:Y:S01]  /*51b0*/  HADD2.F32 R97, -RZ, R42.H0_H0 ;  /* 0x2000002aff617230 */ /* 0x000fe20000004100 */
[----:B------:R-:W-:Y:S01]  /*51c0*/  F2FP.SATFINITE.E4M3.F32.PACK_AB_MERGE_C R44, R44, R108, RZ ;  /* 0x0000006c2c2c723e */ /* 0x000fe200048070ff */
[----:B------:R-:W-:Y:S02]  /*51d0*/  HADD2.F32 R46, -RZ, R46.H1_H1 ;  /* 0x3000002eff2e7230 */ /* 0x000fe40000004100 */
[-C--:B------:R-:W-:Y:S01]  /*51e0*/  FMUL.FTZ R98, R45, R103.reuse ;  /* 0x000000672d627220 */ /* 0x080fe20000410000 */
[----:B------:R-:W-:Y:S02]  /*51f0*/  HADD2.F32 R42, -RZ, R42.H1_H1 ;  /* 0x3000002aff2a7230 */ /* 0x000fe40000004100 */
[----:B------:R-:W-:Y:S01]  /*5200*/  FMUL.FTZ R103, R97, R103 ;  /* 0x0000006761677220 */ /* 0x000fe20000410000 */
[----:B------:R-:W-:Y:S01]  /*5210*/  F2FP.SATFINITE.E4M3.F32.PACK_AB_MERGE_C R41, R41, R112, RZ ;  /* 0x000000702929723e */ /* 0x000fe200048070ff */
[----:B------:R-:W-:Y:S01]  /*5220*/  FFMA.FTZ R98, R97, R47, -R98 ;  /* 0x0000002f61627223 */ /* 0x000fe20000010862 */
[----:B------:R-:W-:-:S02]  /*5230*/  IMAD.MOV.U32 R40, RZ, RZ, R105 ;  /* 0x000000ffff287224 */ /* 0x000fc400078e0069 */
[----:B------:R-:W-:Y:S01]  /*5240*/  FFMA.FTZ R103, R45, R47, R103 ;  /* 0x0000002f2d677223 */ /* 0x000fe20000010067 */
[----:B------:R-:W-:Y:S02]  /*5250*/  HADD2.F32 R45, -RZ, R100.H1_H1 ;  /* 0x30000064ff2d7230 */ /* 0x000fe40000004100 */
[-C--:B------:R-:W-:Y:S01]  /*5260*/  FMUL.FTZ R47, R46, R99.reuse ;  /* 0x000000632e2f7220 */ /* 0x080fe20000410000 */
[----:B------:R-:W-:-:S03]  /*5270*/  FMUL.FTZ R99, R42, R99 ;  /* 0x000000632a637220 */ /* 0x000fc60000410000 */
[-C--:B------:R-:W-:Y:S01]  /*5280*/  FFMA.FTZ R47, R42, R45.reuse, -R47 ;  /* 0x0000002d2a2f7223 */ /* 0x080fe2000001082f */
[----:B------:R-:W-:Y:S01]  /*5290*/  FFMA.FTZ R46, R46, R45, R99 ;  /* 0x0000002d2e2e7223 */ /* 0x000fe20000010063 */
[----:B------:R-:W-:-:S03]  /*52a0*/  F2FP.SATFINITE.E4M3.F32.PACK_AB_MERGE_C R45, R13, R14, R12 ;  /* 0x0000000e0d2d723e */ /* 0x000fc6000480700c */
[----:B------:R-:W-:Y:S01]  /*52b0*/  F2FP.SATFINITE.E4M3.F32.PACK_AB_MERGE_C R42, R47, R98, R44 ;  /* 0x000000622f2a723e */ /* 0x000fe2000480702c */
[----:B------:R-:W-:Y:S01]  /*52c0*/  IMAD.MOV.U32 R44, RZ, RZ, R39 ;  /* 0x000000ffff2c7224 */ /* 0x000fe200078e0027 */
[----:B------:R-:W-:Y:S02]  /*52d0*/  F2FP.SATFINITE.E4M3.F32.PACK_AB_MERGE_C R46, R46, R103, R41 ;  /* 0x000000672e2e723e */ /* 0x000fe40004807029 */
[----:B------:R-:W-:Y:S01]  /*52e0*/  F2FP.SATFINITE.E4M3.F32.PACK_AB_MERGE_C R47, R43, R107, R104 ;  /* 0x0000006b2b2f723e */ /* 0x000fe20004807068 */
[----:B------:R-:W-:Y:S01]  /*52f0*/  IMAD.MOV.U32 R43, RZ, RZ, R109 ;  /* 0x000000ffff2b7224 */ /* 0x000fe200078e006d */
[----:B------:R-:W-:-:S07]  /*5300*/  F2FP.SATFINITE.E4M3.F32.PACK_AB_MERGE_C R41, R36, R37, R38 ;  /* 0x000000252429723e */ /* 0x000fce0004807026 */
.L_x_1946:
[----:B------:R-:W-:Y:S05]  /*5310*/  BSYNC B2 ;  /* 0x0000000000027941 */ /* 0x000fea0003800000 */
.L_x_1945:
        /* <DEDUP_REMOVED lines=12> */
.L_x_1944:
[----:B------:R-:W-:Y:S05]  /*53e0*/  BSYNC B1 ;  /* 0x0000000000017941 */ /* 0x000fea0003800000 */
.L_x_1943:
[----:B------:R-:W-:-:S13]  /*53f0*/  ISETP.NE.AND P4, PT, R28, RZ, PT ;  /* 0x000000ff1c00720c */ /* 0x000fda0003f85270 */
[----:B------:R-:W-:Y:S05]  /*5400*/  @!P4 BRA `(.L_x_1927) ;  /* 0x00000010002cc947 */ /* 0x000fea0003800000 */
[----:B------:R-:W2:Y:S04]  /*5410*/  LDL R36, [R1+0x8] ;  /* 0x0000080001247983 */ /* 0x000ea80000100800 */
[----:B0-----:R-:W3:Y:S04]  /*5420*/  LDL R15, [R1+0x7c] ;  /* 0x00007c00010f7983 */ /* 0x001ee80000100800 */
        /* <DEDUP_REMOVED lines=45> */
[----:B0-----:R-:W-:Y:S01]  /*5700*/  IMAD.MOV.U32 R33, RZ, RZ, R12 ;  /* 0x000000ffff217224 */ /* 0x001fe200078e000c */
        /* <DEDUP_REMOVED lines=8> */
[--C-:B------:R-:W-:Y:S01]  /*5790*/  HADD2.F32 R47, -RZ, R44.reuse.H0_H0 ;  /* 0x2000002cff2f7230 */ /* 0x100fe20000004100 */
[----:B------:R-:W-:Y:S01]  /*57a0*/  LOP3.LUT R45, R10, 0xff00, R45, 0xf8, !PT ;  /* 0x0000ff000a2d7812 */ /* 0x000fe200078ef82d */
[----:B------:R-:W-:Y:S01]  /*57b0*/  HADD2.F32 R44, -RZ, R44.H1_H1 ;  /* 0x3000002cff2c7230 */ /* 0x000fe20000004100 */
[----:B------:R-:W-:Y:S01]  /*57c0*/  LOP3.LUT R10, R35, 0xff0000, R32, 0xf8, !PT ;  /* 0x00ff0000230a7812 */ /* 0x000fe200078ef820 */
[----:B------:R-:W-:Y:S01]  /*57d0*/  HADD2.F32 R32, -RZ, R42.H0_H0 ;  /* 0x2000002aff207230 */ /* 0x000fe20000004100 */
[----:B------:R-:W-:Y:S01]  /*57e0*/  F2FP.F16.E4M3.UNPACK_B R35, R90.H1 ;  /* 0x0000005aff23723e */ /* 0x000fe200030006ff */
[----:B------:R-:W-:Y:S01]  /*57f0*/  HADD2.F32 R12, -RZ, R34.H0_H0 ;  /* 0x20000022ff0c7230 */ /* 0x000fe20000004100 */
[----:B------:R-:W-:-:S02]  /*5800*/  LOP3.LUT R8, R45, 0xff0000, R8, 0xf8, !PT ;  /* 0x00ff00002d087812 */ /* 0x000fc400078ef808 */
[-C--:B------:R-:W-:Y:S01]  /*5810*/  FMUL.FTZ R97, R32, R47.reuse ;  /* 0x0000002f20617220 */ /* 0x080fe20000410000 */
[--C-:B------:R-:W-:Y:S02]  /*5820*/  HADD2.F32 R45, -RZ, R35.reuse.H0_H0 ;  /* 0x20000023ff2d7230 */ /* 0x100fe40000004100 */
[----:B------:R-:W-:Y:S01]  /*5830*/  FMUL.FTZ R47, R12, R47 ;  /* 0x0000002f0c2f7220 */ /* 0x000fe20000410000 */
[----:B------:R-:W-:Y:S01]  /*5840*/  LOP3.LUT R11, R46, 0xff0000, R9, 0xf8, !PT ;  /* 0x00ff00002e0b7812 */ /* 0x000fe200078ef809 */
[----:B------:R-:W-:Y:S01]  /*5850*/  HADD2.F32 R46, -RZ, R35.H1_H1 ;  /* 0x30000023ff2e7230 */ /* 0x000fe20000004100 */
[----:B------:R-:W-:Y:S01]  /*5860*/  F2FP.F16.E4M3.UNPACK_B R93, R93 ;  /* 0x0000005dff5d723e */ /* 0x000fe200020006ff */
[-C--:B------:R-:W-:Y:S01]  /*5870*/  FFMA.FTZ R12, R12, R45.reuse, -R97 ;  /* 0x0000002d0c0c7223 */ /* 0x080fe20000010861 */
[----:B------:R-:W-:Y:S01]  /*5880*/  FFMA.FTZ R32, R32, R45, R47 ;  /* 0x0000002d20207223 */ /* 0x000fe2000001002f */
[----:B------:R-:W-:Y:S01]  /*5890*/  HADD2.F32 R45, -RZ, R42.H1_H1 ;  /* 0x3000002aff2d7230 */ /* 0x000fe20000004100 */
[----:B------:R-:W-:Y:S01]  /*58a0*/  F2FP.F16.E4M3.UNPACK_B R36, R36 ;  /* 0x00000024ff24723e */ /* 0x000fe200020006ff */
[----:B------:R-:W-:Y:S01]  /*58b0*/  HADD2.F32 R35, -RZ, R34.H1_H1 ;  /* 0x30000022ff237230 */ /* 0x000fe20000004100 */
[----:B------:R-:W-:Y:S01]  /*58c0*/  F2FP.F16.E4M3.UNPACK_B R42, R33 ;  /* 0x00000021ff2a723e */ /* 0x000fe200020006ff */
[----:B------:R-:W-:Y:S01]  /*58d0*/  HADD2.F32 R47, -RZ, R93.H0_H0 ;  /* 0x2000005dff2f7230 */ /* 0x000fe20000004100 */
[----:B------:R-:W-:Y:S01]  /*58e0*/  LOP3.LUT R9, R87, 0xff0000, R96, 0xf8, !PT ;  /* 0x00ff000057097812 */ /* 0x000fe200078ef860 */
[----:B------:R-:W-:Y:S01]  /*58f0*/  FMUL.FTZ R96, R45, R44 ;  /* 0x0000002c2d607220 */ /* 0x000fe20000410000 */
[----:B------:R-:W-:Y:S01]  /*5900*/  F2FP.F16.E4M3.UNPACK_B R90, R90 ;  /* 0x0000005aff5a723e */ /* 0x000fe200020006ff */
[----:B------:R-:W-:Y:S01]  /*5910*/  FMUL.FTZ R98, R35, R44 ;  /* 0x0000002c23627220 */ /* 0x000fe20000410000 */
[----:B------:R-:W-:-:S02]  /*5920*/  HADD2.F32 R44, -RZ, R36.H0_H0 ;  /* 0x20000024ff2c7230 */ /* 0x000fc40000004100 */
[-C--:B------:R-:W-:Y:S01]  /*5930*/  FFMA.FTZ R33, R35, R46.reuse, -R96 ;  /* 0x0000002e23217223 */ /* 0x080fe20000010860 */
[----:B------:R-:W-:Y:S02]  /*5940*/  HADD2.F32 R34, -RZ, R42.H0_H0 ;  /* 0x2000002aff227230 */ /* 0x000fe40000004100 */
[----:B------:R-:W-:Y:S01]  /*5950*/  FFMA.FTZ R35, R45, R46, R98 ;  /* 0x0000002e2d237223 */ /* 0x000fe20000010062 */
[----:B------:R-:W-:Y:S02]  /*5960*/  HADD2.F32 R45, -RZ, R90.H0_H0 ;  /* 0x2000005aff2d7230 */ /* 0x000fe40000004100 */
[-C--:B------:R-:W-:Y:S01]  /*5970*/  FMUL.FTZ R87, R44, R47.reuse ;  /* 0x0000002f2c577220 */ /* 0x080fe20000410000 */
[----:B------:R-:W-:Y:S02]  /*5980*/  HADD2.F32 R93, -RZ, R93.H1_H1 ;  /* 0x3000005dff5d7230 */ /* 0x000fe40000004100 */
[----:B------:R-:W-:Y:S01]  /*5990*/  FMUL.FTZ R97, R34, R47 ;  /* 0x0000002f22617220 */ /* 0x000fe20000410000 */
[----:B------:R-:W-:-:S02]  /*59a0*/  HADD2.F32 R47, -RZ, R36.H1_H1 ;  /* 0x30000024ff2f7230 */ /* 0x000fc40000004100 */
[-C--:B------:R-:W-:Y:S01]  /*59b0*/  FFMA.FTZ R34, R34, R45.reuse, -R87 ;  /* 0x0000002d22227223 */ /* 0x080fe20000010857 */
[----:B------:R-:W-:Y:S02]  /*59c0*/  HADD2.F32 R42, -RZ, R42.H1_H1 ;  /* 0x3000002aff2a7230 */ /* 0x000fe40000004100 */
[----:B------:R-:W-:Y:S01]  /*59d0*/  FFMA.FTZ R36, R44, R45, R97 ;  /* 0x0000002d2c247223 */ /* 0x000fe20000010061 */
[----:B------:R-:W-:Y:S02]  /*59e0*/  HADD2.F32 R44, -RZ, R90.H1_H1 ;  /* 0x3000005aff2c7230 */ /* 0x000fe40000004100 */
[-C--:B------:R-:W-:Y:S01]  /*59f0*/  FMUL.FTZ R45, R47, R93.reuse ;  /* 0x0000005d2f2d7220 */ /* 0x080fe20000410000 */
[----:B------:R-:W-:Y:S01]  /*5a00*/  F2FP.F16.E4M3.UNPACK_B R87, R92.H1 ;  /* 0x0000005cff57723e */ /* 0x000fe200030006ff */
[C---:B------:R-:W-:Y:S01]  /*5a10*/  FMUL.FTZ R96, R42.reuse, R93 ;  /* 0x0000005d2a607220 */ /* 0x040fe20000410000 */
[----:B------:R-:W-:Y:S01]  /*5a20*/  F2FP.F16.E4M3.UNPACK_B R46, R38.H1 ;  /* 0x00000026ff2e723e */ /* 0x000fe200030006ff */
[----:B------:R-:W-:Y:S01]  /*5a30*/  FFMA.FTZ R45, R42, R44, -R45 ;  /* 0x0000002c2a2d7223 */ /* 0x000fe2000001082d */
[----:B------:R-:W-:Y:S01]  /*5a40*/  F2FP.F16.E4M3.UNPACK_B R42, R14.H1 ;  /* 0x0000000eff2a723e */ /* 0x000fe200030006ff */
[----:B------:R-:W-:Y:S01]  /*5a50*/  HADD2.F32 R99, -RZ, R87.H0_H0 ;  /* 0x20000057ff637230 */ /* 0x000fe20000004100 */
[----:B------:R-:W-:Y:S01]  /*5a60*/  F2FP.F16.E4M3.UNPACK_B R93, R91.H1 ;  /* 0x0000005bff5d723e */ /* 0x000fe200030006ff */
[----:B------:R-:W-:-:S02]  /*5a70*/  HADD2.F32 R90, -RZ, R46.H0_H0 ;  /* 0x2000002eff5a7230 */ /* 0x000fc40000004100 */
[----:B------:R-:W-:Y:S01]  /*5a80*/  FFMA.FTZ R47, R47, R44, R96 ;  /* 0x0000002c2f2f7223 */ /* 0x000fe20000010060 */
[----:B------:R-:W-:Y:S01]  /*5a90*/  HADD2.F32 R44, -RZ, R42.H0_H0 ;  /* 0x2000002aff2c7230 */ /* 0x000fe20000004100 */
[----:B------:R-:W-:Y:S01]  /*5aa0*/  F2FP.F16.E4M3.UNPACK_B R92, R92 ;  /* 0x0000005cff5c723e */ /* 0x000fe200020006ff */
[----:B------:R-:W-:Y:S02]  /*5ab0*/  HADD2.F32 R96, -RZ, R87.H1_H1 ;  /* 0x30000057ff607230 */ /* 0x000fe40000004100 */
[-C--:B------:R-:W-:Y:S01]  /*5ac0*/  FMUL.FTZ R101, R90, R99.reuse ;  /* 0x000000635a657220 */ /* 0x080fe20000410000 */
[----:B------:R-:W-:Y:S02]  /*5ad0*/  HADD2.F32 R97, -RZ, R93.H0_H0 ;  /* 0x2000005dff617230 */ /* 0x000fe40000004100 */
[----:B------:R-:W-:Y:S01]  /*5ae0*/  FMUL.FTZ R99, R44, R99 ;  /* 0x000000632c637220 */ /* 0x000fe20000410000 */
[----:B------:R-:W-:Y:S01]  /*5af0*/  HADD2.F32 R46, -RZ, R46.H1_H1 ;  /* 0x3000002eff2e7230 */ /* 0x000fe20000004100 */
[----:B------:R-:W-:Y:S01]  /*5b00*/  F2FP.F16.E4M3.UNPACK_B R14, R14 ;  /* 0x0000000eff0e723e */ /* 0x000fe200020006ff */
[----:B------:R-:W-:-:S02]  /*5b10*/  HADD2.F32 R87, -RZ, R42.H1_H1 ;  /* 0x3000002aff577230 */ /* 0x000fc40000004100 */
[-C--:B------:R-:W-:Y:S01]  /*5b20*/  FFMA.FTZ R42, R44, R97.reuse, -R101 ;  /* 0x000000612c2a7223 */ /* 0x080fe20000010865 */
[----:B------:R-:W-:Y:S02]  /*5b30*/  HADD2.F32 R93, -RZ, R93.H1_H1 ;  /* 0x3000005dff5d7230 */ /* 0x000fe40000004100 */
[----:B------:R-:W-:Y:S01]  /*5b40*/  FMUL.FTZ R98, R46, R96 ;  /* 0x000000602e627220 */ /* 0x000fe20000410000 */
[----:B------:R-:W-:Y:S01]  /*5b50*/  FFMA.FTZ R44, R90, R97, R99 ;  /* 0x000000615a2c7223 */ /* 0x000fe20000010063 */
[----:B------:R-:W-:Y:S01]  /*5b60*/  F2FP.F16.E4M3.UNPACK_B R90, R38 ;  /* 0x00000026ff5a723e */ /* 0x000fe200020006ff */
[C---:B------:R-:W-:Y:S01]  /*5b70*/  FMUL.FTZ R101, R87.reuse, R96 ;  /* 0x0000006057657220 */ /* 0x040fe20000410000 */
[----:B------:R-:W-:Y:S01]  /*5b80*/  FFMA.FTZ R87, R87, R93, -R98 ;  /* 0x0000005d57577223 */ /* 0x000fe20000010862 */
[--C-:B------:R-:W-:Y:S01]  /*5b90*/  HADD2.F32 R98, -RZ, R92.reuse.H0_H0 ;  /* 0x2000005cff627230 */ /* 0x100fe20000004100 */
[----:B------:R-:W-:Y:S01]  /*5ba0*/  F2FP.SATFINITE.E4M3.F32.PACK_AB_MERGE_C R12, R33, R12, RZ ;  /* 0x0000000c210c723e */ /* 0x000fe200048070ff */
[----:B------:R-:W-:Y:S01]  /*5bb0*/  HADD2.F32 R99, -RZ, R92.H1_H1 ;  /* 0x3000005cff637230 */ /* 0x000fe20000004100 */
[----:B------:R-:W-:Y:S01]  /*5bc0*/  F2FP.F16.E4M3.UNPACK_B R92, R91 ;  /* 0x0000005bff5c723e */ /* 0x000fe200020006ff */
[----:B------:R-:W-:-:S02]  /*5bd0*/  HADD2.F32 R91, -RZ, R90.H0_H0 ;  /* 0x2000005aff5b7230 */ /* 0x000fc40000004100 */
[----:B------:R-:W-:Y:S01]  /*5be0*/  FFMA.FTZ R93, R46, R93, R101 ;  /* 0x0000005d2e5d7223 */ /* 0x000fe20000010065 */
[----:B------:R-:W-:Y:S01]  /*5bf0*/  HADD2.F32 R90, -RZ, R90.H1_H1 ;  /* 0x3000005aff5a7230 */ /* 0x000fe20000004100 */
[----:B------:R-:W-:Y:S01]  /*5c00*/  F2FP.SATFINITE.E4M3.F32.PACK_AB_MERGE_C R33, R35, R32, RZ ;  /* 0x000000202321723e */ /* 0x000fe200048070ff */
[--C-:B------:R-:W-:Y:S02]  /*5c10*/  HADD2.F32 R38, -RZ, R14.reuse.H0_H0 ;  /* 0x2000000eff267230 */ /* 0x100fe40000004100 */
[-C--:B------:R-:W-:Y:S01]  /*5c20*/  FMUL.FTZ R101, R91, R98.reuse ;  /* 0x000000625b657220 */ /* 0x080fe20000410000 */
        /* <DEDUP_REMOVED lines=8> */
[----:B------:R-:W-:Y:S01]  /*5cb0*/  F2FP.SATFINITE.E4M3.F32.PACK_AB_MERGE_C R36, R47, R36, R33 ;  /* 0x000000242f24723e */ /* 0x000fe20004807021 */
[----:B------:R-:W-:Y:S01]  /*5cc0*/  FFMA.FTZ R103, R46, R97, -R103 ;  /* 0x000000612e677223 */ /* 0x000fe20000010867 */
[----:B------:R-:W-:Y:S01]  /*5cd0*/  F2FP.SATFINITE.E4M3.F32.PACK_AB_MERGE_C R32, R87, R42, RZ ;  /* 0x0000002a5720723e */ /* 0x000fe200048070ff */
[----:B------:R-:W-:Y:S01]  /*5ce0*/  FFMA.FTZ R38, R91, R96, R98 ;  /* 0x000000605b267223 */ /* 0x000fe20000010062 */
[----:B------:R-:W-:Y:S01]  /*5cf0*/  F2FP.F16.E4M3.UNPACK_B R35, R37 ;  /* 0x00000025ff23723e */ /* 0x000fe200020006ff */
[----:B------:R-:W-:Y:S01]  /*5d00*/  FFMA.FTZ R99, R90, R97, R99 ;  /* 0x000000615a637223 */ /* 0x000fe20000010063 */
[----:B------:R-:W-:Y:S02]  /*5d10*/  F2FP.F16.E4M3.UNPACK_B R34, R11 ;  /* 0x0000000bff22723e */ /* 0x000fe400020006ff */
[----:B------:R-:W-:Y:S01]  /*5d20*/  F2FP.F16.E4M3.UNPACK_B R33, R13 ;  /* 0x0000000dff21723e */ /* 0x000fe200020006ff */
[----:B------:R-:W-:Y:S01]  /*5d30*/  HADD2.F32 R42, -RZ, R35.H0_H0 ;  /* 0x20000023ff2a7230 */ /* 0x000fe20000004100 */
[----:B------:R-:W-:Y:S01]  /*5d40*/  F2FP.SATFINITE.E4M3.F32.PACK_AB_MERGE_C R44, R93, R44, RZ ;  /* 0x0000002c5d2c723e */ /* 0x000fe200048070ff */
[----:B------:R-:W-:Y:S01]  /*5d50*/  HADD2.F32 R87, -RZ, R34.H0_H0 ;  /* 0x20000022ff577230 */ /* 0x000fe20000004100 */
[----:B------:R-:W-:Y:S01]  /*5d60*/  F2FP.SATFINITE.E4M3.F32.PACK_AB_MERGE_C R14, R103, R14, R32 ;  /* 0x0000000e670e723e */ /* 0x000fe20004807020 */
[----:B------:R-:W-:Y:S01]  /*5d70*/  HADD2.F32 R32, -RZ, R33.H0_H0 ;  /* 0x20000021ff207230 */ /* 0x000fe20000004100 */
[----:B------:R-:W-:-:S02]  /*5d80*/  F2FP.F16.E4M3.UNPACK_B R45, R10 ;  /* 0x0000000aff2d723e */ /* 0x000fc400020006ff */
[----:B------:R-:W-:Y:S01]  /*5d90*/  F2FP.SATFINITE.E4M3.F32.PACK_AB_MERGE_C R38, R99, R38, R44 ;  /* 0x000000266326723e */ /* 0x000fe2000480702c */
[----:B------:R-:W-:Y:S02]  /*5da0*/  HADD2.F32 R44, -RZ, R35.H1_H1 ;  /* 0x30000023ff2c7230 */ /* 0x000fe40000004100 */
[-C--:B------:R-:W-:Y:S01]  /*5db0*/  FMUL.FTZ R91, R42, R87.reuse ;  /* 0x000000572a5b7220 */ /* 0x080fe20000410000 */
[----:B------:R-:W-:Y:S02]  /*5dc0*/  HADD2.F32 R47, -RZ, R45.H0_H0 ;  /* 0x2000002dff2f7230 */ /* 0x000fe40000004100 */
[C---:B------:R-:W-:Y:S01]  /*5dd0*/  FMUL.FTZ R35, R32.reuse, R87 ;  /* 0x0000005720237220 */ /* 0x040fe20000410000 */
[----:B------:R-:W-:Y:S01]  /*5de0*/  HADD2.F32 R87, -RZ, R34.H1_H1 ;  /* 0x30000022ff577230 */ /* 0x000fe20000004100 */
[----:B------:R-:W-:Y:S01]  /*5df0*/  F2FP.F16.E4M3.UNPACK_B R37, R37.H1 ;  /* 0x00000025ff25723e */ /* 0x000fe200030006ff */
[----:B------:R-:W-:Y:S02]  /*5e00*/  HADD2.F32 R34, -RZ, R33.H1_H1 ;  /* 0x30000021ff227230 */ /* 0x000fe40000004100 */
[-C--:B------:R-:W-:Y:S01]  /*5e10*/  FFMA.FTZ R32, R32, R47.reuse, -R91 ;  /* 0x0000002f20207223 */ /* 0x080fe2000001085b */
[----:B------:R-:W-:Y:S01]  /*5e20*/  FFMA.FTZ R33, R42, R47, R35 ;  /* 0x0000002f2a217223 */ /* 0x000fe20000010023 */
[----:B------:R-:W-:-:S02]  /*5e30*/  HADD2.F32 R45, -RZ, R45.H1_H1 ;  /* 0x3000002dff2d7230 */ /* 0x000fc40000004100 */
        /* <DEDUP_REMOVED lines=36> */
[----:B------:R-:W-:Y:S01]  /*6080*/  FMUL.FTZ R102, R91, R98 ;  /* 0x000000625b667220 */ /* 0x000fe20000410000 */
[----:B------:R-:W-:Y:S01]  /*6090*/  HADD2.F32 R47, -RZ, R15.H0_H0 ;  /* 0x2000000fff2f7230 */ /* 0x000fe20000004100 */
[----:B------:R-:W-:Y:S01]  /*60a0*/  F2FP.SATFINITE.E4M3.F32.PACK_AB_MERGE_C R10, R35, R10, RZ ;  /* 0x0000000a230a723e */ /* 0x000fe200048070ff */
[----:B------:R-:W-:Y:S02]  /*60b0*/  HADD2.F32 R92, -RZ, R9.H0_H0 ;  /* 0x20000009ff5c7230 */ /* 0x000fe40000004100 */
[-C--:B------:R-:W-:Y:S01]  /*60c0*/  FMUL.FTZ R97, R87, R8.reuse ;  /* 0x0000000857617220 */ /* 0x080fe20000410000 */
[----:B------:R-:W-:Y:S02]  /*60d0*/  HADD2.F32 R96, -RZ, R45.H0_H0 ;  /* 0x2000002dff607230 */ /* 0x000fe40000004100 */
[----:B------:R-:W-:Y:S01]  /*60e0*/  FMUL.FTZ R100, R46, R8 ;  /* 0x000000082e647220 */ /* 0x000fe20000410000 */
[----:B------:R-:W-:Y:S01]  /*60f0*/  FMUL.FTZ R98, R47, R98 ;  /* 0x000000622f627220 */ /* 0x000fe20000410000 */
[----:B------:R-:W-:-:S02]  /*6100*/  HADD2.F32 R90, -RZ, R90.H1_H1 ;  /* 0x3000005aff5a7230 */ /* 0x000fc40000004100 */
[-C--:B------:R-:W-:Y:S01]  /*6110*/  FFMA.FTZ R8, R46, R92.reuse, -R97 ;  /* 0x0000005c2e087223 */ /* 0x080fe20000010861 */
[----:B------:R-:W-:Y:S02]  /*6120*/  HADD2.F32 R93, -RZ, R93.H1_H1 ;  /* 0x3000005dff5d7230 */ /* 0x000fe40000004100 */
[----:B------:R-:W-:Y:S01]  /*6130*/  FFMA.FTZ R46, R87, R92, R100 ;  /* 0x0000005c572e7223 */ /* 0x000fe20000010064 */
[----:B------:R-:W-:Y:S02]  /*6140*/  HADD2.F32 R15, -RZ, R15.H1_H1 ;  /* 0x3000000fff0f7230 */ /* 0x000fe40000004100 */
[-C--:B------:R-:W-:Y:S01]  /*6150*/  FFMA.FTZ R47, R47, R96.reuse, -R102 ;  /* 0x000000602f2f7223 */ /* 0x080fe20000010866 */
[----:B------:R-:W-:Y:S01]  /*6160*/  FFMA.FTZ R87, R91, R96, R98 ;  /* 0x000000605b577223 */ /* 0x000fe20000010062 */
[----:B------:R-:W-:Y:S02]  /*6170*/  HADD2.F32 R37, -RZ, R37.H1_H1 ;  /* 0x30000025ff257230 */ /* 0x000fe40000004100 */
[----:B------:R-:W-:Y:S01]  /*6180*/  FMUL.FTZ R96, R90, R93 ;  /* 0x0000005d5a607220 */ /* 0x000fe20000410000 */
[----:B------:R-:W-:-:S02]  /*6190*/  HADD2.F32 R39, -RZ, R39.H1_H1 ;  /* 0x30000027ff277230 */ /* 0x000fc40000004100 */
[----:B------:R-:W-:Y:S01]  /*61a0*/  FMUL.FTZ R93, R15, R93 ;  /* 0x0000005d0f5d7220 */ /* 0x000fe20000410000 */
[----:B------:R-:W-:Y:S01]  /*61b0*/  HADD2.F32 R44, -RZ, R44.H1_H1 ;  /* 0x3000002cff2c7230 */ /* 0x000fe20000004100 */
[----:B------:R-:W-:Y:S01]  /*61c0*/  F2FP.SATFINITE.E4M3.F32.PACK_AB_MERGE_C R11, R42, R11, RZ ;  /* 0x0000000b2a0b723e */ /* 0x000fe200048070ff */
[----:B------:R-:W-:Y:S02]  /*61d0*/  HADD2.F32 R45, -RZ, R45.H1_H1 ;  /* 0x3000002dff2d7230 */ /* 0x000fe40000004100 */
[-C--:B------:R-:W-:Y:S01]  /*61e0*/  FMUL.FTZ R91, R37, R39.reuse ;  /* 0x00000027255b7220 */ /* 0x080fe20000410000 */
[----:B------:R-:W-:Y:S02]  /*61f0*/  HADD2.F32 R9, -RZ, R9.H1_H1 ;  /* 0x30000009ff097230 */ /* 0x000fe40000004100 */
[----:B------:R-:W-:Y:S01]  /*6200*/  FMUL.FTZ R92, R44, R39 ;  /* 0x000000272c5c7220 */ /* 0x000fe20000410000 */
[----:B------:R-:W-:Y:S01]  /*6210*/  F2FP.SATFINITE.E4M3.F32.PACK_AB_MERGE_C R13, R13, R32, R10 ;  /* 0x000000200d0d723e */ /* 0x000fe2000480700a */
[-C--:B------:R-:W-:Y:S01]  /*6220*/  FFMA.FTZ R96, R15, R45.reuse, -R96 ;  /* 0x0000002d0f607223 */ /* 0x080fe20000010860 */
[----:B------:R-:W-:Y:S01]  /*6230*/  FFMA.FTZ R90, R90, R45, R93 ;  /* 0x0000002d5a5a7223 */ /* 0x000fe2000001005d */
[-C--:B------:R-:W-:Y:S01]  /*6240*/  FFMA.FTZ R91, R44, R9.reuse, -R91 ;  /* 0x000000092c5b7223 */ /* 0x080fe2000001085b */
[----:B------:R-:W-:Y:S01]  /*6250*/  FFMA.FTZ R9, R37, R9, R92 ;  /* 0x0000000925097223 */ /* 0x000fe2000001005c */
[----:B------:R-:W-:-:S02]  /*6260*/  F2FP.SATFINITE.E4M3.F32.PACK_AB_MERGE_C R37, R34, R33, R11 ;  /* 0x000000212225723e */ /* 0x000fc4000480700b */
[----:B------:R-:W-:Y:S02]  /*6270*/  F2FP.SATFINITE.E4M3.F32.PACK_AB_MERGE_C R47, R96, R47, RZ ;  /* 0x0000002f602f723e */ /* 0x000fe400048070ff */
[----:B------:R-:W-:Y:S02]  /*6280*/  F2FP.SATFINITE.E4M3.F32.PACK_AB_MERGE_C R87, R90, R87, RZ ;  /* 0x000000575a57723e */ /* 0x000fe400048070ff */
[----:B------:R-:W-:Y:S02]  /*6290*/  F2FP.SATFINITE.E4M3.F32.PACK_AB_MERGE_C R15, R91, R8, R47 ;  /* 0x000000085b0f723e */ /* 0x000fe4000480702f */
[----:B------:R-:W-:-:S07]  /*62a0*/  F2FP.SATFINITE.E4M3.F32.PACK_AB_MERGE_C R39, R9, R46, R87 ;  /* 0x0000002e0927723e */ /* 0x000fce0004807057 */
.L_x_1948:
[----:B------:R-:W-:Y:S05]  /*62b0*/  BSYNC B1 ;  /* 0x0000000000017941 */ /* 0x000fea0003800000 */
.L_x_1947:
[----:B0-----:R3:W-:Y:S01]  /*62c0*/  STG.E.128 desc[UR42][R40.64], R12 ;  /* 0x0000000c28007986 */ /* 0x0017e2000c101d2a */
        /* <DEDUP_REMOVED lines=9> */
.L_x_1920:
[----:B------:R-:W-:-:S06]  /*6360*/  UISETP.NE.AND UP0, UPT, UR36, 0x3, UPT ;  /* 0x000000032400788c */ /* 0x000fcc000bf05270 */
[----:B------:R-:W-:-:S13]  /*6370*/  PLOP3.LUT P3, PT, PT, PT, UP0, 0x80, 0x0 ;  /* 0x000000000000781c */ /* 0x000fda0003f6f008 */
[----:B------:R-:W-:Y:S05]  /*6380*/  @!P3 BRA `(.L_x_1949) ;  /* 0x000000000004b947 */ /* 0x000fea0003800000 */
[----:B------:R-:W-:Y:S01]  /*6390*/  BPT.TRAP 0x1 ;  /* 0x000000040000795c */ /* 0x000fe20000300000 */
.L_x_1949:
[----:B------:R-:W-:Y:S01]  /*63a0*/  IMAD R83, R17, 0x8, R16 ;  /* 0x0000000811537824 */ /* 0x000fe200078e0210 */
[----:B------:R-:W-:Y:S01]  /*63b0*/  SHF.L.U32 R86, R153, 0x1f, RZ ;  /* 0x0000001f99567819 */ /* 0x000fe200000006ff */
[----:B------:R-:W-:Y:S01]  /*63c0*/  IMAD R85, R2, -0x80, R26 ;  /* 0xffffff8002557824 */ /* 0x000fe200078e021a */
[----:B------:R-:W-:Y:S02]  /*63d0*/  BSSY B1, `(.L_x_1950) ;  /* 0x0000005000017945 */ /* 0x000fe40003800000 */
[----:B------:R-:W0:Y:S02]  /*63e0*/  SYNCS.PHASECHK.TRANS64.TRYWAIT P5, [R83+URZ+0x19c90], R86 ;  /* 0x019c9056530075a7 */ /* 0x000e2400080a017f */
[----:B------:R-:W-:-:S04]  /*63f0*/  VIMNMX R85, R85, 0x80, PT ;  /* 0x0000008055557848 */ /* 0x000fc80003fe0100 */
[----:B------:R-:W-:Y:S01]  /*6400*/  ISETP.GE.AND P4, PT, R19, R85, PT ;  /* 0x000000551300720c */ /* 0x000fe20003f86270 */
[----:B0-----:R-:W-:-:S12]  /*6410*/  @!P5 BRA `(.L_x_1951) ;  /* 0x00000174007cd947 */ /* 0x001fd80003800000 */
.L_x_2191:
[----:B------:R-:W-:Y:S05]  /*6420*/  BSYNC B1 ;  /* 0x0000000000017941 */ /* 0x000fea0003800000 */
.L_x_1950:
        /* <DEDUP_REMOVED lines=9> */
.L_x_1927:
[----:B------:R-:W-:Y:S05]  /*64c0*/  BSYNC B0 ;  /* 0x0000000000007941 */ /* 0x000fea0003800000 */
.L_x_1919:
        /* <DEDUP_REMOVED lines=17> */
.L_x_1953:
[----:B------:R-:W-:Y:S05]  /*65e0*/  BSYNC B0 ;  /* 0x0000000000007941 */ /* 0x000fea0003800000 */
.L_x_1952:
[----:B------:R-:W2:Y:S01]  /*65f0*/  SYNCS.PHASECHK.TRANS64.TRYWAIT P5, [R83+URZ+0x19cb0], R86 ;  /* 0x019cb056530075a7 */ /* 0x000ea200080a017f */
[----:B------:R-:W-:Y:S01]  /*6600*/  BSSY B0, `(.L_x_1954) ;  /* 0x0000003000007945 */ /* 0x000fe20003800000 */
[----:B------:R-:W-:-:S03]  /*6610*/  ISETP.GE.AND P3, PT, R19, R85, PT ;  /* 0x000000551300720c */ /* 0x000fc60003f66270 */
[----:B--2---:R-:W-:Y:S10]  /*6620*/  @!P5 BRA `(.L_x_1955) ;  /* 0x00000174000cd947 */ /* 0x004ff40003800000 */
.L_x_2192:
[----:B------:R-:W-:Y:S05]  /*6630*/  BSYNC B0 ;  /* 0x0000000000007941 */ /* 0x000fea0003800000 */
.L_x_1954:
[----:B------:R-:W-:Y:S04]  /*6640*/  BSSY B0, `(.L_x_1956) ;  /* 0x0000016000007945 */ /* 0x000fe80003800000 */
[----:B------:R-:W-:Y:S05]  /*6650*/  @P3 BRA `(.L_x_1957) ;  /* 0x0000000000503947 */ /* 0x000fea0003800000 */
[----:B------:R-:W-:Y:S01]  /*6660*/  ULDC UR8, c[0x0][0x2f4] ;  /* 0x0000bd0000087ab9 */ /* 0x000fe20000000800 */
[----:B0--3--:R-:W-:Y:S01]  /*6670*/  IMAD.WIDE R12, R2, 0x80, R30 ;  /* 0x00000080020c7825 */ /* 0x009fe200078e021e */
[----:B------:R-:W-:Y:S01]  /*6680*/  ISETP.GE.AND P5, PT, R22, UR8, PT ;  /* 0x0000000816007c0c */ /* 0x000fe2000bfa6270 */
[----:B------:R-:W-:Y:S01]  /*6690*/  ULDC.64 UR4, c[0x0][0x328] ;  /* 0x0000ca0000047ab9 */ /* 0x000fe20000000a00 */
[----:B------:R-:W-:Y:S01]  /*66a0*/  ULDC.64 UR6, c[0x0][0x318] ;  /* 0x0000c60000067ab9 */ /* 0x000fe20000000a00 */
[----:B------:R-:W-:Y:S02]  /*66b0*/  IMAD.MOV.U32 R14, RZ, RZ, R56 ;  /* 0x000000ffff0e7224 */ /* 0x000fe400078e0038 */
[----:B------:R-:W-:Y:S02]  /*66c0*/  IMAD.MOV.U32 R15, RZ, RZ, R0 ;  /* 0x000000ffff0f7224 */ /* 0x000fe400078e0000 */
[----:B------:R-:W-:Y:S02]  /*66d0*/  IMAD R13, R13, UR4, RZ ;  /* 0x000000040d0d7c24 */ /* 0x000fe4000f8e02ff */
[----:B------:R-:W-:-:S04]  /*66e0*/  IMAD.WIDE.U32 R14, R12, UR4, R14 ;  /* 0x000000040c0e7c25 */ /* 0x000fc8000f8e000e */
[----:B-1----:R-:W0:Y:S01]  /*66f0*/  @!P5 LDS.128 R8, [R84+0x9000] ;  /* 0x009000005408d984 */ /* 0x002e220000000c00 */
[----:B------:R-:W-:Y:S01]  /*6700*/  IMAD R13, R12, UR5, R13 ;  /* 0x000000050c0d7c24 */ /* 0x000fe2000f8e020d */
[----:B------:R-:W-:-:S04]  /*6710*/  IADD3 R32, P3, R14, UR6, RZ ;  /* 0x000000060e207c10 */ /* 0x000fc8000ff7e0ff */
[----:B------:R-:W-:Y:S02]  /*6720*/  IADD3.X R33, R15, UR7, R13, P3, !PT ;  /* 0x000000070f217c10 */ /* 0x000fe40009ffe40d */
[----:B------:R-:W-:-:S03]  /*6730*/  ISETP.GE.AND P3, PT, R81, UR8, PT ;  /* 0x0000000851007c0c */ /* 0x000fc6000bf66270 */
[----:B0-----:R-:W-:Y:S01]  /*6740*/  @!P5 STG.E.128 desc[UR42][R32.64], R8 ;  /* 0x000000082000d986 */ /* 0x001fe2000c101d2a */
[----:B------:R-:W-:-:S09]  /*6750*/  ISETP.GE.AND P5, PT, R65, UR8, PT ;  /* 0x0000000841007c0c */ /* 0x000fd2000bfa6270 */
[----:B------:R-:W0:Y:S04]  /*6760*/  @!P3 LDS.128 R8, [R84+0xa000] ;  /* 0x00a000005408b984 */ /* 0x000e280000000c00 */
[----:B------:R-:W1:Y:S04]  /*6770*/  @!P5 LDS.128 R12, [R84+0xb000] ;  /* 0x00b00000540cd984 */ /* 0x000e680000000c00 */
[----:B0-----:R0:W-:Y:S04]  /*6780*/  @!P3 STG.E.128 desc[UR42][R32.64+0x20], R8 ;  /* 0x000020082000b986 */ /* 0x0011e8000c101d2a */
[----:B-1----:R0:W-:Y:S02]  /*6790*/  @!P5 STG.E.128 desc[UR42][R32.64+0x40], R12 ;  /* 0x0000400c2000d986 */ /* 0x0021e4000c101d2a */
.L_x_1957:
[----:B------:R-:W-:Y:S05]  /*67a0*/  BSYNC B0 ;  /* 0x0000000000007941 */ /* 0x000fea0003800000 */
.L_x_1956:
        /* <DEDUP_REMOVED lines=16> */
[----:B0-----:R-:W-:Y:S06]  /*68b0*/  @P2 BRA `(.L_x_1958) ;  /* 0xffffffbc00782947 */ /* 0x001fec000383ffff */
.L_x_1914:
[----:B------:R-:W-:Y:S04]  /*68c0*/  BSSY B0, `(.L_x_1959) ;  /* 0x0000004000007945 */ /* 0x000fe80003800000 */
[----:B------:R-:W-:Y:S05]  /*68d0*/  @P3 BRA `(.L_x_1960) ;  /* 0x0000000000083947 */ /* 0x000fea0003800000 */
[----:B------:R-:W0:Y:S02]  /*68e0*/  FENCE.VIEW.ASYNC.G ;  /* 0x00000000000073c6 */ /* 0x000e240000000100 */
[----:B0-----:R-:W-:Y:S06]  /*68f0*/  BAR.ARV 0xc, 0x200 ;  /* 0x0308000000007b1d */ /* 0x001fec0000002000 */
.L_x_1960:
[----:B------:R-:W-:Y:S05]  /*6900*/  BSYNC B0 ;  /* 0x0000000000007941 */ /* 0x000fea0003800000 */
.L_x_1959:
[----:B------:R-:W2:Y:S01]  /*6910*/  LDL R2, [R1+0x58] ;  /* 0x0000580001027983 */ /* 0x000ea20000100800 */
[----:B------:R-:W-:Y:S01]  /*6920*/  ULDC.64 UR4, c[0x0][0x990] ;  /* 0x0002640000047ab9 */ /* 0x000fe20000000a00 */
[----:B------:R-:W-:Y:S02]  /*6930*/  ULDC.64 UR6, c[0x0][0x998] ;  /* 0x0002660000067ab9 */ /* 0x000fe40000000a00 */
[----:B------:R-:W4:Y:S04]  /*6940*/  LDL R4, [R1+0x40] ;  /* 0x0000400001047983 */ /* 0x000f280000100800 */
[----:B---3--:R-:W3:Y:S01]  /*6950*/  LDL R15, [R1+0x34] ;  /* 0x00003400010f7983 */ /* 0x008ee20000100800 */
[----:B------:R-:W-:Y:S02]  /*6960*/  ISETP.NE.U32.AND P0, PT, RZ, UR4, PT ;  /* 0x00000004ff007c0c */ /* 0x000fe4000bf05070 */
[----:B------:R-:W-:Y:S01]  /*6970*/  ISETP.NE.U32.AND P1, PT, RZ, UR6, PT ;  /* 0x00000006ff007c0c */ /* 0x000fe2000bf25070 */
[----:B------:R-:W3:Y:S01]  /*6980*/  LDL R14, [R1+0x20] ;  /* 0x00002000010e7983 */ /* 0x000ee20000100800 */
[----:B------:R-:W-:-:S02]  /*6990*/  ISETP.NE.AND.EX P0, PT, RZ, UR5, PT, P0 ;  /* 0x00000005ff007c0c */ /* 0x000fc4000bf05300 */
[----:B------:R-:W-:-:S11]  /*69a0*/  ISETP.NE.AND.EX P1, PT, RZ, UR7, PT, P1 ;  /* 0x00000007ff007c0c */ /* 0x000fd6000bf25310 */
[----:B------:R-:W2:Y:S08]  /*69b0*/  @P0 LDC.64 R6, c[0x0][0x9a8] ;  /* 0x00026a00ff060b82 */ /* 0x000eb00000000a00 */
[----:B------:R-:W0:Y:S08]  /*69c0*/  @P1 LDC.64 R8, c[0x0][0x9b8] ;  /* 0x00026e00ff081b82 */ /* 0x000e300000000a00 */
[----:B-1----:R-:W3:Y:S08]  /*69d0*/  @P0 LDC.64 R10, c[0x0][0x9b0] ;  /* 0x00026c00ff0a0b82 */ /* 0x002ef00000000a00 */
[----:B------:R-:W1:Y:S01]  /*69e0*/  @P1 LDC.64 R12, c[0x0][0x9c0] ;  /* 0x00027000ff0c1b82 */ /* 0x000e620000000a00 */
[----:B--2---:R-:W-:-:S02]  /*69f0*/  @P0 IMAD R0, R2, R6, RZ ;  /* 0x0000000602000224 */ /* 0x004fc400078e02ff */
[----:B0-----:R-:W-:Y:S02]  /*6a00*/  @P1 IMAD R2, R2, R8, RZ ;  /* 0x0000000802021224 */ /* 0x001fe400078e02ff */
[C---:B----4-:R-:W-:Y:S02]  /*6a10*/  @P0 IMAD R7, R4.reuse, R7, R0 ;  /* 0x0000000704070224 */ /* 0x050fe400078e0200 */
[C---:B------:R-:W-:Y:S02]  /*6a20*/  @P1 IMAD R9, R4.reuse, R9, R2 ;  /* 0x0000000904091224 */ /* 0x040fe400078e0202 */
[----:B------:R-:W-:-:S04]  /*6a30*/  @P0 IMAD.WIDE.U32 R2, R4, R6, RZ ;  /* 0x0000000604020225 */ /* 0x000fc800078e00ff */
[----:B------:R-:W-:-:S04]  /*6a40*/  @P1 IMAD.WIDE.U32 R4, R4, R8, RZ ;  /* 0x0000000804041225 */ /* 0x000fc800078e00ff */
[----:B------:R-:W-:Y:S02]  /*6a50*/  @P0 IMAD.IADD R3, R3, 0x1, R7 ;  /* 0x0000000103030824 */ /* 0x000fe400078e0207 */
[----:B------:R-:W-:Y:S02]  /*6a60*/  @P1 IMAD.IADD R5, R5, 0x1, R9 ;  /* 0x0000000105051824 */ /* 0x000fe400078e0209 */
[----:B---3--:R-:W-:-:S04]  /*6a70*/  @P0 IMAD.WIDE.U32 R2, R15, R10, R2 ;  /* 0x0000000a0f020225 */ /* 0x008fc800078e0002 */
[C---:B-1----:R-:W-:Y:S01]  /*6a80*/  @P1 IMAD.WIDE.U32 R6, R15.reuse, R12, R4 ;  /* 0x0000000c0f061225 */ /* 0x042fe200078e0004 */
[----:B------:R-:W-:Y:S01]  /*6a90*/  @P0 LEA R4, P2, R2, UR4, 0x2 ;  /* 0x0000000402040c11 */ /* 0x000fe2000f8410ff */
[----:B------:R-:W-:Y:S02]  /*6aa0*/  ULDC UR4, c[0x0][0x988] ;  /* 0x0002620000047ab9 */ /* 0x000fe40000000800 */
[C---:B------:R-:W-:Y:S01]  /*6ab0*/  @P0 IMAD R5, R15.reuse, R11, R3 ;  /* 0x0000000b0f050224 */ /* 0x040fe200078e0203 */
[----:B------:R-:W-:Y:S01]  /*6ac0*/  @P1 LEA R8, P3, R6, UR6, 0x2 ;  /* 0x0000000606081c11 */ /* 0x000fe2000f8610ff */
[----:B------:R-:W-:Y:S02]  /*6ad0*/  @P1 IMAD R3, R15, R13, R7 ;  /* 0x0000000d0f031224 */ /* 0x000fe400078e0207 */
[----:B------:R-:W-:Y:S01]  /*6ae0*/  IMAD.MOV.U32 R0, RZ, RZ, 0x3f800000 ;  /* 0x3f800000ff007424 */ /* 0x000fe200078e00ff */
[----:B------:R-:W-:Y:S02]  /*6af0*/  @P0 LEA.HI.X R5, R2, UR5, R5, 0x2, P2 ;  /* 0x0000000502050c11 */ /* 0x000fe400090f1405 */
[----:B------:R-:W-:Y:S01]  /*6b00*/  @P1 LEA.HI.X R9, R6, UR7, R3, 0x2, P3 ;  /* 0x0000000706091c11 */ /* 0x000fe200098f1403 */
[----:B------:R-:W-:Y:S01]  /*6b10*/  IMAD.MOV.U32 R3, RZ, RZ, 0x3f800000 ;  /* 0x3f800000ff037424 */ /* 0x000fe200078e00ff */
[----:B------:R-:W0:Y:S03]  /*6b20*/  LDC R2, c[0x0][0x448] ;  /* 0x00011200ff027b82 */ /* 0x000e260000000800 */
[----:B------:R-:W2:Y:S04]  /*6b30*/  @P1 LDG.E R0, desc[UR42][R8.64] ;  /* 0x0000002a08001981 */ /* 0x000ea8000c1e1900 */
[----:B------:R-:W2:Y:S01]  /*6b40*/  @P0 LDG.E R3, desc[UR42][R4.64] ;  /* 0x0000002a04030981 */ /* 0x000ea2000c1e1900 */
[----:B0-----:R-:W-:-:S13]  /*6b50*/  ISETP.NE.AND P0, PT, R2, 0x1, PT ;  /* 0x000000010200780c */ /* 0x001fda0003f05270 */
[----:B------:R-:W0:Y:S08]  /*6b60*/  @P0 LDC R2, c[0x0][0x44c] ;  /* 0x00011300ff020b82 */ /* 0x000e300000000800 */
[----:B------:R-:W1:Y:S01]  /*6b70*/  @P0 LDC R11, c[0x0][0x450] ;  /* 0x00011400ff0b0b82 */ /* 0x000e620000000800 */
[----:B------:R-:W-:-:S04]  /*6b80*/  VIADD R7, R14, 0xbf ;  /* 0x000000bf0e077836 */ /* 0x000fc80000000000 */
[----:B0-----:R-:W-:-:S05]  /*6b90*/  @P0 IMAD.HI.U32 R2, R7, R2, RZ ;  /* 0x0000000207020227 */ /* 0x001fca00078e00ff */
[----:B-1----:R-:W-:-:S05]  /*6ba0*/  @P0 SHF.R.U32.HI R7, RZ, R11, R2 ;  /* 0x0000000bff070219 */ /* 0x002fca0000011602 */
[----:B------:R-:W-:-:S05]  /*6bb0*/  IMAD.IADD R7, R88, 0x1, R7 ;  /* 0x0000000158077824 */ /* 0x000fca00078e0207 */
[----:B------:R-:W-:-:S04]  /*6bc0*/  SHF.R.S32.HI R2, RZ, 0x1f, R7 ;  /* 0x0000001fff027819 */ /* 0x000fc80000011407 */
[----:B------:R-:W-:-:S04]  /*6bd0*/  LEA.HI R2, R2, R7, RZ, 0x7 ;  /* 0x0000000702027211 */ /* 0x000fc800078f38ff */
[----:B------:R-:W-:-:S04]  /*6be0*/  SHF.R.S32.HI R2, RZ, 0x7, R2 ;  /* 0x00000007ff027819 */ /* 0x000fc80000011402 */
[----:B------:R-:W-:-:S04]  /*6bf0*/  VIMNMX R89, R89, R2, PT ;  /* 0x0000000259597248 */ /* 0x000fc80003fe0100 */
[----:B------:R-:W-:Y:S01]  /*6c00*/  ISETP.GE.AND P0, PT, R89, 0x1, PT ;  /* 0x000000015900780c */ /* 0x000fe20003f06270 */
[----:B------:R-:W-:Y:S01]  /*6c10*/  BSSY B0, `(.L_x_1961) ;  /* 0x0000023000007945 */ /* 0x000fe20003800000 */
[----:B------:R-:W-:Y:S02]  /*6c20*/  IMAD.MOV.U32 R88, RZ, RZ, RZ ;  /* 0x000000ffff587224 */ /* 0x000fe400078e00ff */
[----:B--2---:R-:W-:-:S04]  /*6c30*/  FMUL.FTZ R0, R3, R0 ;  /* 0x0000000003007220 */ /* 0x004fc80000410000 */
[----:B------:R-:W-:-:S05]  /*6c40*/  FMUL.FTZ R2, R0, UR4 ;  /* 0x0000000400027c20 */ /* 0x000fca0008410000 */
        /* <DEDUP_REMOVED lines=31> */
.L_x_1962:
[----:B------:R-:W-:Y:S05]  /*6e40*/  BSYNC B0 ;  /* 0x0000000000007941 */ /* 0x000fea0003800000 */
.L_x_1961:
[----:B------:R-:W2:Y:S01]  /*6e50*/  LDL R0, [R1+0x60] ;  /* 0x0000600001007983 */ /* 0x000ea20000100800 */
[----:B------:R-:W-:Y:S01]  /*6e60*/  PLOP3.LUT P0, PT, PT, PT, PT, 0x80, 0x0 ;  /* 0x000000000000781c */ /* 0x000fe20003f0f070 */
[----:B------:R-:W-:Y:S01]  /*6e70*/  IMAD.MOV.U32 R11, RZ, RZ, RZ ;  /* 0x000000ffff0b7224 */ /* 0x000fe200078e00ff */
[----:B------:R-:W-:Y:S01]  /*6e80*/  CS2R R20, SRZ ;  /* 0x0000000000147805 */ /* 0x000fe2000001ff00 */
[----:B------:R-:W-:Y:S01]  /*6e90*/  IMAD.MOV.U32 R25, RZ, RZ, RZ ;  /* 0x000000ffff197224 */ /* 0x000fe200078e00ff */
[----:B------:R-:W-:Y:S01]  /*6ea0*/  CS2R R36, SRZ ;  /* 0x0000000000247805 */ /* 0x000fe2000001ff00 */
[----:B------:R-:W-:Y:S01]  /*6eb0*/  IMAD.MOV.U32 R94, RZ, RZ, RZ ;  /* 0x000000ffff5e7224 */ /* 0x000fe200078e00ff */
[----:B------:R-:W-:Y:S02]  /*6ec0*/  CS2R R26, SRZ ;  /* 0x00000000001a7805 */ /* 0x000fe4000001ff00 */
[----:B------:R-:W-:Y:S02]  /*6ed0*/  CS2R R4, SRZ ;  /* 0x0000000000047805 */ /* 0x000fe4000001ff00 */
        /* <DEDUP_REMOVED lines=22> */
[----:B------:R-:W-:Y:S01]  /*7040*/  CS2R R130, SRZ ;  /* 0x0000000000827805 */ /* 0x000fe2000001ff00 */
[----:B--2---:R-:W-:Y:S02]  /*7050*/  IMAD R3, R0, R88, RZ ;  /* 0x0000005800037224 */ /* 0x004fe400078e02ff */
[----:B------:R-:W-:-:S03]  /*7060*/  IMAD.MOV.U32 R0, RZ, RZ, RZ ;  /* 0x000000ffff007224 */ /* 0x000fc600078e00ff */
[----:B------:R0:W-:Y:S01]  /*7070*/  STL [R1+0x30], R3 ;  /* 0x0000300301007387 */ /* 0x0001e20000100800 */
[----:B------:R-:W-:-:S04]  /*7080*/  VIADDMNMX R88, R3, R88, R89, PT ;  /* 0x0000005803587246 */ /* 0x000fc80003800159 */
        /* <DEDUP_REMOVED lines=34> */
.L_x_1965:
[----:B------:R-:W-:Y:S05]  /*72b0*/  BSYNC B6 ;  /* 0x0000000000067941 */ /* 0x000fea0003800000 */
.L_x_1964:
        /* <DEDUP_REMOVED lines=13> */
.L_x_1969:
[----:B-1----:R1:W2:Y:S02]  /*7390*/  SYNCS.PHASECHK.TRANS64.TRYWAIT P0, [R16+URZ+0x19c00], R3 ;  /* 0x019c0003100075a7 */ /* 0x0022a4000800017f */
[----:B--2---:R-:W-:Y:S05]  /*73a0*/  @!P0 NANOSLEEP.SYNCS 0x989680 ;  /* 0x009896800000895d */ /* 0x004fea0003900000 */
[----:B------:R-:W2:Y:S02]  /*73b0*/  @!P0 SYNCS.PHASECHK.TRANS64 P0, [R16+URZ+0x19c00], R3 ;  /* 0x019c0003100085a7 */ /* 0x000ea4000800007f */
[----:B--2---:R-:W-:Y:S05]  /*73c0*/  @!P0 BRA `(.L_x_1969) ;  /* 0xfffffffc00f08947 */ /* 0x004fea000383ffff */
.L_x_1968:
[----:B------:R-:W-:Y:S05]  /*73d0*/  BSYNC B0 ;  /* 0x0000000000007941 */ /* 0x000fea0003800000 */
.L_x_1967:
[----:B------:R-:W-:Y:S05]  /*73e0*/  BRA `(.L_x_1970) ;  /* 0x00000044005c7947 */ /* 0x000fea0003800000 */
.L_x_1966:
        /* <DEDUP_REMOVED lines=30> */
.L_x_1972:
[----:B------:R-:W-:Y:S05]  /*75d0*/  BSYNC B6 ;  /* 0x0000000000067941 */ /* 0x000fea0003800000 */
.L_x_1971:
        /* <DEDUP_REMOVED lines=24> */
[----:B------:R-:W-:Y:S01]  /*7760*/  IMAD R4, R0, UR4, RZ ;  /* 0x0000000400047c24 */ /* 0x000fe2000f8e02ff */
[----:B------:R-:W-:Y:S01]  /*7770*/  IADD3 R5, P1, R8, UR8, RZ ;  /* 0x0000000808057c10 */ /* 0x000fe2000ff3e0ff */
[----:B------:R-:W-:-:S04]  /*7780*/  IMAD.WIDE.U32 R6, R11, UR4, R6 ;  /* 0x000000040b067c25 */ /* 0x000fc8000f8e0006 */
[----:B------:R-:W-:Y:S02]  /*7790*/  IMAD R0, R0, UR6, RZ ;  /* 0x0000000600007c24 */ /* 0x000fe4000f8e02ff */
        /* <DEDUP_REMOVED lines=11> */
[----:B------:R0:W4:Y:S02]  /*7850*/  SHFL.IDX PT, R14, R5, RZ, 0x1e1f ;  /* 0x001e1fff050e7589 */ /* 0x00012400000e0000 */
.L_x_2198:
[----:B0-----:R-:W5:Y:S04]  /*7860*/  LDL R5, [R1+0x28] ;  /* 0x0000280001057983 */ /* 0x001f680000100800 */
        /* <DEDUP_REMOVED lines=24> */
[----:B------:R-:W-:Y:S02]  /*79f0*/  @!P1 IADD3 R6, P3, R154, R3, RZ ;  /* 0x000000039a069210 */ /* 0x000fe40007f7e0ff */
[----:B--2---:R-:W-:Y:S02]  /*7a00*/  ISETP.GE.AND P2, PT, R30, UR4, PT ;  /* 0x000000041e007c0c */ /* 0x004fe4000bf46270 */
[----:B------:R-:W-:Y:S02]  /*7a10*/  SHF.R.S32.HI R7, RZ, 0x1f, R30 ;  /* 0x0000001fff077819 */ /* 0x000fe4000001141e */
[----:B---3--:R-:W-:Y:S02]  /*7a20*/  ISETP.GE.AND P0, PT, R15, UR4, PT ;  /* 0x000000040f007c0c */ /* 0x008fe4000bf06270 */
[----:B------:R-:W-:-:S07]  /*7a30*/  SHF.R.S32.HI R9, RZ, 0x1f, R15 ;  /* 0x0000001fff097819 */ /* 0x000fce000001140f */
[CC--:B------:R-:W-:Y:S02]  /*7a40*/  @!P2 IADD3 R32, P6, R30.reuse, R3.reuse, RZ ;  /* 0x000000031e20a210 */ /* 0x0c0fe40007fde0ff */
[-C--:B----4-:R-:W-:Y:S02]  /*7a50*/  @!P2 IADD3 R34, P5, R30, R14.reuse, RZ ;  /* 0x0000000e1e22a210 */ /* 0x090fe40007fbe0ff */
[C---:B------:R-:W-:Y:S01]  /*7a60*/  @!P0 IADD3 R38, P4, R15.reuse, R3, RZ ;  /* 0x000000030f268210 */ /* 0x040fe20007f9e0ff */
[--C-:B-1----:R-:W-:Y:S01]  /*7a70*/  @!P2 IMAD.X R33, R0, 0x1, R7.reuse, P6 ;  /* 0x000000010021a824 */ /* 0x102fe200030e0607 */
[-C--:B------:R-:W-:Y:S01]  /*7a80*/  @!P1 IADD3 R30, P6, R154, R14.reuse, RZ ;  /* 0x0000000e9a1e9210 */ /* 0x080fe20007fde0ff */
[----:B------:R-:W-:Y:S01]  /*7a90*/  @!P2 IMAD.X R35, R4, 0x1, R7, P5 ;  /* 0x000000010423a824 */ /* 0x000fe200028e0607 */
[----:B------:R-:W-:Y:S01]  /*7aa0*/  @!P0 IADD3 R14, P5, R15, R14, RZ ;  /* 0x0000000e0f0e8210 */ /* 0x000fe20007fbe0ff */
[--C-:B------:R-:W-:Y:S01]  /*7ab0*/  @!P0 IMAD.X R39, R0, 0x1, R9.reuse, P4 ;  /* 0x0000000100278824 */ /* 0x100fe200020e0609 */
[----:B------:R-:W-:Y:S01]  /*7ac0*/  @!P1 SHF.R.S32.HI R3, RZ, 0x1f, R154 ;  /* 0x0000001fff039819 */ /* 0x000fe2000001149a */
[----:B------:R0:W5:Y:S02]  /*7ad0*/  @!P2 LD.E.64 R20, desc[UR42][R32.64] ;  /* 0x0000002a2014a980 */ /* 0x000164000c101b00 */
[----:B------:R-:W-:Y:S01]  /*7ae0*/  @!P0 IMAD.X R15, R4, 0x1, R9, P5 ;  /* 0x00000001040f8824 */ /* 0x000fe200028e0609 */
[----:B------:R-:W-:Y:S01]  /*7af0*/  CS2R R8, SRZ ;  /* 0x0000000000087805 */ /* 0x000fe2000001ff00 */
[--C-:B------:R-:W-:Y:S01]  /*7b00*/  @!P1 IMAD.X R7, R0, 0x1, R3.reuse, P3 ;  /* 0x0000000100079824 */ /* 0x100fe200018e0603 */
[----:B------:R0:W5:Y:S01]  /*7b10*/  @!P2 LD.E.64 R12, desc[UR42][R34.64] ;  /* 0x0000002a220ca980 */ /* 0x000162000c101b00 */
[----:B------:R-:W-:-:S03]  /*7b20*/  @!P1 IMAD.X R31, R4, 0x1, R3, P6 ;  /* 0x00000001041f9824 */ /* 0x000fc600030e0603 */
[----:B------:R0:W5:Y:S04]  /*7b30*/  @!P1 LD.E.64 R24, desc[UR42][R6.64] ;  /* 0x0000002a06189980 */ /* 0x000168000c101b00 */
[----:B------:R0:W5:Y:S04]  /*7b40*/  @!P1 LD.E.64 R26, desc[UR42][R30.64] ;  /* 0x0000002a1e1a9980 */ /* 0x000168000c101b00 */
[----:B------:R0:W5:Y:S04]  /*7b50*/  @!P0 LD.E.64 R8, desc[UR42][R38.64] ;  /* 0x0000002a26088980 */ /* 0x000168000c101b00 */
[----:B------:R0:W5:Y:S02]  /*7b60*/  @!P0 LD.E.64 R10, desc[UR42][R14.64] ;  /* 0x0000002a0e0a8980 */ /* 0x000164000c101b00 */
.L_x_1977:
[----:B------:R-:W-:Y:S05]  /*7b70*/  BSYNC B1 ;  /* 0x0000000000017941 */ /* 0x000fea0003800000 */
.L_x_1976:
[----:B------:R-:W2:Y:S01]  /*7b80*/  SYNCS.PHASECHK.TRANS64.TRYWAIT P0, [R16+URZ+0x19c00], R5 ;  /* 0x019c0005100075a7 */ /* 0x000ea2000800017f */
[----:B------:R-:W-:Y:S01]  /*7b90*/  IMAD R29, R29, -0xc0, R28 ;  /* 0xffffff401d1d7824 */ /* 0x000fe200078e021c */
[----:B------:R-:W-:Y:S04]  /*7ba0*/  BSSY B1, `(.L_x_1978) ;  /* 0x0000004000017945 */ /* 0x000fe80003800000 */
[----:B-1----:R-:W-:-:S04]  /*7bb0*/  VIMNMX R0, R29, 0xc0, PT ;  /* 0x000000c01d007848 */ /* 0x002fc80003fe0100 */
[----:B------:R-:W-:Y:S01]  /*7bc0*/  ISETP.GE.AND P1, PT, R19, R0, PT ;  /* 0x000000001300720c */ /* 0x000fe20003f26270 */
[----:B--2---:R-:W-:-:S12]  /*7bd0*/  @!P0 BRA `(.L_x_1979) ;  /* 0x0000016000208947 */ /* 0x004fd80003800000 */
.L_x_2199:
[----:B------:R-:W-:Y:S05]  /*7be0*/  BSYNC B1 ;  /* 0x0000000000017941 */ /* 0x000fea0003800000 */
.L_x_1978:
[----:B------:R-:W-:Y:S05]  /*7bf0*/  @P1 BRA `(.L_x_1980) ;  /* 0x0000003c00341947 */ /* 0x000fea0003800000 */
[----:B---3--:R-:W2:Y:S01]  /*7c00*/  LDL R4, [R1+0xc] ;  /* 0x00000c0001047983 */ /* 0x008ea20000100800 */
[----:B------:R-:W3:Y:S03]  /*7c10*/  LDC R3, c[0x0][0x3f4] ;  /* 0x0000fd00ff037b82 */ /* 0x000ee60000000800 */
[----:B------:R-:W4:Y:S01]  /*7c20*/  LDL R0, [R1+0x10] ;  /* 0x0000100001007983 */ /* 0x000f220000100800 */
[----:B------:R-:W-:Y:S01]  /*7c30*/  BSSY B1, `(.L_x_1981) ;  /* 0x000007b000017945 */ /* 0x000fe20003800000 */
[-C--:B---3--:R-:W-:Y:S02]  /*7c40*/  ISETP.GE.AND P0, PT, R154, R3.reuse, PT ;  /* 0x000000039a00720c */ /* 0x088fe40003f06270 */
[-C--:B--2---:R-:W-:Y:S02]  /*7c50*/  ISETP.GE.AND P1, PT, R4, R3.reuse, PT ;  /* 0x000000030400720c */ /* 0x084fe40003f26270 */
[----:B----4-:R-:W-:-:S09]  /*7c60*/  ISETP.GE.AND P2, PT, R0, R3, PT ;  /* 0x000000030000720c */ /* 0x010fd20003f46270 */
[----:B------:R-:W-:Y:S05]  /*7c70*/  @P0 BRA `(.L_x_1982) ;  /* 0x0000000400d80947 */ /* 0x000fea0003800000 */
[----:B01----:R-:W0:Y:S01]  /*7c80*/  LDS.128 R4, [R37+0xf000] ;  /* 0x00f0000025047984 */ /* 0x003e220000000c00 */
        /* <DEDUP_REMOVED lines=117> */
.L_x_1982:
[----:B------:R-:W-:Y:S05]  /*83e0*/  BSYNC B1 ;  /* 0x0000000000017941 */ /* 0x000fea0003800000 */
.L_x_1981:
[----:B------:R-:W-:Y:S04]  /*83f0*/  BSSY B1, `(.L_x_1983) ;  /* 0x000007c000017945 */ /* 0x000fe80003800000 */
[----:B------:R-:W-:Y:S05]  /*8400*/  @P1 BRA `(.L_x_1984) ;  /* 0x0000000400e81947 */ /* 0x000fea0003800000 */
[----:B012---:R-:W0:Y:S01]  /*8410*/  LDS.128 R4, [R37+0x10800] ;  /* 0x0108000025047984 */ /* 0x007e220000000c00 */
        /* <DEDUP_REMOVED lines=121> */
.L_x_1984:
[----:B------:R-:W-:Y:S05]  /*8bb0*/  BSYNC B1 ;  /* 0x0000000000017941 */ /* 0x000fea0003800000 */
.L_x_1983:
[----:B------:R-:W-:Y:S05]  /*8bc0*/  @P2 BRA `(.L_x_1980) ;  /* 0x0000002c00402947 */ /* 0x000fea0003800000 */
[----:B0123--:R-:W0:Y:S01]  /*8bd0*/  LDS.128 R4, [R37+0x12000] ;  /* 0x0120000025047984 */ /* 0x00fe220000000c00 */
        /* <DEDUP_REMOVED lines=118> */
.L_x_1974:
        /* <DEDUP_REMOVED lines=32> */
.L_x_2205:
[----:B------:R-:W5:Y:S04]  /*9540*/  LDL R4, [R1+0x28] ;  /* 0x0000280001047983 */ /* 0x000f680000100800 */
[----:B------:R-:W2:Y:S01]  /*9550*/  LDL R9, [R1+0x54] ;  /* 0x0000540001097983 */ /* 0x000ea20000100800 */
[----:B------:R-:W-:Y:S01]  /*9560*/  BSSY B1, `(.L_x_1986) ;  /* 0x000002c000017945 */ /* 0x000fe20003800000 */
[----:B------:R-:W-:Y:S02]  /*9570*/  CS2R R12, SRZ ;  /* 0x00000000000c7805 */ /* 0x000fe4000001ff00 */
[----:B------:R-:W-:Y:S02]  /*9580*/  CS2R R14, SRZ ;  /* 0x00000000000e7805 */ /* 0x000fe4000001ff00 */
[----:B------:R-:W-:-:S02]  /*9590*/  CS2R R6, SRZ ;  /* 0x0000000000067805 */ /* 0x000fc4000001ff00 */
[----:B------:R-:W-:Y:S01]  /*95a0*/  CS2R R26, SRZ ;  /* 0x00000000001a7805 */ /* 0x000fe2000001ff00 */
[----:B-----5:R-:W-:Y:S01]  /*95b0*/  IMAD R28, R4, R25, RZ ;  /* 0x00000019041c7224 */ /* 0x020fe200078e02ff */
[----:B------:R-:W-:Y:S02]  /*95c0*/  CS2R R24, SRZ ;  /* 0x0000000000187805 */ /* 0x000fe4000001ff00 */
[----:B--2---:R-:W-:Y:S02]  /*95d0*/  LEA.HI R4, R9, R9, RZ, 0x1 ;  /* 0x0000000909047211 */ /* 0x004fe400078f08ff */
[----:B------:R-:W-:Y:S02]  /*95e0*/  ISETP.GE.AND P0, PT, R10, R28, PT ;  /* 0x0000001c0a00720c */ /* 0x000fe40003f06270 */
[----:B------:R-:W-:Y:S02]  /*95f0*/  CS2R R10, SRZ ;  /* 0x00000000000a7805 */ /* 0x000fe4000001ff00 */
[----:B------:R-:W-:-:S02]  /*9600*/  LOP3.LUT R8, R4, 0xfffffffe, RZ, 0xc0, !PT ;  /* 0xfffffffe04087812 */ /* 0x000fc400078ec0ff */
        /* <DEDUP_REMOVED lines=19> */
[----:B---3--:R-:W-:-:S05]  /*9740*/  @!P4 IMAD.X R33, R20, 0x1, R5, P1 ;  /* 0x000000011421c824 */ /* 0x008fca00008e0605 */
[----:B------:R0:W5:Y:S01]  /*9750*/  @!P4 LD.E.128 R12, desc[UR42][R32.64] ;  /* 0x0000002a200cc980 */ /* 0x000162000c101d00 */
        /* <DEDUP_REMOVED lines=9> */
[----:B------:R-:W-:-:S03]  /*97f0*/  @!P5 IMAD.X R39, R20, 0x1, R3, P3 ;  /* 0x000000011427d824 */ /* 0x000fc600018e0603 */
[----:B------:R0:W5:Y:S04]  /*9800*/  @!P5 LD.E.128 R8, desc[UR42][R34.64] ;  /* 0x0000002a2208d980 */ /* 0x000168000c101d00 */
[----:B------:R0:W5:Y:S02]  /*9810*/  @!P5 LD.E.128 R4, desc[UR42][R38.64] ;  /* 0x0000002a2604d980 */ /* 0x000164000c101d00 */
.L_x_1987:
[----:B------:R-:W-:Y:S05]  /*9820*/  BSYNC B1 ;  /* 0x0000000000017941 */ /* 0x000fea0003800000 */
.L_x_1986:
[----:B------:R-:W2:Y:S01]  /*9830*/  SYNCS.PHASECHK.TRANS64.TRYWAIT P0, [R16+URZ+0x19c00], R41 ;  /* 0x019c0029100075a7 */ /* 0x000ea2000800017f */
[----:B------:R-:W-:Y:S01]  /*9840*/  IMAD R29, R29, -0xc0, R28 ;  /* 0xffffff401d1d7824 */ /* 0x000fe200078e021c */
[----:B------:R-:W-:Y:S04]  /*9850*/  BSSY B1, `(.L_x_1988) ;  /* 0x0000004000017945 */ /* 0x000fe80003800000 */
[----:B-1----:R-:W-:-:S04]  /*9860*/  VIMNMX R0, R29, 0xc0, PT ;  /* 0x000000c01d007848 */ /* 0x002fc80003fe0100 */
[----:B------:R-:W-:Y:S01]  /*9870*/  ISETP.GE.AND P1, PT, R19, R0, PT ;  /* 0x000000001300720c */ /* 0x000fe20003f26270 */
[----:B--2---:R-:W-:-:S12]  /*9880*/  @!P0 BRA `(.L_x_1989) ;  /* 0x0000014400788947 */ /* 0x004fd80003800000 */
.L_x_2206:
[----:B------:R-:W-:Y:S05]  /*9890*/  BSYNC B1 ;  /* 0x0000000000017941 */ /* 0x000fea0003800000 */
.L_x_1988:
        /* <DEDUP_REMOVED lines=32> */
[----:B------:R-:W-:Y:S02]  /*9aa0*/  PRMT R39, R21, 0x7604, R0 ;  /* 0x0000760415277816 */ /* 0x000fe40000000000 */
        /* <DEDUP_REMOVED lines=18> */
[----:B------:R-:W-:Y:S01]  /*9bd0*/  LDS.128 R28, [R37+0xf000] ;  /* 0x00f00000251c7984 */ /* 0x000fe20000000c00 */
[----:B------:R-:W-:Y:S02]  /*9be0*/  LOP3.LUT R21, R13, 0xff, RZ, 0xc0, !PT ;  /* 0x000000ff0d157812 */ /* 0x000fe400078ec0ff */
[----:B------:R-:W-:Y:S01]  /*9bf0*/  SHF.R.U32.HI R45, RZ, 0x10, R27 ;  /* 0x00000010ff2d7819 */ /* 0x000fe2000001161b */
[----:B------:R-:W0:Y:S01]  /*9c00*/  LDS.128 R32, [R0+0xf000] ;  /* 0x00f0000000207984 */ /* 0x000e220000000c00 */
[----:B------:R-:W-:-:S02]  /*9c10*/  PRMT R40, R40, 0x7604, R21 ;  /* 0x0000760428287816 */ /* 0x000fc40000000015 */
[----:B------:R-:W-:Y:S01]  /*9c20*/  SHF.R.U32.HI R21, RZ, 0x10, R25 ;  /* 0x00000010ff157819 */ /* 0x000fe20000011619 */
[----:B------:R-:W-:Y:S01]  /*9c30*/  IMAD.U32 R45, R45, 0x10000, RZ ;  /* 0x000100002d2d7824 */ /* 0x000fe200078e00ff */
[----:B------:R-:W-:Y:S02]  /*9c40*/  SHF.R.U32.HI R42, RZ, 0x8, R14 ;  /* 0x00000008ff2a7819 */ /* 0x000fe4000001160e */
[----:B------:R-:W-:Y:S01]  /*9c50*/  SHF.R.U32.HI R53, RZ, 0x10, R15 ;  /* 0x00000010ff357819 */ /* 0x000fe2000001160f */
[----:B------:R-:W-:Y:S01]  /*9c60*/  IMAD.U32 R21, R21, 0x10000, RZ ;  /* 0x0001000015157824 */ /* 0x000fe200078e00ff */
[----:B-1----:R-:W-:Y:S02]  /*9c70*/  LOP3.LUT R41, R14, 0xff, RZ, 0xc0, !PT ;  /* 0x000000ff0e297812 */ /* 0x002fe400078ec0ff */
[----:B------:R-:W-:Y:S01]  /*9c80*/  LOP3.LUT R42, R42, 0xff, RZ, 0xc0, !PT ;  /* 0x000000ff2a2a7812 */ /* 0x000fe200078ec0ff */
[----:B------:R-:W-:Y:S01]  /*9c90*/  IMAD.U32 R53, R53, 0x10000, RZ ;  /* 0x0001000035357824 */ /* 0x000fe200078e00ff */
        /* <DEDUP_REMOVED lines=9> */
[----:B------:R-:W-:Y:S02]  /*9d30*/  LOP3.LUT R47, R47, 0xff0000, R12, 0xf8, !PT ;  /* 0x00ff00002f2f7812 */ /* 0x000fe400078ef80c */
[----:B------:R-:W-:Y:S02]  /*9d40*/  LOP3.LUT R45, R45, 0xff000000, R27, 0xf8, !PT ;  /* 0xff0000002d2d7812 */ /* 0x000fe400078ef81b */
[----:B------:R-:W-:Y:S02]  /*9d50*/  LOP3.LUT R51, R51, 0xff0000, R14, 0xf8, !PT ;  /* 0x00ff000033337812 */ /* 0x000fe400078ef80e */
[----:B------:R-:W-:-:S02]  /*9d60*/  F2FP.F16.E4M3.UNPACK_B R48, R49 ;  /* 0x00000031ff30723e */ /* 0x000fc400020006ff */
[----:B------:R-:W-:Y:S02]  /*9d70*/  LOP3.LUT R21, R21, 0xff000000, R24, 0xf8, !PT ;  /* 0xff00000015157812 */ /* 0x000fe400078ef818 */
[----:B0-----:R-:W-:Y:S01]  /*9d80*/  F2FP.F16.E4M3.UNPACK_B R27, R33 ;  /* 0x00000021ff1b723e */ /* 0x001fe200020006ff */
[--C-:B------:R-:W-:Y:S01]  /*9d90*/  HADD2.F32 R50, -RZ, R48.reuse.H0_H0 ;  /* 0x20000030ff327230 */ /* 0x100fe20000004100 */
[-C--:B------:R-:W-:Y:S01]  /*9da0*/  F2FP.F16.E4M3.UNPACK_B R24, R28.reuse ;  /* 0x0000001cff18723e */ /* 0x080fe200020006ff */
[----:B------:R-:W-:Y:S01]  /*9db0*/  HADD2.F32 R48, -RZ, R48.H1_H1 ;  /* 0x30000030ff307230 */ /* 0x000fe20000004100 */
[----:B------:R-:W-:Y:S02]  /*9dc0*/  F2FP.F16.E4M3.UNPACK_B R39, R28.H1 ;  /* 0x0000001cff27723e */ /* 0x000fe400030006ff */
[----:B------:R-:W-:Y:S02]  /*9dd0*/  LOP3.LUT R20, R43, 0xff000000, R26, 0xf8, !PT ;  /* 0xff0000002b147812 */ /* 0x000fe400078ef81a */
[----:B------:R-:W-:-:S02]  /*9de0*/  LOP3.LUT R38, R47, 0xff000000, R12, 0xf8, !PT ;  /* 0xff0000002f267812 */ /* 0x000fc400078ef80c */
[----:B------:R-:W-:Y:S02]  /*9df0*/  F2FP.F16.E4M3.UNPACK_B R28, R44 ;  /* 0x0000002cff1c723e */ /* 0x000fe400020006ff */
[----:B------:R-:W-:Y:S01]  /*9e00*/  LOP3.LUT R12, R51, 0xff000000, R14, 0xf8, !PT ;  /* 0xff000000330c7812 */ /* 0x000fe200078ef80e */
[--C-:B------:R-:W-:Y:S01]  /*9e10*/  HADD2.F32 R14, -RZ, R27.reuse.H0_H0 ;  /* 0x2000001bff0e7230 */ /* 0x100fe20000004100 */
[----:B------:R-:W-:Y:S01]  /*9e20*/  F2FP.F16.E4M3.UNPACK_B R26, R29 ;  /* 0x0000001dff1a723e */ /* 0x000fe200020006ff */
[----:B------:R-:W-:Y:S01]  /*9e30*/  HADD2.F32 R27, -RZ, R27.H1_H1 ;  /* 0x3000001bff1b7230 */ /* 0x000fe20000004100 */
[-C--:B------:R-:W-:Y:S02]  /*9e40*/  F2FP.F16.E4M3.UNPACK_B R41, R31.reuse ;  /* 0x0000001fff29723e */ /* 0x080fe400020006ff */
[----:B------:R-:W-:Y:S01]  /*9e50*/  F2FP.F16.E4M3.UNPACK_B R46, R31.H1 ;  /* 0x0000001fff2e723e */ /* 0x000fe200030006ff */
[----:B------:R-:W-:Y:S01]  /*9e60*/  HADD2.F32 R31, -RZ, R28.H0_H0 ;  /* 0x2000001cff1f7230 */ /* 0x000fe20000004100 */
[----:B------:R-:W-:Y:S01]  /*9e70*/  F2FP.F16.E4M3.UNPACK_B R40, R29.H1 ;  /* 0x0000001dff28723e */ /* 0x000fe200030006ff */
[--C-:B------:R-:W-:Y:S01]  /*9e80*/  HADD2.F32 R25, -RZ, R26.reuse.H0_H0 ;  /* 0x2000001aff197230 */ /* 0x100fe20000004100 */
[-C--:B------:R-:W-:Y:S01]  /*9e90*/  F2FP.F16.E4M3.UNPACK_B R29, R32.reuse ;  /* 0x00000020ff1d723e */ /* 0x080fe200020006ff */
[----:B------:R-:W-:Y:S01]  /*9ea0*/  HADD2.F32 R26, -RZ, R26.H1_H1 ;  /* 0x3000001aff1a7230 */ /* 0x000fe20000004100 */
[----:B------:R-:W-:Y:S01]  /*9eb0*/  F2FP.F16.E4M3.UNPACK_B R43, R32.H1 ;  /* 0x00000020ff2b723e */ /* 0x000fe200030006ff */
[C---:B------:R-:W-:Y:S01]  /*9ec0*/  FMUL.FTZ R32, R14.reuse, R50 ;  /* 0x000000320e207220 */ /* 0x040fe20000410000 */
[-C--:B------:R-:W-:Y:S01]  /*9ed0*/  F2FP.F16.E4M3.UNPACK_B R42, R35.reuse ;  /* 0x00000023ff2a723e */ /* 0x080fe200020006ff */
[----:B------:R-:W-:Y:S01]  /*9ee0*/  FMUL.FTZ R51, R27, R48 ;  /* 0x000000301b337220 */ /* 0x000fe20000410000 */
        /* <DEDUP_REMOVED lines=38> */
[C---:B------:R-:W-:Y:S01]  /*a150*/  FMUL.FTZ R55, R33.reuse, R50 ;  /* 0x0000003221377220 */ /* 0x040fe20000410000 */
[----:B------:R-:W-:Y:S01]  /*a160*/  HADD2.F32 R49, -RZ, R48.H1_H1 ;  /* 0x30000030ff317230 */ /* 0x000fe20000004100 */
[----:B------:R-:W-:Y:S01]  /*a170*/  F2FP.F16.E4M3.UNPACK_B R52, R53.H1 ;  /* 0x00000035ff34723e */ /* 0x000fe200030006ff */
[-C--:B------:R-:W-:Y:S01]  /*a180*/  FMUL.FTZ R57, R33, R44.reuse ;  /* 0x0000002c21397220 */ /* 0x080fe20000410000 */
[----:B------:R-:W-:Y:S01]  /*a190*/  F2FP.F16.E4M3.UNPACK_B R48, R45.H1 ;  /* 0x0000002dff30723e */ /* 0x000fe200030006ff */
[----:B------:R-:W-:Y:S01]  /*a1a0*/  FFMA.FTZ R33, R40, R44, -R55 ;  /* 0x0000002c28217223 */ /* 0x000fe20000010837 */
[----:B------:R-:W-:-:S02]  /*a1b0*/  HADD2.F32 R44, -RZ, R47.H0_H0 ;  /* 0x2000002fff2c7230 */ /* 0x000fc40000004100 */
[----:B------:R-:W-:Y:S01]  /*a1c0*/  FFMA.FTZ R40, R40, R50, R57 ;  /* 0x0000003228287223 */ /* 0x000fe20000010039 */
[----:B------:R-:W-:Y:S02]  /*a1d0*/  HADD2.F32 R53, -RZ, R52.H0_H0 ;  /* 0x20000034ff357230 */ /* 0x000fe40000004100 */
[----:B------:R-:W-:Y:S02]  /*a1e0*/  HADD2.F32 R50, -RZ, R48.H0_H0 ;  /* 0x20000030ff327230 */ /* 0x000fe40000004100 */
[----:B------:R-:W-:Y:S02]  /*a1f0*/  HADD2.F32 R51, -RZ, R51.H1_H1 ;  /* 0x30000033ff337230 */ /* 0x000fe40000004100 */
[C---:B------:R-:W-:Y:S01]  /*a200*/  FMUL.FTZ R58, R44.reuse, R53 ;  /* 0x000000352c3a7220 */ /* 0x040fe20000410000 */
[----:B------:R-:W-:Y:S02]  /*a210*/  HADD2.F32 R42, -RZ, R42.H1_H1 ;  /* 0x3000002aff2a7230 */ /* 0x000fe40000004100 */
[----:B------:R-:W-:Y:S01]  /*a220*/  FMUL.FTZ R60, R44, R50 ;  /* 0x000000322c3c7220 */ /* 0x000fe20000410000 */
[----:B------:R-:W-:Y:S01]  /*a230*/  HADD2.F32 R45, -RZ, R46.H0_H0 ;  /* 0x2000002eff2d7230 */ /* 0x000fe20000004100 */
[----:B------:R-:W-:Y:S01]  /*a240*/  F2FP.SATFINITE.E4M3.F32.PACK_AB_MERGE_C R31, R40, R31, RZ ;  /* 0x0000001f281f723e */ /* 0x000fe200048070ff */
[----:B------:R-:W-:-:S02]  /*a250*/  HADD2.F32 R41, -RZ, R41.H1_H1 ;  /* 0x30000029ff297230 */ /* 0x000fc40000004100 */
[C---:B------:R-:W-:Y:S01]  /*a260*/  FMUL.FTZ R54, R42.reuse, R51 ;  /* 0x000000332a367220 */ /* 0x040fe20000410000 */
[----:B------:R-:W-:Y:S01]  /*a270*/  FMUL.FTZ R56, R42, R49 ;  /* 0x000000312a387220 */ /* 0x000fe20000410000 */
[C---:B------:R-:W-:Y:S01]  /*a280*/  FFMA.FTZ R44, R45.reuse, R50, -R58 ;  /* 0x000000322d2c7223 */ /* 0x040fe2000001083a */
[----:B------:R-:W-:Y:S01]  /*a290*/  FFMA.FTZ R45, R45, R53, R60 ;  /* 0x000000352d2d7223 */ /* 0x000fe2000001003c */
[----:B------:R-:W-:Y:S01]  /*a2a0*/  F2FP.F16.E4M3.UNPACK_B R53, R38.H1 ;  /* 0x00000026ff35723e */ /* 0x000fe200030006ff */
[C---:B------:R-:W-:Y:S01]  /*a2b0*/  FFMA.FTZ R42, R41.reuse, R49, -R54 ;  /* 0x00000031292a7223 */ /* 0x040fe20000010836 */
[----:B------:R-:W-:Y:S01]  /*a2c0*/  F2FP.F16.E4M3.UNPACK_B R50, R21.H1 ;  /* 0x00000015ff32723e */ /* 0x000fe200030006ff */
[----:B------:R-:W-:Y:S01]  /*a2d0*/  FFMA.FTZ R41, R41, R51, R56 ;  /* 0x0000003329297223 */ /* 0x000fe20000010038 */
[----:B------:R-:W-:Y:S01]  /*a2e0*/  HADD2.F32 R51, -RZ, R48.H1_H1 ;  /* 0x30000030ff337230 */ /* 0x000fe20000004100 */
[----:B------:R-:W-:Y:S01]  /*a2f0*/  F2FP.SATFINITE.E4M3.F32.PACK_AB_MERGE_C R25, R26, R25, R31 ;  /* 0x000000191a19723e */ /* 0x000fe2000480701f */
[----:B------:R-:W-:-:S02]  /*a300*/  HADD2.F32 R55, -RZ, R52.H1_H1 ;  /* 0x30000034ff377230 */ /* 0x000fc40000004100 */
[----:B------:R-:W-:Y:S02]  /*a310*/  HADD2.F32 R48, -RZ, R47.H1_H1 ;  /* 0x3000002fff307230 */ /* 0x000fe40000004100 */
[----:B------:R-:W-:Y:S02]  /*a320*/  HADD2.F32 R54, -RZ, R53.H0_H0 ;  /* 0x20000035ff367230 */ /* 0x000fe40000004100 */
[----:B------:R-:W-:Y:S02]  /*a330*/  HADD2.F32 R47, -RZ, R43.H0_H0 ;  /* 0x2000002bff2f7230 */ /* 0x000fe40000004100 */
[C---:B------:R-:W-:Y:S01]  /*a340*/  FMUL.FTZ R59, R48.reuse, R55 ;  /* 0x00000037303b7220 */ /* 0x040fe20000410000 */
[----:B------:R-:W-:Y:S02]  /*a350*/  HADD2.F32 R52, -RZ, R50.H0_H0 ;  /* 0x20000032ff347230 */ /* 0x000fe40000004100 */
[----:B------:R-:W-:Y:S01]  /*a360*/  FMUL.FTZ R56, R48, R51 ;  /* 0x0000003330387220 */ /* 0x000fe20000410000 */
[----:B------:R-:W-:-:S02]  /*a370*/  HADD2.F32 R49, -RZ, R39.H0_H0 ;  /* 0x20000027ff317230 */ /* 0x000fc40000004100 */
[C---:B------:R-:W-:Y:S01]  /*a380*/  FMUL.FTZ R48, R47.reuse, R54 ;  /* 0x000000362f307220 */ /* 0x040fe20000410000 */
[----:B------:R-:W-:Y:S02]  /*a390*/  HADD2.F32 R46, -RZ, R46.H1_H1 ;  /* 0x3000002eff2e7230 */ /* 0x000fe40000004100 */
[-C--:B------:R-:W-:Y:S01]  /*a3a0*/  FMUL.FTZ R57, R47, R52.reuse ;  /* 0x000000342f397220 */ /* 0x080fe20000410000 */
[----:B------:R-:W-:Y:S02]  /*a3b0*/  HADD2.F32 R43, -RZ, R43.H1_H1 ;  /* 0x3000002bff2b7230 */ /* 0x000fe40000004100 */
[C---:B------:R-:W-:Y:S01]  /*a3c0*/  FFMA.FTZ R48, R49.reuse, R52, -R48 ;  /* 0x0000003431307223 */ /* 0x040fe20000010830 */
[----:B------:R-:W-:Y:S02]  /*a3d0*/  HADD2.F32 R52, -RZ, R50.H1_H1 ;  /* 0x30000032ff347230 */ /* 0x000fe40000004100 */
[----:B------:R-:W-:Y:S01]  /*a3e0*/  FFMA.FTZ R49, R49, R54, R57 ;  /* 0x0000003631317223 */ /* 0x000fe20000010039 */
[----:B------:R-:W-:-:S02]  /*a3f0*/  HADD2.F32 R54, -RZ, R53.H1_H1 ;  /* 0x30000035ff367230 */ /* 0x000fc40000004100 */
[C---:B------:R-:W-:Y:S01]  /*a400*/  FFMA.FTZ R47, R46.reuse, R51, -R59 ;  /* 0x000000332e2f7223 */ /* 0x040fe2000001083b */
[----:B------:R-:W-:Y:S01]  /*a410*/  FFMA.FTZ R46, R46, R55, R56 ;  /* 0x000000372e2e7223 */ /* 0x000fe20000010038 */
[----:B------:R-:W-:Y:S01]  /*a420*/  HADD2.F32 R39, -RZ, R39.H1_H1 ;  /* 0x30000027ff277230 */ /* 0x000fe20000004100 */
[----:B------:R-:W-:Y:S01]  /*a430*/  F2FP.F16.E4M3.UNPACK_B R50, R21 ;  /* 0x00000015ff32723e */ /* 0x000fe200020006ff */
[C---:B------:R-:W-:Y:S01]  /*a440*/  FMUL.FTZ R56, R43.reuse, R54 ;  /* 0x000000362b387220 */ /* 0x040fe20000410000 */
[----:B------:R-:W-:Y:S01]  /*a450*/  F2FP.F16.E4M3.UNPACK_B R51, R38 ;  /* 0x00000026ff33723e */ /* 0x000fe200020006ff */
[-C--:B------:R-:W-:Y:S01]  /*a460*/  FMUL.FTZ R21, R43, R52.reuse ;  /* 0x000000342b157220 */ /* 0x080fe20000410000 */
[--C-:B------:R-:W-:Y:S02]  /*a470*/  HADD2.F32 R38, -RZ, R29.reuse.H0_H0 ;  /* 0x2000001dff267230 */ /* 0x100fe40000004100 */
[----:B------:R-:W-:Y:S01]  /*a480*/  FFMA.FTZ R55, R39, R52, -R56 ;  /* 0x0000003427377223 */ /* 0x000fe20000010838 */
[----:B------:R-:W-:-:S02]  /*a490*/  HADD2.F32 R29, -RZ, R29.H1_H1 ;  /* 0x3000001dff1d7230 */ /* 0x000fc40000004100 */
[----:B------:R-:W-:Y:S01]  /*a4a0*/  FFMA.FTZ R58, R39, R54, R21 ;  /* 0x00000036273a7223 */ /* 0x000fe20000010015 */
[--C-:B------:R-:W-:Y:S01]  /*a4b0*/  HADD2.F32 R43, -RZ, R51.reuse.H0_H0 ;  /* 0x20000033ff2b7230 */ /* 0x100fe20000004100 */
[----:B------:R-:W-:Y:S01]  /*a4c0*/  F2FP.SATFINITE.E4M3.F32.PACK_AB_MERGE_C R45, R46, R45, RZ ;  /* 0x0000002d2e2d723e */ /* 0x000fe200048070ff */
[----:B------:R-:W-:Y:S02]  /*a4d0*/  HADD2.F32 R39, -RZ, R50.H0_H0 ;  /* 0x20000032ff277230 */ /* 0x000fe40000004100 */
        /* <DEDUP_REMOVED lines=8> */
[----:B------:R-:W-:Y:S01]  /*a560*/  F2FP.F16.E4M3.UNPACK_B R38, R12.H1 ;  /* 0x0000000cff26723e */ /* 0x000fe200030006ff */
[C---:B------:R-:W-:Y:S01]  /*a570*/  FMUL.FTZ R39, R29.reuse, R51 ;  /* 0x000000331d277220 */ /* 0x040fe20000410000 */
        /* <DEDUP_REMOVED lines=17> */
[-C--:B------:R-:W-:Y:S01]  /*a690*/  FMUL.FTZ R34, R34, R39.reuse ;  /* 0x0000002722227220 */ /* 0x080fe20000410000 */
[C---:B------:R-:W-:Y:S01]  /*a6a0*/  FFMA.FTZ R56, R21.reuse, R24, -R56 ;  /* 0x0000001815387223 */ /* 0x040fe20000010838 */
[----:B------:R-:W-:Y:S01]  /*a6b0*/  FFMA.FTZ R38, R21, R50, R38 ;  /* 0x0000003215267223 */ /* 0x000fe20000010026 */
[--C-:B------:R-:W-:Y:S02]  /*a6c0*/  HADD2.F32 R21, -RZ, R20.reuse.H0_H0 ;  /* 0x20000014ff157230 */ /* 0x100fe40000004100 */
[C---:B------:R-:W-:Y:S01]  /*a6d0*/  FFMA.FTZ R57, R30.reuse, R39, -R29 ;  /* 0x000000271e397223 */ /* 0x040fe2000001081d */
[----:B------:R-:W-:Y:S02]  /*a6e0*/  HADD2.F32 R24, -RZ, R20.H1_H1 ;  /* 0x30000014ff187230 */ /* 0x000fe40000004100 */
[----:B------:R-:W-:Y:S01]  /*a6f0*/  FFMA.FTZ R43, R30, R43, R34 ;  /* 0x0000002b1e2b7223 */ /* 0x000fe20000010022 */
[----:B------:R-:W-:-:S02]  /*a700*/  HADD2.F32 R20, -RZ, R15.H0_H0 ;  /* 0x2000000fff147230 */ /* 0x000fc40000004100 */
[--C-:B------:R-:W-:Y:S01]  /*a710*/  HADD2.F32 R29, -RZ, R12.reuse.H0_H0 ;  /* 0x2000000cff1d7230 */ /* 0x100fe20000004100 */
[----:B------:R-:W-:Y:S01]  /*a720*/  F2FP.SATFINITE.E4M3.F32.PACK_AB_MERGE_C R56, R57, R56, RZ ;  /* 0x000000383938723e */ /* 0x000fe200048070ff */
[----:B------:R-:W-:Y:S01]  /*a730*/  HADD2.F32 R30, -RZ, R12.H1_H1 ;  /* 0x3000000cff1e7230 */ /* 0x000fe20000004100 */
[----:B------:R-:W-:Y:S01]  /*a740*/  F2FP.SATFINITE.E4M3.F32.PACK_AB_MERGE_C R38, R43, R38, RZ ;  /* 0x000000262b26723e */ /* 0x000fe200048070ff */
[----:B------:R-:W-:Y:S02]  /*a750*/  HADD2.F32 R15, -RZ, R15.H1_H1 ;  /* 0x3000000fff0f7230 */ /* 0x000fe40000004100 */
[C---:B------:R-:W-:Y:S01]  /*a760*/  FMUL.FTZ R39, R20.reuse, R29 ;  /* 0x0000001d14277220 */ /* 0x040fe20000410000 */
[--C-:B------:R-:W-:Y:S02]  /*a770*/  HADD2.F32 R12, -RZ, R13.reuse.H0_H0 ;  /* 0x2000000dff0c7230 */ /* 0x100fe40000004100 */
[----:B------:R-:W-:Y:S01]  /*a780*/  FMUL.FTZ R20, R20, R21 ;  /* 0x0000001514147220 */ /* 0x000fe20000410000 */
[----:B------:R-:W-:-:S02]  /*a790*/  HADD2.F32 R13, -RZ, R13.H1_H1 ;  /* 0x3000000dff0d7230 */ /* 0x000fc40000004100 */
[C---:B------:R-:W-:Y:S01]  /*a7a0*/  FMUL.FTZ R34, R15.reuse, R30 ;  /* 0x0000001e0f227220 */ /* 0x040fe20000410000 */
[-C--:B------:R-:W-:Y:S01]  /*a7b0*/  FMUL.FTZ R15, R15, R24.reuse ;  /* 0x000000180f0f7220 */ /* 0x080fe20000410000 */
[C---:B------:R-:W-:Y:S01]  /*a7c0*/  FFMA.FTZ R39, R12.reuse, R21, -R39 ;  /* 0x000000150c277223 */ /* 0x040fe20000010827 */
[----:B------:R-:W-:Y:S01]  /*a7d0*/  FFMA.FTZ R20, R12, R29, R20 ;  /* 0x0000001d0c147223 */ /* 0x000fe20000010014 */
[C---:B------:R-:W-:Y:S01]  /*a7e0*/  FFMA.FTZ R34, R13.reuse, R24, -R34 ;  /* 0x000000180d227223 */ /* 0x040fe20000010822 */
[----:B------:R-:W-:Y:S01]  /*a7f0*/  FFMA.FTZ R21, R13, R30, R15 ;  /* 0x0000001e0d157223 */ /* 0x000fe2000001000f */
[----:B------:R-:W-:Y:S02]  /*a800*/  F2FP.SATFINITE.E4M3.F32.PACK_AB_MERGE_C R13, R33, R28, RZ ;  /* 0x0000001c210d723e */ /* 0x000fe400048070ff */
[----:B------:R-:W-:Y:S02]  /*a810*/  F2FP.SATFINITE.E4M3.F32.PACK_AB_MERGE_C R15, R47, R44, RZ ;  /* 0x0000002c2f0f723e */ /* 0x000fe400048070ff */
[----:B------:R-:W-:-:S02]  /*a820*/  F2FP.SATFINITE.E4M3.F32.PACK_AB_MERGE_C R12, R55, R48, RZ ;  /* 0x00000030370c723e */ /* 0x000fc400048070ff */
[----:B------:R-:W-:Y:S02]  /*a830*/  F2FP.SATFINITE.E4M3.F32.PACK_AB_MERGE_C R24, R58, R49, RZ ;  /* 0x000000313a18723e */ /* 0x000fe400048070ff */
[----:B------:R-:W-:Y:S02]  /*a840*/  F2FP.SATFINITE.E4M3.F32.PACK_AB_MERGE_C R13, R27, R14, R13 ;  /* 0x0000000e1b0d723e */ /* 0x000fe4000480700d */
        /* <DEDUP_REMOVED lines=8> */
.L_x_1991:
[----:B------:R-:W-:Y:S05]  /*a8d0*/  BSYNC B1 ;  /* 0x0000000000017941 */ /* 0x000fea0003800000 */
.L_x_1990:
[----:B------:R-:W-:Y:S05]  /*a8e0*/  @P1 BRA `(.L_x_1980) ;  /* 0x0000000c00f81947 */ /* 0x000fea0003800000 */
[----:B0----5:R-:W2:Y:S04]  /*a8f0*/  LDL R27, [R1+0x70] ;  /* 0x00007000011b7983 */ /* 0x021ea80000100800 */
[----:B------:R-:W2:Y:S01]  /*a900*/  LDL R52, [R1+0x78] ;  /* 0x0000780001347983 */ /* 0x000ea20000100800 */
[----:B------:R-:W-:Y:S02]  /*a910*/  SHF.R.U32.HI R0, RZ, 0x8, R8 ;  /* 0x00000008ff007819 */ /* 0x000fe40000011608 */
[----:B------:R-:W-:Y:S02]  /*a920*/  LOP3.LUT R13, R8, 0xff, RZ, 0xc0, !PT ;  /* 0x000000ff080d7812 */ /* 0x000fe400078ec0ff */
[----:B------:R-:W-:Y:S02]  /*a930*/  LOP3.LUT R0, R0, 0xff, RZ, 0xc0, !PT ;  /* 0x000000ff00007812 */ /* 0x000fe400078ec0ff */
[----:B------:R-:W-:-:S02]  /*a940*/  SHF.R.U32.HI R26, RZ, 0x8, R9 ;  /* 0x00000008ff1a7819 */ /* 0x000fc40000011609 */
[----:B---3--:R-:W-:Y:S02]  /*a950*/  PRMT R20, R0, 0x7604, R13 ;  /* 0x0000760400147816 */ /* 0x008fe4000000000d */
[----:B------:R-:W-:Y:S02]  /*a960*/  LOP3.LUT R15, R9, 0xff, RZ, 0xc0, !PT ;  /* 0x000000ff090f7812 */ /* 0x000fe400078ec0ff */
[----:B------:R-:W-:Y:S02]  /*a970*/  SHF.R.U32.HI R14, RZ, 0x8, R11 ;  /* 0x00000008ff0e7819 */ /* 0x000fe4000001160b */
[----:B------:R-:W-:Y:S02]  /*a980*/  LOP3.LUT R0, R26, 0xff, RZ, 0xc0, !PT ;  /* 0x000000ff1a007812 */ /* 0x000fe400078ec0ff */
[----:B----4-:R-:W-:Y:S02]  /*a990*/  LOP3.LUT R21, R11, 0xff, RZ, 0xc0, !PT ;  /* 0x000000ff0b157812 */ /* 0x010fe400078ec0ff */
[----:B------:R-:W-:-:S02]  /*a9a0*/  LOP3.LUT R14, R14, 0xff, RZ, 0xc0, !PT ;  /* 0x000000ff0e0e7812 */ /* 0x000fc400078ec0ff */
[----:B------:R-:W-:Y:S02]  /*a9b0*/  PRMT R28, R0, 0x7604, R15 ;  /* 0x00007604001c7816 */ /* 0x000fe4000000000f */
[----:B------:R-:W-:Y:S02]  /*a9c0*/  SHF.R.U32.HI R24, RZ, 0x8, R4 ;  /* 0x00000008ff187819 */ /* 0x000fe40000011604 */
[----:B------:R-:W-:Y:S02]  /*a9d0*/  PRMT R32, R14, 0x7604, R21 ;  /* 0x000076040e207816 */ /* 0x000fe40000000015 */
[----:B------:R-:W-:Y:S02]  /*a9e0*/  LOP3.LUT R25, R4, 0xff, RZ, 0xc0, !PT ;  /* 0x000000ff04197812 */ /* 0x000fe400078ec0ff */
[----:B------:R-:W-:Y:S02]  /*a9f0*/  LOP3.LUT R24, R24, 0xff, RZ, 0xc0, !PT ;  /* 0x000000ff18187812 */ /* 0x000fe400078ec0ff */
[----:B------:R-:W-:-:S02]  /*aa00*/  SHF.R.U32.HI R21, RZ, 0x8, R6 ;  /* 0x00000008ff157819 */ /* 0x000fc40000011606 */
[----:B------:R-:W-:Y:S02]  /*aa10*/  SHF.R.U32.HI R12, RZ, 0x8, R10 ;  /* 0x00000008ff0c7819 */ /* 0x000fe4000001160a */
[----:B------:R-:W-:Y:S02]  /*aa20*/  PRMT R35, R24, 0x7604, R25 ;  /* 0x0000760418237816 */ /* 0x000fe40000000019 */
[----:B------:R-:W-:Y:S02]  /*aa30*/  LOP3.LUT R26, R21, 0xff, RZ, 0xc0, !PT ;  /* 0x000000ff151a7812 */ /* 0x000fe400078ec0ff */
        /* <DEDUP_REMOVED lines=19> */
[----:B------:R-:W0:Y:S01]  /*ab70*/  LDS.128 R12, [R52+0xf000] ;  /* 0x00f00000340c7984 */ /* 0x000e220000000c00 */
[----:B------:R-:W-:Y:S02]  /*ab80*/  PRMT R39, R26, 0x7604, R27 ;  /* 0x000076041a277816 */ /* 0x000fe4000000001b */
[----:B------:R-:W-:Y:S02]  /*ab90*/  SHF.R.S32.HI R0, RZ, 0x1, R0 ;  /* 0x00000001ff007819 */ /* 0x000fe40000011400 */
[----:B------:R-:W-:-:S03]  /*aba0*/  LOP3.LUT R3, R64, 0x10, R3, 0xf8, !PT ;  /* 0x0000001040037812 */ /* 0x000fc600078ef803 */
[----:B------:R-:W-:Y:S01]  /*abb0*/  IMAD R21, R0, 0x1800, R63 ;  /* 0x0000180000157824 */ /* 0x000fe200078e023f */
[----:B------:R-:W-:Y:S02]  /*abc0*/  LOP3.LUT R0, R3, R62, RZ, 0x3c, !PT ;  /* 0x0000003e03007212 */ /* 0x000fe400078e3cff */
[----:B------:R-:W-:Y:S02]  /*abd0*/  LOP3.LUT R3, R29, 0xff, RZ, 0xc0, !PT ;  /* 0x000000ff1d037812 */ /* 0x000fe400078ec0ff */
[----:B------:R-:W-:Y:S02]  /*abe0*/  IADD3 R0, R16, R21, R0 ;  /* 0x0000001510007210 */ /* 0x000fe40007ffe000 */
[----:B------:R-:W-:Y:S02]  /*abf0*/  SHF.R.U32.HI R21, RZ, 0x10, R9 ;  /* 0x00000010ff157819 */ /* 0x000fe40000011609 */
[----:B------:R-:W-:Y:S01]  /*ac00*/  PRMT R34, R3, 0x7604, R34 ;  /* 0x0000760403227816 */ /* 0x000fe20000000022 */
[----:B------:R-:W2:Y:S01]  /*ac10*/  LDS.128 R24, [R0+0xf000] ;  /* 0x00f0000000187984 */ /* 0x000ea20000000c00 */
[----:B------:R-:W-:-:S02]  /*ac20*/  SHF.R.U32.HI R3, RZ, 0x10, R8 ;  /* 0x00000010ff037819 */ /* 0x000fc40000011608 */
[----:B------:R-:W-:Y:S02]  /*ac30*/  SHF.R.U32.HI R29, RZ, 0x10, R10 ;  /* 0x00000010ff1d7819 */ /* 0x000fe4000001160a */
[----:B------:R-:W-:Y:S02]  /*ac40*/  LOP3.LUT R21, R21, 0xff, RZ, 0xc0, !PT ;  /* 0x000000ff15157812 */ /* 0x000fe400078ec0ff */
[----:B------:R-:W-:Y:S02]  /*ac50*/  LOP3.LUT R3, R3, 0xff, RZ, 0xc0, !PT ;  /* 0x000000ff03037812 */ /* 0x000fe400078ec0ff */
[----:B------:R-:W-:Y:S02]  /*ac60*/  LOP3.LUT R29, R29, 0xff, RZ, 0xc0, !PT ;  /* 0x000000ff1d1d7812 */ /* 0x000fe400078ec0ff */
[----:B------:R-:W-:Y:S02]  /*ac70*/  PRMT R21, R21, 0x7054, R28 ;  /* 0x0000705415157816 */ /* 0x000fe4000000001c */
        /* <DEDUP_REMOVED lines=8> */
[----:B------:R-:W-:Y:S02]  /*ad00*/  PRMT R37, R28, 0x7054, R37 ;  /* 0x000070541c257816 */ /* 0x000fe40000000025 */
[----:B------:R-:W-:Y:S02]  /*ad10*/  PRMT R35, R20, 0x7054, R35 ;  /* 0x0000705414237816 */ /* 0x000fe40000000023 */
[----:B------:R-:W-:Y:S02]  /*ad20*/  PRMT R39, R30, 0x7054, R39 ;  /* 0x000070541e277816 */ /* 0x000fe40000000027 */
[----:B-1----:R-:W-:Y:S02]  /*ad30*/  PRMT R41, R31, 0x7054, R34 ;  /* 0x000070541f297816 */ /* 0x002fe40000000022 */
[----:B------:R-:W-:-:S02]  /*ad40*/  LOP3.LUT R38, R37, 0xff000000, R5, 0xf8, !PT ;  /* 0xff00000025267812 */ /* 0x000fc400078ef805 */
[----:B------:R-:W-:Y:S02]  /*ad50*/  LOP3.LUT R8, R3, 0xff000000, R8, 0xf8, !PT ;  /* 0xff00000003087812 */ /* 0x000fe400078ef808 */
[----:B------:R-:W-:Y:S02]  /*ad60*/  LOP3.LUT R31, R21, 0xff000000, R9, 0xf8, !PT ;  /* 0xff000000151f7812 */ /* 0x000fe400078ef809 */
[----:B------:R-:W-:Y:S02]  /*ad70*/  LOP3.LUT R3, R29, 0xff000000, R10, 0xf8, !PT ;  /* 0xff0000001d037812 */ /* 0x000fe400078ef80a */
[----:B------:R-:W-:Y:S02]  /*ad80*/  LOP3.LUT R20, R35, 0xff000000, R4, 0xf8, !PT ;  /* 0xff00000023147812 */ /* 0x000fe400078ef804 */
[----:B------:R-:W-:Y:S02]  /*ad90*/  LOP3.LUT R4, R39, 0xff000000, R6, 0xf8, !PT ;  /* 0xff00000027047812 */ /* 0x000fe400078ef806 */
[----:B0-----:R-:W-:-:S02]  /*ada0*/  F2FP.F16.E4M3.UNPACK_B R10, R13 ;  /* 0x0000000dff0a723e */ /* 0x001fc400020006ff */
[----:B------:R-:W-:Y:S02]  /*adb0*/  F2FP.F16.E4M3.UNPACK_B R28, R13.H1 ;  /* 0x0000000dff1c723e */ /* 0x000fe400030006ff */
[-C--:B------:R-:W-:Y:S01]  /*adc0*/  F2FP.F16.E4M3.UNPACK_B R13, R12.reuse ;  /* 0x0000000cff0d723e */ /* 0x080fe200020006ff */
[--C-:B------:R-:W-:Y:S01]  /*add0*/  HADD2.F32 R9, -RZ, R10.reuse.H0_H0 ;  /* 0x2000000aff097230 */ /* 0x100fe20000004100 */
[----:B------:R-:W-:Y:S01]  /*ade0*/  F2FP.F16.E4M3.UNPACK_B R29, R12.H1 ;  /* 0x0000000cff1d723e */ /* 0x000fe200030006ff */
[----:B------:R-:W-:Y:S01]  /*adf0*/  HADD2.F32 R10, -RZ, R10.H1_H1 ;  /* 0x3000000aff0a7230 */ /* 0x000fe20000004100 */
[----:B------:R-:W-:Y:S02]  /*ae00*/  F2FP.F16.E4M3.UNPACK_B R39, R38 ;  /* 0x00000026ff27723e */ /* 0x000fe400020006ff */
[----:B--2---:R-:W-:Y:S02]  /*ae10*/  F2FP.F16.E4M3.UNPACK_B R11, R25 ;  /* 0x00000019ff0b723e */ /* 0x004fe400020006ff */
[----:B------:R-:W-:Y:S01]  /*ae20*/  F2FP.F16.E4M3.UNPACK_B R12, R31 ;  /* 0x0000001fff0c723e */ /* 0x000fe200020006ff */
[----:B------:R-:W-:Y:S01]  /*ae30*/  HADD2.F32 R40, -RZ, R39.H0_H0 ;  /* 0x20000027ff287230 */ /* 0x000fe20000004100 */
[-C--:B------:R-:W-:Y:S01]  /*ae40*/  F2FP.F16.E4M3.UNPACK_B R30, R15.reuse ;  /* 0x0000000fff1e723e */ /* 0x080fe200020006ff */
        /* <DEDUP_REMOVED lines=8> */
[----:B------:R-:W-:Y:S01]  /*aed0*/  HADD2.F32 R11, -RZ, R11.H1_H1 ;  /* 0x3000000bff0b7230 */ /* 0x000fe20000004100 */
[----:B------:R-:W-:Y:S01]  /*aee0*/  F2FP.F16.E4M3.UNPACK_B R37, R27.H1 ;  /* 0x0000001bff25723e */ /* 0x000fe200030006ff */
[----:B------:R-:W-:Y:S01]  /*aef0*/  FMUL.FTZ R27, R6, R15 ;  /* 0x0000000f061b7220 */ /* 0x000fe20000410000 */
[----:B------:R-:W-:Y:S01]  /*af00*/  F2FP.F16.E4M3.UNPACK_B R25, R25.H1 ;  /* 0x00000019ff19723e */ /* 0x000fe200030006ff */
[C---:B------:R-:W-:Y:S01]  /*af10*/  FFMA.FTZ R6, R9.reuse, R15, -R24 ;  /* 0x0000000f09067223 */ /* 0x040fe20000010818 */
[----:B------:R-:W-:Y:S01]  /*af20*/  F2FP.F16.E4M3.UNPACK_B R38, R38.H1 ;  /* 0x00000026ff26723e */ /* 0x000fe200030006ff */
[----:B------:R-:W-:Y:S01]  /*af30*/  FFMA.FTZ R9, R9, R40, R27 ;  /* 0x0000002809097223 */ /* 0x000fe2000001001b */
[----:B------:R-:W-:Y:S01]  /*af40*/  F2FP.F16.E4M3.UNPACK_B R31, R31.H1 ;  /* 0x0000001fff1f723e */ /* 0x000fe200030006ff */
[----:B------:R-:W-:-:S02]  /*af50*/  HADD2.F32 R24, -RZ, R12.H1_H1 ;  /* 0x3000000cff187230 */ /* 0x000fc40000004100 */
[-C--:B------:R-:W-:Y:S01]  /*af60*/  FMUL.FTZ R43, R11, R39.reuse ;  /* 0x000000270b2b7220 */ /* 0x080fe20000410000 */
[----:B------:R-:W-:Y:S01]  /*af70*/  HADD2.F32 R40, -RZ, R38.H0_H0 ;  /* 0x20000026ff287230 */ /* 0x000fe20000004100 */
[----:B------:R-:W-:Y:S01]  /*af80*/  LOP3.LUT R41, R41, 0xff000000, R7, 0xf8, !PT ;  /* 0xff00000029297812 */ /* 0x000fe200078ef807 */
[----:B------:R-:W-:Y:S02]  /*af90*/  HADD2.F32 R12, -RZ, R25.H0_H0 ;  /* 0x20000019ff0c7230 */ /* 0x000fe40000004100 */
        /* <DEDUP_REMOVED lines=8> */
[----:B------:R-:W-:Y:S01]  /*b020*/  FFMA.FTZ R12, R15, R27, -R44 ;  /* 0x0000001b0f0c7223 */ /* 0x000fe2000001082c */
[----:B------:R-:W-:-:S02]  /*b030*/  HADD2.F32 R27, -RZ, R32.H0_H0 ;  /* 0x20000020ff1b7230 */ /* 0x000fc40000004100 */
[----:B------:R-:W-:Y:S01]  /*b040*/  FFMA.FTZ R15, R15, R40, R45 ;  /* 0x000000280f0f7223 */ /* 0x000fe2000001002d */
[----:B------:R-:W-:Y:S01]  /*b050*/  HADD2.F32 R40, -RZ, R38.H1_H1 ;  /* 0x30000026ff287230 */ /* 0x000fe20000004100 */
[----:B------:R-:W-:Y:S01]  /*b060*/  F2FP.F16.E4M3.UNPACK_B R38, R33 ;  /* 0x00000021ff26723e */ /* 0x000fe200020006ff */
[----:B------:R-:W-:Y:S01]  /*b070*/  HADD2.F32 R43, -RZ, R42.H0_H0 ;  /* 0x2000002aff2b7230 */ /* 0x000fe20000004100 */
[-C--:B------:R-:W-:Y:S01]  /*b080*/  F2FP.F16.E4M3.UNPACK_B R7, R26.reuse ;  /* 0x0000001aff07723e */ /* 0x080fe200020006ff */
[----:B------:R-:W-:Y:S01]  /*b090*/  HADD2.F32 R24, -RZ, R30.H0_H0 ;  /* 0x2000001eff187230 */ /* 0x000fe20000004100 */
[----:B------:R-:W-:Y:S01]  /*b0a0*/  F2FP.F16.E4M3.UNPACK_B R26, R26.H1 ;  /* 0x0000001aff1a723e */ /* 0x000fe200030006ff */
[----:B------:R-:W-:Y:S02]  /*b0b0*/  HADD2.F32 R39, -RZ, R38.H0_H0 ;  /* 0x20000026ff277230 */ /* 0x000fe40000004100 */
[----:B------:R-:W-:Y:S01]  /*b0c0*/  FMUL.FTZ R49, R27, R43 ;  /* 0x0000002b1b317220 */ /* 0x000fe20000410000 */
[----:B------:R-:W-:Y:S01]  /*b0d0*/  HADD2.F32 R25, -RZ, R25.H1_H1 ;  /* 0x30000019ff197230 */ /* 0x000fe20000004100 */
[----:B------:R-:W-:Y:S01]  /*b0e0*/  F2FP.F16.E4M3.UNPACK_B R5, R14 ;  /* 0x0000000eff05723e */ /* 0x000fe200020006ff */
[----:B------:R-:W-:-:S02]  /*b0f0*/  HADD2.F32 R31, -RZ, R31.H1_H1 ;  /* 0x3000001fff1f7230 */ /* 0x000fc40000004100 */
[-C--:B------:R-:W-:Y:S01]  /*b100*/  FMUL.FTZ R44, R27, R39.reuse ;  /* 0x000000271b2c7220 */ /* 0x080fe20000410000 */
[----:B------:R-:W-:Y:S02]  /*b110*/  HADD2.F32 R28, -RZ, R28.H1_H1 ;  /* 0x3000001cff1c7230 */ /* 0x000fe40000004100 */
[C---:B------:R-:W-:Y:S01]  /*b120*/  FFMA.FTZ R27, R24.reuse, R39, -R49 ;  /* 0x00000027181b7223 */ /* 0x040fe20000010831 */
[C---:B------:R-:W-:Y:S01]  /*b130*/  FMUL.FTZ R45, R25.reuse, R40 ;  /* 0x00000028192d7220 */ /* 0x040fe20000410000 */
[----:B------:R-:W-:Y:S01]  /*b140*/  FFMA.FTZ R24, R24, R43, R44 ;  /* 0x0000002b18187223 */ /* 0x000fe2000001002c */
[----:B------:R-:W-:Y:S02]  /*b150*/  HADD2.F32 R39, -RZ, R38.H1_H1 ;  /* 0x30000026ff277230 */ /* 0x000fe40000004100 */
[----:B------:R-:W-:Y:S01]  /*b160*/  FMUL.FTZ R47, R25, R31 ;  /* 0x0000001f192f7220 */ /* 0x000fe20000410000 */
[----:B------:R-:W-:Y:S01]  /*b170*/  F2FP.F16.E4M3.UNPACK_B R44, R41.H1 ;  /* 0x00000029ff2c723e */ /* 0x000fe200030006ff */
[----:B------:R-:W-:Y:S01]  /*b180*/  HADD2.F32 R42, -RZ, R42.H1_H1 ;  /* 0x3000002aff2a7230 */ /* 0x000fe20000004100 */
[----:B------:R-:W-:Y:S01]  /*b190*/  F2FP.F16.E4M3.UNPACK_B R38, R33.H1 ;  /* 0x00000021ff26723e */ /* 0x000fe200030006ff */
[----:B------:R-:W-:-:S02]  /*b1a0*/  HADD2.F32 R32, -RZ, R32.H1_H1 ;  /* 0x30000020ff207230 */ /* 0x000fc40000004100 */
[C---:B------:R-:W-:Y:S01]  /*b1b0*/  FFMA.FTZ R25, R28.reuse, R31, -R45 ;  /* 0x0000001f1c197223 */ /* 0x040fe2000001082d */
[----:B------:R-:W-:Y:S01]  /*b1c0*/  FFMA.FTZ R28, R28, R40, R47 ;  /* 0x000000281c1c7223 */ /* 0x000fe2000001002f */
[----:B------:R-:W-:Y:S01]  /*b1d0*/  HADD2.F32 R31, -RZ, R30.H1_H1 ;  /* 0x3000001eff1f7230 */ /* 0x000fe20000004100 */
[----:B------:R-:W-:Y:S01]  /*b1e0*/  F2FP.F16.E4M3.UNPACK_B R14, R14.H1 ;  /* 0x0000000eff0e723e */ /* 0x000fe200030006ff */
        /* <DEDUP_REMOVED lines=9> */
[----:B------:R-:W-:Y:S01]  /*b280*/  FMUL.FTZ R48, R30, R40 ;  /* 0x000000281e307220 */ /* 0x000fe20000410000 */
[C---:B------:R-:W-:Y:S01]  /*b290*/  FFMA.FTZ R30, R31.reuse, R39, -R46 ;  /* 0x000000271f1e7223 */ /* 0x040fe2000001082e */
[----:B------:R-:W-:Y:S01]  /*b2a0*/  FFMA.FTZ R31, R31, R42, R43 ;  /* 0x0000002a1f1f7223 */ /* 0x000fe2000001002b */
[----:B------:R-:W-:Y:S01]  /*b2b0*/  F2FP.F16.E4M3.UNPACK_B R43, R20.H1 ;  /* 0x00000014ff2b723e */ /* 0x000fe200030006ff */
[C---:B------:R-:W-:Y:S01]  /*b2c0*/  FFMA.FTZ R32, R33.reuse, R40, -R32 ;  /* 0x0000002821207223 */ /* 0x040fe20000010820 */
[----:B------:R-:W-:Y:S01]  /*b2d0*/  FFMA.FTZ R33, R33, R41, R48 ;  /* 0x0000002921217223 */ /* 0x000fe20000010030 */
[----:B------:R-:W-:Y:S01]  /*b2e0*/  HADD2.F32 R41, -RZ, R38.H1_H1 ;  /* 0x30000026ff297230 */ /* 0x000fe20000004100 */
[----:B------:R-:W-:Y:S01]  /*b2f0*/  F2FP.F16.E4M3.UNPACK_B R40, R8.H1 ;  /* 0x00000008ff28723e */ /* 0x000fe200030006ff */
[----:B------:R-:W-:Y:S01]  /*b300*/  HADD2.F32 R38, -RZ, R35.H1_H1 ;  /* 0x30000023ff267230 */ /* 0x000fe20000004100 */
[----:B------:R-:W-:Y:S01]  /*b310*/  F2FP.SATFINITE.E4M3.F32.PACK_AB_MERGE_C R9, R10, R9, R15 ;  /* 0x000000090a09723e */ /* 0x000fe2000480700f */
[----:B------:R-:W-:-:S02]  /*b320*/  HADD2.F32 R44, -RZ, R43.H0_H0 ;  /* 0x2000002bff2c7230 */ /* 0x000fc40000004100 */
[----:B------:R-:W-:Y:S02]  /*b330*/  HADD2.F32 R35, -RZ, R34.H0_H0 ;  /* 0x20000022ff237230 */ /* 0x000fe40000004100 */
[----:B------:R-:W-:Y:S02]  /*b340*/  HADD2.F32 R37, -RZ, R37.H1_H1 ;  /* 0x30000025ff257230 */ /* 0x000fe40000004100 */
[----:B------:R-:W-:Y:S02]  /*b350*/  HADD2.F32 R42, -RZ, R40.H0_H0 ;  /* 0x20000028ff2a7230 */ /* 0x000fe40000004100 */
[----:B------:R-:W-:Y:S01]  /*b360*/  FMUL.FTZ R46, R35, R44 ;  /* 0x0000002c232e7220 */ /* 0x000fe20000410000 */
[----:B------:R-:W-:Y:S02]  /*b370*/  HADD2.F32 R39, -RZ, R29.H0_H0 ;  /* 0x2000001dff277230 */ /* 0x000fe40000004100 */
[C---:B------:R-:W-:Y:S01]  /*b380*/  FMUL.FTZ R49, R37.reuse, R45 ;  /* 0x0000002d25317220 */ /* 0x040fe20000410000 */
[----:B------:R-:W-:Y:S01]  /*b390*/  FMUL.FTZ R48, R37, R41 ;  /* 0x0000002925307220 */ /* 0x000fe20000410000 */
[----:B------:R-:W-:Y:S01]  /*b3a0*/  FMUL.FTZ R47, R35, R42 ;  /* 0x0000002a232f7220 */ /* 0x000fe20000410000 */
[----:B------:R-:W-:-:S02]  /*b3b0*/  HADD2.F32 R34, -RZ, R34.H1_H1 ;  /* 0x30000022ff227230 */ /* 0x000fc40000004100 */
[C---:B------:R-:W-:Y:S01]  /*b3c0*/  FFMA.FTZ R37, R39.reuse, R42, -R46 ;  /* 0x0000002a27257223 */ /* 0x040fe2000001082e */
[----:B------:R-:W-:Y:S02]  /*b3d0*/  HADD2.F32 R42, -RZ, R43.H1_H1 ;  /* 0x3000002bff2a7230 */ /* 0x000fe40000004100 */
[C---:B------:R-:W-:Y:S01]  /*b3e0*/  FFMA.FTZ R35, R38.reuse, R41, -R49 ;  /* 0x0000002926237223 */ /* 0x040fe20000010831 */
[----:B------:R-:W-:Y:S02]  /*b3f0*/  HADD2.F32 R40, -RZ, R40.H1_H1 ;  /* 0x30000028ff287230 */ /* 0x000fe40000004100 */
[----:B------:R-:W-:Y:S01]  /*b400*/  FFMA.FTZ R47, R39, R44, R47 ;  /* 0x0000002c272f7223 */ /* 0x000fe2000001002f */
[----:B------:R-:W-:Y:S01]  /*b410*/  F2FP.F16.E4M3.UNPACK_B R41, R20 ;  /* 0x00000014ff29723e */ /* 0x000fe200020006ff */
[----:B------:R-:W-:Y:S01]  /*b420*/  FFMA.FTZ R38, R38, R45, R48 ;  /* 0x0000002d26267223 */ /* 0x000fe20000010030 */
[----:B------:R-:W-:Y:S01]  /*b430*/  HADD2.F32 R29, -RZ, R29.H1_H1 ;  /* 0x3000001dff1d7230 */ /* 0x000fe20000004100 */
[----:B------:R-:W-:Y:S01]  /*b440*/  F2FP.F16.E4M3.UNPACK_B R39, R8 ;  /* 0x00000008ff27723e */ /* 0x000fe200020006ff */
[C---:B------:R-:W-:Y:S01]  /*b450*/  FMUL.FTZ R8, R34.reuse, R42 ;  /* 0x0000002a22087220 */ /* 0x040fe20000410000 */
[----:B------:R-:W-:Y:S01]  /*b460*/  FMUL.FTZ R45, R34, R40 ;  /* 0x00000028222d7220 */ /* 0x000fe20000410000 */
[----:B------:R-:W-:Y:S01]  /*b470*/  HADD2.F32 R43, -RZ, R41.H0_H0 ;  /* 0x20000029ff2b7230 */ /* 0x000fe20000004100 */
[----:B------:R-:W-:Y:S01]  /*b480*/  F2FP.SATFINITE.E4M3.F32.PACK_AB_MERGE_C R33, R38, R33, RZ ;  /* 0x000000212621723e */ /* 0x000fe200048070ff */
        /* <DEDUP_REMOVED lines=29> */
[C---:B------:R-:W-:Y:S01]  /*b660*/  FFMA.FTZ R43, R8.reuse, R13, -R43 ;  /* 0x0000000d082b7223 */ /* 0x040fe2000001082b */
[----:B------:R-:W-:Y:S01]  /*b670*/  HADD2.F32 R14, -RZ, R14.H1_H1 ;  /* 0x3000000eff0e7230 */ /* 0x000fe20000004100 */
[----:B------:R-:W-:Y:S01]  /*b680*/  F2FP.F16.E4M3.UNPACK_B R13, R4 ;  /* 0x00000004ff0d723e */ /* 0x000fe200020006ff */
[----:B------:R-:W-:Y:S01]  /*b690*/  FFMA.FTZ R49, R8, R39, R49 ;  /* 0x0000002708317223 */ /* 0x000fe20000010031 */
[C---:B------:R-:W-:Y:S01]  /*b6a0*/  FMUL.FTZ R51, R26.reuse, R29 ;  /* 0x0000001d1a337220 */ /* 0x040fe20000410000 */
[----:B------:R-:W-:Y:S01]  /*b6b0*/  FMUL.FTZ R26, R26, R21 ;  /* 0x000000151a1a7220 */ /* 0x000fe20000410000 */
[----:B------:R-:W-:Y:S02]  /*b6c0*/  HADD2.F32 R8, -RZ, R3.H0_H0 ;  /* 0x20000003ff087230 */ /* 0x000fe40000004100 */
[----:B------:R-:W-:Y:S02]  /*b6d0*/  HADD2.F32 R20, -RZ, R13.H0_H0 ;  /* 0x2000000dff147230 */ /* 0x000fe40000004100 */
[----:B------:R-:W-:Y:S01]  /*b6e0*/  FFMA.FTZ R50, R14, R29, R26 ;  /* 0x0000001d0e327223 */ /* 0x000fe2000001001a */
[----:B------:R-:W-:-:S02]  /*b6f0*/  HADD2.F32 R4, -RZ, R7.H0_H0 ;  /* 0x20000007ff047230 */ /* 0x000fc40000004100 */
[----:B------:R-:W-:Y:S01]  /*b700*/  FFMA.FTZ R48, R14, R21, -R51 ;  /* 0x000000150e307223 */ /* 0x000fe20000010833 */
[----:B------:R-:W-:Y:S02]  /*b710*/  HADD2.F32 R26, -RZ, R13.H1_H1 ;  /* 0x3000000dff1a7230 */ /* 0x000fe40000004100 */
[----:B------:R-:W-:Y:S02]  /*b720*/  HADD2.F32 R7, -RZ, R7.H1_H1 ;  /* 0x30000007ff077230 */ /* 0x000fe40000004100 */
[C---:B------:R-:W-:Y:S01]  /*b730*/  FMUL.FTZ R46, R4.reuse, R20 ;  /* 0x00000014042e7220 */ /* 0x040fe20000410000 */
[----:B------:R-:W-:Y:S02]  /*b740*/  HADD2.F32 R14, -RZ, R3.H1_H1 ;  /* 0x30000003ff0e7230 */ /* 0x000fe40000004100 */
[----:B------:R-:W-:Y:S01]  /*b750*/  FMUL.FTZ R13, R4, R8 ;  /* 0x00000008040d7220 */ /* 0x000fe20000410000 */
[--C-:B------:R-:W-:Y:S02]  /*b760*/  HADD2.F32 R3, -RZ, R5.reuse.H0_H0 ;  /* 0x20000005ff037230 */ /* 0x100fe40000004100 */
[----:B------:R-:W-:Y:S01]  /*b770*/  FMUL.FTZ R4, R7, R26 ;  /* 0x0000001a07047220 */ /* 0x000fe20000410000 */
[----:B------:R-:W-:-:S02]  /*b780*/  HADD2.F32 R5, -RZ, R5.H1_H1 ;  /* 0x30000005ff057230 */ /* 0x000fc40000004100 */
[----:B------:R-:W-:Y:S01]  /*b790*/  FMUL.FTZ R7, R7, R14 ;  /* 0x0000000e07077220 */ /* 0x000fe20000410000 */
[----:B------:R-:W-:Y:S01]  /*b7a0*/  F2FP.SATFINITE.E4M3.F32.PACK_AB_MERGE_C R43, R48, R43, RZ ;  /* 0x0000002b302b723e */ /* 0x000fe200048070ff */
        /* <DEDUP_REMOVED lines=13> */
[----:B------:R-:W-:Y:S02]  /*b880*/  F2FP.SATFINITE.E4M3.F32.PACK_AB_MERGE_C R11, R31, R24, R33 ;  /* 0x000000181f0b723e */ /* 0x000fe40004807021 */
[----:B------:R-:W-:Y:S01]  /*b890*/  F2FP.SATFINITE.E4M3.F32.PACK_AB_MERGE_C R8, R34, R41, R8 ;  /* 0x000000292208723e */ /* 0x000fe20004807008 */
[----:B------:R2:W-:Y:S01]  /*b8a0*/  STS.128 [R52+0xf000], R4 ;  /* 0x00f0000434007388 */ /* 0x0005e20000000c00 */
[----:B------:R-:W-:-:S05]  /*b8b0*/  F2FP.SATFINITE.E4M3.F32.PACK_AB_MERGE_C R10, R26, R13, R49 ;  /* 0x0000000d1a0a723e */ /* 0x000fca0004807031 */
[----:B------:R2:W-:Y:S02]  /*b8c0*/  STS.128 [R0+0xf000], R8 ;  /* 0x00f0000800007388 */ /* 0x0005e40000000c00 */
.L_x_1980:
[----:B------:R-:W-:Y:S05]  /*b8d0*/  BSYNC B0 ;  /* 0x0000000000007941 */ /* 0x000fea0003800000 */
.L_x_1973:
        /* <DEDUP_REMOVED lines=8> */
.L_x_1970:
[----:B0-2---:R-:W-:-:S05]  /*b960*/  IMAD.U32 R0, RZ, RZ, UR36 ;  /* 0x00000024ff007e24 */ /* 0x005fca000f8e00ff */
[----:B------:R-:W-:-:S13]  /*b970*/  ISETP.NE.AND P1, PT, R0, 0x3, PT ;  /* 0x000000030000780c */ /* 0x000fda0003f25270 */
[----:B------:R-:W-:Y:S05]  /*b980*/  @!P1 BRA `(.L_x_1992) ;  /* 0x0000000000049947 */ /* 0x000fea0003800000 */
[----:B------:R-:W-:Y:S01]  /*b990*/  BPT.TRAP 0x1 ;  /* 0x000000040000795c */ /* 0x000fe20000300000 */
.L_x_1992:
[----:B-----5:R-:W-:Y:S01]  /*b9a0*/  IMAD R10, R18, 0x8, R16 ;  /* 0x00000008120a7824 */ /* 0x020fe200078e0210 */
[----:B-1----:R-:W-:-:S04]  /*b9b0*/  SHF.L.U32 R3, R152, 0x1f, RZ ;  /* 0x0000001f98037819 */ /* 0x002fc800000006ff */
[----:B------:R0:W1:Y:S01]  /*b9c0*/  SYNCS.PHASECHK.TRANS64.TRYWAIT P0, [R10+URZ+0x19c30], R3 ;  /* 0x019c30030a0075a7 */ /* 0x000062000800017f */
[----:B------:R-:W-:Y:S05]  /*b9d0*/  @!P1 BRA `(.L_x_1993) ;  /* 0x0000000000049947 */ /* 0x000fea0003800000 */
[----:B------:R-:W-:Y:S01]  /*b9e0*/  BPT.TRAP 0x1 ;  /* 0x000000040000795c */ /* 0x000fe20000300000 */
.L_x_1993:
[----:B------:R-:W2:Y:S02]  /*b9f0*/  S2R R0, SR_TID.X ;  /* 0x0000000000007919 */ /* 0x000ea40000002100 */
[----:B--2---:R-:W-:-:S04]  /*ba00*/  LOP3.LUT R0, R0, 0x7f, RZ, 0xc0, !PT ;  /* 0x0000007f00007812 */ /* 0x004fc800078ec0ff */
[----:B------:R-:W-:Y:S01]  /*ba10*/  ISETP.NE.AND P2, PT, R0, RZ, PT ;  /* 0x000000ff0000720c */ /* 0x000fe20003f45270 */
[----:B-1----:R-:W-:-:S12]  /*ba20*/  @P0 BRA `(.L_x_1994) ;  /* 0x0000000000080947 */ /* 0x002fd80003800000 */
[----:B------:R-:W1:Y:S02]  /*ba30*/  SYNCS.PHASECHK.TRANS64.TRYWAIT P0, [R10+URZ+0x19c30], R3 ;  /* 0x019c30030a0075a7 */ /* 0x000e64000800017f */
[----:B-1----:R-:W-:Y:S05]  /*ba40*/  @!P0 BRA `(.L_x_1995) ;  /* 0x00000124001c8947 */ /* 0x002fea0003800000 */
.L_x_1994:
[----:B------:R-:W-:Y:S05]  /*ba50*/  WARPSYNC.ALL ;  /* 0x0000000000007948 */ /* 0x000fea0003800000 */
[----:B------:R-:W-:Y:S01]  /*ba60*/  VIADD R0, R16, 0x13800 ;  /* 0x0001380010007836 */ /* 0x000fe20000000000 */
[----:B------:R-:W2:Y:S04]  /*ba70*/  LDL R12, [R1+0x3c] ;  /* 0x00003c00010c7983 */ /* 0x000ea80000100800 */
[----:B------:R-:W-:Y:S01]  /*ba80*/  SHF.R.U32.HI R0, RZ, 0x4, R0 ;  /* 0x00000004ff007819 */ /* 0x000fe20000011600 */
[----:B------:R-:W2:Y:S03]  /*ba90*/  LDL R94, [R1+0x20] ;  /* 0x00002000015e7983 */ /* 0x000ea60000100800 */
[----:B------:R-:W-:Y:S01]  /*baa0*/  LOP3.LUT R0, R0, 0x3fff, RZ, 0xc0, !PT ;  /* 0x00003fff00007812 */ /* 0x000fe200078ec0ff */
[----:B------:R-:W5:Y:S03]  /*bab0*/  LDL R11, [R1+0x24] ;  /* 0x00002400010b7983 */ /* 0x000f660000100800 */
[----:B----4-:R-:W-:Y:S01]  /*bac0*/  LOP3.LUT R21, R0, 0x10000, RZ, 0xfc, !PT ;  /* 0x0001000000157812 */ /* 0x010fe200078efcff */
[----:B---3--:R-:W-:Y:S01]  /*bad0*/  IMAD.MOV.U32 R7, RZ, RZ, -0x3ffffff0 ;  /* 0xc0000010ff077424 */ /* 0x008fe200078e00ff */
[----:B------:R-:W-:Y:S01]  /*bae0*/  LOP3.LUT R6, R36, 0x10000, RZ, 0xfc, !PT ;  /* 0x0001000024067812 */ /* 0x000fe200078efcff */
[----:B------:R-:W-:Y:S01]  /*baf0*/  IMAD.MOV.U32 R5, RZ, RZ, -0x3ffffff0 ;  /* 0xc0000010ff057424 */ /* 0x000fe200078e00ff */
[----:B------:R-:W3:Y:S01]  /*bb00*/  LDL R92, [R1+0x28] ;  /* 0x00002800015c7983 */ /* 0x000ee20000100800 */
[----:B------:R-:W-:Y:S01]  /*bb10*/  IMAD R4, R18, 0x300, R21 ;  /* 0x0000030012047824 */ /* 0x000fe200078e0215 */
[----:B------:R-:W-:-:S02]  /*bb20*/  R2UR UR4, R6 ;  /* 0x00000000060472ca */ /* 0x000fc400000e0000 */
[----:B------:R-:W4:Y:S01]  /*bb30*/  LDL R90, [R1+0x2c] ;  /* 0x00002c00015a7983 */ /* 0x000f220000100800 */
[----:B------:R-:W-:Y:S01]  /*bb40*/  R2UR UR5, R7 ;  /* 0x00000000070572ca */ /* 0x000fe200000e0000 */
[----:B------:R-:W-:Y:S01]  /*bb50*/  IMAD.MOV.U32 R15, RZ, RZ, -0x3ffffff0 ;  /* 0xc0000010ff0f7424 */ /* 0x000fe200078e00ff */
[----:B------:R-:W-:Y:S01]  /*bb60*/  R2UR UR6, R4 ;  /* 0x00000000040672ca */ /* 0x000fe200000e0000 */
[----:B------:R-:W-:Y:S01]  /*bb70*/  IMAD.MOV.U32 R9, RZ, RZ, -0x3ffffff0 ;  /* 0xc0000010ff097424 */ /* 0x000fe200078e00ff */
[----:B------:R-:W-:Y:S01]  /*bb80*/  R2UR UR7, R5 ;  /* 0x00000000050772ca */ /* 0x000fe200000e0000 */
[----:B------:R-:W-:Y:S01]  /*bb90*/  WARPGROUP.ARRIVE ;  /* 0x00000000000079c5 */ /* 0x000fe20000000000 */
[----:B------:R-:W-:Y:S01]  /*bba0*/  IMAD.MOV.U32 R157, RZ, RZ, -0x3ffffff0 ;  /* 0xc0000010ff9d7424 */ /* 0x000fe200078e00ff */
[----:B------:R-:W0:Y:S10]  /*bbb0*/  LDC R0, c[0x0][0x448] ;  /* 0x00011200ff007b82 */ /* 0x000e340000000800 */
[----:B------:R-:W-:Y:S01]  /*bbc0*/  QGMMA.64x128x32.F32.E4M3.E4M3 R24, gdesc[UR4], RZ, !UPT, gsb0 ;  /* 0x01e00000041879f3 */ /* 0x000fe2000c0008ff */
[----:B------:R-:W-:-:S02]  /*bbd0*/  VIADD R14, R6, 0x180 ;  /* 0x00000180060e7836 */ /* 0x000fc40000000000 */
[----:B------:R-:W-:Y:S01]  /*bbe0*/  VIADD R8, R4, 0x100 ;  /* 0x0000010004087836 */ /* 0x000fe20000000000 */
[----:B------:R-:W-:Y:S02]  /*bbf0*/  R2UR UR5, R15 ;  /* 0x000000000f0572ca */ /* 0x000fe400000e0000 */
[----:B------:R-:W-:Y:S02]  /*bc00*/  R2UR UR4, R14 ;  /* 0x000000000e0472ca */ /* 0x000fe400000e0000 */
[----:B------:R-:W-:Y:S02]  /*bc10*/  R2UR UR6, R8 ;  /* 0x00000000080672ca */ /* 0x000fe400000e0000 */
[----:B------:R-:W-:Y:S01]  /*bc20*/  R2UR UR7, R9 ;  /* 0x00000000090772ca */ /* 0x000fe200000e0000 */
[----:B------:R-:W-:Y:S02]  /*bc30*/  VIADD R156, R6, 0x300 ;  /* 0x00000300069c7836 */ /* 0x000fe40000000000 */
[----:B------:R-:W-:-:S02]  /*bc40*/  VIADD R4, R4, 0x200 ;  /* 0x0000020004047836 */ /* 0x000fc40000000000 */
        /* <DEDUP_REMOVED lines=9> */
[----:B-1----:R-:W0:Y:S08]  /*bce0*/  @P0 LDC R3, c[0x0][0x44c] ;  /* 0x00011300ff030b82 */ /* 0x002e300000000800 */
[----:B------:R-:W1:Y:S01]  /*bcf0*/  @P0 LDC R5, c[0x0][0x450] ;  /* 0x00011400ff050b82 */ /* 0x000e620000000800 */
[----:B------:R-:W-:Y:S02]  /*bd00*/  WARPGROUP.DEPBAR.LE gsb0, 0x0 ;  /* 0x00008000000079c5 */ /* 0x000fe40000010000 */
[----:B------:R-:W-:-:S06]  /*bd10*/  WARPGROUP.ARRIVE ;  /* 0x00000000000079c5 */ /* 0x000fcc0000000000 */
[----:B------:R-:W-:Y:S01]  /*bd20*/  QGMMA.64x128x32.F32.E4M3.E4M3 R24, gdesc[UR4], R24, gsb0 ;  /* 0x01e00000041879f3 */ /* 0x000fe20008000818 */
[----:B--2---:R-:W-:-:S04]  /*bd30*/  IMAD.IADD R8, R12, 0x1, R94 ;  /* 0x000000010c087824 */ /* 0x004fc800078e025e */
[----:B0-----:R-:W-:-:S05]  /*bd40*/  @P0 IMAD.HI.U32 R0, R8, R3, RZ ;  /* 0x0000000308000227 */ /* 0x001fca00078e00ff */
[----:B-1----:R-:W-:-:S05]  /*bd50*/  @P0 SHF.R.U32.HI R8, RZ, R5, R0 ;  /* 0x00000005ff080219 */ /* 0x002fca0000011600 */
[----:B------:R-:W0:Y:S01]  /*bd60*/  SHFL.IDX PT, R0, R8, 0x1, 0x1c1f ;  /* 0x003c1f0008007f89 */ /* 0x000e2200000e0000 */
[----:B------:R-:W-:-:S04]  /*bd70*/  IMAD.MOV.U32 R3, RZ, RZ, -0x80 ;  /* 0xffffff80ff037424 */ /* 0x000fc800078e00ff */
[----:B------:R-:W-:-:S05]  /*bd80*/  IMAD R4, R88, R3, 0x80 ;  /* 0x0000008058047424 */ /* 0x000fca00078e0203 */
[C-C-:B-----5:R-:W-:Y:S02]  /*bd90*/  IADD3 R3, -R11.reuse, 0x1, R4.reuse ;  /* 0x000000010b037810 */ /* 0x160fe40007ffe104 */
[----:B----4-:R-:W-:Y:S02]  /*bda0*/  IADD3 R4, -R11, R90, R4 ;  /* 0x0000005a0b047210 */ /* 0x010fe40007ffe104 */
[----:B---3--:R-:W-:-:S04]  /*bdb0*/  IADD3 R3, -R92, R3, R90 ;  /* 0x000000035c037210 */ /* 0x008fc80007ffe15a */
[----:B0-----:R-:W-:-:S04]  /*bdc0*/  VIADDMNMX R0, R0, R3, R4, PT ;  /* 0x0000000300007246 */ /* 0x001fc80003800104 */
[C---:B------:R-:W-:Y:S02]  /*bdd0*/  ISETP.GT.AND P3, PT, R0.reuse, RZ, PT ;  /* 0x000000ff0000720c */ /* 0x040fe40003f64270 */
[C---:B------:R-:W-:Y:S02]  /*bde0*/  ISETP.GT.AND P4, PT, R0.reuse, 0x1, PT ;  /* 0x000000010000780c */ /* 0x040fe40003f84270 */
[----:B------:R-:W-:Y:S01]  /*bdf0*/  ISETP.GT.AND P5, PT, R0, 0x8, PT ;  /* 0x000000080000780c */ /* 0x000fe20003fa4270 */
[----:B------:R0:W-:Y:S01]  /*be00*/  STL.64 [R1], R14 ;  /* 0x0000000e01007387 */ /* 0x0001e20000100a00 */
[----:B------:R-:W-:Y:S02]  /*be10*/  WARPGROUP.DEPBAR.LE gsb0, 0x0 ;  /* 0x00008000000079c5 */ /* 0x000fe40000010000 */
[----:B------:R-:W-:Y:S02]  /*be20*/  FSEL R5, R26, -INF , P3 ;  /* 0xff8000001a057808 */ /* 0x000fe40001800000 */
[----:B------:R-:W-:-:S02]  /*be30*/  FSEL R27, R27, -INF , P4 ;  /* 0xff8000001b1b7808 */ /* 0x000fc40002000000 */
        /* <DEDUP_REMOVED lines=19> */
[----:B0-----:R-:W-:Y:S02]  /*bf70*/  FSEL R15, R42, -INF , P4 ;  /* 0xff8000002a0f7808 */ /* 0x001fe40002000000 */
        /* <DEDUP_REMOVED lines=67> */
[----:B------:R-:W-:Y:S02]  /*c3b0*/  FSEL R87, R87, -INF , P3 ;  /* 0xff80000057577808 */ /* 0x000fe40001800000 */
[----:B------:R-:W-:-:S04]  /*c3c0*/  FMNMX.FTZ R12, R109, R12, !PT ;  /* 0x0000000c6d0c7209 */ /* 0x000fc80007810000 */
[----:B------:R-:W-:-:S05]  /*c3d0*/  FMNMX.FTZ R12, R87, R12, !PT ;  /* 0x0000000c570c7209 */ /* 0x000fca0007810000 */
[----:B------:R-:W0:Y:S04]  /*c3e0*/  SHFL.BFLY PT, R111, R12, 0x2, 0x1f ;  /* 0x0c401f000c6f7f89 */ /* 0x000e2800000e0000 */
[----:B------:R-:W1:Y:S01]  /*c3f0*/  SHFL.IDX PT, R8, R8, RZ, 0x1c1f ;  /* 0x001c1fff08087589 */ /* 0x000e6200000e0000 */
[----:B0-----:R-:W-:-:S05]  /*c400*/  FMNMX.FTZ R14, R12, R111, !PT ;  /* 0x0000006f0c0e7209 */ /* 0x001fca0007810000 */
[----:B------:R-:W0:Y:S01]  /*c410*/  SHFL.BFLY PT, R111, R14, 0x1, 0x1f ;  /* 0x0c201f000e6f7f89 */ /* 0x000e2200000e0000 */
[----:B-1----:R-:W-:-:S04]  /*c420*/  VIADDMNMX R3, R8, R3, R4, PT ;  /* 0x0000000308037246 */ /* 0x002fc80003800104 */
[C---:B------:R-:W-:Y:S02]  /*c430*/  ISETP.GT.AND P4, PT, R3.reuse, 0x1, PT ;  /* 0x000000010300780c */ /* 0x040fe40003f84270 */
[----:B------:R-:W-:Y:S02]  /*c440*/  ISETP.GT.AND P5, PT, R3, 0x8, PT ;  /* 0x000000080300780c */ /* 0x000fe40003fa4270 */
[----:B0-----:R-:W-:-:S04]  /*c450*/  FMNMX.FTZ R0, R14, R111, !PT ;  /* 0x0000006f0e007209 */ /* 0x001fc80007810000 */
[----:B------:R-:W-:Y:S01]  /*c460*/  FSETP.NEU.FTZ.AND P3, PT, R0, -INF , PT ;  /* 0xff8000000000780b */ /* 0x000fe20003f7d000 */
[----:B------:R-:W-:-:S05]  /*c470*/  FFMA.FTZ R111, R2, R0, -8 ;  /* 0xc1000000026f7423 */ /* 0x000fca0000010000 */
[----:B------:R-:W-:Y:S02]  /*c480*/  FSEL R111, R111, RZ, P3 ;  /* 0x000000ff6f6f7208 */ /* 0x000fe40001800000 */
[----:B------:R-:W-:Y:S02]  /*c490*/  ISETP.GT.AND P3, PT, R3, RZ, PT ;  /* 0x000000ff0300720c */ /* 0x000fe40003f64270 */
[----:B------:R-:W-:Y:S01]  /*c4a0*/  FSEL R25, R25, -INF , P4 ;  /* 0xff80000019197808 */ /* 0x000fe20002000000 */
[----:B------:R-:W-:-:S01]  /*c4b0*/  FFMA.FTZ R8, R2, R9, -R111 ;  /* 0x0000000902087223 */ /* 0x000fc2000001086f */
[----:B------:R-:W-:Y:S01]  /*c4c0*/  FSEL R9, R24, -INF , P3 ;  /* 0xff80000018097808 */ /* 0x000fe20001800000 */
[----:B------:R-:W-:-:S01]  /*c4d0*/  FFMA.FTZ R20, R2, R27, -R111 ;  /* 0x0000001b02147223 */ /* 0x000fc2000001086f */
        /* <DEDUP_REMOVED lines=18> */
[----:B------:R0:W-:Y:S01]  /*c600*/  MUFU.EX2 R4, R20 ;  /* 0x0000001400047308 */ /* 0x0001e20000000800 */
[----:B------:R-:W-:Y:S02]  /*c610*/  ISETP.GT.AND P3, PT, R3, 0x21, PT ;  /* 0x000000210300780c */ /* 0x000fe40003f64270 */
[----:B------:R-:W-:Y:S01]  /*c620*/  FMNMX.FTZ R14, R37, R14, !PT ;  /* 0x0000000e250e7209 */ /* 0x000fe20007810000 */
[----:B0-----:R-:W-:-:S01]  /*c630*/  FFMA.FTZ R20, R2, R35, -R111 ;  /* 0x0000002302147223 */ /* 0x001fc2000001086f */
[----:B------:R-:W-:-:S02]  /*c640*/  FSEL R35, R40, -INF , P4 ;  /* 0xff80000028237808 */ /* 0x000fc40002000000 */
[----:B------:R-:W-:Y:S02]  /*c650*/  ISETP.GT.AND P4, PT, R3, 0x28, PT ;  /* 0x000000280300780c */ /* 0x000fe40003f84270 */
[----:B------:R-:W-:Y:S02]  /*c660*/  FSEL R41, R41, -INF , P3 ;  /* 0xff80000029297808 */ /* 0x000fe40001800000 */
[----:B------:R-:W-:Y:S01]  /*c670*/  FMNMX.FTZ R14, R35, R14, !PT ;  /* 0x0000000e230e7209 */ /* 0x000fe20007810000 */
[----:B------:R0:W-:Y:S01]  /*c680*/  MUFU.EX2 R12, R20 ;  /* 0x00000014000c7308 */ /* 0x0001e20000000800 */
[C---:B------:R-:W-:Y:S02]  /*c690*/  ISETP.GT.AND P3, PT, R3.reuse, 0x29, PT ;  /* 0x000000290300780c */ /* 0x040fe40003f64270 */
[----:B------:R-:W-:Y:S02]  /*c6a0*/  FSEL R117, R44, -INF , P4 ;  /* 0xff8000002c757808 */ /* 0x000fe40002000000 */
[----:B------:R-:W-:-:S02]  /*c6b0*/  ISETP.GT.AND P4, PT, R3, 0x30, PT ;  /* 0x000000300300780c */ /* 0x000fc40003f84270 */
[----:B0-----:R-:W-:Y:S02]  /*c6c0*/  FMNMX.FTZ R20, R41, R14, !PT ;  /* 0x0000000e29147209 */ /* 0x001fe40007810000 */
[----:B------:R-:W-:Y:S02]  /*c6d0*/  FSEL R45, R45, -INF , P3 ;  /* 0xff8000002d2d7808 */ /* 0x000fe40001800000 */
[----:B------:R-:W-:Y:S01]  /*c6e0*/  FMNMX.FTZ R20, R117, R20, !PT ;  /* 0x0000001475147209 */ /* 0x000fe20007810000 */
[----:B------:R-:W-:-:S01]  /*c6f0*/  FFMA.FTZ R24, R2, R39, -R111 ;  /* 0x0000002702187223 */ /* 0x000fc2000001086f */
[----:B------:R-:W-:Y:S02]  /*c700*/  ISETP.GT.AND P3, PT, R3, 0x31, PT ;  /* 0x000000310300780c */ /* 0x000fe40003f64270 */
[----:B------:R-:W-:Y:S02]  /*c710*/  FSEL R39, R48, -INF , P4 ;  /* 0xff80000030277808 */ /* 0x000fe40002000000 */
[----:B------:R-:W-:-:S02]  /*c720*/  FMNMX.FTZ R20, R45, R20, !PT ;  /* 0x000000142d147209 */ /* 0x000fc40007810000 */
        /* <DEDUP_REMOVED lines=17> */
[----:B------:R-:W-:Y:S01]  /*c840*/  FFMA.FTZ R30, R2, R89, -R111 ;  /* 0x00000059021e7223 */ /* 0x000fe2000001086f */
        /* <DEDUP_REMOVED lines=46> */
[----:B------:R-:W-:Y:S02]  /*cb30*/  FSEL R127, R85, -INF , P3 ;  /* 0xff800000557f7808 */ /* 0x000fe40001800000 */
[----:B------:R-:W-:-:S04]  /*cb40*/  FMNMX.FTZ R32, R95, R32, !PT ;  /* 0x000000205f207209 */ /* 0x000fc80007810000 */
[----:B------:R-:W-:-:S05]  /*cb50*/  FMNMX.FTZ R3, R127, R32, !PT ;  /* 0x000000207f037209 */ /* 0x000fca0007810000 */
[----:B------:R-:W0:Y:S02]  /*cb60*/  SHFL.BFLY PT, R38, R3, 0x2, 0x1f ;  /* 0x0c401f0003267f89 */ /* 0x000e2400000e0000 */
[----:B0-----:R-:W-:-:S05]  /*cb70*/  FMNMX.FTZ R44, R3, R38, !PT ;  /* 0x00000026032c7209 */ /* 0x001fca0007810000 */
[----:B------:R-:W0:Y:S01]  /*cb80*/  SHFL.BFLY PT, R3, R44, 0x1, 0x1f ;  /* 0x0c201f002c037f89 */ /* 0x000e2200000e0000 */
[----:B------:R-:W-:-:S01]  /*cb90*/  FFMA.FTZ R5, R2, R5, -R111 ;  /* 0x0000000502057223 */ /* 0x000fc2000001086f */
[C-C-:B------:R-:W-:Y:S01]  /*cba0*/  FFMA.FTZ R31, R2.reuse, R31, -R111.reuse ;  /* 0x0000001f021f7223 */ /* 0x140fe2000001086f */
[----:B------:R-:W-:Y:S01]  /*cbb0*/  MUFU.EX2 R8, R8 ;  /* 0x0000000800087308 */ /* 0x000fe20000000800 */
[----:B------:R-:W-:-:S01]  /*cbc0*/  FFMA.FTZ R40, R2, R97, -R111 ;  /* 0x0000006102287223 */ /* 0x000fc2000001086f */
[----:B0-----:R-:W-:-:S04]  /*cbd0*/  FMNMX.FTZ R3, R44, R3, !PT ;  /* 0x000000032c037209 */ /* 0x001fc80007810000 */
[----:B------:R-:W-:Y:S01]  /*cbe0*/  FSETP.NEU.FTZ.AND P3, PT, R3, -INF , PT ;  /* 0xff8000000300780b */ /* 0x000fe20003f7d000 */
[----:B------:R-:W-:-:S01]  /*cbf0*/  FFMA.FTZ R50, R2, R3, -8 ;  /* 0xc100000002327423 */ /* 0x000fc20000010003 */
[----:B------:R-:W0:Y:S04]  /*cc00*/  MUFU.EX2 R5, R5 ;  /* 0x0000000500057308 */ /* 0x000e280000000800 */
[----:B------:R-:W-:-:S05]  /*cc10*/  FSEL R50, R50, RZ, P3 ;  /* 0x000000ff32327208 */ /* 0x000fca0001800000 */
[C-C-:B------:R-:W-:Y:S01]  /*cc20*/  FFMA.FTZ R9, R2.reuse, R9, -R50.reuse ;  /* 0x0000000902097223 */ /* 0x140fe20000010832 */
[----:B------:R-:W-:-:S01]  /*cc30*/  FFMA.FTZ R46, R2, R25, -R50 ;  /* 0x00000019022e7223 */ /* 0x000fc20000010832 */
[C---:B------:R-:W-:Y:S01]  /*cc40*/  FFMA.FTZ R54, R2.reuse, R27, -R50 ;  /* 0x0000001b02367223 */ /* 0x040fe20000010832 */
[----:B------:R-:W-:-:S01]  /*cc50*/  FFMA.FTZ R11, R2, R11, -R111 ;  /* 0x0000000b020b7223 */ /* 0x000fc2000001086f */
[C-C-:B------:R-:W-:Y:S01]  /*cc60*/  FFMA.FTZ R97, R2.reuse, R67, -R111.reuse ;  /* 0x0000004302617223 */ /* 0x140fe2000001086f */
[----:B------:R-:W-:-:S01]  /*cc70*/  FFMA.FTZ R67, R2, R75, -R111 ;  /* 0x0000004b02437223 */ /* 0x000fc2000001086f */
[----:B------:R-:W-:Y:S01]  /*cc80*/  MUFU.EX2 R9, R9 ;  /* 0x0000000900097308 */ /* 0x000fe20000000800 */
[----:B------:R-:W-:-:S01]  /*cc90*/  FFMA.FTZ R75, R2, R83, -R111 ;  /* 0x00000053024b7223 */ /* 0x000fc2000001086f */
[----:B------:R-:W-:-:S06]  /*cca0*/  FFMA.FTZ R83, R2, R29, -R50 ;  /* 0x0000001d02537223 */ /* 0x000fcc0000010832 */
[----:B------:R-:W1:Y:S01]  /*ccb0*/  MUFU.EX2 R46, R46 ;  /* 0x0000002e002e7308 */ /* 0x000e620000000800 */
[----:B------:R-:W-:-:S01]  /*ccc0*/  FFMA.FTZ R25, R2, R113, -R50 ;  /* 0x0000007102197223 */ /* 0x000fc20000010832 */
[----:B------:R-:W-:-:S06]  /*ccd0*/  FFMA.FTZ R13, R2, R13, -R111 ;  /* 0x0000000d020d7223 */ /* 0x000fcc000001086f */
[----:B------:R-:W2:Y:S01]  /*cce0*/  MUFU.EX2 R31, R31 ;  /* 0x0000001f001f7308 */ /* 0x000ea20000000800 */
[----:B------:R-:W-:-:S01]  /*ccf0*/  FFMA.FTZ R62, R2, R45, -R50 ;  /* 0x0000002d023e7223 */ /* 0x000fc20000010832 */
[----:B------:R-:W-:-:S06]  /*cd00*/  FFMA.FTZ R48, R2, R33, -R50 ;  /* 0x0000002102307223 */ /* 0x000fcc0000010832 */
[----:B------:R-:W3:Y:S01]  /*cd10*/  MUFU.EX2 R54, R54 ;  /* 0x0000003600367308 */ /* 0x000ee20000000800 */
[----:B0-----:R-:W-:-:S07]  /*cd20*/  FADD.FTZ R45, R5, R4 ;  /* 0x00000004052d7221 */ /* 0x001fce0000010000 */
[----:B------:R-:W0:Y:S01]  /*cd30*/  MUFU.EX2 R11, R11 ;  /* 0x0000000b000b7308 */ /* 0x000e220000000800 */
[----:B------:R-:W-:-:S01]  /*cd40*/  FFMA.FTZ R60, R2, R115, -R50 ;  /* 0x00000073023c7223 */ /* 0x000fc20000010832 */
[----:B------:R-:W-:-:S06]  /*cd50*/  FADD.FTZ R68, R8, R45 ;  /* 0x0000002d08447221 */ /* 0x000fcc0000010000 */
[----:B------:R-:W4:Y:S01]  /*cd60*/  MUFU.EX2 R83, R83 ;  /* 0x0000005300537308 */ /* 0x000f220000000800 */
[----:B------:R-:W-:-:S01]  /*cd70*/  FFMA.FTZ R15, R2, R15, -R111 ;  /* 0x0000000f020f7223 */ /* 0x000fc2000001086f */
[----:B------:R-:W-:Y:S01]  /*cd80*/  FFMA.FTZ R56, R2, R49, -R50 ;  /* 0x0000003102387223 */ /* 0x000fe20000010832 */
[----:B-1----:R-:W-:-:S05]  /*cd90*/  FADD.FTZ R49, R9, R46 ;  /* 0x0000002e09317221 */ /* 0x002fca0000010000 */
[----:B------:R-:W1:Y:S01]  /*cda0*/  MUFU.EX2 R25, R25 ;  /* 0x0000001900197308 */ /* 0x000e620000000800 */
[----:B------:R-:W-:-:S01]  /*cdb0*/  FFMA.FTZ R37, R2, R37, -R50 ;  /* 0x0000002502257223 */ /* 0x000fc20000010832 */
[----:B--2---:R-:W-:-:S06]  /*cdc0*/  FADD.FTZ R68, R31, R68 ;  /* 0x000000441f447221 */ /* 0x004fcc0000010000 */
[----:B------:R-:W2:Y:S01]  /*cdd0*/  MUFU.EX2 R13, R13 ;  /* 0x0000000d000d7308 */ /* 0x000ea20000000800 */
[----:B---3--:R-:W-:-:S01]  /*cde0*/  FADD.FTZ R70, R54, R49 ;  /* 0x0000003136467221 */ /* 0x008fc20000010000 */
[----:B------:R-:W-:-:S06]  /*cdf0*/  FFMA.FTZ R27, R2, R35, -R50 ;  /* 0x00000023021b7223 */ /* 0x000fcc0000010832 */
[----:B------:R-:W3:Y:S01]  /*ce00*/  MUFU.EX2 R48, R48 ;  /* 0x0000003000307308 */ /* 0x000ee20000000800 */
[----:B0-----:R-:W-:-:S01]  /*ce10*/  FADD.FTZ R49, R11, R68 ;  /* 0x000000440b317221 */ /* 0x001fc20000010000 */
[----:B----4-:R-:W-:-:S06]  /*ce20*/  FADD.FTZ R70, R83, R70 ;  /* 0x0000004653467221 */ /* 0x010fcc0000010000 */
        /* <DEDUP_REMOVED lines=9> */
[----:B--2---:R-:W-:Y:S01]  /*cec0*/  FADD.FTZ R53, R13, R72 ;  /* 0x000000480d357221 */ /* 0x004fe20000010000 */
[----:B---3--:R-:W-:-:S05]  /*ced0*/  FADD.FTZ R49, R48, R49 ;  /* 0x0000003130317221 */ /* 0x008fca0000010000 */
[----:B------:R-:W2:Y:S01]  /*cee0*/  MUFU.EX2 R27, R27 ;  /* 0x0000001b001b7308 */ /* 0x000ea20000000800 */
[----:B------:R-:W-:-:S01]  /*cef0*/  FADD.FTZ R72, R14, R53 ;  /* 0x000000350e487221 */ /* 0x000fc20000010000 */
[----:B------:R-:W-:Y:S01]  /*cf00*/  FFMA.FTZ R51, R2, R51, -R111 ;  /* 0x0000003302337223 */ /* 0x000fe2000001086f */
[----:B0-----:R-:W-:-:S05]  /*cf10*/  FADD.FTZ R70, R60, R49 ;  /* 0x000000313c467221 */ /* 0x001fca0000010000 */
[----:B------:R-:W0:Y:S01]  /*cf20*/  MUFU.EX2 R52, R52 ;  /* 0x0000003400347308 */ /* 0x000e220000000800 */
[----:B------:R-:W-:-:S01]  /*cf30*/  FFMA.FTZ R29, R2, R39, -R50 ;  /* 0x00000027021d7223 */ /* 0x000fc20000010832 */
[----:B----4-:R-:W-:-:S06]  /*cf40*/  FADD.FTZ R49, R15, R72 ;  /* 0x000000480f317221 */ /* 0x010fcc0000010000 */
[----:B------:R-:W3:Y:S01]  /*cf50*/  MUFU.EX2 R47, R47 ;  /* 0x0000002f002f7308 */ /* 0x000ee20000000800 */
[----:B-1----:R-:W-:-:S01]  /*cf60*/  FADD.FTZ R70, R37, R70 ;  /* 0x0000004625467221 */ /* 0x002fc20000010000 */
[----:B------:R-:W-:-:S06]  /*cf70*/  FFMA.FTZ R55, R2, R55, -R111 ;  /* 0x0000003702377223 */ /* 0x000fcc000001086f */
[----:B------:R-:W1:Y:S01]  /*cf80*/  MUFU.EX2 R35, R35 ;  /* 0x0000002300237308 */ /* 0x000e620000000800 */
[----:B------:R-:W-:-:S01]  /*cf90*/  FADD.FTZ R53, R20, R49 ;  /* 0x0000003114357221 */ /* 0x000fc20000010000 */
[----:B--2---:R-:W-:-:S06]  /*cfa0*/  FADD.FTZ R49, R27, R70 ;  /* 0x000000461b317221 */ /* 0x004fcc0000010000 */
[----:B------:R-:W2:Y:S01]  /*cfb0*/  MUFU.EX2 R62, R62 ;  /* 0x0000003e003e7308 */ /* 0x000ea20000000800 */
[----:B------:R-:W-:-:S01]  /*cfc0*/  FFMA.FTZ R39, R2, R119, -R50 ;  /* 0x0000007702277223 */ /* 0x000fc20000010832 */
[----:B------:R-:W-:-:S06]  /*cfd0*/  FADD.FTZ R70, R24, R53 ;  /* 0x0000003518467221 */ /* 0x000fcc0000010000 */
[----:B------:R-:W4:Y:S01]  /*cfe0*/  MUFU.EX2 R51, R51 ;  /* 0x0000003300337308 */ /* 0x000f220000000800 */
[----:B------:R-:W-:Y:S01]  /*cff0*/  F2FP.SATFINITE.E4M3.F32.PACK_AB_MERGE_C R149, R31, R8, RZ ;  /* 0x000000081f95723e */ /* 0x000fe200048070ff */
[----:B0-----:R-:W-:-:S06]  /*d000*/  FADD.FTZ R8, R52, R49 ;  /* 0x0000003134087221 */ /* 0x001fcc0000010000 */
[----:B------:R-:W0:Y:S01]  /*d010*/  MUFU.EX2 R29, R29 ;  /* 0x0000001d001d7308 */ /* 0x000e220000000800 */
[----:B---3--:R-:W-:-:S01]  /*d020*/  FADD.FTZ R31, R47, R70 ;  /* 0x000000462f1f7221 */ /* 0x008fc20000010000 */
[----:B------:R-:W-:Y:S01]  /*d030*/  FFMA.FTZ R59, R2, R59, -R111 ;  /* 0x0000003b023b7223 */ /* 0x000fe2000001086f */
[----:B------:R-:W-:-:S05]  /*d040*/  F2FP.SATFINITE.E4M3.F32.PACK_AB_MERGE_C R151, R14, R13, RZ ;  /* 0x0000000d0e97723e */ /* 0x000fca00048070ff */
[----:B------:R-:W-:Y:S01]  /*d050*/  MUFU.EX2 R55, R55 ;  /* 0x0000003700377308 */ /* 0x000fe20000000800 */
[----:B------:R-:W-:Y:S01]  /*d060*/  F2FP.SATFINITE.E4M3.F32.PACK_AB_MERGE_C R145, R47, R24, RZ ;  /* 0x000000182f91723e */ /* 0x000fe200048070ff */
[----:B-1----:R-:W-:-:S06]  /*d070*/  FADD.FTZ R13, R35, R8 ;  /* 0x00000008230d7221 */ /* 0x002fcc0000010000 */
[----:B------:R-:W1:Y:S01]  /*d080*/  MUFU.EX2 R56, R56 ;  /* 0x0000003800387308 */ /* 0x000e620000000800 */
[----:B------:R-:W-:-:S01]  /*d090*/  FADD.FTZ R24, R26, R31 ;  /* 0x0000001f1a187221 */ /* 0x000fc20000010000 */
[----:B--2---:R-:W-:-:S06]  /*d0a0*/  FADD.FTZ R14, R62, R13 ;  /* 0x0000000d3e0e7221 */ /* 0x004fcc0000010000 */
[----:B------:R-:W2:Y:S01]  /*d0b0*/  MUFU.EX2 R39, R39 ;  /* 0x0000002700277308 */ /* 0x000ea20000000800 */
[----:B----4-:R-:W-:-:S07]  /*d0c0*/  FADD.FTZ R31, R51, R24 ;  /* 0x00000018331f7221 */ /* 0x010fce0000010000 */
[----:B------:R-:W3:Y:S01]  /*d0d0*/  MUFU.EX2 R30, R34 ;  /* 0x00000022001e7308 */ /* 0x000ee20000000800 */
[----:B0-----:R-:W-:-:S01]  /*d0e0*/  FADD.FTZ R13, R29, R14 ;  /* 0x0000000e1d0d7221 */ /* 0x001fc20000010000 */
[----:B------:R-:W-:-:S06]  /*d0f0*/  FADD.FTZ R14, R28, R31 ;  /* 0x0000001f1c0e7221 */ /* 0x000fcc0000010000 */
[----:B------:R-:W0:Y:S01]  /*d100*/  MUFU.EX2 R59, R59 ;  /* 0x0000003b003b7308 */ /* 0x000e220000000800 */
[----:B------:R-:W-:Y:S01]  /*d110*/  F2FP.SATFINITE.E4M3.F32.PACK_AB_MERGE_C R149, R4, R5, R149 ;  /* 0x000000050495723e */ /* 0x000fe20004807095 */
[----:B-1----:R-:W-:Y:S01]  /*d120*/  FADD.FTZ R4, R56, R13 ;  /* 0x0000000d38047221 */ /* 0x002fe20000010000 */
[C---:B------:R-:W-:Y:S01]  /*d130*/  F2FP.SATFINITE.E4M3.F32.PACK_AB_MERGE_C R147, R55.reuse, R28, RZ ;  /* 0x0000001c3793723e */ /* 0x040fe200048070ff */
[----:B------:R-:W-:-:S04]  /*d140*/  FADD.FTZ R55, R55, R14 ;  /* 0x0000000e37377221 */ /* 0x000fc80000010000 */
[----:B------:R-:W1:Y:S01]  /*d150*/  MUFU.EX2 R32, R40 ;  /* 0x0000002800207308 */ /* 0x000e620000000800 */
[----:B--2---:R-:W-:-:S01]  /*d160*/  FADD.FTZ R5, R39, R4 ;  /* 0x0000000427057221 */ /* 0x004fc20000010000 */
[----:B---3--:R-:W-:Y:S01]  /*d170*/  FADD.FTZ R4, R30, R55 ;  /* 0x000000371e047221 */ /* 0x008fe20000010000 */
[----:B------:R-:W-:-:S03]  /*d180*/  F2FP.SATFINITE.E4M3.F32.PACK_AB_MERGE_C R151, R12, R11, R151 ;  /* 0x0000000b0c97723e */ /* 0x000fc60004807097 */
[----:B0-----:R-:W-:Y:S01]  /*d190*/  FADD.FTZ R11, R59, R4 ;  /* 0x000000043b0b7221 */ /* 0x001fe20000010000 */
[----:B------:R-:W-:Y:S02]  /*d1a0*/  F2FP.SATFINITE.E4M3.F32.PACK_AB_MERGE_C R145, R20, R15, R145 ;  /* 0x0000000f1491723e */ /* 0x000fe40004807091 */
[----:B------:R-:W0:Y:S01]  /*d1b0*/  @P0 LDC R20, c[0x0][0x450] ;  /* 0x00011400ff140b82 */ /* 0x000e220000000800 */
[----:B-1----:R-:W-:-:S07]  /*d1c0*/  FADD.FTZ R12, R32, R11 ;  /* 0x0000000b200c7221 */ /* 0x002fce0000010000 */
[----:B------:R-:W1:Y:S01]  /*d1d0*/  @P0 LDC R11, c[0x0][0x44c] ;  /* 0x00011300ff0b0b82 */ /* 0x000e620000000800 */
[----:B------:R-:W-:-:S04]  /*d1e0*/  F2FP.SATFINITE.E4M3.F32.PACK_AB_MERGE_C R148, R83, R54, RZ ;  /* 0x000000365394723e */ /* 0x000fc800048070ff */
[----:B------:R-:W-:Y:S01]  /*d1f0*/  F2FP.SATFINITE.E4M3.F32.PACK_AB_MERGE_C R148, R46, R9, R148 ;  /* 0x000000092e94723e */ /* 0x000fe20004807094 */
[----:B------:R-:W-:Y:S02]  /*d200*/  IMAD.MOV.U32 R9, RZ, RZ, R94 ;  /* 0x000000ffff097224 */ /* 0x000fe400078e005e */
[----:B-1----:R-:W-:-:S05]  /*d210*/  @P0 IMAD.HI.U32 R11, R94, R11, RZ ;  /* 0x0000000b5e0b0227 */ /* 0x002fca00078e00ff */
[----:B0-----:R-:W-:Y:S02]  /*d220*/  @P0 SHF.R.U32.HI R9, RZ, R20, R11 ;  /* 0x00000014ff090219 */ /* 0x001fe4000001160b */
[----:B------:R-:W2:Y:S01]  /*d230*/  LDL R11, [R1+0x30] ;  /* 0x00003000010b7983 */ /* 0x000ea20000100800 */
[----:B------:R-:W-:-:S01]  /*d240*/  FFMA.FTZ R33, R2, R43, -R50 ;  /* 0x0000002b02217223 */ /* 0x000fc20000010832 */
[----:B------:R-:W0:Y:S01]  /*d250*/  MUFU.EX2 R64, R64 ;  /* 0x0000004000407308 */ /* 0x000e220000000800 */
[----:B------:R-:W-:-:S01]  /*d260*/  FFMA.FTZ R58, R2, R57, -R50 ;  /* 0x00000039023a7223 */ /* 0x000fc20000010832 */
[----:B------:R-:W-:Y:S01]  /*d270*/  FFMA.FTZ R85, R2, R63, -R111 ;  /* 0x0000003f02557223 */ /* 0x000fe2000001086f */
[----:B------:R-:W-:Y:S02]  /*d280*/  @!P2 VIADD R41, R10, 0x19c40 ;  /* 0x00019c400a29a836 */ /* 0x000fe40000000000 */
[----:B------:R-:W-:-:S03]  /*d290*/  FFMA.FTZ R89, R2, R89, -R50 ;  /* 0x0000005902597223 */ /* 0x000fc60000010832 */
[----:B------:R-:W1:Y:S01]  /*d2a0*/  MUFU.EX2 R33, R33 ;  /* 0x0000002100217308 */ /* 0x000e620000000800 */
[----:B------:R-:W-:Y:S01]  /*d2b0*/  @!P2 PRMT R41, RZ, 0x654, R41 ;  /* 0x00000654ff29a816 */ /* 0x000fe20000000029 */
[----:B------:R-:W-:-:S03]  /*d2c0*/  FFMA.FTZ R43, R2, R61, -R50 ;  /* 0x0000003d022b7223 */ /* 0x000fc60000010832 */
[----:B------:R3:W-:Y:S03]  /*d2d0*/  @!P2 SYNCS.ARRIVE.TRANS64.RED.A1T0 RZ, [R41+URZ], RZ ;  /* 0x000000ff29ffa9a7 */ /* 0x0007e6000810043f */
[----:B------:R-:W4:Y:S01]  /*d2e0*/  MUFU.EX2 R58, R58 ;  /* 0x0000003a003a7308 */ /* 0x000f220000000800 */
[----:B0-----:R-:W-:-:S07]  /*d2f0*/  F2FP.SATFINITE.E4M3.F32.PACK_AB_MERGE_C R146, R64, R39, RZ ;  /* 0x000000274092723e */ /* 0x001fce00048070ff */
[----:B------:R-:W0:Y:S01]  /*d300*/  MUFU.EX2 R85, R85 ;  /* 0x0000005500557308 */ /* 0x000e220000000800 */
[----:B---3--:R-:W-:-:S01]  /*d310*/  FFMA.FTZ R41, R2, R121, -R50 ;  /* 0x0000007902297223 */ /* 0x008fc20000010832 */
[----:B------:R-:W-:-:S06]  /*d320*/  FADD.FTZ R64, R64, R5 ;  /* 0x0000000540407221 */ /* 0x000fcc0000010000 */
[----:B------:R-:W3:Y:S01]  /*d330*/  MUFU.EX2 R10, R89 ;  /* 0x00000059000a7308 */ /* 0x000ee20000000800 */
[----:B------:R-:W-:-:S01]  /*d340*/  FFMA.FTZ R66, R2, R65, -R50 ;  /* 0x0000004102427223 */ /* 0x000fc20000010832 */
[----:B-1----:R-:W-:-:S06]  /*d350*/  FADD.FTZ R5, R33, R64 ;  /* 0x0000004021057221 */ /* 0x002fcc0000010000 */
[----:B------:R-:W1:Y:S01]  /*d360*/  MUFU.EX2 R43, R43 ;  /* 0x0000002b002b7308 */ /* 0x000e620000000800 */
[----:B------:R-:W-:-:S01]  /*d370*/  FFMA.FTZ R45, R2, R91, -R50 ;  /* 0x0000005b022d7223 */ /* 0x000fc20000010832 */
[----:B----4-:R-:W-:-:S06]  /*d380*/  FADD.FTZ R5, R58, R5 ;  /* 0x000000053a057221 */ /* 0x010fcc0000010000 */
[----:B------:R-:W4:Y:S01]  /*d390*/  MUFU.EX2 R41, R41 ;  /* 0x0000002900297308 */ /* 0x000f220000000800 */
[----:B------:R-:W-:-:S01]  /*d3a0*/  FFMA.FTZ R68, R2, R69, -R50 ;  /* 0x0000004502447223 */ /* 0x000fc20000010832 */
[C-C-:B------:R-:W-:Y:S01]  /*d3b0*/  FFMA.FTZ R34, R2.reuse, R101, -R111.reuse ;  /* 0x0000006502227223 */ /* 0x140fe2000001086f */
[----:B------:R-:W-:-:S01]  /*d3c0*/  FFMA.FTZ R63, R2, R71, -R111 ;  /* 0x00000047023f7223 */ /* 0x000fc2000001086f */
[----:B0-----:R-:W-:-:S04]  /*d3d0*/  F2FP.SATFINITE.E4M3.F32.PACK_AB_MERGE_C R141, R85, R32, RZ ;  /* 0x00000020558d723e */ /* 0x001fc800048070ff */
[----:B------:R-:W0:Y:S01]  /*d3e0*/  MUFU.EX2 R66, R66 ;  /* 0x0000004200427308 */ /* 0x000e220000000800 */
[----:B------:R-:W-:-:S01]  /*d3f0*/  FADD.FTZ R85, R85, R12 ;  /* 0x0000000c55557221 */ /* 0x000fc20000010000 */
[----:B---3--:R-:W-:Y:S01]  /*d400*/  FADD.FTZ R12, R10, R5 ;  /* 0x000000050a0c7221 */ /* 0x008fe20000010000 */
[----:B------:R-:W-:-:S01]  /*d410*/  FFMA.FTZ R36, R2, R99, -R111 ;  /* 0x0000006302247223 */ /* 0x000fc2000001086f */
[----:B------:R-:W-:-:S04]  /*d420*/  FFMA.FTZ R123, R2, R123, -R50 ;  /* 0x0000007b027b7223 */ /* 0x000fc80000010832 */
[----:B------:R-:W3:Y:S01]  /*d430*/  MUFU.EX2 R45, R45 ;  /* 0x0000002d002d7308 */ /* 0x000ee20000000800 */
[----:B-1----:R-:W-:-:S01]  /*d440*/  FADD.FTZ R12, R43, R12 ;  /* 0x0000000c2b0c7221 */ /* 0x002fc20000010000 */
[C-C-:B------:R-:W-:Y:S01]  /*d450*/  FFMA.FTZ R73, R2.reuse, R73, -R50.reuse ;  /* 0x0000004902497223 */ /* 0x140fe20000010832 */
[----:B------:R-:W-:-:S05]  /*d460*/  FFMA.FTZ R93, R2, R93, -R50 ;  /* 0x0000005d025d7223 */ /* 0x000fca0000010832 */
[----:B------:R-:W1:Y:S01]  /*d470*/  MUFU.EX2 R68, R68 ;  /* 0x0000004400447308 */ /* 0x000e620000000800 */
[----:B----4-:R-:W-:-:S01]  /*d480*/  FADD.FTZ R5, R41, R12 ;  /* 0x0000000c29057221 */ /* 0x010fc20000010000 */
[----:B------:R-:W-:-:S06]  /*d490*/  FFMA.FTZ R77, R2, R77, -R50 ;  /* 0x0000004d024d7223 */ /* 0x000fcc0000010832 */
[----:B------:R-:W-:Y:S08]  /*d4a0*/  MUFU.EX2 R34, R34 ;  /* 0x0000002200227308 */ /* 0x000ff00000000800 */
[----:B------:R-:W4:Y:S01]  /*d4b0*/  MUFU.EX2 R63, R63 ;  /* 0x0000003f003f7308 */ /* 0x000f220000000800 */
[----:B0-----:R-:W-:-:S07]  /*d4c0*/  FADD.FTZ R12, R66, R5 ;  /* 0x00000005420c7221 */ /* 0x001fce0000010000 */
[----:B------:R-:W0:Y:S08]  /*d4d0*/  MUFU.EX2 R8, R123 ;  /* 0x0000007b00087308 */ /* 0x000e300000000800 */
[----:B------:R-:W-:Y:S08]  /*d4e0*/  MUFU.EX2 R36, R36 ;  /* 0x0000002400247308 */ /* 0x000ff00000000800 */
[----:B------:R-:W5:Y:S01]  /*d4f0*/  MUFU.EX2 R97, R97 ;  /* 0x0000006100617308 */ /* 0x000f620000000800 */
[----:B---3--:R-:W-:-:S07]  /*d500*/  FADD.FTZ R5, R45, R12 ;  /* 0x0000000c2d057221 */ /* 0x008fce0000010000 */
[----:B------:R-:W3:Y:S01]  /*d510*/  MUFU.EX2 R73, R73 ;  /* 0x0000004900497308 */ /* 0x000ee20000000800 */
[----:B------:R-:W-:-:S01]  /*d520*/  FFMA.FTZ R40, R2, R105, -R111 ;  /* 0x0000006902287223 */ /* 0x000fc2000001086f */
[C-C-:B------:R-:W-:Y:S01]  /*d530*/  FFMA.FTZ R71, R2.reuse, R79, -R111.reuse ;  /* 0x0000004f02477223 */ /* 0x140fe2000001086f */
[----:B------:R-:W-:-:S05]  /*d540*/  FFMA.FTZ R38, R2, R103, -R111 ;  /* 0x0000006702267223 */ /* 0x000fca000001086f */
[----:B------:R-:W-:Y:S01]  /*d550*/  MUFU.EX2 R93, R93 ;  /* 0x0000005d005d7308 */ /* 0x000fe20000000800 */
[----:B-1----:R-:W-:-:S07]  /*d560*/  FADD.FTZ R5, R68, R5 ;  /* 0x0000000544057221 */ /* 0x002fce0000010000 */
[----:B------:R-:W1:Y:S01]  /*d570*/  MUFU.EX2 R4, R77 ;  /* 0x0000004d00047308 */ /* 0x000e620000000800 */
[----:B----4-:R-:W-:Y:S01]  /*d580*/  F2FP.SATFINITE.E4M3.F32.PACK_AB_MERGE_C R143, R63, R34, RZ ;  /* 0x000000223f8f723e */ /* 0x010fe200048070ff */
[----:B0-----:R-:W-:-:S03]  /*d590*/  FADD.FTZ R12, R8, R5 ;  /* 0x00000005080c7221 */ /* 0x001fc60000010000 */
[----:B-----5:R-:W-:Y:S01]  /*d5a0*/  F2FP.SATFINITE.E4M3.F32.PACK_AB_MERGE_C R143, R97, R36, R143 ;  /* 0x00000024618f723e */ /* 0x020fe2000480708f */
[----:B------:R-:W-:-:S02]  /*d5b0*/  FADD.FTZ R36, R36, R85 ;  /* 0x0000005524247221 */ /* 0x000fc40000010000 */
[----:B------:R-:W-:Y:S01]  /*d5c0*/  MUFU.EX2 R40, R40 ;  /* 0x0000002800287308 */ /* 0x000fe20000000800 */
[----:B---3--:R-:W-:-:S01]  /*d5d0*/  FADD.FTZ R12, R73, R12 ;  /* 0x0000000c490c7221 */ /* 0x008fc20000010000 */
[----:B------:R-:W-:-:S06]  /*d5e0*/  IADD3 R9, R9, R90, -R92 ;  /* 0x0000005a09097210 */ /* 0x000fcc0007ffe85c */
[----:B------:R-:W0:Y:S01]  /*d5f0*/  MUFU.EX2 R71, R71 ;  /* 0x0000004700477308 */ /* 0x000e220000000800 */
[----:B------:R-:W-:-:S01]  /*d600*/  FADD.FTZ R97, R97, R36 ;  /* 0x0000002461617221 */ /* 0x000fc20000010000 */
[----:B-1----:R-:W-:-:S06]  /*d610*/  F2FP.SATFINITE.E4M3.F32.PACK_AB_MERGE_C R136, R4, R93, RZ ;  /* 0x0000005d0488723e */ /* 0x002fcc00048070ff */
[----:B------:R-:W1:Y:S01]  /*d620*/  MUFU.EX2 R38, R38 ;  /* 0x0000002600267308 */ /* 0x000e620000000800 */
[----:B------:R-:W-:-:S01]  /*d630*/  FADD.FTZ R93, R93, R12 ;  /* 0x0000000c5d5d7221 */ /* 0x000fc20000010000 */
[----:B------:R-:W-:-:S06]  /*d640*/  SHF.R.S32.HI R12, RZ, 0x1f, R9 ;  /* 0x0000001fff0c7819 */ /* 0x000fcc0000011409 */
[----:B------:R-:W3:Y:S01]  /*d650*/  MUFU.EX2 R67, R67 ;  /* 0x0000004300437308 */ /* 0x000ee20000000800 */
[----:B------:R-:W-:-:S01]  /*d660*/  FFMA.FTZ R44, R2, R109, -R111 ;  /* 0x0000006d022c7223 */ /* 0x000fc2000001086f */
[----:B------:R-:W-:Y:S01]  /*d670*/  FFMA.FTZ R79, R2, R87, -R111 ;  /* 0x00000057024f7223 */ /* 0x000fe2000001086f */
[----:B------:R-:W-:-:S01]  /*d680*/  FADD.FTZ R34, R34, R97 ;  /* 0x0000006122227221 */ /* 0x000fc20000010000 */
[C---:B------:R-:W-:Y:S01]  /*d690*/  FFMA.FTZ R42, R2.reuse, R107, -R111 ;  /* 0x0000006b022a7223 */ /* 0x040fe2000001086f */
[----:B------:R-:W-:-:S01]  /*d6a0*/  FFMA.FTZ R125, R2, R125, -R50 ;  /* 0x0000007d027d7223 */ /* 0x000fc20000010832 */
[----:B------:R-:W-:Y:S01]  /*d6b0*/  LEA.HI R12, R12, R9, RZ, 0x7 ;  /* 0x000000090c0c7211 */ /* 0x000fe200078f38ff */
[----:B------:R-:W-:-:S01]  /*d6c0*/  FADD.FTZ R63, R63, R34 ;  /* 0x000000223f3f7221 */ /* 0x000fc20000010000 */
[----:B------:R-:W-:Y:S01]  /*d6d0*/  MUFU.EX2 R44, R44 ;  /* 0x0000002c002c7308 */ /* 0x000fe20000000800 */
[----:B------:R-:W-:-:S01]  /*d6e0*/  FFMA.FTZ R81, R2, R81, -R50 ;  /* 0x0000005102517223 */ /* 0x000fc20000010832 */
[C-C-:B------:R-:W-:Y:S01]  /*d6f0*/  FFMA.FTZ R95, R2.reuse, R95, -R50.reuse ;  /* 0x0000005f025f7223 */ /* 0x140fe20000010832 */
[----:B0-----:R-:W-:Y:S01]  /*d700*/  F2FP.SATFINITE.E4M3.F32.PACK_AB_MERGE_C R137, R71, R40, RZ ;  /* 0x000000284789723e */ /* 0x001fe200048070ff */
[----:B------:R-:W-:Y:S01]  /*d710*/  FFMA.FTZ R50, R2, R127, -R50 ;  /* 0x0000007f02327223 */ /* 0x000fe20000010832 */
[----:B------:R-:W-:Y:S01]  /*d720*/  SHF.R.S32.HI R12, RZ, 0x7, R12 ;  /* 0x00000007ff0c7819 */ /* 0x000fe2000001140c */
[----:B-1----:R-:W-:-:S02]  /*d730*/  FADD.FTZ R14, R38, R63 ;  /* 0x0000003f260e7221 */ /* 0x002fc40000010000 */
[----:B------:R-:W-:Y:S01]  /*d740*/  MUFU.EX2 R79, R79 ;  /* 0x0000004f004f7308 */ /* 0x000fe20000000800 */
[----:B------:R-:W-:Y:S02]  /*d750*/  F2FP.SATFINITE.E4M3.F32.PACK_AB_MERGE_C R140, R43, R10, RZ ;  /* 0x0000000a2b8c723e */ /* 0x000fe400048070ff */
[----:B---3--:R-:W-:-:S05]  /*d760*/  F2FP.SATFINITE.E4M3.F32.PACK_AB_MERGE_C R137, R67, R38, R137 ;  /* 0x000000264389723e */ /* 0x008fca0004807089 */
[----:B------:R-:W0:Y:S01]  /*d770*/  MUFU.EX2 R42, R42 ;  /* 0x0000002a002a7308 */ /* 0x000e220000000800 */
[----:B------:R-:W-:-:S07]  /*d780*/  FADD.FTZ R67, R67, R14 ;  /* 0x0000000e43437221 */ /* 0x000fce0000010000 */
[----:B------:R-:W1:Y:S01]  /*d790*/  MUFU.EX2 R125, R125 ;  /* 0x0000007d007d7308 */ /* 0x000e620000000800 */
[----:B------:R-:W-:-:S01]  /*d7a0*/  FADD.FTZ R40, R40, R67 ;  /* 0x0000004328287221 */ /* 0x000fc20000010000 */
[----:B------:R-:W-:-:S06]  /*d7b0*/  VIADD R14, R88, 0xfffffffe ;  /* 0xfffffffe580e7836 */ /* 0x000fcc0000000000 */
[----:B------:R-:W3:Y:S08]  /*d7c0*/  MUFU.EX2 R75, R75 ;  /* 0x0000004b004b7308 */ /* 0x000ef00000000800 */
[----:B------:R-:W4:Y:S01]  /*d7d0*/  MUFU.EX2 R10, R81 ;  /* 0x00000051000a7308 */ /* 0x000f220000000800 */
[----:B------:R-:W-:-:S01]  /*d7e0*/  FADD.FTZ R71, R71, R40 ;  /* 0x0000002847477221 */ /* 0x000fc20000010000 */
[----:B------:R-:W-:-:S06]  /*d7f0*/  FADD.FTZ R4, R4, R93 ;  /* 0x0000005d04047221 */ /* 0x000fcc0000010000 */
[----:B------:R-:W5:Y:S08]  /*d800*/  MUFU.EX2 R95, R95 ;  /* 0x0000005f005f7308 */ /* 0x000f700000000800 */
[----:B------:R-:W5:Y:S01]  /*d810*/  MUFU.EX2 R50, R50 ;  /* 0x0000003200327308 */ /* 0x000f620000000800 */
[----:B------:R-:W-:Y:S01]  /*d820*/  F2FP.SATFINITE.E4M3.F32.PACK_AB_MERGE_C R136, R73, R8, R136 ;  /* 0x000000084988723e */ /* 0x000fe20004807088 */
[----:B0-----:R-:W-:Y:S01]  /*d830*/  FADD.FTZ R8, R42, R71 ;  /* 0x000000472a087221 */ /* 0x001fe20000010000 */
[----:B------:R-:W-:Y:S01]  /*d840*/  F2FP.SATFINITE.E4M3.F32.PACK_AB_MERGE_C R139, R79, R44, RZ ;  /* 0x0000002c4f8b723e */ /* 0x000fe200048070ff */
[----:B-1----:R-:W-:-:S03]  /*d850*/  FADD.FTZ R5, R125, R4 ;  /* 0x000000047d057221 */ /* 0x002fc60000010000 */
[C---:B---3--:R-:W-:Y:S01]  /*d860*/  F2FP.SATFINITE.E4M3.F32.PACK_AB_MERGE_C R139, R75.reuse, R42, R139 ;  /* 0x0000002a4b8b723e */ /* 0x048fe2000480708b */
[----:B------:R-:W-:-:S01]  /*d870*/  FADD.FTZ R75, R75, R8 ;  /* 0x000000084b4b7221 */ /* 0x000fc20000010000 */
[----:B----4-:R-:W-:Y:S01]  /*d880*/  FADD.FTZ R4, R10, R5 ;  /* 0x000000050a047221 */ /* 0x010fe20000010000 */
[----:B------:R-:W-:Y:S01]  /*d890*/  F2FP.SATFINITE.E4M3.F32.PACK_AB_MERGE_C R150, R37, R60, RZ ;  /* 0x0000003c2596723e */ /* 0x000fe200048070ff */
[----:B------:R-:W-:Y:S01]  /*d8a0*/  BSSY B0, `(.L_x_1996) ;  /* 0x00002ba000007945 */ /* 0x000fe20003800000 */
[----:B------:R-:W-:Y:S01]  /*d8b0*/  F2FP.SATFINITE.E4M3.F32.PACK_AB_MERGE_C R144, R62, R35, RZ ;  /* 0x000000233e90723e */ /* 0x000fe200048070ff */
[----:B------:R-:W-:Y:S01]  /*d8c0*/  FADD.FTZ R44, R44, R75 ;  /* 0x0000004b2c2c7221 */ /* 0x000fe20000010000 */
[----:B------:R-:W-:Y:S01]  /*d8d0*/  F2FP.SATFINITE.E4M3.F32.PACK_AB_MERGE_C R142, R68, R45, RZ ;  /* 0x0000002d448e723e */ /* 0x000fe200048070ff */
[----:B-----5:R-:W-:Y:S01]  /*d8e0*/  FADD.FTZ R5, R95, R4 ;  /* 0x000000045f057221 */ /* 0x020fe20000010000 */
[C---:B------:R-:W-:Y:S01]  /*d8f0*/  F2FP.SATFINITE.E4M3.F32.PACK_AB_MERGE_C R8, R50.reuse, R95, RZ ;  /* 0x0000005f3208723e */ /* 0x040fe200048070ff */
[----:B------:R-:W-:Y:S01]  /*d900*/  FADD.FTZ R4, R79, R44 ;  /* 0x0000002c4f047221 */ /* 0x000fe20000010000 */
[----:B------:R-:W-:Y:S01]  /*d910*/  F2FP.SATFINITE.E4M3.F32.PACK_AB_MERGE_C R147, R51, R26, R147 ;  /* 0x0000001a3393723e */ /* 0x000fe20004807093 */
[----:B------:R-:W-:Y:S01]  /*d920*/  FADD.FTZ R5, R50, R5 ;  /* 0x0000000532057221 */ /* 0x000fe20000010000 */
[----:B------:R-:W-:-:S02]  /*d930*/  F2FP.SATFINITE.E4M3.F32.PACK_AB_MERGE_C R138, R10, R125, R8 ;  /* 0x0000007d0a8a723e */ /* 0x000fc40004807008 */
[----:B------:R-:W-:Y:S02]  /*d940*/  CS2R R88, SRZ ;  /* 0x0000000000587805 */ /* 0x000fe4000001ff00 */
[----:B------:R-:W-:Y:S02]  /*d950*/  F2FP.SATFINITE.E4M3.F32.PACK_AB_MERGE_C R141, R59, R30, R141 ;  /* 0x0000001e3b8d723e */ /* 0x000fe4000480708d */
[----:B------:R-:W-:Y:S02]  /*d960*/  CS2R R90, SRZ ;  /* 0x00000000005a7805 */ /* 0x000fe4000001ff00 */
[----:B------:R-:W-:Y:S02]  /*d970*/  F2FP.SATFINITE.E4M3.F32.PACK_AB_MERGE_C R150, R48, R25, R150 ;  /* 0x000000193096723e */ /* 0x000fe40004807096 */
[----:B------:R-:W-:Y:S02]  /*d980*/  CS2R R92, SRZ ;  /* 0x00000000005c7805 */ /* 0x000fe4000001ff00 */
        /* <DEDUP_REMOVED lines=15> */
[----:B--2---:R-:W-:-:S05]  /*da80*/  VIMNMX R11, R11, R12, !PT ;  /* 0x0000000c0b0b7248 */ /* 0x004fca0007fe0100 */
[----:B------:R0:W-:Y:S01]  /*da90*/  STL [R1+0x18], R11 ;  /* 0x0000180b01007387 */ /* 0x0001e20000100800 */
[----:B------:R-:W-:Y:S02]  /*daa0*/  ISETP.GE.AND P2, PT, R14, R11, PT ;  /* 0x0000000b0e00720c */ /* 0x000fe40003f46270 */
        /* <DEDUP_REMOVED lines=9> */
[----:B------:R-:W-:Y:S01]  /*db40*/  CS2R R134, SRZ ;  /* 0x0000000000867805 */ /* 0x000fe2000001ff00 */
[----:B0-----:R-:W-:Y:S06]  /*db50*/  @!P2 BRA `(.L_x_1997) ;  /* 0x000000280038a947 */ /* 0x001fec0003800000 */
[----:B------:R-:W-:Y:S01]  /*db60*/  BSSY B1, `(.L_x_1997) ;  /* 0x000028d000017945 */ /* 0x000fe20003800000 */
        /* <DEDUP_REMOVED lines=27> */
[----:B------:R-:W-:-:S07]  /*dd20*/  CS2R R88, SRZ ;  /* 0x0000000000587805 */ /* 0x000fce000001ff00 */
.L_x_2009:
[----:B------:R-:W-:-:S04]  /*dd30*/  ISETP.NE.AND P2, PT, R10, 0x1, PT ;  /* 0x000000010a00780c */ /* 0x000fc80003f45270 */
[----:B------:R-:W-:-:S04]  /*dd40*/  SEL R152, RZ, 0x1, P2 ;  /* 0x00000001ff987807 */ /* 0x000fc80001000000 */
[----:B------:R-:W-:Y:S01]  /*dd50*/  LOP3.LUT R152, R11, R152, RZ, 0x3c, !PT ;  /* 0x000000980b987212 */ /* 0x000fe200078e3cff */
[----:B------:R-:W-:Y:S06]  /*dd60*/  @!P1 BRA `(.L_x_1998) ;  /* 0x0000000000049947 */ /* 0x000fec0003800000 */
[----:B------:R-:W-:Y:S01]  /*dd70*/  BPT.TRAP 0x1 ;  /* 0x000000040000795c */ /* 0x000fe20000300000 */
.L_x_1998:
        /* <DEDUP_REMOVED lines=8> */
.L_x_1999:
[----:B------:R-:W-:Y:S01]  /*de00*/  BSSY B2, `(.L_x_2000) ;  /* 0x0000006000027945 */ /* 0x000fe20003800000 */
[----:B------:R-:W-:Y:S02]  /*de10*/  IMAD R24, R18, 0x300, R21 ;  /* 0x0000030012187824 */ /* 0x000fe400078e0215 */
[----:B------:R-:W-:Y:S01]  /*de20*/  IMAD.MOV.U32 R25, RZ, RZ, -0x3ffffff0 ;  /* 0xc0000010ff197424 */ /* 0x000fe200078e00ff */
[----:B-1----:R-:W-:Y:S06]  /*de30*/  @P2 BRA `(.L_x_2001) ;  /* 0x0000000000082947 */ /* 0x002fec0003800000 */
[----:B------:R-:W1:Y:S02]  /*de40*/  SYNCS.PHASECHK.TRANS64.TRYWAIT P2, [R15+URZ+0x19c30], R0 ;  /* 0x019c30000f0075a7 */ /* 0x000e64000804017f */
[----:B-1----:R-:W-:Y:S05]  /*de50*/  @!P2 BRA `(.L_x_2002) ;  /* 0x00000100002ca947 */ /* 0x002fea0003800000 */
.L_x_2001:
[----:B------:R-:W-:Y:S05]  /*de60*/  BSYNC B2 ;  /* 0x0000000000027941 */ /* 0x000fea0003800000 */
.L_x_2000:
[C---:B------:R-:W-:Y:S01]  /*de70*/  VIADD R12, R24.reuse, 0x100 ;  /* 0x00000100180c7836 */ /* 0x040fe20000000000 */
[C---:B------:R-:W-:Y:S01]  /*de80*/  R2UR UR6, R24.reuse ;  /* 0x00000000180672ca */ /* 0x040fe200000e0000 */
[----:B------:R-:W-:Y:S01]  /*de90*/  IMAD.MOV.U32 R13, RZ, RZ, -0x3ffffff0 ;  /* 0xc0000010ff0d7424 */ /* 0x000fe200078e00ff */
[----:B------:R-:W-:Y:S01]  /*dea0*/  R2UR UR7, R25 ;  /* 0x00000000190772ca */ /* 0x000fe200000e0000 */
[----:B------:R-:W-:Y:S01]  /*deb0*/  VIADD R24, R24, 0x200 ;  /* 0x0000020018187836 */ /* 0x000fe20000000000 */
[----:B------:R-:W-:Y:S02]  /*dec0*/  R2UR UR10, R12 ;  /* 0x000000000c0a72ca */ /* 0x000fe400000e0000 */
[----:B------:R-:W-:Y:S02]  /*ded0*/  R2UR UR11, R13 ;  /* 0x000000000d0b72ca */ /* 0x000fe400000e0000 */
[----:B------:R-:W2:Y:S01]  /*dee0*/  LDL.64 R12, [R1] ;  /* 0x00000000010c7983 */ /* 0x000ea20000100a00 */
[----:B------:R-:W-:Y:S01]  /*def0*/  R2UR UR4, R6 ;  /* 0x00000000060472ca */ /* 0x000fe200000e0000 */
[----:B------:R-:W-:Y:S01]  /*df00*/  IMAD.MOV.U32 R25, RZ, RZ, -0x3ffffff0 ;  /* 0xc0000010ff197424 */ /* 0x000fe200078e00ff */
[----:B------:R-:W-:-:S02]  /*df10*/  R2UR UR5, R7 ;  /* 0x00000000070572ca */ /* 0x000fc400000e0000 */
[----:B------:R-:W-:Y:S02]  /*df20*/  R2UR UR14, R24 ;  /* 0x00000000180e72ca */ /* 0x000fe400000e0000 */
[----:B------:R-:W-:Y:S02]  /*df30*/  R2UR UR15, R25 ;  /* 0x00000000190f72ca */ /* 0x000fe400000e0000 */
[----:B------:R-:W-:-:S07]  /*df40*/  WARPGROUP.ARRIVE ;  /* 0x00000000000079c5 */ /* 0x000fce0000000000 */
[----:B------:R-:W-:Y:S01]  /*df50*/  QGMMA.64x128x32.F32.E4M3.E4M3 R24, gdesc[UR4], RZ, !UPT, gsb0 ;  /* 0x01e00000041879f3 */ /* 0x000fe2000c0008ff */
[----:B------:R-:W-:Y:S02]  /*df60*/  R2UR UR12, R156 ;  /* 0x000000009c0c72ca */ /* 0x000fe400000e0000 */
[----:B------:R-:W-:Y:S01]  /*df70*/  R2UR UR13, R157 ;  /* 0x000000009d0d72ca */ /* 0x000fe200000e0000 */
[----:B------:R-:W-:Y:S02]  /*df80*/  WARPGROUP.DEPBAR.LE gsb0, 0x0 ;  /* 0x00008000000079c5 */ /* 0x000fe40000010000 */
[----:B------:R-:W-:Y:S01]  /*df90*/  WARPGROUP.ARRIVE ;  /* 0x00000000000079c5 */ /* 0x000fe20000000000 */
[----:B--2---:R-:W-:Y:S02]  /*dfa0*/  R2UR UR8, R12 ;  /* 0x000000000c0872ca */ /* 0x004fe400000e0000 */
[----:B------:R-:W-:-:S13]  /*dfb0*/  R2UR UR9, R13 ;  /* 0x000000000d0972ca */ /* 0x000fda00000e0000 */
[----:B------:R-:W-:Y:S03]  /*dfc0*/  QGMMA.64x128x32.F32.E4M3.E4M3 R24, gdesc[UR8], R24, gsb0 ;  /* 0x01e00000081879f3 */ /* 0x000fe60008000818 */
[----:B------:R-:W-:Y:S02]  /*dfd0*/  WARPGROUP.DEPBAR.LE gsb0, 0x0 ;  /* 0x00008000000079c5 */ /* 0x000fe40000010000 */
[----:B------:R-:W-:-:S07]  /*dfe0*/  WARPGROUP.ARRIVE ;  /* 0x00000000000079c5 */ /* 0x000fce0000000000 */
[----:B------:R-:W-:Y:S03]  /*dff0*/  QGMMA.64x128x32.F32.E4M3.E4M3 R24, gdesc[UR12], R24, gsb0 ;  /* 0x01e000000c1879f3 */ /* 0x000fe60008000818 */
[----:B------:R-:W-:Y:S02]  /*e000*/  WARPGROUP.DEPBAR.LE gsb0, 0x0 ;  /* 0x00008000000079c5 */ /* 0x000fe40000010000 */
[----:B------:R-:W-:Y:S05]  /*e010*/  @!P1 BRA `(.L_x_2003) ;  /* 0x0000000000049947 */ /* 0x000fea0003800000 */
[----:B------:R-:W-:Y:S01]  /*e020*/  BPT.TRAP 0x1 ;  /* 0x000000040000795c */ /* 0x000fe20000300000 */
.L_x_2003:
[----:B01----:R-:W-:Y:S01]  /*e030*/  SHF.L.U32 R0, R11, 0x1f, RZ ;  /* 0x0000001f0b007819 */ /* 0x003fe200000006ff */
[----:B------:R-:W-:-:S04]  /*e040*/  IMAD R20, R10, 0x8, R16 ;  /* 0x000000080a147824 */ /* 0x000fc800078e0210 */
[----:B------:R0:W1:Y:S01]  /*e050*/  SYNCS.PHASECHK.TRANS64.TRYWAIT P2, [R20+URZ+0x19c50], R0 ;  /* 0x019c5000140075a7 */ /* 0x000062000804017f */
[----:B------:R-:W-:Y:S05]  /*e060*/  @!P1 BRA `(.L_x_2004) ;  /* 0x0000000000049947 */ /* 0x000fea0003800000 */
[----:B------:R-:W-:Y:S01]  /*e070*/  BPT.TRAP 0x1 ;  /* 0x000000040000795c */ /* 0x000fe20000300000 */
.L_x_2004:
[----:B------:R-:W-:Y:S04]  /*e080*/  BSSY B2, `(.L_x_2005) ;  /* 0x0000004000027945 */ /* 0x000fe80003800000 */
[----:B-1----:R-:W-:Y:S05]  /*e090*/  @P2 BRA `(.L_x_2006) ;  /* 0x0000000000082947 */ /* 0x002fea0003800000 */
[----:B------:R-:W1:Y:S02]  /*e0a0*/  SYNCS.PHASECHK.TRANS64.TRYWAIT P2, [R20+URZ+0x19c50], R0 ;  /* 0x019c5000140075a7 */ /* 0x000e64000804017f */
[----:B-1----:R-:W-:Y:S05]  /*e0b0*/  @!P2 BRA `(.L_x_2007) ;  /* 0x000000fc00a8a947 */ /* 0x002fea0003800000 */
.L_x_2006:
[----:B------:R-:W-:Y:S05]  /*e0c0*/  BSYNC B2 ;  /* 0x0000000000027941 */ /* 0x000fea0003800000 */
.L_x_2005:
[----:B01----:R-:W-:Y:S01]  /*e0d0*/  VIADD R0, R16, 0x3000 ;  /* 0x0000300010007836 */ /* 0x003fe20000000000 */
[----:B------:R-:W-:Y:S01]  /*e0e0*/  WARPGROUP.ARRIVE ;  /* 0x00000000000079c5 */ /* 0x000fe20000000000 */
[----:B------:R-:W-:Y:S01]  /*e0f0*/  IMAD.MOV.U32 R11, RZ, RZ, 0x40000040 ;  /* 0x40000040ff0b7424 */ /* 0x000fe200078e00ff */
[----:B------:R-:W0:Y:S02]  /*e100*/  @P0 LDC R3, c[0x0][0x450] ;  /* 0x00011400ff030b82 */ /* 0x000e240000000800 */
[----:B------:R-:W-:Y:S02]  /*e110*/  SHF.R.U32.HI R0, RZ, 0x4, R0 ;  /* 0x00000004ff007819 */ /* 0x000fe40000011600 */
[----:B------:R-:W-:Y:S02]  /*e120*/  R2UR UR7, R11 ;  /* 0x000000000b0772ca */ /* 0x000fe400000e0000 */
[----:B------:R-:W-:-:S04]  /*e130*/  LOP3.LUT R0, R0, 0x3fff, RZ, 0xc0, !PT ;  /* 0x00003fff00007812 */ /* 0x000fc800078ec0ff */
[----:B------:R-:W-:-:S05]  /*e140*/  LOP3.LUT R0, R0, 0x10000, RZ, 0xfc, !PT ;  /* 0x0001000000007812 */ /* 0x000fca00078efcff */
[----:B------:R-:W-:Y:S02]  /*e150*/  IMAD R10, R10, 0x300, R0 ;  /* 0x000003000a0a7824 */ /* 0x000fe400078e0200 */
[----:B------:R-:W-:Y:S01]  /*e160*/  IMAD.MOV.U32 R13, RZ, RZ, 0x40000040 ;  /* 0x40000040ff0d7424 */ /* 0x000fe200078e00ff */
[----:B------:R-:W1:Y:S02]  /*e170*/  @P0 LDC R0, c[0x0][0x44c] ;  /* 0x00011300ff000b82 */ /* 0x000e640000000800 */
[----:B------:R-:W-:-:S13]  /*e180*/  R2UR UR6, R10 ;  /* 0x000000000a0672ca */ /* 0x000fda00000e0000 */
[----:B------:R-:W-:Y:S01]  /*e190*/  QGMMA.64x96x32.F32.E4M3.E4M3 R88, R148, gdesc[UR4], R88, gsb0 ;  /* 0x0160000494587df3 */ /* 0x000fe20008000858 */
[----:B------:R-:W-:Y:S01]  /*e1a0*/  VIADD R12, R10, 0x2 ;  /* 0x000000020a0c7836 */ /* 0x000fe20000000000 */
[----:B------:R-:W-:-:S04]  /*e1b0*/  R2UR UR7, R13 ;  /* 0x000000000d0772ca */ /* 0x000fc800000e0000 */
[----:B------:R-:W-:Y:S01]  /*e1c0*/  R2UR UR6, R12 ;  /* 0x000000000c0672ca */ /* 0x000fe200000e0000 */
[----:B------:R-:W-:Y:S02]  /*e1d0*/  WARPGROUP.DEPBAR.LE gsb0, 0x0 ;  /* 0x00008000000079c5 */ /* 0x000fe40000010000 */
[----:B------:R-:W-:Y:S01]  /*e1e0*/  WARPGROUP.ARRIVE ;  /* 0x00000000000079c5 */ /* 0x000fe20000000000 */
[----:B------:R-:W2:Y:S04]  /*e1f0*/  LDL R148, [R1+0x3c] ;  /* 0x00003c0001947983 */ /* 0x000ea80000100800 */
[----:B------:R-:W3:Y:S05]  /*e200*/  LDL R149, [R1+0x24] ;  /* 0x0000240001957983 */ /* 0x000eea0000100800 */
[----:B------:R-:W-:Y:S01]  /*e210*/  QGMMA.64x96x32.F32.E4M3.E4M3 R88, R144, gdesc[UR4], R88, gsb0 ;  /* 0x0160000490587df3 */ /* 0x000fe20008000858 */
[----:B------:R-:W3:Y:S04]  /*e220*/  LDL R150, [R1+0x2c] ;  /* 0x00002c0001967983 */ /* 0x000ee80000100800 */
[----:B------:R-:W4:Y:S01]  /*e230*/  LDL R151, [R1+0x28] ;  /* 0x0000280001977983 */ /* 0x000f220000100800 */
[----:B------:R-:W-:-:S03]  /*e240*/  WARPGROUP.DEPBAR.LE gsb0, 0x0 ;  /* 0x00008000000079c5 */ /* 0x000fc60000010000 */
[----:B------:R-:W2:Y:S01]  /*e250*/  LDL R147, [R1+0x20] ;  /* 0x0000200001937983 */ /* 0x000ea20000100800 */
[----:B------:R-:W-:Y:S01]  /*e260*/  VIADD R12, R10, 0x4 ;  /* 0x000000040a0c7836 */ /* 0x000fe20000000000 */
[----:B------:R-:W-:Y:S01]  /*e270*/  WARPGROUP.ARRIVE ;  /* 0x00000000000079c5 */ /* 0x000fe20000000000 */
[----:B------:R-:W-:-:S03]  /*e280*/  IMAD.MOV.U32 R13, RZ, RZ, 0x40000040 ;  /* 0x40000040ff0d7424 */ /* 0x000fc600078e00ff */
[----:B------:R-:W-:Y:S02]  /*e290*/  R2UR UR6, R12 ;  /* 0x000000000c0672ca */ /* 0x000fe400000e0000 */
[----:B------:R-:W-:-:S13]  /*e2a0*/  R2UR UR7, R13 ;  /* 0x000000000d0772ca */ /* 0x000fda00000e0000 */
[----:B------:R-:W-:Y:S03]  /*e2b0*/  QGMMA.64x96x32.F32.E4M3.E4M3 R88, R140, gdesc[UR4], R88, gsb0 ;  /* 0x016000048c587df3 */ /* 0x000fe60008000858 */
[----:B------:R-:W-:Y:S02]  /*e2c0*/  WARPGROUP.DEPBAR.LE gsb0, 0x0 ;  /* 0x00008000000079c5 */ /* 0x000fe40000010000 */
[----:B------:R-:W-:Y:S01]  /*e2d0*/  WARPGROUP.ARRIVE ;  /* 0x00000000000079c5 */ /* 0x000fe20000000000 */
[----:B--2---:R-:W-:-:S04]  /*e2e0*/  IMAD.IADD R11, R148, 0x1, R147 ;  /* 0x00000001940b7824 */ /* 0x004fc800078e0293 */
[----:B-1----:R-:W-:-:S05]  /*e2f0*/  @P0 IMAD.HI.U32 R0, R11, R0, RZ ;  /* 0x000000000b000227 */ /* 0x002fca00078e00ff */
[----:B0-----:R-:W-:Y:S01]  /*e300*/  @P0 SHF.R.U32.HI R11, RZ, R3, R0 ;  /* 0x00000003ff0b0219 */ /* 0x001fe20000011600 */
[----:B------:R-:W-:-:S04]  /*e310*/  IMAD.MOV.U32 R0, RZ, RZ, -0x80 ;  /* 0xffffff80ff007424 */ /* 0x000fc800078e00ff */
[----:B------:R-:W0:Y:S01]  /*e320*/  SHFL.IDX PT, R3, R11, RZ, 0x1c1f ;  /* 0x001c1fff0b037589 */ /* 0x000e2200000e0000 */
[----:B------:R-:W-:-:S03]  /*e330*/  IMAD R0, R14, R0, 0x1 ;  /* 0x000000010e007424 */ /* 0x000fc600078e0200 */
[----:B------:R-:W1:Y:S02]  /*e340*/  SHFL.IDX PT, R11, R11, 0x1, 0x1c1f ;  /* 0x003c1f000b0b7f89 */ /* 0x000e6400000e0000 */
[----:B---3--:R-:W-:-:S05]  /*e350*/  IADD3 R0, R150, R0, -R149 ;  /* 0x0000000096007210 */ /* 0x008fca0007ffe895 */
[----:B----4-:R-:W-:Y:S02]  /*e360*/  IMAD.IADD R0, R0, 0x1, -R151 ;  /* 0x0000000100007824 */ /* 0x010fe400078e0a97 */
[----:B------:R-:W2:Y:S02]  /*e370*/  S2R R151, SR_TID.X ;  /* 0x0000000000977919 */ /* 0x000ea40000002100 */
[C---:B0-----:R-:W-:Y:S02]  /*e380*/  IMAD.IADD R3, R0.reuse, 0x1, R3 ;  /* 0x0000000100037824 */ /* 0x041fe400078e0203 */
[----:B-1----:R-:W-:-:S03]  /*e390*/  IMAD.IADD R0, R0, 0x1, R11 ;  /* 0x0000000100007824 */ /* 0x002fc600078e020b */
[C---:B------:R-:W-:Y:S02]  /*e3a0*/  ISETP.GT.AND P2, PT, R3.reuse, RZ, PT ;  /* 0x000000ff0300720c */ /* 0x040fe40003f44270 */
        /* <DEDUP_REMOVED lines=93> */
[----:B------:R-:W-:Y:S01]  /*e980*/  FMNMX.FTZ R3, R84, R12, !PT ;  /* 0x0000000c54037209 */ /* 0x000fe20007810000 */
[----:B------:R-:W-:Y:S01]  /*e990*/  VIADD R12, R10, 0x6 ;  /* 0x000000060a0c7836 */ /* 0x000fe20000000000 */
[----:B------:R-:W-:-:S02]  /*e9a0*/  ISETP.GT.AND P5, PT, R0, RZ, PT ;  /* 0x000000ff0000720c */ /* 0x000fc40003fa4270 */
[----:B------:R-:W-:Y:S02]  /*e9b0*/  FMNMX.FTZ R3, R85, R3, !PT ;  /* 0x0000000355037209 */ /* 0x000fe40007810000 */
[----:B------:R-:W-:Y:S02]  /*e9c0*/  ISETP.GT.AND P6, PT, R0, 0x1, PT ;  /* 0x000000010000780c */ /* 0x000fe40003fc4270 */
[----:B------:R-:W-:Y:S01]  /*e9d0*/  FSEL R26, R26, -INF , P5 ;  /* 0xff8000001a1a7808 */ /* 0x000fe20002800000 */
[----:B------:R-:W0:Y:S01]  /*e9e0*/  SHFL.BFLY PT, R13, R3, 0x2, 0x1f ;  /* 0x0c401f00030d7f89 */ /* 0x000e2200000e0000 */
[C---:B------:R-:W-:Y:S02]  /*e9f0*/  ISETP.GT.AND P3, PT, R0.reuse, 0x8, PT ;  /* 0x000000080000780c */ /* 0x040fe40003f64270 */
[----:B------:R-:W-:Y:S02]  /*ea00*/  FSEL R27, R27, -INF , P6 ;  /* 0xff8000001b1b7808 */ /* 0x000fe40003000000 */
[----:B------:R-:W-:-:S02]  /*ea10*/  ISETP.GT.AND P4, PT, R0, 0x9, PT ;  /* 0x000000090000780c */ /* 0x000fc40003f84270 */
[----:B------:R-:W-:Y:S02]  /*ea20*/  FSEL R30, R30, -INF , P3 ;  /* 0xff8000001e1e7808 */ /* 0x000fe40001800000 */
[C---:B------:R-:W-:Y:S02]  /*ea30*/  ISETP.GT.AND P5, PT, R0.reuse, 0x10, PT ;  /* 0x000000100000780c */ /* 0x040fe40003fa4270 */
[----:B------:R-:W-:Y:S02]  /*ea40*/  FSEL R31, R31, -INF , P4 ;  /* 0xff8000001f1f7808 */ /* 0x000fe40002000000 */
[----:B------:R-:W-:Y:S02]  /*ea50*/  ISETP.GT.AND P6, PT, R0, 0x11, PT ;  /* 0x000000110000780c */ /* 0x000fe40003fc4270 */
[----:B------:R-:W-:Y:S02]  /*ea60*/  FSEL R34, R34, -INF , P5 ;  /* 0xff80000022227808 */ /* 0x000fe40002800000 */
[----:B------:R-:W-:-:S02]  /*ea70*/  ISETP.GT.AND P3, PT, R0, 0x18, PT ;  /* 0x000000180000780c */ /* 0x000fc40003f64270 */
[----:B------:R-:W-:Y:S02]  /*ea80*/  FSEL R35, R35, -INF , P6 ;  /* 0xff80000023237808 */ /* 0x000fe40003000000 */
[----:B------:R-:W-:Y:S02]  /*ea90*/  ISETP.GT.AND P4, PT, R0, 0x19, PT ;  /* 0x000000190000780c */ /* 0x000fe40003f84270 */
[----:B------:R-:W-:Y:S02]  /*eaa0*/  FSEL R38, R38, -INF , P3 ;  /* 0xff80000026267808 */ /* 0x000fe40001800000 */
[----:B0-----:R-:W-:Y:S01]  /*eab0*/  FMNMX.FTZ R3, R3, R13, !PT ;  /* 0x0000000d03037209 */ /* 0x001fe20007810000 */
[----:B------:R-:W-:Y:S01]  /*eac0*/  IMAD.MOV.U32 R13, RZ, RZ, 0x40000040 ;  /* 0x40000040ff0d7424 */ /* 0x000fe200078e00ff */
[----:B------:R-:W-:Y:S02]  /*ead0*/  ISETP.GT.AND P5, PT, R0, 0x20, PT ;  /* 0x000000200000780c */ /* 0x000fe40003fa4270 */
[----:B------:R-:W-:Y:S01]  /*eae0*/  FSEL R39, R39, -INF , P4 ;  /* 0xff80000027277808 */ /* 0x000fe20002000000 */
[----:B------:R-:W0:Y:S01]  /*eaf0*/  SHFL.BFLY PT, R10, R3, 0x1, 0x1f ;  /* 0x0c201f00030a7f89 */ /* 0x000e2200000e0000 */
[----:B------:R-:W-:-:S02]  /*eb00*/  R2UR UR7, R13 ;  /* 0x000000000d0772ca */ /* 0x000fc400000e0000 */
[----:B------:R-:W-:Y:S02]  /*eb10*/  ISETP.GT.AND P6, PT, R0, 0x21, PT ;  /* 0x000000210000780c */ /* 0x000fe40003fc4270 */
[----:B------:R-:W-:Y:S02]  /*eb20*/  FSEL R42, R42, -INF , P5 ;  /* 0xff8000002a2a7808 */ /* 0x000fe40002800000 */
[C---:B------:R-:W-:Y:S02]  /*eb30*/  ISETP.GT.AND P3, PT, R0.reuse, 0x28, PT ;  /* 0x000000280000780c */ /* 0x040fe40003f64270 */
[----:B------:R-:W-:Y:S02]  /*eb40*/  FSEL R43, R43, -INF , P6 ;  /* 0xff8000002b2b7808 */ /* 0x000fe40003000000 */
[----:B------:R-:W-:Y:S02]  /*eb50*/  ISETP.GT.AND P4, PT, R0, 0x29, PT ;  /* 0x000000290000780c */ /* 0x000fe40003f84270 */
[----:B------:R-:W-:-:S02]  /*eb60*/  FSEL R46, R46, -INF , P3 ;  /* 0xff8000002e2e7808 */ /* 0x000fc40001800000 */
[C---:B------:R-:W-:Y:S02]  /*eb70*/  ISETP.GT.AND P5, PT, R0.reuse, 0x30, PT ;  /* 0x000000300000780c */ /* 0x040fe40003fa4270 */
[----:B------:R-:W-:Y:S02]  /*eb80*/  FSEL R47, R47, -INF , P4 ;  /* 0xff8000002f2f7808 */ /* 0x000fe40002000000 */
[----:B------:R-:W-:Y:S02]  /*eb90*/  ISETP.GT.AND P6, PT, R0, 0x31, PT ;  /* 0x000000310000780c */ /* 0x000fe40003fc4270 */
[----:B------:R-:W-:Y:S02]  /*eba0*/  FSEL R50, R50, -INF , P5 ;  /* 0xff80000032327808 */ /* 0x000fe40002800000 */
[----:B------:R-:W-:Y:S02]  /*ebb0*/  ISETP.GT.AND P3, PT, R0, 0x38, PT ;  /* 0x000000380000780c */ /* 0x000fe40003f64270 */
[----:B0-----:R-:W-:-:S02]  /*ebc0*/  FMNMX.FTZ R3, R3, R10, !PT ;  /* 0x0000000a03037209 */ /* 0x001fc40007810000 */
[----:B------:R-:W-:Y:S02]  /*ebd0*/  FSEL R51, R51, -INF , P6 ;  /* 0xff80000033337808 */ /* 0x000fe40003000000 */
[----:B------:R-:W-:Y:S01]  /*ebe0*/  FSETP.NEU.FTZ.AND P2, PT, R3, -INF , PT ;  /* 0xff8000000300780b */ /* 0x000fe20003f5d000 */
[----:B------:R-:W-:-:S01]  /*ebf0*/  FFMA.FTZ R13, R2, R3, -8 ;  /* 0xc1000000020d7423 */ /* 0x000fc20000010003 */
[----:B------:R-:W-:Y:S02]  /*ec00*/  ISETP.GT.AND P4, PT, R0, 0x39, PT ;  /* 0x000000390000780c */ /* 0x000fe40003f84270 */
[----:B------:R-:W-:Y:S02]  /*ec10*/  FSEL R54, R54, -INF , P3 ;  /* 0xff80000036367808 */ /* 0x000fe40001800000 */
[----:B------:R-:W-:Y:S02]  /*ec20*/  FSEL R13, R13, RZ, P2 ;  /* 0x000000ff0d0d7208 */ /* 0x000fe40001000000 */
[----:B------:R-:W-:-:S02]  /*ec30*/  ISETP.GT.AND P5, PT, R0, 0x40, PT ;  /* 0x000000400000780c */ /* 0x000fc40003fa4270 */
[----:B------:R-:W-:Y:S01]  /*ec40*/  FSEL R55, R55, -INF , P4 ;  /* 0xff80000037377808 */ /* 0x000fe20002000000 */
[----:B------:R-:W-:-:S01]  /*ec50*/  FFMA.FTZ R11, R2, R25, -R13 ;  /* 0x00000019020b7223 */ /* 0x000fc2000001080d */
[----:B------:R-:W-:Y:S01]  /*ec60*/  FMNMX.FTZ R25, R26, R8, !PT ;  /* 0x000000081a197209 */ /* 0x000fe20007810000 */
[----:B------:R-:W-:-:S01]  /*ec70*/  FFMA.FTZ R10, R2, R24, -R13 ;  /* 0x00000018020a7223 */ /* 0x000fc2000001080d */
[----:B------:R-:W-:Y:S01]  /*ec80*/  ISETP.GT.AND P6, PT, R0, 0x41, PT ;  /* 0x000000410000780c */ /* 0x000fe20003fc4270 */
[----:B------:R-:W-:-:S01]  /*ec90*/  FFMA.FTZ R24, R2, R29, -R13 ;  /* 0x0000001d02187223 */ /* 0x000fc2000001080d */
[----:B------:R-:W-:Y:S01]  /*eca0*/  FMNMX.FTZ R25, R27, R25, !PT ;  /* 0x000000191b197209 */ /* 0x000fe20007810000 */
[----:B------:R-:W-:-:S01]  /*ecb0*/  FFMA.FTZ R29, R2, R60, -R13 ;  /* 0x0000003c021d7223 */ /* 0x000fc2000001080d */
[----:B------:R-:W-:Y:S01]  /*ecc0*/  FSEL R58, R58, -INF , P5 ;  /* 0xff8000003a3a7808 */ /* 0x000fe20002800000 */
[----:B------:R-:W-:-:S01]  /*ecd0*/  FFMA.FTZ R56, R2, R56, -R13 ;  /* 0x0000003802387223 */ /* 0x000fc2000001080d */
[----:B------:R-:W-:Y:S01]  /*ece0*/  FMNMX.FTZ R25, R30, R25, !PT ;  /* 0x000000191e197209 */ /* 0x000fe20007810000 */
[----:B------:R-:W-:Y:S01]  /*ecf0*/  MUFU.EX2 R10, R10 ;  /* 0x0000000a000a7308 */ /* 0x000fe20000000800 */
[----:B------:R-:W-:Y:S01]  /*ed00*/  ISETP.GT.AND P3, PT, R0, 0x48, PT ;  /* 0x000000480000780c */ /* 0x000fe20003f64270 */
[C-C-:B------:R-:W-:Y:S01]  /*ed10*/  FFMA.FTZ R32, R2.reuse, R32, -R13.reuse ;  /* 0x0000002002207223 */ /* 0x140fe2000001080d */
[----:B------:R-:W-:Y:S01]  /*ed20*/  FMNMX.FTZ R25, R31, R25, !PT ;  /* 0x000000191f197209 */ /* 0x000fe20007810000 */
[C-C-:B------:R-:W-:Y:S01]  /*ed30*/  FFMA.FTZ R33, R2.reuse, R33, -R13.reuse ;  /* 0x0000002102217223 */ /* 0x140fe2000001080d */
[----:B------:R-:W-:Y:S01]  /*ed40*/  FSEL R59, R59, -INF , P6 ;  /* 0xff8000003b3b7808 */ /* 0x000fe20003000000 */
[--C-:B------:R-:W-:Y:S01]  /*ed50*/  FFMA.FTZ R36, R2, R36, -R13.reuse ;  /* 0x0000002402247223 */ /* 0x100fe2000001080d */
[----:B------:R-:W-:Y:S01]  /*ed60*/  FMNMX.FTZ R25, R34, R25, !PT ;  /* 0x0000001922197209 */ /* 0x000fe20007810000 */
[----:B------:R-:W-:Y:S01]  /*ed70*/  MUFU.EX2 R11, R11 ;  /* 0x0000000b000b7308 */ /* 0x000fe20000000800 */
[----:B------:R-:W-:Y:S01]  /*ed80*/  ISETP.GT.AND P4, PT, R0, 0x49, PT ;  /* 0x000000490000780c */ /* 0x000fe20003f84270 */
[C-C-:B------:R-:W-:Y:S01]  /*ed90*/  FFMA.FTZ R37, R2.reuse, R37, -R13.reuse ;  /* 0x0000002502257223 */ /* 0x140fe2000001080d */
[----:B------:R-:W-:Y:S01]  /*eda0*/  FMNMX.FTZ R25, R35, R25, !PT ;  /* 0x0000001923197209 */ /* 0x000fe20007810000 */
[--C-:B------:R-:W-:Y:S01]  /*edb0*/  FFMA.FTZ R40, R2, R40, -R13.reuse ;  /* 0x0000002802287223 */ /* 0x100fe2000001080d */
[----:B------:R-:W-:Y:S01]  /*edc0*/  FSEL R62, R62, -INF , P3 ;  /* 0xff8000003e3e7808 */ /* 0x000fe20001800000 */
[--C-:B------:R-:W-:Y:S01]  /*edd0*/  FFMA.FTZ R41, R2, R41, -R13.reuse ;  /* 0x0000002902297223 */ /* 0x100fe2000001080d */
        /* <DEDUP_REMOVED lines=19> */
[----:B------:R-:W-:Y:S01]  /*ef10*/  FFMA.FTZ R81, R2, R81, -R13 ;  /* 0x0000005102517223 */ /* 0x000fe2000001080d */
[----:B------:R-:W-:-:S02]  /*ef20*/  FMNMX.FTZ R25, R47, R25, !PT ;  /* 0x000000192f197209 */ /* 0x000fc40007810000 */
[----:B------:R-:W-:Y:S02]  /*ef30*/  FSEL R67, R67, -INF , P6 ;  /* 0xff80000043437808 */ /* 0x000fe40003000000 */
[----:B------:R-:W-:Y:S01]  /*ef40*/  FMNMX.FTZ R25, R50, R25, !PT ;  /* 0x0000001932197209 */ /* 0x000fe20007810000 */
[----:B------:R-:W-:Y:S01]  /*ef50*/  MUFU.EX2 R36, R36 ;  /* 0x0000002400247308 */ /* 0x000fe20000000800 */
[----:B------:R-:W-:Y:S02]  /*ef60*/  ISETP.GT.AND P4, PT, R0, 0x59, PT ;  /* 0x000000590000780c */ /* 0x000fe40003f84270 */
[----:B------:R-:W-:Y:S02]  /*ef70*/  FMNMX.FTZ R25, R51, R25, !PT ;  /* 0x0000001933197209 */ /* 0x000fe40007810000 */
[----:B------:R-:W-:Y:S02]  /*ef80*/  FSEL R70, R70, -INF , P3 ;  /* 0xff80000046467808 */ /* 0x000fe40001800000 */
[----:B------:R-:W-:Y:S01]  /*ef90*/  FMNMX.FTZ R25, R54, R25, !PT ;  /* 0x0000001936197209 */ /* 0x000fe20007810000 */
[----:B------:R-:W-:Y:S01]  /*efa0*/  MUFU.EX2 R37, R37 ;  /* 0x0000002500257308 */ /* 0x000fe20000000800 */
[----:B------:R-:W-:-:S02]  /*efb0*/  ISETP.GT.AND P5, PT, R0, 0x60, PT ;  /* 0x000000600000780c */ /* 0x000fc40003fa4270 */
[----:B------:R-:W-:Y:S02]  /*efc0*/  FMNMX.FTZ R25, R55, R25, !PT ;  /* 0x0000001937197209 */ /* 0x000fe40007810000 */
[----:B------:R-:W-:Y:S02]  /*efd0*/  FSEL R71, R71, -INF , P4 ;  /* 0xff80000047477808 */ /* 0x000fe40002000000 */
[----:B------:R-:W-:Y:S01]  /*efe0*/  FMNMX.FTZ R25, R58, R25, !PT ;  /* 0x000000193a197209 */ /* 0x000fe20007810000 */
[----:B------:R-:W-:Y:S01]  /*eff0*/  MUFU.EX2 R40, R40 ;  /* 0x0000002800287308 */ /* 0x000fe20000000800 */
[----:B------:R-:W-:Y:S02]  /*f000*/  ISETP.GT.AND P6, PT, R0, 0x61, PT ;  /* 0x000000610000780c */ /* 0x000fe40003fc4270 */
[----:B------:R-:W-:Y:S02]  /*f010*/  FMNMX.FTZ R25, R59, R25, !PT ;  /* 0x000000193b197209 */ /* 0x000fe40007810000 */
[----:B------:R-:W-:-:S02]  /*f020*/  FSEL R74, R74, -INF , P5 ;  /* 0xff8000004a4a7808 */ /* 0x000fc40002800000 */
        /* <DEDUP_REMOVED lines=12> */
[----:B------:R-:W-:Y:S02]  /*f0f0*/  FSEL R79, R79, -INF , P4 ;  /* 0xff8000004f4f7808 */ /* 0x000fe40002000000 */
[----:B------:R-:W-:Y:S02]  /*f100*/  FMNMX.FTZ R25, R71, R25, !PT ;  /* 0x0000001947197209 */ /* 0x000fe40007810000 */
[----:B------:R-:W-:-:S02]  /*f110*/  ISETP.GT.AND P5, PT, R0, 0x70, PT ;  /* 0x000000700000780c */ /* 0x000fc40003fa4270 */
[----:B------:R-:W-:Y:S01]  /*f120*/  FMNMX.FTZ R25, R74, R25, !PT ;  /* 0x000000194a197209 */ /* 0x000fe20007810000 */
[----:B------:R-:W-:Y:S01]  /*f130*/  MUFU.EX2 R48, R48 ;  /* 0x0000003000307308 */ /* 0x000fe20000000800 */
[C---:B------:R-:W-:Y:S02]  /*f140*/  ISETP.GT.AND P6, PT, R0.reuse, 0x71, PT ;  /* 0x000000710000780c */ /* 0x040fe40003fc4270 */
[----:B------:R-:W-:Y:S02]  /*f150*/  FMNMX.FTZ R25, R75, R25, !PT ;  /* 0x000000194b197209 */ /* 0x000fe40007810000 */
[C---:B------:R-:W-:Y:S02]  /*f160*/  ISETP.GT.AND P3, PT, R0.reuse, 0x78, PT ;  /* 0x000000780000780c */ /* 0x040fe40003f64270 */
[----:B------:R-:W-:Y:S01]  /*f170*/  ISETP.GT.AND P4, PT, R0, 0x79, PT ;  /* 0x000000790000780c */ /* 0x000fe20003f84270 */
[----:B------:R-:W-:Y:S01]  /*f180*/  MUFU.EX2 R49, R49 ;  /* 0x0000003100317308 */ /* 0x000fe20000000800 */
[----:B------:R-:W-:-:S02]  /*f190*/  FMNMX.FTZ R0, R78, R25, !PT ;  /* 0x000000194e007209 */ /* 0x000fc40007810000 */
[----:B------:R-:W-:Y:S02]  /*f1a0*/  FSEL R82, R82, -INF , P5 ;  /* 0xff80000052527808 */ /* 0x000fe40002800000 */
[----:B------:R-:W-:Y:S02]  /*f1b0*/  FMNMX.FTZ R0, R79, R0, !PT ;  /* 0x000000004f007209 */ /* 0x000fe40007810000 */
[----:B------:R-:W-:Y:S01]  /*f1c0*/  FSEL R83, R83, -INF , P6 ;  /* 0xff80000053537808 */ /* 0x000fe20003000000 */
[----:B------:R0:W-:Y:S01]  /*f1d0*/  MUFU.EX2 R25, R56 ;  /* 0x0000003800197308 */ /* 0x0001e20000000800 */
[----:B------:R-:W-:Y:S02]  /*f1e0*/  FMNMX.FTZ R0, R82, R0, !PT ;  /* 0x0000000052007209 */ /* 0x000fe40007810000 */
[----:B------:R-:W-:Y:S02]  /*f1f0*/  FSEL R86, R86, -INF , P3 ;  /* 0xff80000056567808 */ /* 0x000fe40001800000 */
[----:B------:R-:W-:-:S02]  /*f200*/  FMNMX.FTZ R0, R83, R0, !PT ;  /* 0x0000000053007209 */ /* 0x000fc40007810000 */
[----:B------:R-:W-:Y:S01]  /*f210*/  FSEL R87, R87, -INF , P4 ;  /* 0xff80000057577808 */ /* 0x000fe20002000000 */
[----:B------:R-:W-:Y:S01]  /*f220*/  MUFU.EX2 R52, R52 ;  /* 0x0000003400347308 */ /* 0x000fe20000000800 */
[----:B------:R-:W-:Y:S01]  /*f230*/  FMNMX.FTZ R0, R86, R0, !PT ;  /* 0x0000000056007209 */ /* 0x000fe20007810000 */
[C-C-:B0-----:R-:W-:Y:S01]  /*f240*/  FFMA.FTZ R56, R2.reuse, R61, -R13.reuse ;  /* 0x0000003d02387223 */ /* 0x141fe2000001080d */
[----:B------:R-:W-:-:S01]  /*f250*/  FFMA.FTZ R61, R2, R65, -R13 ;  /* 0x00000041023d7223 */ /* 0x000fc2000001080d */
[--C-:B------:R-:W-:Y:S01]  /*f260*/  FFMA.FTZ R65, R2, R69, -R13.reuse ;  /* 0x0000004502417223 */ /* 0x100fe2000001080d */
[----:B------:R-:W-:Y:S02]  /*f270*/  FMNMX.FTZ R0, R87, R0, !PT ;  /* 0x0000000057007209 */ /* 0x000fe40007810000 */
[----:B------:R-:W-:Y:S01]  /*f280*/  R2UR UR6, R12 ;  /* 0x000000000c0672ca */ /* 0x000fe200000e0000 */
[----:B------:R-:W-:-:S01]  /*f290*/  FFMA.FTZ R12, R2, R28, -R13 ;  /* 0x0000001c020c7223 */ /* 0x000fc2000001080d */
[C-C-:B------:R-:W-:Y:S01]  /*f2a0*/  FFMA.FTZ R28, R2.reuse, R57, -R13.reuse ;  /* 0x00000039021c7223 */ /* 0x140fe2000001080d */
[----:B------:R-:W0:Y:S01]  /*f2b0*/  SHFL.BFLY PT, R60, R0, 0x2, 0x1f ;  /* 0x0c401f00003c7f89 */ /* 0x000e2200000e0000 */
[----:B------:R-:W-:-:S01]  /*f2c0*/  FFMA.FTZ R57, R2, R64, -R13 ;  /* 0x0000004002397223 */ /* 0x000fc2000001080d */
[C-C-:B------:R-:W-:Y:S01]  /*f2d0*/  FFMA.FTZ R64, R2.reuse, R68, -R13.reuse ;  /* 0x0000004402407223 */ /* 0x140fe2000001080d */
[----:B------:R-:W-:-:S01]  /*f2e0*/  FFMA.FTZ R68, R2, R73, -R13 ;  /* 0x0000004902447223 */ /* 0x000fc2000001080d */
[----:B------:R-:W-:Y:S01]  /*f2f0*/  FFMA.FTZ R73, R2, R77, -R13 ;  /* 0x0000004d02497223 */ /* 0x000fe2000001080d */
[----:B------:R-:W-:Y:S01]  /*f300*/  MUFU.EX2 R12, R12 ;  /* 0x0000000c000c7308 */ /* 0x000fe20000000800 */
[----:B--2---:R-:W-:-:S04]  /*f310*/  LOP3.LUT R140, R151, 0x7f, RZ, 0xc0, !PT ;  /* 0x0000007f978c7812 */ /* 0x004fc800078ec0ff */
[----:B------:R-:W-:Y:S03]  /*f320*/  QGMMA.64x96x32.F32.E4M3.E4M3 R88, R136, gdesc[UR4], R88, gsb0 ;  /* 0x0160000488587df3 */ /* 0x000fe60008000858 */
[----:B------:R-:W-:Y:S08]  /*f330*/  MUFU.EX2 R53, R53 ;  /* 0x0000003500357308 */ /* 0x000ff00000000800 */
[----:B------:R-:W-:Y:S01]  /*f340*/  MUFU.EX2 R28, R28 ;  /* 0x0000001c001c7308 */ /* 0x000fe20000000800 */
[----:B0-----:R-:W-:Y:S01]  /*f350*/  FMNMX.FTZ R0, R0, R60, !PT ;  /* 0x0000003c00007209 */ /* 0x001fe20007810000 */
[C-C-:B------:R-:W-:Y:S01]  /*f360*/  FFMA.FTZ R60, R2.reuse, R72, -R13.reuse ;  /* 0x00000048023c7223 */ /* 0x140fe2000001080d */
[----:B------:R-:W-:-:S01]  /*f370*/  FFMA.FTZ R72, R2, R76, -R13 ;  /* 0x0000004c02487223 */ /* 0x000fc2000001080d */
[----:B------:R-:W-:Y:S01]  /*f380*/  FFMA.FTZ R76, R2, R80, -R13 ;  /* 0x00000050024c7223 */ /* 0x000fe2000001080d */
[----:B------:R-:W-:Y:S01]  /*f390*/  FSEL R80, R3, RZ, P2 ;  /* 0x000000ff03507208 */ /* 0x000fe20001000000 */
[----:B------:R-:W0:Y:S02]  /*f3a0*/  SHFL.BFLY PT, R69, R0, 0x1, 0x1f ;  /* 0x0c201f0000457f89 */ /* 0x000e2400000e0000 */
[----:B------:R-:W-:Y:S01]  /*f3b0*/  MUFU.EX2 R29, R29 ;  /* 0x0000001d001d7308 */ /* 0x000fe20000000800 */
[----:B------:R-:W-:Y:S01]  /*f3c0*/  ISETP.NE.AND P2, PT, R140, RZ, PT ;  /* 0x000000ff8c00720c */ /* 0x000fe20003f45270 */
[----:B------:R-:W-:-:S04]  /*f3d0*/  FADD.FTZ R80, -R80, R9 ;  /* 0x0000000950507221 */ /* 0x000fc80000010100 */
[----:B------:R-:W-:Y:S02]  /*f3e0*/  FMUL.FTZ R80, R2, R80 ;  /* 0x0000005002507220 */ /* 0x000fe40000410000 */
[----:B------:R-:W-:Y:S06]  /*f3f0*/  MUFU.EX2 R56, R56 ;  /* 0x0000003800387308 */ /* 0x000fec0000000800 */
[----:B------:R-:W-:Y:S02]  /*f400*/  @!P2 VIADD R15, R15, 0x19c40 ;  /* 0x00019c400f0fa836 */ /* 0x000fe40000000000 */
[----:B------:R-:W-:Y:S03]  /*f410*/  MUFU.EX2 R57, R57 ;  /* 0x0000003900397308 */ /* 0x000fe60000000800 */
[----:B------:R-:W-:-:S02]  /*f420*/  @!P2 PRMT R15, RZ, 0x654, R15 ;  /* 0x00000654ff0fa816 */ /* 0x000fc4000000000f */
[----:B0-----:R-:W-:-:S03]  /*f430*/  FMNMX.FTZ R0, R0, R69, !PT ;  /* 0x0000004500007209 */ /* 0x001fc60007810000 */
[----:B------:R-:W-:Y:S01]  /*f440*/  MUFU.EX2 R61, R61 ;  /* 0x0000003d003d7308 */ /* 0x000fe20000000800 */
[----:B------:R-:W-:-:S01]  /*f450*/  FFMA.FTZ R69, R2, R84, -R13 ;  /* 0x0000005402457223 */ /* 0x000fc2000001080d */
[----:B------:R-:W-:Y:S01]  /*f460*/  FFMA.FTZ R13, R2, R85, -R13 ;  /* 0x00000055020d7223 */ /* 0x000fe2000001080d */
[----:B------:R-:W-:Y:S01]  /*f470*/  FSETP.NEU.FTZ.AND P3, PT, R0, -INF , PT ;  /* 0xff8000000000780b */ /* 0x000fe20003f7d000 */
[----:B------:R-:W-:-:S04]  /*f480*/  FFMA.FTZ R77, R2, R0, -8 ;  /* 0xc1000000024d7423 */ /* 0x000fc80000010000 */
[----:B------:R-:W-:Y:S01]  /*f490*/  MUFU.EX2 R64, R64 ;  /* 0x0000004000407308 */ /* 0x000fe20000000800 */
[----:B------:R-:W-:-:S05]  /*f4a0*/  FSEL R77, R77, RZ, P3 ;  /* 0x000000ff4d4d7208 */ /* 0x000fca0001800000 */
[C-C-:B------:R-:W-:Y:S01]  /*f4b0*/  FFMA.FTZ R54, R2.reuse, R54, -R77.reuse ;  /* 0x0000003602367223 */ /* 0x140fe2000001084d */
[----:B------:R-:W-:-:S01]  /*f4c0*/  FFMA.FTZ R26, R2, R26, -R77 ;  /* 0x0000001a021a7223 */ /* 0x000fc2000001084d */
[C-C-:B------:R-:W-:Y:S01]  /*f4d0*/  FFMA.FTZ R27, R2.reuse, R27, -R77.reuse ;  /* 0x0000001b021b7223 */ /* 0x140fe2000001084d */
[----:B------:R-:W-:-:S01]  /*f4e0*/  FFMA.FTZ R30, R2, R30, -R77 ;  /* 0x0000001e021e7223 */ /* 0x000fc2000001084d */
[----:B------:R0:W-:Y:S01]  /*f4f0*/  MUFU.EX2 R9, R54 ;  /* 0x0000003600097308 */ /* 0x0001e20000000800 */
        /* <DEDUP_REMOVED lines=8> */
[----:B0-----:R-:W-:Y:S01]  /*f580*/  FSEL R54, R0, RZ, P3 ;  /* 0x000000ff00367208 */ /* 0x001fe20001800000 */
[C-C-:B------:R-:W-:Y:S01]  /*f590*/  FFMA.FTZ R46, R2.reuse, R46, -R77.reuse ;  /* 0x0000002e022e7223 */ /* 0x140fe2000001084d */
[----:B------:R-:W-:-:S01]  /*f5a0*/  FFMA.FTZ R47, R2, R47, -R77 ;  /* 0x0000002f022f7223 */ /* 0x000fc2000001084d */
[C-C-:B------:R-:W-:Y:S01]  /*f5b0*/  FFMA.FTZ R50, R2.reuse, R50, -R77.reuse ;  /* 0x0000003202327223 */ /* 0x140fe2000001084d */
[----:B------:R-:W-:-:S01]  /*f5c0*/  FFMA.FTZ R51, R2, R51, -R77 ;  /* 0x0000003302337223 */ /* 0x000fc2000001084d */
[----:B------:R-:W-:Y:S01]  /*f5d0*/  FADD.FTZ R8, -R54, R8 ;  /* 0x0000000836087221 */ /* 0x000fe20000010100 */
[----:B------:R-:W-:-:S01]  /*f5e0*/  FFMA.FTZ R55, R2, R55, -R77 ;  /* 0x0000003702377223 */ /* 0x000fc2000001084d */
[----:B------:R0:W1:Y:S01]  /*f5f0*/  MUFU.EX2 R54, R80 ;  /* 0x0000005000367308 */ /* 0x0000620000000800 */
[----:B------:R-:W-:-:S01]  /*f600*/  FFMA.FTZ R58, R2, R58, -R77 ;  /* 0x0000003a023a7223 */ /* 0x000fc2000001084d */
[C---:B------:R-:W-:Y:S01]  /*f610*/  FMUL.FTZ R8, R2.reuse, R8 ;  /* 0x0000000802087220 */ /* 0x040fe20000410000 */
[----:B------:R-:W-:-:S01]  /*f620*/  FFMA.FTZ R59, R2, R59, -R77 ;  /* 0x0000003b023b7223 */ /* 0x000fc2000001084d */
[C-C-:B------:R-:W-:Y:S01]  /*f630*/  FFMA.FTZ R62, R2.reuse, R62, -R77.reuse ;  /* 0x0000003e023e7223 */ /* 0x140fe2000001084d */
[----:B------:R-:W-:-:S01]  /*f640*/  FFMA.FTZ R63, R2, R63, -R77 ;  /* 0x0000003f023f7223 */ /* 0x000fc2000001084d */
[C-C-:B------:R-:W-:Y:S01]  /*f650*/  FFMA.FTZ R66, R2.reuse, R66, -R77.reuse ;  /* 0x0000004202427223 */ /* 0x140fe2000001084d */
[----:B------:R-:W-:-:S01]  /*f660*/  FFMA.FTZ R67, R2, R67, -R77 ;  /* 0x0000004302437223 */ /* 0x000fc2000001084d */
[----:B------:R-:W2:Y:S01]  /*f670*/  MUFU.EX2 R8, R8 ;  /* 0x0000000800087308 */ /* 0x000ea20000000800 */
[----:B------:R-:W-:-:S01]  /*f680*/  FFMA.FTZ R70, R2, R70, -R77 ;  /* 0x0000004602467223 */ /* 0x000fc2000001084d */
[C-C-:B------:R-:W-:Y:S01]  /*f690*/  FFMA.FTZ R71, R2.reuse, R71, -R77.reuse ;  /* 0x0000004702477223 */ /* 0x140fe2000001084d */
[----:B------:R-:W-:-:S01]  /*f6a0*/  FFMA.FTZ R74, R2, R74, -R77 ;  /* 0x0000004a024a7223 */ /* 0x000fc2000001084d */
[C-C-:B------:R-:W-:Y:S01]  /*f6b0*/  FFMA.FTZ R75, R2.reuse, R75, -R77.reuse ;  /* 0x0000004b024b7223 */ /* 0x140fe2000001084d */
[----:B------:R-:W-:-:S01]  /*f6c0*/  FFMA.FTZ R78, R2, R78, -R77 ;  /* 0x0000004e024e7223 */ /* 0x000fc2000001084d */
[C-C-:B------:R-:W-:Y:S01]  /*f6d0*/  FFMA.FTZ R79, R2.reuse, R79, -R77.reuse ;  /* 0x0000004f024f7223 */ /* 0x140fe2000001084d */
[----:B0-----:R-:W-:-:S01]  /*f6e0*/  FFMA.FTZ R80, R2, R82, -R77 ;  /* 0x0000005202507223 */ /* 0x001fc2000001084d */
[----:B------:R-:W0:Y:S01]  /*f6f0*/  MUFU.EX2 R27, R27 ;  /* 0x0000001b001b7308 */ /* 0x000e220000000800 */
[----:B-1----:R-:W-:-:S01]  /*f700*/  FFMA.FTZ R5, R54, R5, R10 ;  /* 0x0000000536057223 */ /* 0x002fc2000001000a */
[C-C-:B------:R-:W-:Y:S01]  /*f710*/  FFMA.FTZ R82, R2.reuse, R83, -R77.reuse ;  /* 0x0000005302527223 */ /* 0x140fe2000001084d */
[----:B------:R-:W-:-:S01]  /*f720*/  FFMA.FTZ R86, R2, R86, -R77 ;  /* 0x0000005602567223 */ /* 0x000fc2000001084d */
[----:B------:R-:W-:Y:S01]  /*f730*/  FFMA.FTZ R77, R2, R87, -R77 ;  /* 0x00000057024d7223 */ /* 0x000fe2000001084d */
[----:B------:R-:W-:-:S03]  /*f740*/  FADD.FTZ R5, R11, R5 ;  /* 0x000000050b057221 */ /* 0x000fc60000010000 */
[----:B------:R-:W1:Y:S01]  /*f750*/  MUFU.EX2 R30, R30 ;  /* 0x0000001e001e7308 */ /* 0x000e620000000800 */
[----:B--2---:R-:W-:-:S01]  /*f760*/  FFMA.FTZ R4, R8, R4, R26 ;  /* 0x0000000408047223 */ /* 0x004fc2000001001a */
[----:B------:R-:W-:-:S04]  /*f770*/  FADD.FTZ R5, R12, R5 ;  /* 0x000000050c057221 */ /* 0x000fc80000010000 */
[----:B------:R-:W-:Y:S02]  /*f780*/  FADD.FTZ R5, R24, R5 ;  /* 0x0000000518057221 */ /* 0x000fe40000010000 */
[----:B------:R-:W2:Y:S01]  /*f790*/  MUFU.EX2 R31, R31 ;  /* 0x0000001f001f7308 */ /* 0x000ea20000000800 */
[----:B0-----:R-:W-:-:S01]  /*f7a0*/  FADD.FTZ R4, R27, R4 ;  /* 0x000000041b047221 */ /* 0x001fc20000010000 */
[----:B------:R-:W-:Y:S01]  /*f7b0*/  FADD.FTZ R5, R32, R5 ;  /* 0x0000000520057221 */ /* 0x000fe20000010000 */
[----:B------:R-:W-:Y:S02]  /*f7c0*/  WARPGROUP.DEPBAR.LE gsb0, 0x0 ;  /* 0x00008000000079c5 */ /* 0x000fe40000010000 */
[----:B------:R0:W-:Y:S01]  /*f7d0*/  @!P2 SYNCS.ARRIVE.TRANS64.RED.A1T0 RZ, [R15+URZ], RZ ;  /* 0x000000ff0fffa9a7 */ /* 0x0001e2000810043f */
[----:B------:R-:W-:-:S02]  /*f7e0*/  FADD.FTZ R5, R33, R5 ;  /* 0x0000000521057221 */ /* 0x000fc40000010000 */
[----:B------:R-:W3:Y:S01]  /*f7f0*/  MUFU.EX2 R34, R34 ;  /* 0x0000002200227308 */ /* 0x000ee20000000800 */
        /* <DEDUP_REMOVED lines=8> */
[----:B---3--:R-:W-:-:S01]  /*f880*/  FADD.FTZ R4, R34, R4 ;  /* 0x0000000422047221 */ /* 0x008fc20000010000 */
[----:B------:R-:W-:-:S04]  /*f890*/  FADD.FTZ R5, R44, R5 ;  /* 0x000000052c057221 */ /* 0x000fc80000010000 */
[----:B------:R-:W-:Y:S02]  /*f8a0*/  FADD.FTZ R5, R45, R5 ;  /* 0x000000052d057221 */ /* 0x000fe40000010000 */
        /* <DEDUP_REMOVED lines=22> */
[----:B------:R-:W-:-:S06]  /*fa10*/  FADD.FTZ R5, R64, R5 ;  /* 0x0000000540057221 */ /* 0x000fcc0000010000 */
[----:B------:R-:W3:Y:S01]  /*fa20*/  MUFU.EX2 R51, R51 ;  /* 0x0000003300337308 */ /* 0x000ee20000000800 */
[----:B-1----:R-:W-:-:S07]  /*fa30*/  FADD.FTZ R4, R47, R4 ;  /* 0x000000042f047221 */ /* 0x002fce0000010000 */
[----:B------:R-:W1:Y:S01]  /*fa40*/  MUFU.EX2 R55, R55 ;  /* 0x0000003700377308 */ /* 0x000e620000000800 */
[----:B--2---:R-:W-:-:S07]  /*fa50*/  FADD.FTZ R4, R50, R4 ;  /* 0x0000000432047221 */ /* 0x004fce0000010000 */
[----:B------:R-:W2:Y:S01]  /*fa60*/  MUFU.EX2 R58, R58 ;  /* 0x0000003a003a7308 */ /* 0x000ea20000000800 */
[----:B---3--:R-:W-:-:S04]  /*fa70*/  FADD.FTZ R4, R51, R4 ;  /* 0x0000000433047221 */ /* 0x008fc80000010000 */
[----:B------:R-:W-:-:S03]  /*fa80*/  FADD.FTZ R4, R9, R4 ;  /* 0x0000000409047221 */ /* 0x000fc60000010000 */
        /* <DEDUP_REMOVED lines=47> */
[----:B---3--:R-:W-:-:S01]  /*fd80*/  FADD.FTZ R4, R86, R4 ;  /* 0x0000000456047221 */ /* 0x008fc20000010000 */
[----:B-1----:R-:W-:-:S03]  /*fd90*/  FADD.FTZ R5, R13, R5 ;  /* 0x000000050d057221 */ /* 0x002fc60000010000 */
[----:B--2---:R-:W-:Y:S01]  /*fda0*/  FADD.FTZ R4, R77, R4 ;  /* 0x000000044d047221 */ /* 0x004fe20000010000 */
[----:B0-----:R-:W-:Y:S06]  /*fdb0*/  @!P1 BRA `(.L_x_2008) ;  /* 0x0000000000049947 */ /* 0x001fec0003800000 */
[----:B------:R-:W-:Y:S01]  /*fdc0*/  BPT.TRAP 0x1 ;  /* 0x000000040000795c */ /* 0x000fe20000300000 */
.L_x_2008:
        /* <DEDUP_REMOVED lines=102> */
[----:B------:R-:W-:Y:S05]  /*10430*/  BSYNC B1 ;  /* 0x0000000000017941 */ /* 0x000fea0003800000 */
.L_x_1997:
[----:B------:R-:W-:Y:S05]  /*10440*/  BSYNC B0 ;  /* 0x0000000000007941 */ /* 0x000fea0003800000 */
.L_x_1996:
        /* <DEDUP_REMOVED lines=8> */
.L_x_2023:
[----:B------:R-:W-:-:S05]  /*104d0*/  VIADD R18, R8, 0x1 ;  /* 0x0000000108127836 */ /* 0x000fca0000000000 */
[----:B------:R-:W-:-:S04]  /*104e0*/  ISETP.NE.AND P0, PT, R18, 0x2, PT ;  /* 0x000000021200780c */ /* 0x000fc80003f05270 */
[----:B------:R-:W-:Y:S02]  /*104f0*/  SEL R152, RZ, 0x1, P0 ;  /* 0x00000001ff987807 */ /* 0x000fe40000000000 */
[----:B------:R-:W-:Y:S02]  /*10500*/  SEL R18, R18, RZ, P0 ;  /* 0x000000ff12127207 */ /* 0x000fe40000000000 */
[----:B------:R-:W-:Y:S01]  /*10510*/  LOP3.LUT R152, R9, R152, RZ, 0x3c, !PT ;  /* 0x0000009809987212 */ /* 0x000fe200078e3cff */
[----:B------:R-:W-:Y:S06]  /*10520*/  @!P1 BRA `(.L_x_2012) ;  /* 0x0000000000049947 */ /* 0x000fec0003800000 */
[----:B------:R-:W-:Y:S01]  /*10530*/  BPT.TRAP 0x1 ;  /* 0x000000040000795c */ /* 0x000fe20000300000 */
.L_x_2012:
[----:B------:R-:W-:Y:S01]  /*10540*/  IMAD R0, R18, 0x8, R16 ;  /* 0x0000000812007824 */ /* 0x000fe200078e0210 */
[----:B------:R-:W-:-:S04]  /*10550*/  SHF.L.U32 R3, R152, 0x1f, RZ ;  /* 0x0000001f98037819 */ /* 0x000fc800000006ff */
[----:B------:R0:W1:Y:S01]  /*10560*/  SYNCS.PHASECHK.TRANS64.TRYWAIT P0, [R0+URZ+0x19c30], R3 ;  /* 0x019c3003000075a7 */ /* 0x000062000800017f */
[----:B------:R-:W-:Y:S05]  /*10570*/  @!P1 BRA `(.L_x_2013) ;  /* 0x0000000000049947 */ /* 0x000fea0003800000 */
[----:B------:R-:W-:Y:S01]  /*10580*/  BPT.TRAP 0x1 ;  /* 0x000000040000795c */ /* 0x000fe20000300000 */
.L_x_2013:
[----:B------:R-:W-:Y:S01]  /*10590*/  BSSY B1, `(.L_x_2014) ;  /* 0x0000006000017945 */ /* 0x000fe20003800000 */
[----:B------:R-:W-:Y:S02]  /*105a0*/  IMAD R24, R18, 0x300, R21 ;  /* 0x0000030012187824 */ /* 0x000fe400078e0215 */
[----:B------:R-:W-:Y:S01]  /*105b0*/  IMAD.MOV.U32 R25, RZ, RZ, -0x3ffffff0 ;  /* 0xc0000010ff197424 */ /* 0x000fe200078e00ff */
[----:B-1----:R-:W-:Y:S06]  /*105c0*/  @P0 BRA `(.L_x_2015) ;  /* 0x0000000000080947 */ /* 0x002fec0003800000 */
[----:B------:R-:W1:Y:S02]  /*105d0*/  SYNCS.PHASECHK.TRANS64.TRYWAIT P0, [R0+URZ+0x19c30], R3 ;  /* 0x019c3003000075a7 */ /* 0x000e64000800017f */
[----:B-1----:R-:W-:Y:S05]  /*105e0*/  @!P0 BRA `(.L_x_2016) ;  /* 0x000000d800708947 */ /* 0x002fea0003800000 */
.L_x_2015:
[----:B------:R-:W-:Y:S05]  /*105f0*/  BSYNC B1 ;  /* 0x0000000000017941 */ /* 0x000fea0003800000 */
.L_x_2014:
        /* <DEDUP_REMOVED lines=28> */
.L_x_2017:
[----:B01----:R-:W-:Y:S01]  /*107c0*/  SHF.L.U32 R0, R9, 0x1f, RZ ;  /* 0x0000001f09007819 */ /* 0x003fe200000006ff */
[----:B------:R-:W-:-:S04]  /*107d0*/  IMAD R15, R8, 0x8, R16 ;  /* 0x00000008080f7824 */ /* 0x000fc800078e0210 */
[----:B------:R0:W1:Y:S01]  /*107e0*/  SYNCS.PHASECHK.TRANS64.TRYWAIT P0, [R15+URZ+0x19c50], R0 ;  /* 0x019c50000f0075a7 */ /* 0x000062000800017f */
[----:B------:R-:W-:Y:S05]  /*107f0*/  @!P1 BRA `(.L_x_2018) ;  /* 0x0000000000049947 */ /* 0x000fea0003800000 */
[----:B------:R-:W-:Y:S01]  /*10800*/  BPT.TRAP 0x1 ;  /* 0x000000040000795c */ /* 0x000fe20000300000 */
.L_x_2018:
[----:B------:R-:W-:Y:S04]  /*10810*/  BSSY B1, `(.L_x_2019) ;  /* 0x0000004000017945 */ /* 0x000fe80003800000 */
[----:B-1----:R-:W-:Y:S05]  /*10820*/  @P0 BRA `(.L_x_2020) ;  /* 0x0000000000080947 */ /* 0x002fea0003800000 */
[----:B------:R-:W1:Y:S02]  /*10830*/  SYNCS.PHASECHK.TRANS64.TRYWAIT P0, [R15+URZ+0x19c50], R0 ;  /* 0x019c50000f0075a7 */ /* 0x000e64000800017f */
[----:B-1----:R-:W-:Y:S05]  /*10840*/  @!P0 BRA `(.L_x_2021) ;  /* 0x000000d400ec8947 */ /* 0x002fea0003800000 */
.L_x_2020:
[----:B------:R-:W-:Y:S05]  /*10850*/  BSYNC B1 ;  /* 0x0000000000017941 */ /* 0x000fea0003800000 */
.L_x_2019:
[----:B01----:R-:W-:Y:S01]  /*10860*/  VIADD R0, R16, 0x3000 ;  /* 0x0000300010007836 */ /* 0x003fe20000000000 */
[----:B------:R-:W-:Y:S01]  /*10870*/  WARPGROUP.ARRIVE ;  /* 0x00000000000079c5 */ /* 0x000fe20000000000 */
[----:B------:R-:W-:Y:S01]  /*10880*/  IMAD.MOV.U32 R9, RZ, RZ, 0x40000040 ;  /* 0x40000040ff097424 */ /* 0x000fe200078e00ff */
[----:B------:R-:W-:Y:S01]  /*10890*/  FMNMX.FTZ R3, R26, R13, !PT ;  /* 0x0000000d1a037209 */ /* 0x000fe20007810000 */
[----:B------:R-:W-:Y:S01]  /*108a0*/  IMAD.MOV.U32 R11, RZ, RZ, 0x40000040 ;  /* 0x40000040ff0b7424 */ /* 0x000fe200078e00ff */
[----:B------:R-:W-:Y:S02]  /*108b0*/  SHF.R.U32.HI R0, RZ, 0x4, R0 ;  /* 0x00000004ff007819 */ /* 0x000fe40000011600 */
[----:B------:R-:W-:Y:S02]  /*108c0*/  R2UR UR7, R9 ;  /* 0x00000000090772ca */ /* 0x000fe400000e0000 */
[----:B------:R-:W-:Y:S02]  /*108d0*/  LOP3.LUT R0, R0, 0x3fff, RZ, 0xc0, !PT ;  /* 0x00003fff00007812 */ /* 0x000fe400078ec0ff */
[----:B------:R-:W-:-:S02]  /*108e0*/  FMNMX.FTZ R3, R27, R3, !PT ;  /* 0x000000031b037209 */ /* 0x000fc40007810000 */
[----:B------:R-:W-:Y:S02]  /*108f0*/  LOP3.LUT R0, R0, 0x10000, RZ, 0xfc, !PT ;  /* 0x0001000000007812 */ /* 0x000fe400078efcff */
[----:B------:R-:W-:-:S03]  /*10900*/  FMNMX.FTZ R3, R30, R3, !PT ;  /* 0x000000031e037209 */ /* 0x000fc60007810000 */
[----:B------:R-:W-:Y:S01]  /*10910*/  IMAD R8, R8, 0x300, R0 ;  /* 0x0000030008087824 */ /* 0x000fe200078e0200 */
[----:B------:R-:W-:Y:S02]  /*10920*/  FMNMX.FTZ R0, R24, R12, !PT ;  /* 0x0000000c18007209 */ /* 0x000fe40007810000 */
[----:B------:R-:W-:Y:S01]  /*10930*/  FMNMX.FTZ R3, R31, R3, !PT ;  /* 0x000000031f037209 */ /* 0x000fe20007810000 */
[C---:B------:R-:W-:Y:S01]  /*10940*/  VIADD R10, R8.reuse, 0x2 ;  /* 0x00000002080a7836 */ /* 0x040fe20000000000 */
[----:B------:R-:W-:Y:S02]  /*10950*/  R2UR UR6, R8 ;  /* 0x00000000080672ca */ /* 0x000fe400000e0000 */
[----:B------:R-:W-:Y:S02]  /*10960*/  FMNMX.FTZ R0, R25, R0, !PT ;  /* 0x0000000019007209 */ /* 0x000fe40007810000 */
[----:B------:R-:W-:Y:S02]  /*10970*/  FMNMX.FTZ R3, R34, R3, !PT ;  /* 0x0000000322037209 */ /* 0x000fe40007810000 */
[----:B------:R-:W-:-:S02]  /*10980*/  FMNMX.FTZ R0, R28, R0, !PT ;  /* 0x000000001c007209 */ /* 0x000fc40007810000 */
[----:B------:R-:W-:Y:S02]  /*10990*/  FMNMX.FTZ R3, R35, R3, !PT ;  /* 0x0000000323037209 */ /* 0x000fe40007810000 */
[----:B------:R-:W-:Y:S02]  /*109a0*/  FMNMX.FTZ R0, R29, R0, !PT ;  /* 0x000000001d007209 */ /* 0x000fe40007810000 */
[----:B------:R-:W-:Y:S01]  /*109b0*/  FMNMX.FTZ R3, R38, R3, !PT ;  /* 0x0000000326037209 */ /* 0x000fe20007810000 */
[----:B------:R-:W-:Y:S01]  /*109c0*/  QGMMA.64x96x32.F32.E4M3.E4M3 R88, R148, gdesc[UR4], R88, gsb0 ;  /* 0x0160000494587df3 */ /* 0x000fe20008000858 */
        /* <DEDUP_REMOVED lines=57> */
[----:B------:R-:W-:Y:S01]  /*10d60*/  FMNMX.FTZ R0, R85, R0, !PT ;  /* 0x0000000055007209 */ /* 0x000fe20007810000 */
[----:B------:R-:W-:Y:S02]  /*10d70*/  WARPGROUP.DEPBAR.LE gsb0, 0x0 ;  /* 0x00008000000079c5 */ /* 0x000fe40000010000 */
[----:B------:R-:W-:-:S06]  /*10d80*/  WARPGROUP.ARRIVE ;  /* 0x00000000000079c5 */ /* 0x000fcc0000000000 */
[----:B------:R-:W0:Y:S01]  /*10d90*/  S2R R151, SR_TID.X ;  /* 0x0000000000977919 */ /* 0x000e220000002100 */
[----:B------:R-:W1:Y:S01]  /*10da0*/  SHFL.BFLY PT, R9, R0, 0x2, 0x1f ;  /* 0x0c401f0000097f89 */ /* 0x000e6200000e0000 */
[----:B------:R-:W-:Y:S01]  /*10db0*/  QGMMA.64x96x32.F32.E4M3.E4M3 R88, R144, gdesc[UR4], R88, gsb0 ;  /* 0x0160000490587df3 */ /* 0x000fe20008000858 */
[----:B------:R-:W-:Y:S02]  /*10dc0*/  R2UR UR6, R10 ;  /* 0x000000000a0672ca */ /* 0x000fe400000e0000 */
[----:B------:R-:W2:Y:S01]  /*10dd0*/  SHFL.BFLY PT, R10, R3, 0x2, 0x1f ;  /* 0x0c401f00030a7f89 */ /* 0x000ea200000e0000 */
[----:B------:R-:W-:Y:S02]  /*10de0*/  R2UR UR7, R11 ;  /* 0x000000000b0772ca */ /* 0x000fe400000e0000 */
[----:B-1----:R-:W-:Y:S01]  /*10df0*/  FMNMX.FTZ R0, R0, R9, !PT ;  /* 0x0000000900007209 */ /* 0x002fe20007810000 */
[----:B------:R-:W-:Y:S01]  /*10e00*/  IMAD.MOV.U32 R9, RZ, RZ, 0x40000040 ;  /* 0x40000040ff097424 */ /* 0x000fe200078e00ff */
[----:B--2---:R-:W-:-:S03]  /*10e10*/  FMNMX.FTZ R10, R3, R10, !PT ;  /* 0x0000000a030a7209 */ /* 0x004fc60007810000 */
[----:B------:R-:W1:Y:S01]  /*10e20*/  SHFL.BFLY PT, R3, R0, 0x1, 0x1f ;  /* 0x0c201f0000037f89 */ /* 0x000e6200000e0000 */
[----:B0-----:R-:W-:-:S04]  /*10e30*/  LOP3.LUT R151, R151, 0x7f, RZ, 0xc0, !PT ;  /* 0x0000007f97977812 */ /* 0x001fc800078ec0ff */
[----:B------:R-:W-:Y:S02]  /*10e40*/  ISETP.NE.AND P0, PT, R151, RZ, PT ;  /* 0x000000ff9700720c */ /* 0x000fe40003f05270 */
[----:B-1----:R-:W-:-:S05]  /*10e50*/  FMNMX.FTZ R3, R0, R3, !PT ;  /* 0x0000000300037209 */ /* 0x002fca0007810000 */
[----:B------:R-:W-:-:S04]  /*10e60*/  FFMA.FTZ R11, R2, R3, -8 ;  /* 0xc1000000020b7423 */ /* 0x000fc80000010003 */
[C-C-:B------:R-:W-:Y:S01]  /*10e70*/  FFMA.FTZ R20, R2.reuse, R29, -R11.reuse ;  /* 0x0000001d02147223 */ /* 0x140fe2000001080b */
[----:B------:R-:W-:-:S01]  /*10e80*/  FFMA.FTZ R29, R2, R37, -R11 ;  /* 0x00000025021d7223 */ /* 0x000fc2000001080b */
[C-C-:B------:R-:W-:Y:S01]  /*10e90*/  FFMA.FTZ R37, R2.reuse, R45, -R11.reuse ;  /* 0x0000002d02257223 */ /* 0x140fe2000001080b */
[----:B------:R-:W-:-:S01]  /*10ea0*/  FFMA.FTZ R45, R2, R53, -R11 ;  /* 0x00000035022d7223 */ /* 0x000fc2000001080b */
[C-C-:B------:R-:W-:Y:S01]  /*10eb0*/  FFMA.FTZ R53, R2.reuse, R61, -R11.reuse ;  /* 0x0000003d02357223 */ /* 0x140fe2000001080b */
[----:B------:R-:W-:-:S01]  /*10ec0*/  FFMA.FTZ R61, R2, R69, -R11 ;  /* 0x00000045023d7223 */ /* 0x000fc2000001080b */
[----:B------:R-:W-:Y:S01]  /*10ed0*/  FFMA.FTZ R69, R2, R77, -R11 ;  /* 0x0000004d02457223 */ /* 0x000fe2000001080b */
[----:B------:R-:W-:Y:S08]  /*10ee0*/  MUFU.EX2 R20, R20 ;  /* 0x0000001400147308 */ /* 0x000ff00000000800 */
[----:B------:R-:W-:Y:S08]  /*10ef0*/  MUFU.EX2 R29, R29 ;  /* 0x0000001d001d7308 */ /* 0x000ff00000000800 */
[----:B------:R-:W-:Y:S08]  /*10f00*/  MUFU.EX2 R37, R37 ;  /* 0x0000002500257308 */ /* 0x000ff00000000800 */
[----:B------:R-:W-:Y:S08]  /*10f10*/  MUFU.EX2 R45, R45 ;  /* 0x0000002d002d7308 */ /* 0x000ff00000000800 */
[----:B------:R-:W-:Y:S08]  /*10f20*/  MUFU.EX2 R53, R53 ;  /* 0x0000003500357308 */ /* 0x000ff00000000800 */
[----:B------:R-:W-:Y:S01]  /*10f30*/  MUFU.EX2 R61, R61 ;  /* 0x0000003d003d7308 */ /* 0x000fe20000000800 */
[----:B------:R-:W-:-:S02]  /*10f40*/  WARPGROUP.DEPBAR.LE gsb0, 0x0 ;  /* 0x00008000000079c5 */ /* 0x000fc40000010000 */
[----:B------:R-:W-:-:S05]  /*10f50*/  WARPGROUP.ARRIVE ;  /* 0x00000000000079c5 */ /* 0x000fca0000000000 */
[----:B------:R-:W-:Y:S01]  /*10f60*/  MUFU.EX2 R69, R69 ;  /* 0x0000004500457308 */ /* 0x000fe20000000800 */
[----:B------:R-:W-:Y:S01]  /*10f70*/  QGMMA.64x96x32.F32.E4M3.E4M3 R88, R140, gdesc[UR4], R88, gsb0 ;  /* 0x016000048c587df3 */ /* 0x000fe20008000858 */
[----:B------:R-:W-:Y:S02]  /*10f80*/  R2UR UR6, R8 ;  /* 0x00000000080672ca */ /* 0x000fe400000e0000 */
[----:B------:R-:W0:Y:S01]  /*10f90*/  SHFL.BFLY PT, R8, R10, 0x1, 0x1f ;  /* 0x0c201f000a087f89 */ /* 0x000e2200000e0000 */
[----:B------:R-:W-:Y:S01]  /*10fa0*/  R2UR UR7, R9 ;  /* 0x00000000090772ca */ /* 0x000fe200000e0000 */
[----:B------:R-:W-:Y:S01]  /*10fb0*/  FADD.FTZ R9, -R3, R12 ;  /* 0x0000000c03097221 */ /* 0x000fe20000010100 */
[----:B------:R-:W-:-:S01]  /*10fc0*/  FFMA.FTZ R12, R2, R25, -R11 ;  /* 0x00000019020c7223 */ /* 0x000fc2000001080b */
[C-C-:B------:R-:W-:Y:S01]  /*10fd0*/  FFMA.FTZ R25, R2.reuse, R33, -R11.reuse ;  /* 0x0000002102197223 */ /* 0x140fe2000001080b */
[----:B------:R-:W-:-:S01]  /*10fe0*/  FFMA.FTZ R33, R2, R41, -R11 ;  /* 0x0000002902217223 */ /* 0x000fc2000001080b */
[C---:B------:R-:W-:Y:S01]  /*10ff0*/  FMUL.FTZ R9, R2.reuse, R9 ;  /* 0x0000000902097220 */ /* 0x040fe20000410000 */
[----:B------:R-:W-:-:S01]  /*11000*/  FFMA.FTZ R41, R2, R49, -R11 ;  /* 0x0000003102297223 */ /* 0x000fc2000001080b */
[C-C-:B------:R-:W-:Y:S01]  /*11010*/  FFMA.FTZ R49, R2.reuse, R57, -R11.reuse ;  /* 0x0000003902317223 */ /* 0x140fe2000001080b */
[----:B------:R-:W-:Y:S01]  /*11020*/  MUFU.EX2 R12, R12 ;  /* 0x0000000c000c7308 */ /* 0x000fe20000000800 */
[----:B------:R-:W-:-:S01]  /*11030*/  FFMA.FTZ R57, R2, R65, -R11 ;  /* 0x0000004102397223 */ /* 0x000fc2000001080b */
[C-C-:B------:R-:W-:Y:S01]  /*11040*/  FFMA.FTZ R65, R2.reuse, R73, -R11.reuse ;  /* 0x0000004902417223 */ /* 0x140fe2000001080b */
[----:B------:R-:W-:-:S05]  /*11050*/  FFMA.FTZ R73, R2, R81, -R11 ;  /* 0x0000005102497223 */ /* 0x000fca000001080b */
[----:B------:R-:W-:Y:S01]  /*11060*/  MUFU.EX2 R9, R9 ;  /* 0x0000000900097308 */ /* 0x000fe20000000800 */
[----:B0-----:R-:W-:Y:S01]  /*11070*/  FMNMX.FTZ R0, R10, R8, !PT ;  /* 0x000000080a007209 */ /* 0x001fe20007810000 */
[C-C-:B------:R-:W-:Y:S01]  /*11080*/  FFMA.FTZ R10, R2.reuse, R24, -R11.reuse ;  /* 0x00000018020a7223 */ /* 0x140fe2000001080b */
[----:B------:R-:W-:-:S05]  /*11090*/  FFMA.FTZ R24, R2, R32, -R11 ;  /* 0x0000002002187223 */ /* 0x000fca000001080b */
[----:B------:R-:W-:Y:S01]  /*110a0*/  MUFU.EX2 R25, R25 ;  /* 0x0000001900197308 */ /* 0x000fe20000000800 */
[----:B------:R-:W-:-:S01]  /*110b0*/  FFMA.FTZ R32, R2, R40, -R11 ;  /* 0x0000002802207223 */ /* 0x000fc2000001080b */
[----:B------:R-:W-:Y:S01]  /*110c0*/  FADD.FTZ R8, -R0, R13 ;  /* 0x0000000d00087221 */ /* 0x000fe20000010100 */
[----:B------:R-:W-:-:S01]  /*110d0*/  FFMA.FTZ R77, R2, R0, -8 ;  /* 0xc1000000024d7423 */ /* 0x000fc20000010000 */
[C-C-:B------:R-:W-:Y:S01]  /*110e0*/  FFMA.FTZ R13, R2.reuse, R28, -R11.reuse ;  /* 0x0000001c020d7223 */ /* 0x140fe2000001080b */
[----:B------:R-:W-:-:S01]  /*110f0*/  FFMA.FTZ R28, R2, R36, -R11 ;  /* 0x00000024021c7223 */ /* 0x000fc2000001080b */
[C---:B------:R-:W-:Y:S01]  /*11100*/  FMUL.FTZ R8, R2.reuse, R8 ;  /* 0x0000000802087220 */ /* 0x040fe20000410000 */
[----:B------:R-:W-:-:S01]  /*11110*/  FFMA.FTZ R26, R2, R26, -R77 ;  /* 0x0000001a021a7223 */ /* 0x000fc2000001084d */
[C-C-:B------:R-:W-:Y:S01]  /*11120*/  FFMA.FTZ R27, R2.reuse, R27, -R77.reuse ;  /* 0x0000001b021b7223 */ /* 0x140fe2000001084d */
        /* <DEDUP_REMOVED lines=36> */
[C---:B------:R-:W-:Y:S01]  /*11370*/  FFMA.FTZ R71, R2.reuse, R71, -R77 ;  /* 0x0000004702477223 */ /* 0x040fe2000001084d */
[----:B------:R-:W-:-:S01]  /*11380*/  FFMA.FTZ R64, R2, R72, -R11 ;  /* 0x0000004802407223 */ /* 0x000fc2000001080b */
[C-C-:B------:R-:W-:Y:S01]  /*11390*/  FFMA.FTZ R74, R2.reuse, R74, -R77.reuse ;  /* 0x0000004a024a7223 */ /* 0x140fe2000001084d */
[----:B------:R-:W-:-:S01]  /*113a0*/  FFMA.FTZ R75, R2, R75, -R77 ;  /* 0x0000004b024b7223 */ /* 0x000fc2000001084d */
[----:B------:R-:W1:Y:S01]  /*113b0*/  MUFU.EX2 R30, R30 ;  /* 0x0000001e001e7308 */ /* 0x000e620000000800 */
[----:B0-----:R-:W-:-:S01]  /*113c0*/  FADD.FTZ R4, R27, R4 ;  /* 0x000000041b047221 */ /* 0x001fc20000010000 */
[C---:B------:R-:W-:Y:S01]  /*113d0*/  FFMA.FTZ R68, R2.reuse, R76, -R11 ;  /* 0x0000004c02447223 */ /* 0x040fe2000001080b */
[----:B------:R-:W-:-:S01]  /*113e0*/  FFMA.FTZ R78, R2, R78, -R77 ;  /* 0x0000004e024e7223 */ /* 0x000fc2000001084d */
[C---:B------:R-:W-:Y:S01]  /*113f0*/  FFMA.FTZ R79, R2.reuse, R79, -R77 ;  /* 0x0000004f024f7223 */ /* 0x040fe2000001084d */
[----:B------:R-:W-:-:S01]  /*11400*/  FFMA.FTZ R72, R2, R80, -R11 ;  /* 0x0000005002487223 */ /* 0x000fc2000001080b */
[C-C-:B------:R-:W-:Y:S01]  /*11410*/  FFMA.FTZ R80, R2.reuse, R82, -R77.reuse ;  /* 0x0000005202507223 */ /* 0x140fe2000001084d */
[----:B------:R-:W-:-:S01]  /*11420*/  FFMA.FTZ R81, R2, R83, -R77 ;  /* 0x0000005302517223 */ /* 0x000fc2000001084d */
[----:B------:R-:W0:Y:S01]  /*11430*/  MUFU.EX2 R31, R31 ;  /* 0x0000001f001f7308 */ /* 0x000e220000000800 */
[----:B--2---:R-:W-:-:S01]  /*11440*/  FADD.FTZ R5, R13, R5 ;  /* 0x000000050d057221 */ /* 0x004fc20000010000 */
[C---:B------:R-:W-:Y:S01]  /*11450*/  FFMA.FTZ R76, R2.reuse, R84, -R11 ;  /* 0x00000054024c7223 */ /* 0x040fe2000001080b */
[----:B------:R-:W-:-:S01]  /*11460*/  FFMA.FTZ R86, R2, R86, -R77 ;  /* 0x0000005602567223 */ /* 0x000fc2000001084d */
[----:B------:R-:W-:Y:S01]  /*11470*/  FFMA.FTZ R11, R2, R85, -R11 ;  /* 0x00000055020b7223 */ /* 0x000fe2000001080b */
[----:B------:R-:W-:-:S01]  /*11480*/  FADD.FTZ R5, R20, R5 ;  /* 0x0000000514057221 */ /* 0x000fc20000010000 */
[----:B------:R-:W-:Y:S01]  /*11490*/  FFMA.FTZ R77, R2, R87, -R77 ;  /* 0x00000057024d7223 */ /* 0x000fe2000001084d */
[----:B------:R-:W-:Y:S01]  /*114a0*/  @!P0 IMAD R82, R18, 0x8, R16 ;  /* 0x0000000812528824 */ /* 0x000fe200078e0210 */
[----:B------:R-:W2:Y:S01]  /*114b0*/  MUFU.EX2 R24, R24 ;  /* 0x0000001800187308 */ /* 0x000ea20000000800 */
[----:B-1----:R-:W-:-:S02]  /*114c0*/  FADD.FTZ R4, R30, R4 ;  /* 0x000000041e047221 */ /* 0x002fc40000010000 */
[----:B------:R-:W-:-:S05]  /*114d0*/  @!P0 VIADD R82, R82, 0x19c40 ;  /* 0x00019c4052528836 */ /* 0x000fca0000000000 */
[----:B------:R-:W1:Y:S01]  /*114e0*/  MUFU.EX2 R34, R34 ;  /* 0x0000002200227308 */ /* 0x000e620000000800 */
[----:B0-----:R-:W-:-:S01]  /*114f0*/  FADD.FTZ R4, R31, R4 ;  /* 0x000000041f047221 */ /* 0x001fc20000010000 */
[----:B------:R-:W-:Y:S01]  /*11500*/  @!P0 PRMT R82, RZ, 0x654, R82 ;  /* 0x00000654ff528816 */ /* 0x000fe20000000052 */
[----:B------:R-:W-:-:S05]  /*11510*/  WARPGROUP.DEPBAR.LE gsb0, 0x0 ;  /* 0x00008000000079c5 */ /* 0x000fca0000010000 */
[----:B------:R-:W0:Y:S01]  /*11520*/  MUFU.EX2 R35, R35 ;  /* 0x0000002300237308 */ /* 0x000e220000000800 */
[----:B--2---:R-:W-:-:S01]  /*11530*/  FADD.FTZ R5, R24, R5 ;  /* 0x0000000518057221 */ /* 0x004fc20000010000 */
[----:B------:R-:W-:-:S03]  /*11540*/  WARPGROUP.ARRIVE ;  /* 0x00000000000079c5 */ /* 0x000fc60000000000 */
[----:B------:R-:W-:-:S03]  /*11550*/  FADD.FTZ R5, R25, R5 ;  /* 0x0000000519057221 */ /* 0x000fc60000010000 */
[----:B------:R-:W2:Y:S01]  /*11560*/  MUFU.EX2 R28, R28 ;  /* 0x0000001c001c7308 */ /* 0x000ea20000000800 */
[----:B-1----:R-:W-:-:S01]  /*11570*/  FADD.FTZ R4, R34, R4 ;  /* 0x0000000422047221 */ /* 0x002fc20000010000 */
[----:B------:R-:W-:Y:S06]  /*11580*/  QGMMA.64x96x32.F32.E4M3.E4M3 R88, R136, gdesc[UR4], R88, gsb0 ;  /* 0x0160000488587df3 */ /* 0x000fec0008000858 */
[----:B------:R-:W1:Y:S01]  /*11590*/  MUFU.EX2 R38, R38 ;  /* 0x0000002600267308 */ /* 0x000e620000000800 */
[----:B0-----:R-:W-:-:S07]  /*115a0*/  FADD.FTZ R4, R35, R4 ;  /* 0x0000000423047221 */ /* 0x001fce0000010000 */
[----:B------:R-:W0:Y:S01]  /*115b0*/  MUFU.EX2 R39, R39 ;  /* 0x0000002700277308 */ /* 0x000e220000000800 */
[----:B--2---:R-:W-:-:S04]  /*115c0*/  FADD.FTZ R5, R28, R5 ;  /* 0x000000051c057221 */ /* 0x004fc80000010000 */
[----:B------:R-:W-:-:S03]  /*115d0*/  FADD.FTZ R5, R29, R5 ;  /* 0x000000051d057221 */ /* 0x000fc60000010000 */
        /* <DEDUP_REMOVED lines=13> */
[----:B-1----:R-:W-:-:S04]  /*116b0*/  FADD.FTZ R5, R36, R5 ;  /* 0x0000000524057221 */ /* 0x002fc80000010000 */
[----:B------:R-:W-:-:S03]  /*116c0*/  FADD.FTZ R5, R37, R5 ;  /* 0x0000000525057221 */ /* 0x000fc60000010000 */
        /* <DEDUP_REMOVED lines=11> */
[----:B------:R2:W-:Y:S04]  /*11780*/  @!P0 SYNCS.ARRIVE.TRANS64.RED.A1T0 RZ, [R82+URZ], RZ ;  /* 0x000000ff52ff89a7 */ /* 0x0005e8000810043f */
[----:B------:R-:W3:Y:S01]  /*11790*/  MUFU.EX2 R54, R54 ;  /* 0x0000003600367308 */ /* 0x000ee20000000800 */
[----:B-1----:R-:W-:-:S07]  /*117a0*/  FADD.FTZ R4, R51, R4 ;  /* 0x0000000433047221 */ /* 0x002fce0000010000 */
[----:B------:R-:W1:Y:S01]  /*117b0*/  MUFU.EX2 R55, R55 ;  /* 0x0000003700377308 */ /* 0x000e620000000800 */
[----:B0-----:R-:W-:-:S04]  /*117c0*/  FADD.FTZ R5, R44, R5 ;  /* 0x000000052c057221 */ /* 0x001fc80000010000 */
[----:B------:R-:W-:-:S03]  /*117d0*/  FADD.FTZ R5, R45, R5 ;  /* 0x000000052d057221 */ /* 0x000fc60000010000 */
[----:B------:R-:W0:Y:S01]  /*117e0*/  MUFU.EX2 R48, R48 ;  /* 0x0000003000307308 */ /* 0x000e220000000800 */
[----:B---3--:R-:W-:-:S07]  /*117f0*/  FADD.FTZ R4, R54, R4 ;  /* 0x0000000436047221 */ /* 0x008fce0000010000 */
[----:B------:R-:W3:Y:S01]  /*11800*/  MUFU.EX2 R58, R58 ;  /* 0x0000003a003a7308 */ /* 0x000ee20000000800 */
[----:B-1----:R-:W-:-:S07]  /*11810*/  FADD.FTZ R4, R55, R4 ;  /* 0x0000000437047221 */ /* 0x002fce0000010000 */
[----:B------:R-:W1:Y:S01]  /*11820*/  MUFU.EX2 R49, R49 ;  /* 0x0000003100317308 */ /* 0x000e620000000800 */
[----:B0-----:R-:W-:-:S07]  /*11830*/  FADD.FTZ R5, R48, R5 ;  /* 0x0000000530057221 */ /* 0x001fce0000010000 */
[----:B------:R-:W0:Y:S01]  /*11840*/  MUFU.EX2 R59, R59 ;  /* 0x0000003b003b7308 */ /* 0x000e220000000800 */
[----:B---3--:R-:W-:-:S07]  /*11850*/  FADD.FTZ R4, R58, R4 ;  /* 0x000000043a047221 */ /* 0x008fce0000010000 */
[----:B------:R-:W3:Y:S01]  /*11860*/  MUFU.EX2 R52, R52 ;  /* 0x0000003400347308 */ /* 0x000ee20000000800 */
[----:B-1----:R-:W-:-:S07]  /*11870*/  FADD.FTZ R5, R49, R5 ;  /* 0x0000000531057221 */ /* 0x002fce0000010000 */
[----:B------:R-:W1:Y:S01]  /*11880*/  MUFU.EX2 R62, R62 ;  /* 0x0000003e003e7308 */ /* 0x000e620000000800 */
[----:B0-----:R-:W-:-:S07]  /*11890*/  FADD.FTZ R4, R59, R4 ;  /* 0x000000043b047221 */ /* 0x001fce0000010000 */
[----:B------:R-:W0:Y:S01]  /*118a0*/  MUFU.EX2 R63, R63 ;  /* 0x0000003f003f7308 */ /* 0x000e220000000800 */
[----:B---3--:R-:W-:-:S04]  /*118b0*/  FADD.FTZ R5, R52, R5 ;  /* 0x0000000534057221 */ /* 0x008fc80000010000 */
[----:B------:R-:W-:-:S03]  /*118c0*/  FADD.FTZ R5, R53, R5 ;  /* 0x0000000535057221 */ /* 0x000fc60000010000 */
        /* <DEDUP_REMOVED lines=13> */
[----:B-1----:R-:W-:-:S04]  /*119a0*/  FADD.FTZ R5, R60, R5 ;  /* 0x000000053c057221 */ /* 0x002fc80000010000 */
[----:B------:R-:W-:-:S03]  /*119b0*/  FADD.FTZ R5, R61, R5 ;  /* 0x000000053d057221 */ /* 0x000fc60000010000 */
        /* <DEDUP_REMOVED lines=30> */
[----:B-1----:R-:W-:-:S01]  /*11ba0*/  FADD.FTZ R4, R86, R4 ;  /* 0x0000000456047221 */ /* 0x002fc20000010000 */
[----:B0-----:R-:W-:-:S03]  /*11bb0*/  FADD.FTZ R5, R11, R5 ;  /* 0x000000050b057221 */ /* 0x001fc60000010000 */
[----:B---3--:R-:W-:Y:S01]  /*11bc0*/  FADD.FTZ R4, R77, R4 ;  /* 0x000000044d047221 */ /* 0x008fe20000010000 */
[----:B--2---:R-:W-:Y:S06]  /*11bd0*/  @!P1 BRA `(.L_x_2022) ;  /* 0x0000000000049947 */ /* 0x004fec0003800000 */
[----:B------:R-:W-:Y:S01]  /*11be0*/  BPT.TRAP 0x1 ;  /* 0x000000040000795c */ /* 0x000fe20000300000 */
.L_x_2022:
        /* <DEDUP_REMOVED lines=94> */
[----:B------:R-:W-:Y:S02]  /*121d0*/  IMAD.MOV.U32 R145, RZ, RZ, R46 ;  /* 0x000000ffff917224 */ /* 0x000fe400078e002e */
[----:B------:R-:W-:Y:S01]  /*121e0*/  IMAD.MOV.U32 R146, RZ, RZ, R44 ;  /* 0x000000ffff927224 */ /* 0x000fe200078e002c */
[C---:B--2---:R-:W-:Y:S01]  /*121f0*/  ISETP.GT.AND P0, PT, R14.reuse, R82, PT ;  /* 0x000000520e00720c */ /* 0x044fe20003f04270 */
[----:B------:R-:W-:-:S12]  /*12200*/  VIADD R14, R14, 0xffffffff ;  /* 0xffffffff0e0e7836 */ /* 0x000fd80000000000 */
[----:B0-----:R-:W-:Y:S05]  /*12210*/  @P0 BRA `(.L_x_2023) ;  /* 0xffffffe000ac0947 */ /* 0x001fea000383ffff */
.L_x_2011:
[----:B------:R-:W-:Y:S05]  /*12220*/  BSYNC B0 ;  /* 0x0000000000007941 */ /* 0x000fea0003800000 */
.L_x_2010:
[----:B------:R-:W-:Y:S06]  /*12230*/  BAR.ARV 0x8, 0x200 ;  /* 0x0208000000007b1d */ /* 0x000fec0000002000 */
[----:B------:R-:W-:Y:S05]  /*12240*/  @!P1 BRA `(.L_x_2024) ;  /* 0x0000000000049947 */ /* 0x000fea0003800000 */
[----:B------:R-:W-:Y:S01]  /*12250*/  BPT.TRAP 0x1 ;  /* 0x000000040000795c */ /* 0x000fe20000300000 */
.L_x_2024:
[----:B------:R-:W-:Y:S01]  /*12260*/  IMAD R12, R18, 0x8, R16 ;  /* 0x00000008120c7824 */ /* 0x000fe200078e0210 */
[----:B------:R-:W-:-:S04]  /*12270*/  SHF.L.U32 R7, R152, 0x1f, RZ ;  /* 0x0000001f98077819 */ /* 0x000fc800000006ff */
[----:B------:R0:W1:Y:S01]  /*12280*/  SYNCS.PHASECHK.TRANS64.TRYWAIT P0, [R12+URZ+0x19c50], R7 ;  /* 0x019c50070c0075a7 */ /* 0x000062000800017f */
[----:B------:R-:W-:Y:S05]  /*12290*/  @!P1 BRA `(.L_x_2025) ;  /* 0x0000000000049947 */ /* 0x000fea0003800000 */
[----:B------:R-:W-:Y:S01]  /*122a0*/  BPT.TRAP 0x1 ;  /* 0x000000040000795c */ /* 0x000fe20000300000 */
.L_x_2025:
[----:B------:R-:W-:Y:S04]  /*122b0*/  BSSY B0, `(.L_x_2026) ;  /* 0x0000004000007945 */ /* 0x000fe80003800000 */
[----:B-1----:R-:W-:Y:S05]  /*122c0*/  @P0 BRA `(.L_x_2027) ;  /* 0x0000000000080947 */ /* 0x002fea0003800000 */
[----:B------:R-:W1:Y:S02]  /*122d0*/  SYNCS.PHASECHK.TRANS64.TRYWAIT P0, [R12+URZ+0x19c50], R7 ;  /* 0x019c50070c0075a7 */ /* 0x000e64000800017f */
[----:B-1----:R-:W-:Y:S05]  /*122e0*/  @!P0 BRA `(.L_x_2028) ;  /* 0x000000bc00588947 */ /* 0x002fea0003800000 */
.L_x_2027:
[----:B------:R-:W-:Y:S05]  /*122f0*/  BSYNC B0 ;  /* 0x0000000000007941 */ /* 0x000fea0003800000 */
.L_x_2026:
        /* <DEDUP_REMOVED lines=10> */
[----:B01----:R-:W-:-:S05]  /*123a0*/  LOP3.LUT R7, R16, 0x10000, RZ, 0xfc, !PT ;  /* 0x0001000010077812 */ /* 0x003fca00078efcff */
[----:B------:R-:W-:Y:S02]  /*123b0*/  IMAD R6, R18, 0x300, R7 ;  /* 0x0000030012067824 */ /* 0x000fe400078e0207 */
        /* <DEDUP_REMOVED lines=14> */
[----:B------:R-:W-:-:S04]  /*124a0*/  @P0 LEA R8, P2, R10, UR4, 0x2 ;  /* 0x000000040a080c11 */ /* 0x000fc8000f8410ff */
[----:B------:R-:W-:Y:S01]  /*124b0*/  @P0 LEA.HI.X R9, R10, UR5, R9, 0x2, P2 ;  /* 0x000000050a090c11 */ /* 0x000fe200090f1409 */
[----:B------:R-:W-:-:S06]  /*124c0*/  IMAD.MOV.U32 R10, RZ, RZ, 0x3f800000 ;  /* 0x3f800000ff0a7424 */ /* 0x000fcc00078e00ff */
[----:B------:R0:W2:Y:S01]  /*124d0*/  @P0 LDG.E R10, desc[UR42][R8.64] ;  /* 0x0000002a080a0981 */ /* 0x0000a2000c1e1900 */
[----:B------:R-:W-:Y:S02]  /*124e0*/  IMAD.MOV.U32 R7, RZ, RZ, 0x40000040 ;  /* 0x40000040ff077424 */ /* 0x000fe400078e00ff */
[----:B------:R-:W-:Y:S01]  /*124f0*/  IMAD.MOV.U32 R21, RZ, RZ, -0x800000 ;  /* 0xff800000ff157424 */ /* 0x000fe200078e00ff */
[----:B------:R-:W1:Y:S01]  /*12500*/  SHFL.BFLY PT, R14, R5, 0x2, 0x1f ;  /* 0x0c401f00050e7f89 */ /* 0x000e6200000e0000 */
[----:B------:R-:W-:-:S03]  /*12510*/  IMAD.MOV.U32 R20, RZ, RZ, -0x800000 ;  /* 0xff800000ff147424 */ /* 0x000fc600078e00ff */
        /* <DEDUP_REMOVED lines=8> */
[----:B-1----:R-:W-:-:S01]  /*125a0*/  FADD.FTZ R14, R14, R5 ;  /* 0x000000050e0e7221 */ /* 0x002fc20000010000 */
[----:B------:R-:W-:-:S07]  /*125b0*/  IMAD.MOV.U32 R5, RZ, RZ, RZ ;  /* 0x000000ffff057224 */ /* 0x000fce00078e00ff */
[----:B------:R-:W-:Y:S01]  /*125c0*/  QGMMA.64x96x32.F32.E4M3.E4M3 R88, R144, gdesc[UR4], R88, gsb0 ;  /* 0x0160000490587df3 */ /* 0x000fe20008000858 */
[----:B------:R-:W-:Y:S01]  /*125d0*/  R2UR UR6, R8 ;  /* 0x00000000080672ca */ /* 0x000fe200000e0000 */
[----:B---3--:R-:W-:Y:S01]  /*125e0*/  FADD.FTZ R11, R11, R4 ;  /* 0x000000040b0b7221 */ /* 0x008fe20000010000 */
[----:B------:R-:W-:Y:S01]  /*125f0*/  R2UR UR7, R9 ;  /* 0x00000000090772ca */ /* 0x000fe200000e0000 */
[----:B------:R-:W-:Y:S01]  /*12600*/  IMAD.MOV.U32 R9, RZ, RZ, RZ ;  /* 0x000000ffff097224 */ /* 0x000fe200078e00ff */
[----:B------:R-:W-:Y:S02]  /*12610*/  WARPGROUP.DEPBAR.LE gsb0, 0x0 ;  /* 0x00008000000079c5 */ /* 0x000fe40000010000 */
[----:B------:R-:W-:-:S09]  /*12620*/  WARPGROUP.ARRIVE ;  /* 0x00000000000079c5 */ /* 0x000fd20000000000 */
[----:B------:R-:W-:Y:S01]  /*12630*/  QGMMA.64x96x32.F32.E4M3.E4M3 R88, R140, gdesc[UR4], R88, gsb0 ;  /* 0x016000048c587df3 */ /* 0x000fe20008000858 */
[----:B------:R-:W-:Y:S02]  /*12640*/  R2UR UR6, R6 ;  /* 0x00000000060672ca */ /* 0x000fe400000e0000 */
[----:B------:R-:W-:Y:S01]  /*12650*/  R2UR UR7, R7 ;  /* 0x00000000070772ca */ /* 0x000fe200000e0000 */
[----:B------:R-:W0:Y:S04]  /*12660*/  SHFL.BFLY PT, R6, R11, 0x1, 0x1f ;  /* 0x0c201f000b067f89 */ /* 0x000e2800000e0000 */
[----:B------:R-:W1:Y:S01]  /*12670*/  SHFL.BFLY PT, R7, R14, 0x1, 0x1f ;  /* 0x0c201f000e077f89 */ /* 0x000e6200000e0000 */
[----:B0-----:R-:W-:-:S01]  /*12680*/  FADD.FTZ R13, R11, R6 ;  /* 0x000000060b0d7221 */ /* 0x001fc20000010000 */
[----:B-1----:R-:W-:-:S03]  /*12690*/  FADD.FTZ R7, R14, R7 ;  /* 0x000000070e077221 */ /* 0x002fc60000010000 */
[----:B------:R-:W-:Y:S01]  /*126a0*/  FMUL.FTZ R8, R13, 0.00390625 ;  /* 0x3b8000000d087820 */ /* 0x000fe20000410000 */
[C---:B------:R-:W-:Y:S01]  /*126b0*/  FMUL.FTZ R15, R7.reuse, 0.00390625 ;  /* 0x3b800000070f7820 */ /* 0x040fe20000410000 */
[----:B------:R-:W-:-:S03]  /*126c0*/  FSETP.NE.FTZ.AND P0, PT, R7, RZ, PT ;  /* 0x000000ff0700720b */ /* 0x000fc60003f15000 */
[----:B------:R-:W-:Y:S02]  /*126d0*/  FSETP.NE.FTZ.AND P3, PT, R8, RZ, PT ;  /* 0x000000ff0800720b */ /* 0x000fe40003f75000 */
[----:B------:R-:W-:-:S08]  /*126e0*/  FSETP.NE.FTZ.AND P2, PT, R15, RZ, PT ;  /* 0x000000ff0f00720b */ /* 0x000fd00003f55000 */
[----:B------:R-:W-:Y:S01]  /*126f0*/  @P0 MUFU.RCP R5, R7 ;  /* 0x0000000700050308 */ /* 0x000fe20000001000 */
[----:B------:R-:W-:-:S04]  /*12700*/  FSETP.NE.FTZ.AND P0, PT, R13, RZ, PT ;  /* 0x000000ff0d00720b */ /* 0x000fc80003f15000 */
[C---:B------:R-:W-:Y:S01]  /*12710*/  @P2 FMUL.FTZ R4, R2.reuse, 0.69314718246459960938 ;  /* 0x3f31721802042820 */ /* 0x040fe20000410000 */
[----:B------:R-:W-:Y:S02]  /*12720*/  @P3 FMUL.FTZ R2, R2, 0.69314718246459960938 ;  /* 0x3f31721802023820 */ /* 0x000fe40000410000 */
[----:B------:R-:W0:Y:S08]  /*12730*/  @P3 MUFU.LG2 R8, R8 ;  /* 0x0000000800083308 */ /* 0x000e300000000c00 */
[----:B------:R-:W1:Y:S08]  /*12740*/  @P2 MUFU.LG2 R6, R15 ;  /* 0x0000000f00062308 */ /* 0x000e700000000c00 */
[----:B------:R-:W3:Y:S01]  /*12750*/  @P0 MUFU.RCP R9, R13 ;  /* 0x0000000d00090308 */ /* 0x000ee20000001000 */
[----:B0-----:R-:W-:-:S04]  /*12760*/  @P3 FMUL.FTZ R11, R8, 0.69314718246459960938 ;  /* 0x3f317218080b3820 */ /* 0x001fc80000410000 */
[----:B------:R-:W-:Y:S01]  /*12770*/  @P3 FFMA.FTZ R21, R2, R0, R11 ;  /* 0x0000000002153223 */ /* 0x000fe2000001000b */
[----:B-1----:R-:W-:-:S04]  /*12780*/  @P2 FMUL.FTZ R7, R6, 0.69314718246459960938 ;  /* 0x3f31721806072820 */ /* 0x002fc80000410000 */
[----:B------:R-:W-:Y:S01]  /*12790*/  @P2 FFMA.FTZ R20, R4, R3, R7 ;  /* 0x0000000304142223 */ /* 0x000fe20000010007 */
[----:B------:R-:W-:Y:S02]  /*127a0*/  WARPGROUP.DEPBAR.LE gsb0, 0x0 ;  /* 0x00008000000079c5 */ /* 0x000fe40000010000 */
[----:B------:R-:W-:-:S06]  /*127b0*/  WARPGROUP.ARRIVE ;  /* 0x00000000000079c5 */ /* 0x000fcc0000000000 */
[----:B------:R-:W-:Y:S01]  /*127c0*/  QGMMA.64x96x32.F32.E4M3.E4M3 R88, R136, gdesc[UR4], R88, gsb0 ;  /* 0x0160000488587df3 */ /* 0x000fe20008000858 */
[-C--:B--2---:R-:W-:Y:S01]  /*127d0*/  FMUL.FTZ R2, R5, R10.reuse ;  /* 0x0000000a05027220 */ /* 0x084fe20000410000 */
[----:B---3--:R-:W-:Y:S01]  /*127e0*/  FMUL.FTZ R10, R9, R10 ;  /* 0x0000000a090a7220 */ /* 0x008fe20000410000 */
[----:B------:R-:W-:Y:S02]  /*127f0*/  WARPGROUP.DEPBAR.LE gsb0, 0x0 ;  /* 0x00008000000079c5 */ /* 0x000fe40000010000 */
[----:B------:R-:W-:Y:S05]  /*12800*/  @!P1 BRA `(.L_x_2029) ;  /* 0x0000000000049947 */ /* 0x000fea0003800000 */
[----:B------:R-:W-:Y:S01]  /*12810*/  BPT.TRAP 0x1 ;  /* 0x000000040000795c */ /* 0x000fe20000300000 */
.L_x_2029:
[----:B------:R-:W2:Y:S01]  /*12820*/  LDL.LU R0, [R1+0x1c] ;  /* 0x00001c0001007983 */ /* 0x000ea20000300800 */
[----:B------:R-:W-:Y:S02]  /*12830*/  VIADD R12, R12, 0x19c60 ;  /* 0x00019c600c0c7836 */ /* 0x000fe40000000000 */
[-C--:B------:R-:W-:Y:S01]  /*12840*/  FMUL.FTZ R25, R88, R2.reuse ;  /* 0x0000000258197220 */ /* 0x080fe20000410000 */
[----:B------:R-:W-:Y:S01]  /*12850*/  FMUL.FTZ R26, R93, R2 ;  /* 0x000000025d1a7220 */ /* 0x000fe20000410000 */
[----:B------:R-:W3:Y:S01]  /*12860*/  LDL.LU R8, [R1+0x54] ;  /* 0x0000540001087983 */ /* 0x000ee20000300800 */
[----:B------:R-:W-:-:S05]  /*12870*/  VIADD R18, R18, 0x1 ;  /* 0x0000000112127836 */ /* 0x000fca0000000000 */
[----:B------:R-:W-:-:S04]  /*12880*/  ISETP.NE.AND P1, PT, R18, 0x2, PT ;  /* 0x000000021200780c */ /* 0x000fc80003f25270 */
        /* <DEDUP_REMOVED lines=53> */
[----:B------:R-:W-:-:S07]  /*12be0*/  FMUL.FTZ R0, R97, R2 ;  /* 0x0000000261007220 */ /* 0x000fce0000410000 */
.L_x_1963:
[----:B------:R-:W2:Y:S01]  /*12bf0*/  LDL R96, [R1+0x48] ;  /* 0x0000480001607983 */ /* 0x000ea20000100800 */
[----:B------:R-:W1:Y:S01]  /*12c00*/  S2UR UR4, SR_CgaCtaId ;  /* 0x00000000000479c3 */ /* 0x000e620000008800 */
[----:B------:R-:W-:Y:S01]  /*12c10*/  MOV R16, 0x400 ;  /* 0x0000040000107802 */ /* 0x000fe20000000f00 */
[----:B------:R-:W-:Y:S01]  /*12c20*/  BSSY B0, `(.L_x_2030) ;  /* 0x0000337000007945 */ /* 0x000fe20003800000 */
[----:B-1----:R-:W-:-:S05]  /*12c30*/  IMAD.U32 R2, RZ, RZ, UR4 ;  /* 0x00000004ff027e24 */ /* 0x002fca000f8e00ff */
[----:B------:R1:W-:Y:S01]  /*12c40*/  STL [R1+0x1c], R2 ;  /* 0x00001c0201007387 */ /* 0x0003e20000100800 */
[----:B------:R-:W-:Y:S01]  /*12c50*/  LEA R16, R2, R16, 0x18 ;  /* 0x0000001002107211 */ /* 0x000fe200078ec0ff */
[----:B------:R-:W-:Y:S06]  /*12c60*/  BAR.SYNC.DEFER_BLOCKING 0x5, 0x200 ;  /* 0x0148000000007b1d */ /* 0x000fec0000010000 */
[----:B------:R1:W3:Y:S02]  /*12c70*/  LDS.128 R28, [R16+0x19cd0] ;  /* 0x019cd000101c7984 */ /* 0x0002e40000000c00 */
[----:B------:R-:W-:Y:S06]  /*12c80*/  BAR.ARV 0x4, 0x200 ;  /* 0x0108000000007b1d */ /* 0x000fec0000002000 */
[----:B--2---:R-:W-:-:S13]  /*12c90*/  ISETP.NE.AND P1, PT, R96, RZ, PT ;  /* 0x000000ff6000720c */ /* 0x004fda0003f25270 */
[----:B------:R-:W2:Y:S02]  /*12ca0*/  @!P1 LDC R96, c[0x0][0xad4] ;  /* 0x0002b500ff609b82 */ /* 0x000ea40000000800 */
[----:B--2---:R1:W-:Y:S01]  /*12cb0*/  @!P1 STL [R1+0x48], R96 ;  /* 0x0000486001009387 */ /* 0x0043e20000100800 */
[----:B---3--:R-:W-:Y:S05]  /*12cc0*/  @P0 BRA `(.L_x_2031) ;  /* 0x0000002400f00947 */ /* 0x008fea0003800000 */
[----:B------:R-:W2:Y:S01]  /*12cd0*/  LDL.LU R10, [R1+0x40] ;  /* 0x00004000010a7983 */ /* 0x000ea20000300800 */
[----:B------:R-:W-:Y:S01]  /*12ce0*/  ULDC.64 UR4, c[0x4][0x38] ;  /* 0x01000e0000047ab9 */ /* 0x000fe20000000a00 */
[----:B------:R-:W-:Y:S02]  /*12cf0*/  ULDC.64 UR6, c[0x0][0xc08] ;  /* 0x0003020000067ab9 */ /* 0x000fe40000000a00 */
[----:B------:R-:W3:Y:S04]  /*12d00*/  LDL.LU R3, [R1+0x58] ;  /* 0x0000580001037983 */ /* 0x000ee80000300800 */
[----:B-1----:R-:W4:Y:S01]  /*12d10*/  LDL R2, [R1+0x34] ;  /* 0x0000340001027983 */ /* 0x002f220000100800 */
[----:B0-----:R-:W0:Y:S01]  /*12d20*/  S2R R8, SR_TID.X ;  /* 0x0000000000087919 */ /* 0x001e220000002100 */
[----:B------:R-:W-:Y:S01]  /*12d30*/  BAR.SYNC.DEFER_BLOCKING 0x1, 0x180 ;  /* 0x0046000000007b1d */ /* 0x000fe20000010000 */
[----:B---3--:R-:W-:-:S02]  /*12d40*/  IMAD.MOV.U32 R13, RZ, RZ, R3 ;  /* 0x000000ffff0d7224 */ /* 0x008fc400078e0003 */
[----:B----4-:R-:W-:Y:S02]  /*12d50*/  IMAD.MOV.U32 R12, RZ, RZ, R2 ;  /* 0x000000ffff0c7224 */ /* 0x010fe400078e0002 */
[----:B0-----:R-:W-:Y:S02]  /*12d60*/  IMAD.SHL.U32 R2, R8, 0x4, RZ ;  /* 0x0000000408027824 */ /* 0x001fe400078e00ff */
[----:B------:R-:W-:Y:S02]  /*12d70*/  IMAD.MOV.U32 R15, RZ, RZ, R12 ;  /* 0x000000ffff0f7224 */ /* 0x000fe400078e000c */
[----:B------:R-:W3:Y:S01]  /*12d80*/  LDL R12, [R1+0x84] ;  /* 0x00008400010c7983 */ /* 0x000ee20000100800 */
[----:B------:R-:W-:-:S04]  /*12d90*/  LOP3.LUT R2, R2, 0xc, RZ, 0xc0, !PT ;  /* 0x0000000c02027812 */ /* 0x000fc800078ec0ff */
[----:B------:R-:W-:-:S05]  /*12da0*/  IADD3 R2, P0, R2, UR4, RZ ;  /* 0x0000000402027c10 */ /* 0x000fca000ff1e0ff */
[----:B------:R-:W-:Y:S01]  /*12db0*/  IMAD.X R3, RZ, RZ, UR5, P0 ;  /* 0x00000005ff037e24 */ /* 0x000fe200080e06ff */
[----:B------:R-:W-:-:S04]  /*12dc0*/  ULDC.64 UR4, c[0x0][0xc00] ;  /* 0x0003000000047ab9 */ /* 0x000fc80000000a00 */
[----:B-----5:R0:W4:Y:S01]  /*12dd0*/  LDG.E.CONSTANT R24, desc[UR42][R2.64] ;  /* 0x0000002a02187981 */ /* 0x020122000c1e9900 */
[----:B------:R-:W-:Y:S01]  /*12de0*/  LOP3.LUT P0, R8, R8, 0x3, RZ, 0xc0, !PT ;  /* 0x0000000308087812 */ /* 0x000fe2000780c0ff */
[----:B------:R-:W-:-:S03]  /*12df0*/  IMAD.MOV.U32 R14, RZ, RZ, R13 ;  /* 0x000000ffff0e7224 */ /* 0x000fc600078e000d */
[----:B------:R-:W-:-:S04]  /*12e00*/  ISETP.EQ.OR P0, PT, R8, 0x3, !P0 ;  /* 0x000000030800780c */ /* 0x000fc80004702670 */
[----:B------:R-:W-:Y:S02]  /*12e10*/  SEL R69, R38, R99, P0 ;  /* 0x0000006326457207 */ /* 0x000fe40000000000 */
[----:B------:R-:W-:Y:S02]  /*12e20*/  SEL R38, R99, R38, P0 ;  /* 0x0000002663267207 */ /* 0x000fe40000000000 */
[----:B------:R-:W4:Y:S01]  /*12e30*/  LDL.LU R99, [R1+0x4c] ;  /* 0x00004c0001637983 */ /* 0x000f220000300800 */
[----:B------:R-:W-:Y:S02]  /*12e40*/  SEL R67, R94, R39, P0 ;  /* 0x000000275e437207 */ /* 0x000fe40000000000 */
[----:B------:R-:W-:Y:S02]  /*12e50*/  SEL R39, R39, R94, P0 ;  /* 0x0000005e27277207 */ /* 0x000fe40000000000 */
[----:B------:R-:W4:Y:S01]  /*12e60*/  LDL.LU R94, [R1+0x50] ;  /* 0x00005000015e7983 */ /* 0x000f220000300800 */
[----:B------:R-:W-:-:S02]  /*12e70*/  SEL R49, R7, R32, P0 ;  /* 0x0000002007317207 */ /* 0x000fc40000000000 */
[----:B------:R-:W-:Y:S01]  /*12e80*/  SEL R32, R32, R7, P0 ;  /* 0x0000000720207207 */ /* 0x000fe20000000000 */
[----:B------:R-:W-:Y:S01]  /*12e90*/  IMAD.MOV.U32 R97, RZ, RZ, R14 ;  /* 0x000000ffff617224 */ /* 0x000fe200078e000e */
[----:B------:R-:W1:Y:S01]  /*12ea0*/  S2R R7, SR_SWINHI ;  /* 0x0000000000077919 */ /* 0x000e620000002f00 */
[----:B------:R-:W-:Y:S02]  /*12eb0*/  SEL R47, R27, R0, P0 ;  /* 0x000000001b2f7207 */ /* 0x000fe40000000000 */
[----:B------:R-:W-:Y:S01]  /*12ec0*/  SEL R27, R0, R27, P0 ;  /* 0x0000001b001b7207 */ /* 0x000fe20000000000 */
[----:B--2---:R-:W-:Y:S01]  /*12ed0*/  IMAD.MOV.U32 R98, RZ, RZ, R10 ;  /* 0x000000ffff627224 */ /* 0x004fe200078e000a */
[----:B------:R-:W-:Y:S01]  /*12ee0*/  SEL R41, R25, R4, P0 ;  /* 0x0000000419297207 */ /* 0x000fe20000000000 */
[----:B------:R-:W-:Y:S01]  /*12ef0*/  IMAD.MOV.U32 R88, RZ, RZ, R15 ;  /* 0x000000ffff587224 */ /* 0x000fe200078e000f */
[----:B------:R-:W-:Y:S01]  /*12f00*/  SEL R25, R4, R25, P0 ;  /* 0x0000001904197207 */ /* 0x000fe20000000000 */
[----:B------:R-:W2:Y:S01]  /*12f10*/  LDL R90, [R1+0x3c] ;  /* 0x00003c00015a7983 */ /* 0x000ea20000100800 */
[----:B------:R-:W-:-:S02]  /*12f20*/  SEL R43, R11, R26, P0 ;  /* 0x0000001a0b2b7207 */ /* 0x000fc40000000000 */
[----:B------:R-:W-:Y:S01]  /*12f30*/  SEL R53, R5, R36, P0 ;  /* 0x0000002405357207 */ /* 0x000fe20000000000 */
[----:B------:R-:W2:Y:S01]  /*12f40*/  LDL R92, [R1+0x20] ;  /* 0x00002000015c7983 */ /* 0x000ea20000100800 */
[----:B------:R-:W-:Y:S02]  /*12f50*/  SEL R73, R37, R6, P0 ;  /* 0x0000000625497207 */ /* 0x000fe40000000000 */
[----:B------:R-:W-:Y:S01]  /*12f60*/  SEL R71, R9, R42, P0 ;  /* 0x0000002a09477207 */ /* 0x000fe20000000000 */
[----:B------:R-:W2:Y:S01]  /*12f70*/  LDL R86, [R1+0x60] ;  /* 0x0000600001567983 */ /* 0x000ea20000100800 */
[----:B0-----:R-:W-:Y:S02]  /*12f80*/  MOV R2, R16 ;  /* 0x0000001000027202 */ /* 0x001fe40000000f00 */
[----:B-1----:R-:W-:Y:S02]  /*12f90*/  MOV R3, R7 ;  /* 0x0000000700037202 */ /* 0x002fe40000000f00 */
        /* <DEDUP_REMOVED lines=39> */
[----:B------:R-:W-:Y:S02]  /*13210*/  IADD3 R85, P3, R12, 0x3020, RZ ;  /* 0x000030200c557810 */ /* 0x000fe40007f7e0ff */
[----:B------:R-:W-:Y:S02]  /*13220*/  LOP3.LUT R14, R0, R33, RZ, 0x3c, !PT ;  /* 0x00000021000e7212 */ /* 0x000fe400078e3cff */
[----:B------:R-:W-:-:S02]  /*13230*/  LOP3.LUT R0, R35, 0x180, RZ, 0xc0, !PT ;  /* 0x0000018023007812 */ /* 0x000fc400078ec0ff */
[----:B------:R-:W-:Y:S02]  /*13240*/  LOP3.LUT R4, R85, 0x180, RZ, 0xc0, !PT ;  /* 0x0000018055047812 */ /* 0x000fe400078ec0ff */
[----:B------:R-:W-:Y:S02]  /*13250*/  IADD3 R95, P1, R12, 0x6020, RZ ;  /* 0x000060200c5f7810 */ /* 0x000fe40007f3e0ff */
[----:B------:R-:W-:Y:S02]  /*13260*/  SHF.R.U64 R0, R0, 0x3, RZ ;  /* 0x0000000300007819 */ /* 0x000fe400000012ff */
[C---:B------:R-:W-:Y:S01]  /*13270*/  IADD3 R93, P2, R12.reuse, 0x6000, RZ ;  /* 0x000060000c5d7810 */ /* 0x040fe20007f5e0ff */
[----:B------:R-:W-:Y:S01]  /*13280*/  IMAD.X R11, RZ, RZ, R13, P4 ;  /* 0x000000ffff0b7224 */ /* 0x000fe200020e060d */
[----:B------:R-:W-:Y:S02]  /*13290*/  LOP3.LUT R5, R12, 0x180, RZ, 0xc0, !PT ;  /* 0x000001800c057812 */ /* 0x000fe400078ec0ff */
[----:B------:R-:W-:-:S02]  /*132a0*/  SHF.R.U64 R4, R4, 0x3, RZ ;  /* 0x0000000304047819 */ /* 0x000fc400000012ff */
[----:B------:R-:W-:Y:S02]  /*132b0*/  LOP3.LUT R28, R95, 0x180, RZ, 0xc0, !PT ;  /* 0x000001805f1c7812 */ /* 0x000fe400078ec0ff */
[----:B------:R-:W-:Y:S02]  /*132c0*/  LOP3.LUT R10, R0, R35, RZ, 0x3c, !PT ;  /* 0x00000023000a7212 */ /* 0x000fe400078e3cff */
[----:B------:R-:W-:Y:S02]  /*132d0*/  LOP3.LUT R6, R93, 0x180, RZ, 0xc0, !PT ;  /* 0x000001805d067812 */ /* 0x000fe400078ec0ff */
[----:B------:R-:W-:Y:S02]  /*132e0*/  SHF.R.U64 R5, R5, 0x3, RZ ;  /* 0x0000000305057819 */ /* 0x000fe400000012ff */
[----:B------:R-:W-:Y:S02]  /*132f0*/  LOP3.LUT R8, R4, R85, RZ, 0x3c, !PT ;  /* 0x0000005504087212 */ /* 0x000fe400078e3cff */
[----:B------:R-:W-:-:S02]  /*13300*/  SHF.R.U64 R28, R28, 0x3, RZ ;  /* 0x000000031c1c7819 */ /* 0x000fc400000012ff */
[----:B------:R-:W-:Y:S02]  /*13310*/  MOV R85, R10 ;  /* 0x0000000a00557202 */ /* 0x000fe40000000f00 */
[----:B------:R-:W-:Y:S01]  /*13320*/  SHF.R.U64 R6, R6, 0x3, RZ ;  /* 0x0000000306067819 */ /* 0x000fe200000012ff */
[----:B----4-:R0:W-:Y:S01]  /*13330*/  SHFL.IDX PT, R11, R49, R24, 0x1c1f ;  /* 0x001c1f18310b7589 */ /* 0x0101e200000e0000 */
[----:B------:R-:W-:Y:S01]  /*13340*/  LOP3.LUT R12, R5, R12, RZ, 0x3c, !PT ;  /* 0x0000000c050c7212 */ /* 0x000fe200078e3cff */
[--C-:B------:R-:W-:Y:S01]  /*13350*/  IMAD.X R5, RZ, RZ, R13.reuse, P1 ;  /* 0x000000ffff057224 */ /* 0x100fe200008e060d */
[----:B------:R-:W-:Y:S01]  /*13360*/  LOP3.LUT R4, R28, R95, RZ, 0x3c, !PT ;  /* 0x0000005f1c047212 */ /* 0x000fe200078e3cff */
[--C-:B------:R-:W-:Y:S01]  /*13370*/  IMAD.X R9, RZ, RZ, R13.reuse, P3 ;  /* 0x000000ffff097224 */ /* 0x100fe200018e060d */
[----:B------:R-:W-:Y:S01]  /*13380*/  LOP3.LUT R6, R6, R93, RZ, 0x3c, !PT ;  /* 0x0000005d06067212 */ /* 0x000fe200078e3cff */
[--C-:B------:R-:W-:Y:S01]  /*13390*/  IMAD.X R7, RZ, RZ, R13.reuse, P2 ;  /* 0x000000ffff077224 */ /* 0x100fe200010e060d */
[----:B0-----:R-:W-:Y:S01]  /*133a0*/  LOP3.LUT R49, R24, 0x2, RZ, 0x3c, !PT ;  /* 0x0000000218317812 */ /* 0x001fe200078e3cff */
[----:B------:R-:W-:Y:S01]  /*133b0*/  IMAD.X R15, RZ, RZ, R13, P5 ;  /* 0x000000ffff0f7224 */ /* 0x000fe200028e060d */
[----:B------:R-:W-:Y:S01]  /*133c0*/  SHFL.IDX PT, R41, R41, R24, 0x1c1f ;  /* 0x001c1f1829297589 */ /* 0x000fe200000e0000 */
[----:B------:R-:W-:-:S03]  /*133d0*/  MOV R33, R12 ;  /* 0x0000000c00217202 */ /* 0x000fc60000000f00 */
[----:B------:R-:W0:Y:S01]  /*133e0*/  SHFL.IDX PT, R46, R25, R49, 0x1c1f ;  /* 0x001c1f31192e7589 */ /* 0x000e2200000e0000 */
[----:B------:R-:W-:-:S03]  /*133f0*/  MOV R84, R4 ;  /* 0x0000000400547202 */ /* 0x000fc60000000f00 */
[----:B------:R-:W-:Y:S01]  /*13400*/  SHFL.IDX PT, R43, R43, R24, 0x1c1f ;  /* 0x001c1f182b2b7589 */ /* 0x000fe200000e0000 */
[----:B------:R-:W-:-:S03]  /*13410*/  MOV R0, R8 ;  /* 0x0000000800007202 */ /* 0x000fc60000000f00 */
[----:B------:R-:W-:Y:S01]  /*13420*/  SHFL.IDX PT, R74, R59, R24, 0x1c1f ;  /* 0x001c1f183b4a7589 */ /* 0x000fe200000e0000 */
[----:B------:R-:W-:-:S03]  /*13430*/  MOV R28, R6 ;  /* 0x00000006001c7202 */ /* 0x000fc60000000f00 */
[----:B------:R-:W-:Y:S01]  /*13440*/  SHFL.IDX PT, R67, R67, R24, 0x1c1f ;  /* 0x001c1f1843437589 */ /* 0x000fe200000e0000 */
[----:B------:R-:W-:-:S03]  /*13450*/  MOV R35, R14 ;  /* 0x0000000e00237202 */ /* 0x000fc60000000f00 */
[----:B------:R-:W-:Y:S04]  /*13460*/  SHFL.IDX PT, R71, R71, R24, 0x1c1f ;  /* 0x001c1f1847477589 */ /* 0x000fe800000e0000 */
[----:B------:R-:W1:Y:S04]  /*13470*/  SHFL.IDX PT, R26, R26, R49, 0x1c1f ;  /* 0x001c1f311a1a7589 */ /* 0x000e6800000e0000 */
[----:B------:R-:W3:Y:S04]  /*13480*/  SHFL.IDX PT, R48, R39, R49, 0x1c1f ;  /* 0x001c1f3127307589 */ /* 0x000ee800000e0000 */
[----:B------:R4:W2:Y:S04]  /*13490*/  SHFL.IDX PT, R56, R42, R49, 0x1c1f ;  /* 0x001c1f312a387589 */ /* 0x0008a800000e0000 */
        /* <DEDUP_REMOVED lines=16> */
[----:B------:R-:W2:Y:S04]  /*135a0*/  SHFL.IDX PT, R62, R44, R49, 0x1c1f ;  /* 0x001c1f312c3e7589 */ /* 0x000ea800000e0000 */
[----:B------:R-:W2:Y:S04]  /*135b0*/  SHFL.IDX PT, R77, R114, R49, 0x1c1f ;  /* 0x001c1f31724d7589 */ /* 0x000ea800000e0000 */
[----:B------:R-:W2:Y:S04]  /*135c0*/  SHFL.IDX PT, R79, R122, R49, 0x1c1f ;  /* 0x001c1f317a4f7589 */ /* 0x000ea800000e0000 */
        /* <DEDUP_REMOVED lines=12> */
[----:B------:R-:W2:Y:S04]  /*13690*/  SHFL.IDX PT, R24, R127, R49, 0x1c1f ;  /* 0x001c1f317f187589 */ /* 0x000ea800000e0000 */
[----:B------:R-:W2:Y:S04]  /*136a0*/  SHFL.IDX PT, R15, R130, R49, 0x1c1f ;  /* 0x001c1f31820f7589 */ /* 0x000ea800000e0000 */
[----:B------:R-:W2:Y:S04]  /*136b0*/  SHFL.IDX PT, R117, R117, R49, 0x1c1f ;  /* 0x001c1f3175757589 */ /* 0x000ea800000e0000 */
[----:B------:R-:W2:Y:S04]  /*136c0*/  SHFL.IDX PT, R119, R119, R49, 0x1c1f ;  /* 0x001c1f3177777589 */ /* 0x000ea800000e0000 */
[----:B------:R3:W2:Y:S04]  /*136d0*/  SHFL.IDX PT, R25, R45, R49, 0x1c1f ;  /* 0x001c1f312d197589 */ /* 0x0006a800000e0000 */
[----:B------:R-:W2:Y:S04]  /*136e0*/  SHFL.IDX PT, R13, R120, R49, 0x1c1f ;  /* 0x001c1f31780d7589 */ /* 0x000ea800000e0000 */
[----:B------:R2:W2:Y:S01]  /*136f0*/  SHFL.IDX PT, R134, R134, R49, 0x1c1f ;  /* 0x001c1f3186867589 */ /* 0x0004a200000e0000 */
[----:B0-----:R-:W-:-:S02]  /*13700*/  SEL R40, R41, R46, P0 ;  /* 0x0000002e29287207 */ /* 0x001fc40000000000 */
[----:B----4-:R-:W-:Y:S02]  /*13710*/  SEL R42, R46, R41, P0 ;  /* 0x000000292e2a7207 */ /* 0x010fe40000000000 */
[----:B-1----:R-:W-:Y:S02]  /*13720*/  SEL R41, R43, R26, P0 ;  /* 0x0000001a2b297207 */ /* 0x002fe40000000000 */
[----:B---3--:R-:W-:Y:S02]  /*13730*/  SEL R45, R67, R48, P0 ;  /* 0x00000030432d7207 */ /* 0x008fe40000000000 */
[----:B------:R-:W-:Y:S02]  /*13740*/  SEL R47, R48, R67, P0 ;  /* 0x00000043302f7207 */ /* 0x000fe40000000000 */
[----:B--2---:R-:W-:Y:S02]  /*13750*/  SEL R53, R71, R56, P0 ;  /* 0x0000003847357207 */ /* 0x004fe40000000000 */
        /* <DEDUP_REMOVED lines=47> */
[----:B------:R-:W-:Y:S01]  /*13a50*/  SEL R74, R13, R74, P0 ;  /* 0x0000004a0d4a7207 */ /* 0x000fe20000000000 */
[----:B------:R0:W-:Y:S01]  /*13a60*/  STSM.16.M88.4 [R33], R4 ;  /* 0x0000000421007844 */ /* 0x0001e20000000200 */
[----:B------:R-:W-:-:S02]  /*13a70*/  SEL R37, R91, R134, P0 ;  /* 0x000000865b257207 */ /* 0x000fc40000000000 */
[----:B------:R-:W-:Y:S01]  /*13a80*/  SEL R39, R134, R91, P0 ;  /* 0x0000005b86277207 */ /* 0x000fe20000000000 */
        /* <DEDUP_REMOVED lines=10> */
[----:B0-----:R-:W-:Y:S02]  /*13b30*/  F2FP.BF16.F32.PACK_AB R33, R77, R76 ;  /* 0x0000004c4d21723e */ /* 0x001fe400000010ff */
[----:B------:R-:W-:-:S02]  /*13b40*/  F2FP.BF16.F32.PACK_AB R34, R75, R74 ;  /* 0x0000004a4b22723e */ /* 0x000fc400000010ff */
[----:B-1----:R-:W-:Y:S02]  /*13b50*/  F2FP.BF16.F32.PACK_AB R35, R79, R78 ;  /* 0x0000004e4f23723e */ /* 0x002fe400000010ff */
[----:B------:R-:W-:Y:S02]  /*13b60*/  F2FP.BF16.F32.PACK_AB R4, R81, R80 ;  /* 0x000000505104723e */ /* 0x000fe400000010ff */
[----:B------:R-:W-:Y:S02]  /*13b70*/  F2FP.BF16.F32.PACK_AB R5, R37, R36 ;  /* 0x000000242505723e */ /* 0x000fe400000010ff */
[----:B------:R-:W-:Y:S02]  /*13b80*/  F2FP.BF16.F32.PACK_AB R6, R83, R82 ;  /* 0x000000525306723e */ /* 0x000fe400000010ff */
[----:B------:R-:W-:Y:S01]  /*13b90*/  F2FP.BF16.F32.PACK_AB R7, R39, R38 ;  /* 0x000000262707723e */ /* 0x000fe200000010ff */
[----:B------:R0:W-:Y:S04]  /*13ba0*/  STSM.16.M88.4 [R85], R12 ;  /* 0x0000000c55007844 */ /* 0x0001e80000000200 */
[----:B------:R1:W-:Y:S04]  /*13bb0*/  STSM.16.M88.4 [R0], R24 ;  /* 0x0000001800007844 */ /* 0x0003e80000000200 */
[----:B------:R-:W-:Y:S04]  /*13bc0*/  STSM.16.M88.4 [R28], R32 ;  /* 0x000000201c007844 */ /* 0x000fe80000000200 */
[----:B------:R2:W-:Y:S01]  /*13bd0*/  STSM.16.M88.4 [R84], R4 ;  /* 0x0000000454007844 */ /* 0x0005e20000000200 */
[----:B------:R-:W-:Y:S01]  /*13be0*/  BAR.SYNC.DEFER_BLOCKING 0x1, 0x180 ;  /* 0x0046000000007b1d */ /* 0x000fe20000010000 */
[----:B------:R-:W-:-:S04]  /*13bf0*/  ISETP.NE.U32.AND P0, PT, RZ, UR4, PT ;  /* 0x00000004ff007c0c */ /* 0x000fc8000bf05070 */
[----:B------:R-:W-:Y:S02]  /*13c00*/  ISETP.NE.AND.EX P0, PT, RZ, UR5, PT, P0 ;  /* 0x00000005ff007c0c */ /* 0x000fe4000bf05300 */
[----:B------:R-:W-:Y:S01]  /*13c10*/  IADD3 R8, P1, R99, UR4, RZ ;  /* 0x0000000463087c10 */ /* 0x000fe2000ff3e0ff */
[----:B0-----:R-:W-:Y:S01]  /*13c20*/  IMAD.MOV.U32 R85, RZ, RZ, RZ ;  /* 0x000000ffff557224 */ /* 0x001fe200078e00ff */
[----:B------:R-:W-:Y:S01]  /*13c30*/  ISETP.GT.AND P3, PT, R96, 0x1, PT ;  /* 0x000000016000780c */ /* 0x000fe20003f64270 */
[----:B-1----:R-:W-:Y:S01]  /*13c40*/  IMAD.MOV.U32 R24, RZ, RZ, 0x9b8 ;  /* 0x000009b8ff187424 */ /* 0x002fe200078e00ff */
[----:B------:R-:W-:Y:S01]  /*13c50*/  IADD3.X R9, R94, UR5, RZ, P1, !PT ;  /* 0x000000055e097c10 */ /* 0x000fe20008ffe4ff */
[----:B------:R-:W0:Y:S06]  /*13c60*/  LDC R0, c[0x0][0xbe8] ;  /* 0x0002fa00ff007b82 */ /* 0x000e2c0000000800 */
[----:B------:R-:W3:Y:S01]  /*13c70*/  @P0 LDG.E R85, desc[UR42][R8.64] ;  /* 0x0000002a08550981 */ /* 0x000ee2000c1e1900 */
[----:B------:R-:W-:-:S04]  /*13c80*/  SEL R24, R24, 0x978, P3 ;  /* 0x0000097818187807 */ /* 0x000fc80001800000 */
[----:B--2---:R-:W1:Y:S08]  /*13c90*/  LDC.64 R6, c[0x0][R24+0x220] ;  /* 0x0000880018067b82 */ /* 0x004e700000000a00 */
[----:B------:R-:W2:Y:S01]  /*13ca0*/  LDC.64 R10, c[0x0][R24+0x218] ;  /* 0x00008600180a7b82 */ /* 0x000ea20000000a00 */
[----:B------:R-:W-:-:S04]  /*13cb0*/  ISETP.NE.U32.AND P1, PT, RZ, UR6, PT ;  /* 0x00000006ff007c0c */ /* 0x000fc8000bf25070 */
[----:B------:R-:W-:-:S03]  /*13cc0*/  ISETP.NE.AND.EX P1, PT, RZ, UR7, PT, P1 ;  /* 0x00000007ff007c0c */ /* 0x000fc6000bf25310 */
[----:B------:R-:W4:Y:S01]  /*13cd0*/  LDC.64 R12, c[0x0][R24+0x228] ;  /* 0x00008a00180c7b82 */ /* 0x000f220000000a00 */
[----:B0-----:R-:W-:-:S07]  /*13ce0*/  ISETP.NE.AND P4, PT, R0, 0x1, PT ;  /* 0x000000010000780c */ /* 0x001fce0003f85270 */
[----:B------:R0:W0:Y:S02]  /*13cf0*/  LDC.64 R4, c[0x0][R24+0x210] ;  /* 0x0000840018047b82 */ /* 0x0000240000000a00 */
[----:B------:R-:W-:Y:S01]  /*13d00*/  @P1 IADD3 R14, P2, R99, UR6, RZ ;  /* 0x00000006630e1c10 */ /* 0x000fe2000ff5e0ff */
[----:B------:R-:W-:Y:S02]  /*13d10*/  ULDC UR6, c[0x0][0xa88] ;  /* 0x0002a20000067ab9 */ /* 0x000fe40000000800 */
[----:B------:R-:W-:Y:S01]  /*13d20*/  IMAD.U32 R27, RZ, RZ, UR6 ;  /* 0x00000006ff1b7e24 */ /* 0x000fe2000f8e00ff */
[----:B------:R-:W-:Y:S02]  /*13d30*/  @P1 IADD3.X R15, R94, UR7, RZ, P2, !PT ;  /* 0x000000075e0f1c10 */ /* 0x000fe400097fe4ff */
[----:B------:R-:W-:Y:S01]  /*13d40*/  ISETP.NE.U32.AND P2, PT, RZ, UR4, PT ;  /* 0x00000004ff007c0c */ /* 0x000fe2000bf45070 */
[----:B------:R-:W0:Y:S02]  /*13d50*/  @P4 LDC R26, c[0x0][0xbec] ;  /* 0x0002fb00ff1a4b82 */ /* 0x000e240000000800 */
[----:B------:R1:W5:Y:S01]  /*13d60*/  @P1 LDG.E R27, desc[UR42][R14.64] ;  /* 0x0000002a0e1b1981 */ /* 0x000362000c1e1900 */
[----:B------:R-:W-:-:S05]  /*13d70*/  ISETP.NE.AND.EX P2, PT, RZ, UR5, PT, P2 ;  /* 0x00000005ff007c0c */ /* 0x000fca000bf45320 */
[----:B------:R-:W0:Y:S01]  /*13d80*/  @P4 LDC R91, c[0x0][0xbf0] ;  /* 0x0002fc00ff5b4b82 */ /* 0x000e220000000800 */
[----:B------:R-:W-:-:S07]  /*13d90*/  SEL R87, R98, RZ, !P2 ;  /* 0x000000ff62577207 */ /* 0x000fce0005000000 */
[----:B-1----:R-:W1:Y:S01]  /*13da0*/  LDC.64 R14, c[0x0][0xba8] ;  /* 0x0002ea00ff0e7b82 */ /* 0x002e620000000a00 */
[----:B------:R-:W-:Y:S01]  /*13db0*/  SEL R25, R97, RZ, !P2 ;  /* 0x000000ff61197207 */ /* 0x000fe20005000000 */
[----:B------:R-:W-:-:S04]  /*13dc0*/  IMAD R7, R7, R87, RZ ;  /* 0x0000005707077224 */ /* 0x000fc800078e02ff */
[----:B------:R-:W-:Y:S02]  /*13dd0*/  IMAD R89, R6, R25, R7 ;  /* 0x0000001906597224 */ /* 0x000fe400078e0207 */
[-C--:B--2---:R-:W-:Y:S02]  /*13de0*/  IMAD R35, R11, R88.reuse, RZ ;  /* 0x000000580b237224 */ /* 0x084fe400078e02ff */
[----:B------:R-:W-:-:S04]  /*13df0*/  IMAD.WIDE.U32 R10, R10, R88, RZ ;  /* 0x000000580a0a7225 */ /* 0x000fc800078e00ff */
[----:B------:R-:W-:-:S04]  /*13e00*/  IMAD.WIDE.U32 R6, R6, R87, RZ ;  /* 0x0000005706067225 */ /* 0x000fc800078e00ff */
[----:B------:R-:W-:Y:S01]  /*13e10*/  IMAD.IADD R25, R90, 0x1, R92 ;  /* 0x000000015a197824 */ /* 0x000fe200078e025c */
[----:B------:R-:W-:Y:S01]  /*13e20*/  SEL R33, R86, RZ, P3 ;  /* 0x000000ff56217207 */ /* 0x000fe20001800000 */
[----:B------:R-:W-:Y:S02]  /*13e30*/  IMAD.IADD R89, R7, 0x1, R89 ;  /* 0x0000000107597824 */ /* 0x000fe400078e0259 */
[----:B------:R-:W-:Y:S01]  /*13e40*/  IMAD.MOV.U32 R7, RZ, RZ, R25 ;  /* 0x000000ffff077224 */ /* 0x000fe200078e0019 */
[----:B-1----:R-:W1:Y:S01]  /*13e50*/  @!P3 LDC R14, c[0x0][0xb50] ;  /* 0x0002d400ff0ebb82 */ /* 0x002e620000000800 */
[----:B------:R-:W-:Y:S02]  /*13e60*/  IMAD.IADD R11, R11, 0x1, R35 ;  /* 0x000000010b0b7824 */ /* 0x000fe400078e0223 */
[-C--:B----4-:R-:W-:Y:S02]  /*13e70*/  IMAD R35, R13, R33.reuse, RZ ;  /* 0x000000210d237224 */ /* 0x090fe400078e02ff */
[----:B------:R-:W-:-:S03]  /*13e80*/  IMAD.WIDE.U32 R12, R12, R33, RZ ;  /* 0x000000210c0c7225 */ /* 0x000fc600078e00ff */
[----:B------:R-:W2:Y:S01]  /*13e90*/  @!P3 LDC R15, c[0x0][0xb54] ;  /* 0x0002d500ff0fbb82 */ /* 0x000ea20000000800 */
[----:B------:R-:W-:Y:S01]  /*13ea0*/  IMAD.IADD R35, R13, 0x1, R35 ;  /* 0x000000010d237824 */ /* 0x000fe200078e0223 */
[--C-:B---3--:R-:W-:Y:S01]  /*13eb0*/  IADD3 R10, P2, P5, R6, R10, R85.reuse ;  /* 0x0000000a060a7210 */ /* 0x108fe20007d5e055 */
[----:B0-----:R-:W-:Y:S01]  /*13ec0*/  @P4 IMAD.HI.U32 R6, R25, R26, RZ ;  /* 0x0000001a19064227 */ /* 0x001fe200078e00ff */
[----:B------:R-:W-:-:S04]  /*13ed0*/  SHF.R.S32.HI R84, RZ, 0x1f, R85 ;  /* 0x0000001fff547819 */ /* 0x000fc80000011455 */
[----:B------:R-:W-:Y:S02]  /*13ee0*/  @P4 SHF.R.U32.HI R7, RZ, R91, R6 ;  /* 0x0000005bff074219 */ /* 0x000fe40000011606 */
[----:B------:R-:W-:-:S03]  /*13ef0*/  IADD3.X R11, R89, R11, R84, P2, P5 ;  /* 0x0000000b590b7210 */ /* 0x000fc600017ea454 */
[--C-:B------:R-:W-:Y:S01]  /*13f00*/  IMAD.MOV R24, RZ, RZ, -R7.reuse ;  /* 0x000000ffff187224 */ /* 0x100fe200078e0a07 */
        /* <DEDUP_REMOVED lines=8> */
[----:B-1----:R-:W-:-:S03]  /*13f90*/  LEA R14, P2, R12, R14, 0x2 ;  /* 0x0000000e0c0e7211 */ /* 0x002fc600078410ff */
[----:B------:R-:W-:-:S05]  /*13fa0*/  IMAD.IADD R4, R13, 0x1, R5 ;  /* 0x000000010d047824 */ /* 0x000fca00078e0205 */
[----:B--2---:R-:W-:Y:S01]  /*13fb0*/  LEA.HI.X R15, R12, R15, R4, 0x2, P2 ;  /* 0x0000000f0c0f7211 */ /* 0x004fe200010f1404 */
[----:B------:R-:W-:Y:S06]  /*13fc0*/  @P1 BRA `(.L_x_2032) ;  /* 0x0000000000101947 */ /* 0x000fec0003800000 */
[----:B------:R-:W-:Y:S05]  /*13fd0*/  @!P0 BRA `(.L_x_2032) ;  /* 0x00000000000c8947 */ /* 0x000fea0003800000 */
[----:B------:R-:W2:Y:S04]  /*13fe0*/  LDG.E R4, desc[UR42][R8.64] ;  /* 0x0000002a08047981 */ /* 0x000ea8000c1e1900 */
[----:B-----5:R-:W2:Y:S02]  /*13ff0*/  LDG.E R27, desc[UR42][R8.64+0x4] ;  /* 0x0000042a081b7981 */ /* 0x020ea4000c1e1900 */
[----:B--2---:R-:W-:-:S07]  /*14000*/  IMAD.IADD R27, R27, 0x1, -R4 ;  /* 0x000000011b1b7824 */ /* 0x004fce00078e0a04 */
.L_x_2032:
        /* <DEDUP_REMOVED lines=38> */
[----:B------:R-:W-:-:S04]  /*14270*/  IMAD.IADD R20, R91, 0x1, -R20 ;  /* 0x000000015b147824 */ /* 0x000fc800078e0a14 */
[----:B------:R-:W-:-:S04]  /*14280*/  IMAD R20, R20, 0x60, R90 ;  /* 0x0000006014147824 */ /* 0x000fc800078e025a */
[----:B------:R-:W-:Y:S01]  /*14290*/  IMAD.IADD R42, R92, 0x1, R20 ;  /* 0x000000015c2a7824 */ /* 0x000fe200078e0214 */
[----:B------:R-:W-:-:S03]  /*142a0*/  SHF.R.S32.HI R40, RZ, 0x1f, R87 ;  /* 0x0000001fff287819 */ /* 0x000fc60000011457 */
[----:B-1----:R-:W-:-:S04]  /*142b0*/  @P4 IMAD.HI.U32 R20, R42, R41, RZ ;  /* 0x000000292a144227 */ /* 0x002fc800078e00ff */
        /* <DEDUP_REMOVED lines=39> */
[----:B------:R-:W-:-:S03]  /*14530*/  IMAD.IADD R3, R3, 0x1, R21 ;  /* 0x0000000103037824 */ /* 0x000fc600078e0215 */
[----:B------:R-:W5:Y:S01]  /*14540*/  LD.E.128 R36, desc[UR42][R36.64] ;  /* 0x0000002a24247980 */ /* 0x000f62000c101d00 */
[C---:B------:R-:W-:Y:S01]  /*14550*/  IMAD.WIDE.U32 R2, R88.reuse, UR4, R2 ;  /* 0x0000000458027c25 */ /* 0x040fe2000f8e0002 */
[----:B------:R-:W-:Y:S01]  /*14560*/  @!PT LDS RZ, [RZ] ;  /* 0x00000000fffff984 */ /* 0x000fe20000000800 */
[----:B------:R-:W-:Y:S01]  /*14570*/  @!PT LDS RZ, [RZ] ;  /* 0x00000000fffff984 */ /* 0x000fe20000000800 */
[----:B------:R-:W-:Y:S01]  /*14580*/  @!PT LDS RZ, [RZ] ;  /* 0x00000000fffff984 */ /* 0x000fe20000000800 */
[----:B------:R-:W-:Y:S01]  /*14590*/  @!PT LDS RZ, [RZ] ;  /* 0x00000000fffff984 */ /* 0x000fe20000000800 */
[----:B------:R0:W-:Y:S06]  /*145a0*/  MEMBAR.ALL.CTA ;  /* 0x0000000000007992 */ /* 0x0001ec0000008000 */
[----:B0-----:R-:W0:Y:S01]  /*145b0*/  FENCE.VIEW.ASYNC.S ;  /* 0x00000000000073c6 */ /* 0x001e220000000000 */
[----:B------:R-:W-:Y:S01]  /*145c0*/  IMAD R3, R88, UR5, R3 ;  /* 0x0000000558037c24 */ /* 0x000fe2000f8e0203 */
[----:B------:R-:W-:Y:S01]  /*145d0*/  ULDC.64 UR4, c[0x0][0xaf0] ;  /* 0x0002bc0000047ab9 */ /* 0x000fe20000000a00 */
[----:B------:R-:W-:Y:S01]  /*145e0*/  IMAD.MOV.U32 R21, RZ, RZ, R42 ;  /* 0x000000ffff157224 */ /* 0x000fe200078e002a */
[----:B---3--:R-:W-:Y:S01]  /*145f0*/  @P4 SHF.R.U32.HI R21, RZ, R43, R20 ;  /* 0x0000002bff154219 */ /* 0x008fe20000011614 */
[----:B------:R-:W-:-:S02]  /*14600*/  IMAD R40, R40, UR4, RZ ;  /* 0x0000000428287c24 */ /* 0x000fc4000f8e02ff */
[----:B------:R-:W-:Y:S01]  /*14610*/  IMAD.WIDE.U32 R2, R87, UR4, R2 ;  /* 0x0000000457027c25 */ /* 0x000fe2000f8e0002 */
[----:B------:R-:W-:-:S03]  /*14620*/  SHF.R.S32.HI R20, RZ, 0x1f, R21 ;  /* 0x0000001fff147819 */ /* 0x000fc60000011415 */
[----:B------:R-:W-:Y:S01]  /*14630*/  IMAD R41, R87, UR5, R40 ;  /* 0x0000000557297c24 */ /* 0x000fe2000f8e0228 */
[----:B------:R-:W-:Y:S01]  /*14640*/  ULDC.64 UR4, c[0x0][0xae0] ;  /* 0x0002b80000047ab9 */ /* 0x000fe20000000a00 */
[----:B------:R-:W-:Y:S02]  /*14650*/  IMAD.MOV R43, RZ, RZ, -R21 ;  /* 0x000000ffff2b7224 */ /* 0x000fe400078e0a15 */
[----:B------:R-:W-:Y:S02]  /*14660*/  IMAD.IADD R3, R3, 0x1, R41 ;  /* 0x0000000103037824 */ /* 0x000fe400078e0229 */
[----:B------:R-:W-:Y:S02]  /*14670*/  IMAD R41, R0, R43, R42 ;  /* 0x0000002b00297224 */ /* 0x000fe400078e022a */
[----:B------:R-:W-:Y:S02]  /*14680*/  IMAD R20, R20, UR4, RZ ;  /* 0x0000000414147c24 */ /* 0x000fe4000f8e02ff */
[----:B------:R-:W-:Y:S01]  /*14690*/  IMAD.WIDE.U32 R2, R21, UR4, R2 ;  /* 0x0000000415027c25 */ /* 0x000fe2000f8e0002 */
[----:B------:R-:W-:-:S03]  /*146a0*/  SHF.R.S32.HI R0, RZ, 0x1f, R41 ;  /* 0x0000001fff007819 */ /* 0x000fc60000011429 */
[----:B------:R-:W-:Y:S01]  /*146b0*/  IMAD R43, R21, UR5, R20 ;  /* 0x00000005152b7c24 */ /* 0x000fe2000f8e0214 */
[----:B------:R-:W-:Y:S02]  /*146c0*/  ULDC.64 UR4, c[0x0][0xad8] ;  /* 0x0002b60000047ab9 */ /* 0x000fe40000000a00 */
[----:B------:R-:W-:Y:S02]  /*146d0*/  IMAD R0, R0, UR4, RZ ;  /* 0x0000000400007c24 */ /* 0x000fe4000f8e02ff */
[----:B------:R-:W-:Y:S02]  /*146e0*/  IMAD.IADD R3, R3, 0x1, R43 ;  /* 0x0000000103037824 */ /* 0x000fe400078e022b */
[C---:B------:R-:W-:Y:S02]  /*146f0*/  IMAD R21, R41.reuse, UR5, R0 ;  /* 0x0000000529157c24 */ /* 0x040fe4000f8e0200 */
[----:B------:R-:W-:Y:S01]  /*14700*/  IMAD.WIDE.U32 R2, R41, UR4, R2 ;  /* 0x0000000429027c25 */ /* 0x000fe2000f8e0002 */
[----:B------:R-:W-:Y:S01]  /*14710*/  ISETP.GE.AND P0, PT, R47, R28, PT ;  /* 0x0000001c2f00720c */ /* 0x000fe20003f06270 */
[----:B------:R-:W-:-:S02]  /*14720*/  ULDC.64 UR4, c[0x0][0xa80] ;  /* 0x0002a00000047ab9 */ /* 0x000fc40000000a00 */
[----:B------:R-:W-:Y:S01]  /*14730*/  IMAD.IADD R3, R3, 0x1, R21 ;  /* 0x0000000103037824 */ /* 0x000fe200078e0215 */
[----:B------:R-:W-:Y:S01]  /*14740*/  LEA R44, P1, R2, UR4, 0x1 ;  /* 0x00000004022c7c11 */ /* 0x000fe2000f8208ff */
[----:B------:R-:W-:-:S03]  /*14750*/  VIADD R0, R16, 0x19c20 ;  /* 0x00019c2010007836 */ /* 0x000fc60000000000 */
[----:B------:R-:W-:Y:S02]  /*14760*/  LEA.HI.X R45, R2, UR5, R3, 0x1, P1 ;  /* 0x00000005022d7c11 */ /* 0x000fe400088f0c03 */
[----:B------:R-:W-:Y:S01]  /*14770*/  PRMT R0, RZ, 0x654, R0 ;  /* 0x00000654ff007816 */ /* 0x000fe20000000000 */
[----:B0-----:R0:W1:Y:S03]  /*14780*/  SHFL.IDX PT, R20, R44, RZ, 0x1c1f ;  /* 0x001c1fff2c147589 */ /* 0x00106600000e0000 */
[----:B------:R0:W-:Y:S01]  /*14790*/  SYNCS.ARRIVE.TRANS64.RED.A1T0 RZ, [R0+URZ], RZ ;  /* 0x000000ff00ff79a7 */ /* 0x0001e2000810043f */
        /* <DEDUP_REMOVED lines=14> */
.L_x_2035:
[----:B------:R-:W-:Y:S05]  /*14880*/  BSYNC B1 ;  /* 0x0000000000017941 */ /* 0x000fea0003800000 */
.L_x_2034:
        /* <DEDUP_REMOVED lines=19> */
.L_x_2033:
[----:B------:R-:W2:Y:S01]  /*149c0*/  LDL R98, [R1+0x24] ;  /* 0x0000240001627983 */ /* 0x000ea20000100800 */
[----:B0-----:R-:W0:Y:S01]  /*149d0*/  @P4 LDC R6, c[0x0][0xbec] ;  /* 0x0002fb00ff064b82 */ /* 0x001e220000000800 */
[----:B------:R-:W-:Y:S01]  /*149e0*/  ULDC.64 UR4, c[0x0][0xb08] ;  /* 0x0002c20000047ab9 */ /* 0x000fe20000000a00 */
[----:B------:R-:W-:Y:S01]  /*149f0*/  SHF.R.S32.HI R4, RZ, 0x1f, R87 ;  /* 0x0000001fff047819 */ /* 0x000fe20000011457 */
[----:B------:R-:W3:Y:S01]  /*14a00*/  LDL R97, [R1+0x64] ;  /* 0x0000640001617983 */ /* 0x000ee20000100800 */
[----:B------:R-:W-:Y:S01]  /*14a10*/  IMAD R84, R84, UR4, RZ ;  /* 0x0000000454547c24 */ /* 0x000fe2000f8e02ff */
[----:B------:R-:W-:Y:S01]  /*14a20*/  ULDC.64 UR6, c[0x0][0xb30] ;  /* 0x0002cc0000067ab9 */ /* 0x000fe20000000a00 */
[C---:B------:R-:W-:Y:S01]  /*14a30*/  IMAD.WIDE.U32 R2, R85.reuse, UR4, RZ ;  /* 0x0000000455027c25 */ /* 0x040fe2000f8e00ff */
[----:B------:R1:W5:Y:S01]  /*14a40*/  LDL R96, [R1+0x74] ;  /* 0x0000740001607983 */ /* 0x0003620000100800 */
[----:B------:R-:W4:Y:S02]  /*14a50*/  @P4 LDC R9, c[0x0][0xbf0] ;  /* 0x0002fc00ff094b82 */ /* 0x000f240000000800 */
[----:B------:R-:W-:Y:S01]  /*14a60*/  IMAD R85, R85, UR5, R84 ;  /* 0x0000000555557c24 */ /* 0x000fe2000f8e0254 */
[----:B------:R1:W5:Y:S01]  /*14a70*/  LDL R94, [R1+0x6c] ;  /* 0x00006c00015e7983 */ /* 0x0003620000100800 */
[----:B------:R-:W-:-:S02]  /*14a80*/  ULDC.64 UR4, c[0x0][0xb38] ;  /* 0x0002ce0000047ab9 */ /* 0x000fc40000000a00 */
[----:B------:R-:W-:Y:S02]  /*14a90*/  IMAD.IADD R3, R3, 0x1, R85 ;  /* 0x0000000103037824 */ /* 0x000fe400078e0255 */
[----:B------:R-:W-:-:S04]  /*14aa0*/  IMAD.WIDE.U32 R2, R88, UR4, R2 ;  /* 0x0000000458027c25 */ /* 0x000fc8000f8e0002 */
[----:B------:R-:W-:Y:S01]  /*14ab0*/  IMAD R3, R88, UR5, R3 ;  /* 0x0000000558037c24 */ /* 0x000fe2000f8e0203 */
[----:B------:R-:W-:Y:S01]  /*14ac0*/  ULDC.64 UR4, c[0x0][0xb40] ;  /* 0x0002d00000047ab9 */ /* 0x000fe20000000a00 */
[----:B0-----:R-:W-:-:S04]  /*14ad0*/  @P4 IMAD.HI.U32 R6, R25, R6, RZ ;  /* 0x0000000619064227 */ /* 0x001fc800078e00ff */
[----:B------:R-:W-:Y:S02]  /*14ae0*/  IMAD R4, R4, UR4, RZ ;  /* 0x0000000404047c24 */ /* 0x000fe4000f8e02ff */
[----:B------:R-:W-:-:S04]  /*14af0*/  IMAD.WIDE.U32 R2, R87, UR4, R2 ;  /* 0x0000000457027c25 */ /* 0x000fc8000f8e0002 */
[----:B------:R-:W-:Y:S01]  /*14b00*/  IMAD R7, R87, UR5, R4 ;  /* 0x0000000557077c24 */ /* 0x000fe2000f8e0204 */
[----:B------:R-:W-:Y:S01]  /*14b10*/  ULDC.64 UR4, c[0x0][0xb48] ;  /* 0x0002d20000047ab9 */ /* 0x000fe20000000a00 */
        /* <DEDUP_REMOVED lines=9> */
[----:B------:R-:W-:Y:S01]  /*14bb0*/  SHF.R.S32.HI R0, RZ, 0x1f, R7 ;  /* 0x0000001fff007819 */ /* 0x000fe20000011407 */
[C---:B------:R-:W-:Y:S01]  /*14bc0*/  IMAD R9, R5.reuse, UR7, R4 ;  /* 0x0000000705097c24 */ /* 0x040fe2000f8e0204 */
[----:B------:R-:W-:Y:S01]  /*14bd0*/  ULDC.64 UR4, c[0x0][0xb28] ;  /* 0x0002ca0000047ab9 */ /* 0x000fe20000000a00 */
[----:B------:R-:W-:-:S04]  /*14be0*/  IMAD.WIDE.U32 R2, R5, UR6, R2 ;  /* 0x0000000605027c25 */ /* 0x000fc8000f8e0002 */
[----:B------:R-:W-:Y:S02]  /*14bf0*/  IMAD R0, R0, UR4, RZ ;  /* 0x0000000400007c24 */ /* 0x000fe4000f8e02ff */
[----:B------:R-:W-:Y:S02]  /*14c00*/  IMAD.IADD R3, R3, 0x1, R9 ;  /* 0x0000000103037824 */ /* 0x000fe400078e0209 */
        /* <DEDUP_REMOVED lines=9> */
[----:B------:R1:W0:Y:S01]  /*14ca0*/  SHFL.IDX PT, R2, R32, RZ, 0x1c1f ;  /* 0x001c1fff20027589 */ /* 0x00022200000e0000 */
[----:B------:R-:W-:Y:S02]  /*14cb0*/  BSSY B1, `(.L_x_2037) ;  /* 0x0000047000017945 */ /* 0x000fe40003800000 */
[----:B------:R1:W-:Y:S01]  /*14cc0*/  SYNCS.ARRIVE.TRANS64.RED.A1T0 RZ, [R4+URZ], RZ ;  /* 0x000000ff04ff79a7 */ /* 0x0003e2000810043f */
[----:B------:R1:W4:Y:S01]  /*14cd0*/  SHFL.IDX PT, R3, R34, RZ, 0x1c1f ;  /* 0x001c1fff22037589 */ /* 0x00032200000e0000 */
[C---:B--2---:R-:W-:Y:S02]  /*14ce0*/  VIADD R87, R98.reuse, 0x8 ;  /* 0x0000000862577836 */ /* 0x044fe40000000000 */
[----:B------:R-:W-:-:S02]  /*14cf0*/  VIADD R89, R98, 0x10 ;  /* 0x0000001062597836 */ /* 0x000fc40000000000 */
[C---:B------:R-:W-:Y:S02]  /*14d00*/  VIADD R91, R98.reuse, 0x18 ;  /* 0x00000018625b7836 */ /* 0x040fe40000000000 */
[C---:B------:R-:W-:Y:S02]  /*14d10*/  VIADD R93, R98.reuse, 0x20 ;  /* 0x00000020625d7836 */ /* 0x040fe40000000000 */
[C---:B------:R-:W-:Y:S02]  /*14d20*/  VIADD R95, R98.reuse, 0x28 ;  /* 0x00000028625f7836 */ /* 0x040fe40000000000 */
[C---:B------:R-:W-:Y:S02]  /*14d30*/  VIADD R85, R98.reuse, 0x30 ;  /* 0x0000003062557836 */ /* 0x040fe40000000000 */
[C---:B------:R-:W-:Y:S02]  /*14d40*/  VIADD R35, R98.reuse, 0x38 ;  /* 0x0000003862237836 */ /* 0x040fe40000000000 */
[----:B------:R-:W-:-:S02]  /*14d50*/  VIADD R33, R98, 0x40 ;  /* 0x0000004062217836 */ /* 0x000fc40000000000 */
[----:B------:R-:W-:Y:S01]  /*14d60*/  VIADD R27, R98, 0x48 ;  /* 0x00000048621b7836 */ /* 0x000fe20000000000 */
[----:B---3--:R-:W-:Y:S02]  /*14d70*/  SHF.R.S32.HI R25, RZ, 0x1f, R97 ;  /* 0x0000001fff197819 */ /* 0x008fe40000011461 */
[----:B------:R-:W-:Y:S02]  /*14d80*/  SHF.R.S32.HI R84, RZ, 0x1f, R87 ;  /* 0x0000001fff547819 */ /* 0x000fe40000011457 */
[----:B------:R-:W-:Y:S02]  /*14d90*/  SHF.R.S32.HI R86, RZ, 0x1f, R89 ;  /* 0x0000001fff567819 */ /* 0x000fe40000011459 */
[----:B------:R-:W-:Y:S02]  /*14da0*/  SHF.R.S32.HI R88, RZ, 0x1f, R91 ;  /* 0x0000001fff587819 */ /* 0x000fe4000001145b */
[----:B------:R-:W-:Y:S02]  /*14db0*/  SHF.R.S32.HI R90, RZ, 0x1f, R93 ;  /* 0x0000001fff5a7819 */ /* 0x000fe4000001145d */
[----:B------:R-:W-:-:S02]  /*14dc0*/  SHF.R.S32.HI R92, RZ, 0x1f, R95 ;  /* 0x0000001fff5c7819 */ /* 0x000fc4000001145f */
[----:B------:R-:W-:Y:S02]  /*14dd0*/  SHF.R.S32.HI R26, RZ, 0x1f, R85 ;  /* 0x0000001fff1a7819 */ /* 0x000fe40000011455 */
[----:B------:R-:W-:Y:S02]  /*14de0*/  SHF.R.S32.HI R24, RZ, 0x1f, R35 ;  /* 0x0000001fff187819 */ /* 0x000fe40000011423 */
[----:B------:R-:W-:Y:S02]  /*14df0*/  SHF.R.S32.HI R12, RZ, 0x1f, R33 ;  /* 0x0000001fff0c7819 */ /* 0x000fe40000011421 */
        /* <DEDUP_REMOVED lines=29> */
[----:B------:R-:W-:Y:S01]  /*14fd0*/  ISETP.GE.AND P5, PT, R27, UR4, PT ;  /* 0x000000041b007c0c */ /* 0x000fe2000bfa6270 */
[----:B------:R0:W-:Y:S01]  /*14fe0*/  @!P2 ST.E.64 desc[UR42][R14.64], R58 ;  /* 0x0000003a0e00a985 */ /* 0x0001e2000c101b2a */
[----:B------:R-:W-:Y:S02]  /*14ff0*/  @!P1 LEA.HI.X R5, R85, R3, R26, 0x2, P4 ;  /* 0x0000000355059211 */ /* 0x000fe400020f141a */
[----:B------:R-:W-:-:S02]  /*15000*/  ISETP.GE.AND P4, PT, R97, UR4, PT ;  /* 0x0000000461007c0c */ /* 0x000fc4000bf86270 */
[----:B-----5:R-:W-:Y:S01]  /*15010*/  ISETP.GE.AND P2, PT, R94, UR4, PT ;  /* 0x000000045e007c0c */ /* 0x020fe2000bf46270 */
        /* <DEDUP_REMOVED lines=16> */
.L_x_2038:
[----:B------:R-:W-:Y:S05]  /*15120*/  BSYNC B1 ;  /* 0x0000000000017941 */ /* 0x000fea0003800000 */
.L_x_2037:
        /* <DEDUP_REMOVED lines=10> */
[-C--:B--2---:R-:W-:Y:S02]  /*151d0*/  @!P5 LEA R4, P2, R87, R2.reuse, 0x2 ;  /* 0x000000025704d211 */ /* 0x084fe400078410ff */
[-C--:B------:R-:W-:Y:S02]  /*151e0*/  @!P4 LEA R6, P6, R89, R2.reuse, 0x2 ;  /* 0x000000025906c211 */ /* 0x080fe400078c10ff */
[-C--:B-1----:R-:W-:Y:S01]  /*151f0*/  @!P5 LEA.HI.X R5, R87, R3.reuse, R84, 0x2, P2 ;  /* 0x000000035705d211 */ /* 0x082fe200010f1454 */
[----:B------:R-:W-:Y:S01]  /*15200*/  @!P3 IMAD.WIDE R8, R98, 0x4, R2 ;  /* 0x000000046208b825 */ /* 0x000fe200078e0202 */
[----:B------:R-:W-:Y:S02]  /*15210*/  ISETP.GE.AND P2, PT, R95, UR4, PT ;  /* 0x000000045f007c0c */ /* 0x000fe4000bf46270 */
[----:B------:R-:W-:Y:S02]  /*15220*/  @!P4 LEA.HI.X R7, R89, R3, R86, 0x2, P6 ;  /* 0x000000035907c211 */ /* 0x000fe400030f1456 */
[----:B------:R-:W-:Y:S01]  /*15230*/  @!P0 LEA R10, P6, R91, R2, 0x2 ;  /* 0x000000025b0a8211 */ /* 0x000fe200078c10ff */
[----:B------:R0:W-:Y:S01]  /*15240*/  @!P3 ST.E.64 desc[UR42][R8.64], R44 ;  /* 0x0000002c0800b985 */ /* 0x0001e2000c101b2a */
[----:B------:R-:W-:-:S02]  /*15250*/  ISETP.GE.AND P3, PT, R85, UR4, PT ;  /* 0x0000000455007c0c */ /* 0x000fc4000bf66270 */
[-C--:B------:R-:W-:Y:S01]  /*15260*/  @!P0 LEA.HI.X R11, R91, R3.reuse, R88, 0x2, P6 ;  /* 0x000000035b0b8211 */ /* 0x080fe200030f1458 */
[----:B------:R-:W-:Y:S01]  /*15270*/  @!P5 ST.E.64 desc[UR42][R4.64], R46 ;  /* 0x0000002e0400d985 */ /* 0x000fe2000c101b2a */
[-C--:B------:R-:W-:Y:S02]  /*15280*/  @!P1 LEA R14, P6, R93, R2.reuse, 0x2 ;  /* 0x000000025d0e9211 */ /* 0x080fe400078c10ff */
[----:B------:R-:W-:Y:S01]  /*15290*/  ISETP.GE.AND P5, PT, R35, UR4, PT ;  /* 0x0000000423007c0c */ /* 0x000fe2000bfa6270 */
[----:B------:R1:W-:Y:S01]  /*152a0*/  @!P4 ST.E.64 desc[UR42][R6.64], R52 ;  /* 0x000000340600c985 */ /* 0x0003e2000c101b2a */
[----:B------:R-:W-:Y:S02]  /*152b0*/  @!P1 LEA.HI.X R15, R93, R3, R90, 0x2, P6 ;  /* 0x000000035d0f9211 */ /* 0x000fe400030f145a */
[----:B------:R-:W-:Y:S01]  /*152c0*/  @!P2 LEA R20, P6, R95, R2, 0x2 ;  /* 0x000000025f14a211 */ /* 0x000fe200078c10ff */
[----:B------:R2:W-:Y:S01]  /*152d0*/  @!P0 ST.E.64 desc[UR42][R10.64], R54 ;  /* 0x000000360a008985 */ /* 0x0005e2000c101b2a */
[----:B------:R-:W-:-:S02]  /*152e0*/  ISETP.GE.AND P4, PT, R33, UR4, PT ;  /* 0x0000000421007c0c */ /* 0x000fc4000bf86270 */
[-C--:B------:R-:W-:Y:S01]  /*152f0*/  @!P2 LEA.HI.X R21, R95, R3.reuse, R92, 0x2, P6 ;  /* 0x000000035f15a211 */ /* 0x080fe200030f145c */
[----:B------:R2:W-:Y:S01]  /*15300*/  @!P1 ST.E.64 desc[UR42][R14.64], R60 ;  /* 0x0000003c0e009985 */ /* 0x0005e2000c101b2a */
[-C--:B------:R-:W-:Y:S02]  /*15310*/  @!P3 LEA R40, P6, R85, R2.reuse, 0x2 ;  /* 0x000000025528b211 */ /* 0x080fe400078c10ff */
[----:B------:R-:W-:Y:S01]  /*15320*/  ISETP.GE.AND P0, PT, R27, UR4, PT ;  /* 0x000000041b007c0c */ /* 0x000fe2000bf06270 */
[----:B------:R2:W-:Y:S01]  /*15330*/  @!P2 ST.E.64 desc[UR42][R20.64], R62 ;  /* 0x0000003e1400a985 */ /* 0x0005e2000c101b2a */
[----:B------:R-:W-:Y:S02]  /*15340*/  ISETP.GE.AND P1, PT, R97, UR4, PT ;  /* 0x0000000461007c0c */ /* 0x000fe4000bf26270 */
[----:B------:R-:W-:Y:S02]  /*15350*/  @!P3 LEA.HI.X R41, R85, R3, R26, 0x2, P6 ;  /* 0x000000035529b211 */ /* 0x000fe400030f141a */
[----:B0-----:R-:W-:-:S03]  /*15360*/  @!P5 LEA R8, P6, R35, R2, 0x2 ;  /* 0x000000022308d211 */ /* 0x001fc600078c10ff */
[----:B------:R2:W-:Y:S01]  /*15370*/  @!P3 ST.E.64 desc[UR42][R40.64], R68 ;  /* 0x000000442800b985 */ /* 0x0005e2000c101b2a */
[----:B------:R-:W-:Y:S02]  /*15380*/  @!P5 LEA.HI.X R9, R35, R3, R24, 0x2, P6 ;  /* 0x000000032309d211 */ /* 0x000fe400030f1418 */
[----:B------:R-:W-:-:S03]  /*15390*/  @!P4 LEA R32, P6, R33, R2, 0x2 ;  /* 0x000000022120c211 */ /* 0x000fc600078c10ff */
[-C--:B-1----:R-:W-:Y:S01]  /*153a0*/  @!P1 LEA R6, P2, R97, R2.reuse, 0x2 ;  /* 0x0000000261069211 */ /* 0x082fe200078410ff */
[----:B------:R2:W-:Y:S01]  /*153b0*/  @!P5 ST.E.64 desc[UR42][R8.64], R70 ;  /* 0x000000460800d985 */ /* 0x0005e2000c101b2a */
[-C--:B------:R-:W-:Y:S02]  /*153c0*/  @!P4 LEA.HI.X R33, R33, R3.reuse, R12, 0x2, P6 ;  /* 0x000000032121c211 */ /* 0x080fe400030f140c */
[----:B------:R-:W-:Y:S02]  /*153d0*/  @!P0 LEA R4, P6, R27, R2, 0x2 ;  /* 0x000000021b048211 */ /* 0x000fe400078c10ff */
[-C--:B------:R-:W-:Y:S01]  /*153e0*/  @!P1 LEA.HI.X R7, R97, R3.reuse, R25, 0x2, P2 ;  /* 0x0000000361079211 */ /* 0x080fe200010f1419 */
[----:B------:R2:W-:Y:S01]  /*153f0*/  @!P4 ST.E.64 desc[UR42][R32.64], R76 ;  /* 0x0000004c2000c985 */ /* 0x0005e2000c101b2a */
[----:B------:R-:W-:-:S05]  /*15400*/  @!P0 LEA.HI.X R5, R27, R3, R0, 0x2, P6 ;  /* 0x000000031b058211 */ /* 0x000fca00030f1400 */
[----:B------:R2:W-:Y:S01]  /*15410*/  @!P0 ST.E.64 desc[UR42][R4.64], R78 ;  /* 0x0000004e04008985 */ /* 0x0005e2000c101b2a */
[----:B-----5:R-:W-:-:S03]  /*15420*/  ISETP.GE.AND P0, PT, R94, UR4, PT ;  /* 0x000000045e007c0c */ /* 0x020fc6000bf06270 */
[----:B------:R2:W-:Y:S10]  /*15430*/  @!P1 ST.E.64 desc[UR42][R6.64], R36 ;  /* 0x0000002406009985 */ /* 0x0005f4000c101b2a */
[----:B------:R-:W-:Y:S05]  /*15440*/  @P0 BRA `(.L_x_2036) ;  /* 0x0000000800d00947 */ /* 0x000fea0003800000 */
[----:B------:R-:W-:-:S04]  /*15450*/  LEA R2, P0, R94, R2, 0x2 ;  /* 0x000000025e027211 */ /* 0x000fc800078010ff */
[----:B------:R-:W-:-:S05]  /*15460*/  LEA.HI.X R3, R94, R3, R96, 0x2, P0 ;  /* 0x000000035e037211 */ /* 0x000fca00000f1460 */
[----:B------:R0:W-:Y:S01]  /*15470*/  ST.E.64 desc[UR42][R2.64], R38 ;  /* 0x0000002602007985 */ /* 0x0001e2000c101b2a */
[----:B------:R-:W-:Y:S05]  /*15480*/  BRA `(.L_x_2036) ;  /* 0x0000000800c07947 */ /* 0x000fea0003800000 */
.L_x_2031:
[----:B------:R-:W1:Y:S01]  /*15490*/  LDL.LU R4, [R1+0x4c] ;  /* 0x00004c0001047983 */ /* 0x000e620000300800 */
[----:B------:R-:W-:Y:S01]  /*154a0*/  ULDC.64 UR6, c[0x0][0xc08] ;  /* 0x0003020000067ab9 */ /* 0x000fe20000000a00 */
[----:B------:R-:W-:Y:S02]  /*154b0*/  ULDC.64 UR4, c[0x0][0xc00] ;  /* 0x0003000000047ab9 */ /* 0x000fe40000000a00 */
[----:B------:R-:W2:Y:S01]  /*154c0*/  LDL.LU R0, [R1+0x50] ;  /* 0x0000500001007983 */ /* 0x000ea20000300800 */
[----:B------:R-:W-:Y:S01]  /*154d0*/  ISETP.NE.U32.AND P1, PT, RZ, UR6, PT ;  /* 0x00000006ff007c0c */ /* 0x000fe2000bf25070 */
[----:B------:R-:W-:Y:S01]  /*154e0*/  IMAD.MOV.U32 R15, RZ, RZ, RZ ;  /* 0x000000ffff0f7224 */ /* 0x000fe200078e00ff */
[----:B------:R-:W-:Y:S01]  /*154f0*/  ISETP.NE.U32.AND P0, PT, RZ, UR4, PT ;  /* 0x00000004ff007c0c */ /* 0x000fe2000bf05070 */
[----:B------:R-:W3:Y:S01]  /*15500*/  S2R R6, SR_TID.X ;  /* 0x0000000000067919 */ /* 0x000ee20000002100 */
[----:B------:R-:W-:Y:S02]  /*15510*/  ISETP.NE.AND.EX P1, PT, RZ, UR7, PT, P1 ;  /* 0x00000007ff007c0c */ /* 0x000fe4000bf25310 */
[----:B------:R-:W-:-:S02]  /*15520*/  ISETP.NE.AND.EX P0, PT, RZ, UR5, PT, P0 ;  /* 0x00000005ff007c0c */ /* 0x000fc4000bf05300 */
[----:B-1----:R-:W-:-:S04]  /*15530*/  IADD3 R2, P2, R4, UR4, RZ ;  /* 0x0000000404027c10 */ /* 0x002fc8000ff5e0ff */
[----:B--2---:R-:W-:-:S05]  /*15540*/  IADD3.X R3, R0, UR5, RZ, P2, !PT ;  /* 0x0000000500037c10 */ /* 0x004fca00097fe4ff */
[----:B------:R-:W-:Y:S01]  /*15550*/  @P1 IADD3 R4, P2, R4, UR6, RZ ;  /* 0x0000000604041c10 */ /* 0x000fe2000ff5e0ff */
[----:B------:R-:W-:Y:S01]  /*15560*/  ULDC UR4, c[0x0][0xa88] ;  /* 0x0002a20000047ab9 */ /* 0x000fe20000000800 */
[----:B------:R1:W5:Y:S02]  /*15570*/  @P0 LDG.E R15, desc[UR42][R2.64] ;  /* 0x0000002a020f0981 */ /* 0x000364000c1e1900 */
[----:B------:R-:W-:Y:S01]  /*15580*/  @P1 IADD3.X R5, R0, UR7, RZ, P2, !PT ;  /* 0x0000000700051c10 */ /* 0x000fe200097fe4ff */
[----:B------:R-:W-:Y:S02]  /*15590*/  IMAD.U32 R0, RZ, RZ, UR4 ;  /* 0x00000004ff007e24 */ /* 0x000fe4000f8e00ff */
[----:B---3--:R-:W-:-:S04]  /*155a0*/  VIADD R32, R6, 0xffffff80 ;  /* 0xffffff8006207836 */ /* 0x008fc80000000000 */
[----:B------:R1:W5:Y:S01]  /*155b0*/  @P1 LDG.E R0, desc[UR42][R4.64] ;  /* 0x0000002a04001981 */ /* 0x000362000c1e1900 */
[----:B------:R-:W-:Y:S02]  /*155c0*/  ISETP.GT.AND P3, PT, R32, 0xbf, PT ;  /* 0x000000bf2000780c */ /* 0x000fe40003f64270 */
[----:B------:R-:W-:Y:S01]  /*155d0*/  ISETP.GT.AND P2, PT, R96, 0x1, PT ;  /* 0x000000016000780c */ /* 0x000fe20003f44270 */
[----:B------:R-:W-:-:S12]  /*155e0*/  @P1 BRA `(.L_x_2039) ;  /* 0x0000000000101947 */ /* 0x000fd80003800000 */
[----:B------:R-:W-:Y:S05]  /*155f0*/  @!P0 BRA `(.L_x_2039) ;  /* 0x00000000000c8947 */ /* 0x000fea0003800000 */
[----:B-1----:R-:W2:Y:S04]  /*15600*/  LDG.E R5, desc[UR42][R2.64] ;  /* 0x0000002a02057981 */ /* 0x002ea8000c1e1900 */
[----:B-----5:R-:W2:Y:S02]  /*15610*/  LDG.E R0, desc[UR42][R2.64+0x4] ;  /* 0x0000042a02007981 */ /* 0x020ea4000c1e1900 */
[----:B--2---:R-:W-:-:S07]  /*15620*/  IMAD.IADD R0, R0, 0x1, -R5 ;  /* 0x0000000100007824 */ /* 0x004fce00078e0a05 */
.L_x_2039:
[----:B-1----:R-:W2:Y:S04]  /*15630*/  LDL.LU R2, [R1+0x58] ;  /* 0x0000580001027983 */ /* 0x002ea80000300800 */
[----:B------:R-:W3:Y:S01]  /*15640*/  LDL.LU R3, [R1+0x40] ;  /* 0x0000400001037983 */ /* 0x000ee20000300800 */
[----:B------:R-:W-:Y:S01]  /*15650*/  BSSY B1, `(.L_x_2040) ;  /* 0x0000038000017945 */ /* 0x000fe20003800000 */
[----:B-----5:R-:W-:Y:S02]  /*15660*/  SHF.R.S32.HI R20, RZ, 0x1f, R15 ;  /* 0x0000001fff147819 */ /* 0x020fe4000001140f */
[----:B--2---:R-:W-:Y:S02]  /*15670*/  SEL R24, R2, RZ, !P0 ;  /* 0x000000ff02187207 */ /* 0x004fe40004000000 */
[----:B---3--:R-:W-:Y:S01]  /*15680*/  SEL R25, R3, RZ, !P0 ;  /* 0x000000ff03197207 */ /* 0x008fe20004000000 */
[----:B------:R-:W-:Y:S06]  /*15690*/  @P3 BRA `(.L_x_2041) ;  /* 0x0000000000cc3947 */ /* 0x000fec0003800000 */
[----:B------:R-:W2:Y:S01]  /*156a0*/  LDL R3, [R1+0x20] ;  /* 0x0000200001037983 */ /* 0x000ea20000100800 */
[----:B------:R-:W1:Y:S02]  /*156b0*/  LDC R33, c[0x0][0xbe8] ;  /* 0x0002fa00ff217b82 */ /* 0x000e640000000800 */
[----:B-1----:R-:W-:Y:S01]  /*156c0*/  IMAD R2, R0, R33, RZ ;  /* 0x0000002100027224 */ /* 0x002fe200078e02ff */
[----:B--2---:R-:W-:-:S04]  /*156d0*/  IADD3 R27, R3, -0x80, R6 ;  /* 0xffffff80031b7810 */ /* 0x004fc80007ffe006 */
[----:B------:R-:W-:-:S13]  /*156e0*/  ISETP.GE.AND P0, PT, R27, R2, PT ;  /* 0x000000021b00720c */ /* 0x000fda0003f06270 */
[----:B------:R-:W-:Y:S05]  /*156f0*/  @P0 BRA `(.L_x_2041) ;  /* 0x0000000000b40947 */ /* 0x000fea0003800000 */
[----:B0-----:R-:W2:Y:S04]  /*15700*/  LDL R12, [R1+0x34] ;  /* 0x00003400010c7983 */ /* 0x001ea80000100800 */
[----:B------:R-:W3:Y:S01]  /*15710*/  LDL.LU R28, [R1+0x60] ;  /* 0x00006000011c7983 */ /* 0x000ee20000300800 */
[----:B------:R-:W-:Y:S01]  /*15720*/  IMAD.MOV.U32 R2, RZ, RZ, 0x9b8 ;  /* 0x000009b8ff027424 */ /* 0x000fe200078e00ff */
[----:B------:R-:W-:Y:S01]  /*15730*/  ISETP.GT.AND P3, PT, R96, 0x1, PT ;  /* 0x000000016000780c */ /* 0x000fe20003f64270 */
[----:B------:R-:W-:Y:S01]  /*15740*/  IMAD.MOV.U32 R21, RZ, RZ, R27 ;  /* 0x000000ffff157224 */ /* 0x000fe200078e001b */
[----:B------:R-:W-:Y:S02]  /*15750*/  ISETP.NE.AND P0, PT, R33, 0x1, PT ;  /* 0x000000012100780c */ /* 0x000fe40003f05270 */
[----:B------:R-:W-:-:S02]  /*15760*/  SEL R26, R2, 0x978, P3 ;  /* 0x00000978021a7807 */ /* 0x000fc40001800000 */
[----:B------:R-:W0:Y:S08]  /*15770*/  LDC.64 R2, c[0x0][0xba8] ;  /* 0x0002ea00ff027b82 */ /* 0x000e300000000a00 */
[----:B------:R-:W1:Y:S08]  /*15780*/  LDC.64 R8, c[0x0][R26+0x220] ;  /* 0x000088001a087b82 */ /* 0x000e700000000a00 */
[----:B------:R-:W2:Y:S08]  /*15790*/  LDC.64 R6, c[0x0][R26+0x218] ;  /* 0x000086001a067b82 */ /* 0x000eb00000000a00 */
[----:B------:R-:W4:Y:S08]  /*157a0*/  LDC.64 R10, c[0x0][R26+0x228] ;  /* 0x00008a001a0a7b82 */ /* 0x000f300000000a00 */
[----:B------:R-:W5:Y:S08]  /*157b0*/  LDC.64 R4, c[0x0][R26+0x210] ;  /* 0x000084001a047b82 */ /* 0x000f700000000a00 */
[----:B------:R-:W4:Y:S08]  /*157c0*/  @P0 LDC R14, c[0x0][0xbec] ;  /* 0x0002fb00ff0e0b82 */ /* 0x000f300000000800 */
[----:B------:R-:W5:Y:S01]  /*157d0*/  @P0 LDC R37, c[0x0][0xbf0] ;  /* 0x0002fc00ff250b82 */ /* 0x000f620000000800 */
[----:B-1----:R-:W-:-:S07]  /*157e0*/  IMAD R9, R9, R25, RZ ;  /* 0x0000001909097224 */ /* 0x002fce00078e02ff */
[----:B0-----:R-:W0:Y:S01]  /*157f0*/  @!P3 LDC R2, c[0x0][0xb50] ;  /* 0x0002d400ff02bb82 */ /* 0x001e220000000800 */
[----:B------:R-:W-:Y:S02]  /*15800*/  IMAD R9, R8, R24, R9 ;  /* 0x0000001808097224 */ /* 0x000fe400078e0209 */
[----:B----4-:R-:W-:-:S05]  /*15810*/  @P0 IMAD.HI.U32 R14, R27, R14, RZ ;  /* 0x0000000e1b0e0227 */ /* 0x010fca00078e00ff */
[----:B------:R-:W1:Y:S01]  /*15820*/  @!P3 LDC R3, c[0x0][0xb54] ;  /* 0x0002d500ff03bb82 */ /* 0x000e620000000800 */
[----:B-----5:R-:W-:Y:S01]  /*15830*/  @P0 SHF.R.U32.HI R21, RZ, R37, R14 ;  /* 0x00000025ff150219 */ /* 0x020fe2000001160e */
        /* <DEDUP_REMOVED lines=25> */
.L_x_2041:
[----:B------:R-:W-:Y:S05]  /*159d0*/  BSYNC B1 ;  /* 0x0000000000017941 */ /* 0x000fea0003800000 */
.L_x_2040:
[----:B------:R-:W-:Y:S05]  /*159e0*/  @P2 BRA `(.L_x_2036) ;  /* 0x0000000400682947 */ /* 0x000fea0003800000 */
[----:B------:R-:W2:Y:S01]  /*159f0*/  LDL.LU R28, [R1+0x34] ;  /* 0x00003400011c7983 */ /* 0x000ea20000300800 */
[----:B------:R-:W3:Y:S01]  /*15a00*/  LDC R11, c[0x0][0xbe8] ;  /* 0x0002fa00ff0b7b82 */ /* 0x000ee20000000800 */
[--C-:B------:R-:W-:Y:S01]  /*15a10*/  SHF.R.S32.HI R4, RZ, 0x1f, R32.reuse ;  /* 0x0000001fff047819 */ /* 0x100fe20000011420 */
[----:B------:R-:W-:Y:S01]  /*15a20*/  ULDC.64 UR4, c[0x0][0xaa0] ;  /* 0x0002a80000047ab9 */ /* 0x000fe20000000a00 */
[----:B------:R4:W5:Y:S01]  /*15a30*/  LDL R10, [R1+0x68] ;  /* 0x00006800010a7983 */ /* 0x0009620000100800 */
[----:B0-----:R-:W-:Y:S01]  /*15a40*/  SHF.R.S32.HI R12, RZ, 0x1f, R32 ;  /* 0x0000001fff0c7819 */ /* 0x001fe20000011420 */
[----:B------:R-:W-:Y:S02]  /*15a50*/  ULDC.64 UR6, c[0x0][0xaf0] ;  /* 0x0002bc0000067ab9 */ /* 0x000fe40000000a00 */
[----:B------:R4:W5:Y:S04]  /*15a60*/  LDL R14, [R1+0x88] ;  /* 0x00008800010e7983 */ /* 0x0009680000100800 */
[----:B------:R4:W5:Y:S04]  /*15a70*/  LDL R21, [R1+0x5c] ;  /* 0x00005c0001157983 */ /* 0x0009680000100800 */
[----:B------:R4:W5:Y:S04]  /*15a80*/  LDL R26, [R1+0x8c] ;  /* 0x00008c00011a7983 */ /* 0x0009680000100800 */
[----:B------:R4:W5:Y:S04]  /*15a90*/  LDL R27, [R1+0x44] ;  /* 0x00004400011b7983 */ /* 0x0009680000100800 */
[----:B------:R-:W4:Y:S01]  /*15aa0*/  LDL.LU R13, [R1+0x20] ;  /* 0x00002000010d7983 */ /* 0x000f220000300800 */
[----:B---3--:R-:W-:Y:S01]  /*15ab0*/  ISETP.NE.AND P0, PT, R11, 0x1, PT ;  /* 0x000000010b00780c */ /* 0x008fe20003f05270 */
        /* <DEDUP_REMOVED lines=19> */
[----:B----4-:R-:W-:-:S04]  /*15bf0*/  IMAD.IADD R8, R13, 0x1, R4 ;  /* 0x000000010d087824 */ /* 0x010fc800078e0204 */
        /* <DEDUP_REMOVED lines=24> */
[----:B------:R0:W1:Y:S04]  /*15d80*/  SHFL.IDX PT, R2, R4, RZ, 0x1c1f ;  /* 0x001c1fff04027589 */ /* 0x00006800000e0000 */
        /* <DEDUP_REMOVED lines=14> */
.L_x_2043:
[----:B------:R-:W-:Y:S05]  /*15e70*/  BSYNC B1 ;  /* 0x0000000000017941 */ /* 0x000fea0003800000 */
.L_x_2042:
[----:B------:R-:W-:Y:S01]  /*15e80*/  VIADD R0, R0, 0x60 ;  /* 0x0000006000007836 */ /* 0x000fe20000000000 */
[----:B--2---:R2:W4:Y:S04]  /*15e90*/  SHFL.IDX PT, R3, R5, 0x1, 0x1c1f ;  /* 0x003c1f0005037f89 */ /* 0x00452800000e0000 */
[----:B------:R-:W-:Y:S01]  /*15ea0*/  ISETP.GE.AND P0, PT, R0, R11, PT ;  /* 0x0000000b0000720c */ /* 0x000fe20003f06270 */
[----:B-1----:R2:W1:-:S12]  /*15eb0*/  SHFL.IDX PT, R2, R4, 0x1, 0x1c1f ;  /* 0x003c1f0004027f89 */ /* 0x00245800000e0000 */
[----:B--2---:R-:W-:Y:S05]  /*15ec0*/  @P0 BRA `(.L_x_2036) ;  /* 0x0000000000300947 */ /* 0x004fea0003800000 */
[----:B------:R-:W-:Y:S02]  /*15ed0*/  ULDC UR4, c[0x0][0xac8] ;  /* 0x0002b20000047ab9 */ /* 0x000fe40000000800 */
[----:B-----5:R-:W-:Y:S02]  /*15ee0*/  ISETP.GE.AND P3, PT, R21, UR4, PT ;  /* 0x0000000415007c0c */ /* 0x020fe4000bf66270 */
        /* <DEDUP_REMOVED lines=10> */
.L_x_2036:
[----:B------:R-:W-:Y:S05]  /*15f90*/  BSYNC B0 ;  /* 0x0000000000007941 */ /* 0x000fea0003800000 */
.L_x_2030:
[----:B------:R-:W-:Y:S02]  /*15fa0*/  ULDC UR4, c[0x0][0xc3c] ;  /* 0x00030f0000047ab9 */ /* 0x000fe40000000800 */
[----:B------:R-:W-:-:S13]  /*15fb0*/  ISETP.GE.AND P0, PT, R31, UR4, PT ;  /* 0x000000041f007c0c */ /* 0x000fda000bf06270 */
[----:B------:R-:W-:Y:S05]  /*15fc0*/  @!P0 BRA `(.L_x_2044) ;  /* 0xfffffeb0007c8947 */ /* 0x000fea000383ffff */
[----:B------:R-:W-:Y:S05]  /*15fd0*/  BRA `(.L_x_1908) ;  /* 0x00000078005c7947 */ /* 0x000fea0003800000 */
.L_x_1906:
        /* <DEDUP_REMOVED lines=13> */
[----:B------:R-:W1:Y:S01]  /*160b0*/  LDS.128 R24, [UR4+0x19cd0] ;  /* 0x019cd004ff187984 */ /* 0x000e620008000c00 */
[----:B------:R-:W-:Y:S06]  /*160c0*/  BAR.ARV 0x4, 0x200 ;  /* 0x0108000000007b1d */ /* 0x000fec0000002000 */
[----:B------:R-:W-:Y:S05]  /*160d0*/  BRA `(.L_x_2046) ;  /* 0x0000000c008c7947 */ /* 0x000fea0003800000 */
.L_x_2045:
        /* <DEDUP_REMOVED lines=44> */
.L_x_2049:
        /* <DEDUP_REMOVED lines=37> */
.L_x_2047:
        /* <DEDUP_REMOVED lines=13> */
.L_x_2050:
        /* <DEDUP_REMOVED lines=61> */
.L_x_2051:
        /* <DEDUP_REMOVED lines=60> */
.L_x_2052:
[----:B------:R-:W-:-:S05]  /*16e50*/  LOP3.LUT R2, RZ, R2, RZ, 0x33, !PT ;  /* 0x00000002ff027212 */ /* 0x000fca00078e33ff */
[----:B------:R-:W-:Y:S01]  /*16e60*/  IMAD.IADD R25, R25, 0x1, R2 ;  /* 0x0000000119197824 */ /* 0x000fe200078e0202 */
[----:B------:R-:W-:Y:S06]  /*16e70*/  BRA `(.L_x_2053) ;  /* 0x00000000000c7947 */ /* 0x000fec0003800000 */
.L_x_2048:
[----:B------:R-:W-:Y:S02]  /*16e80*/  IMAD.MOV.U32 R25, RZ, RZ, RZ ;  /* 0x000000ffff197224 */ /* 0x000fe400078e00ff */
[----:B------:R-:W-:Y:S02]  /*16e90*/  IMAD.U32 R24, RZ, RZ, UR6 ;  /* 0x00000006ff187e24 */ /* 0x000fe4000f8e00ff */
[----:B------:R-:W-:-:S07]  /*16ea0*/  IMAD.MOV.U32 R26, RZ, RZ, RZ ;  /* 0x000000ffff1a7224 */ /* 0x000fce00078e00ff */
.L_x_2053:
[----:B------:R-:W-:-:S13]  /*16eb0*/  ISETP.NE.AND P0, PT, R0, RZ, PT ;  /* 0x000000ff0000720c */ /* 0x000fda0003f05270 */
[----:B------:R-:W0:Y:S01]  /*16ec0*/  @!P0 S2R R3, SR_CgaCtaId ;  /* 0x0000000000038919 */ /* 0x000e220000008800 */
[----:B------:R-:W-:-:S04]  /*16ed0*/  @!P0 MOV R0, 0x400 ;  /* 0x0000040000008802 */ /* 0x000fc80000000f00 */
[----:B0-----:R-:W-:-:S05]  /*16ee0*/  @!P0 LEA R0, R3, R0, 0x18 ;  /* 0x0000000003008211 */ /* 0x001fca00078ec0ff */
[----:B------:R0:W-:Y:S01]  /*16ef0*/  @!P0 STS.128 [R0+0x19cd0], R24 ;  /* 0x019cd01800008388 */ /* 0x0001e20000000c00 */
[----:B------:R-:W-:Y:S06]  /*16f00*/  BAR.ARV 0x5, 0x200 ;  /* 0x0148000000007b1d */ /* 0x000fec0000002000 */
.L_x_2046:
[----:B------:R2:W-:Y:S01]  /*16f10*/  STL [R1+0x3c], RZ ;  /* 0x00003cff01007387 */ /* 0x0005e20000100800 */
[----:B------:R-:W-:Y:S01]  /*16f20*/  ULDC UR4, c[0x0][0xc3c] ;  /* 0x00030f0000047ab9 */ /* 0x000fe20000000800 */
[----:B------:R-:W-:Y:S01]  /*16f30*/  IMAD.MOV.U32 R23, RZ, RZ, 0x1 ;  /* 0x00000001ff177424 */ /* 0x000fe200078e00ff */
[----:B-1----:R-:W-:Y:S01]  /*16f40*/  ISETP.GE.AND P0, PT, R27, UR4, PT ;  /* 0x000000041b007c0c */ /* 0x002fe2000bf06270 */
[----:B------:R-:W-:-:S12]  /*16f50*/  IMAD.MOV.U32 R19, RZ, RZ, RZ ;  /* 0x000000ffff137224 */ /* 0x000fd800078e00ff */
[----:B--2---:R-:W-:Y:S05]  /*16f60*/  @P0 BRA `(.L_x_2054) ;  /* 0x0000006400800947 */ /* 0x004fea0003800000 */
[----:B------:R-:W1:Y:S01]  /*16f70*/  S2R R12, SR_TID.X ;  /* 0x00000000000c7919 */ /* 0x000e620000002100 */
[----:B------:R-:W2:Y:S01]  /*16f80*/  S2UR UR5, SR_CgaCtaId ;  /* 0x00000000000579c3 */ /* 0x000ea20000008800 */
[----:B------:R-:W-:Y:S01]  /*16f90*/  UMOV UR4, 0x400 ;  /* 0x0000040000047882 */ /* 0x000fe20000000000 */
[----:B------:R-:W-:Y:S01]  /*16fa0*/  BSSY B7, `(.L_x_2054) ;  /* 0x000065c000077945 */ /* 0x000fe20003800000 */
[----:B------:R-:W-:Y:S01]  /*16fb0*/  IMAD.MOV.U32 R28, RZ, RZ, 0x1 ;  /* 0x00000001ff1c7424 */ /* 0x000fe200078e00ff */
[----:B------:R-:W-:Y:S01]  /*16fc0*/  ULDC.64 UR40, c[0x0][0x198] ;  /* 0x0000660000287ab9 */ /* 0x000fe20000000a00 */
[----:B------:R-:W-:Y:S01]  /*16fd0*/  IMAD.MOV.U32 R22, RZ, RZ, RZ ;  /* 0x000000ffff167224 */ /* 0x000fe200078e00ff */
[----:B------:R-:W-:Y:S01]  /*16fe0*/  ULOP3.LUT UR36, UR37, 0x1, URZ, 0xfc, !UPT ;  /* 0x0000000125247892 */ /* 0x000fe2000f8efc3f */
[----:B------:R-:W-:Y:S01]  /*16ff0*/  IMAD.MOV.U32 R19, RZ, RZ, RZ ;  /* 0x000000ffff137224 */ /* 0x000fe200078e00ff */
[----:B------:R-:W-:Y:S01]  /*17000*/  ULOP3.LUT UR39, UR37, 0x2, URZ, 0xfc, !UPT ;  /* 0x0000000225277892 */ /* 0x000fe2000f8efc3f */
[----:B------:R-:W-:Y:S01]  /*17010*/  IMAD.MOV.U32 R23, RZ, RZ, 0x1 ;  /* 0x00000001ff177424 */ /* 0x000fe200078e00ff */
[----:B------:R-:W-:Y:S01]  /*17020*/  ULDC UR38, c[0x0][0xc] ;  /* 0x0000030000267ab9 */ /* 0x000fe20000000800 */
[----:B--2---:R-:W-:-:S06]  /*17030*/  ULEA UR4, UR5, UR4, 0x18 ;  /* 0x0000000405047291 */ /* 0x004fcc000f8ec03f */
[----:B------:R-:W-:Y:S01]  /*17040*/  IMAD.U32 R18, RZ, RZ, UR4 ;  /* 0x00000004ff127e24 */ /* 0x000fe2000f8e00ff */
[C---:B-1----:R-:W-:Y:S01]  /*17050*/  LOP3.LUT R11, R12.reuse, 0x7f, RZ, 0xc0, !PT ;  /* 0x0000007f0c0b7812 */ /* 0x042fe200078ec0ff */
[C---:B------:R-:W-:Y:S01]  /*17060*/  IMAD.SHL.U32 R3, R12.reuse, 0x20, RZ ;  /* 0x000000200c037824 */ /* 0x040fe200078e00ff */
[----:B------:R-:W-:Y:S01]  /*17070*/  SHF.R.U32.HI R4, RZ, 0x1, R12 ;  /* 0x00000001ff047819 */ /* 0x000fe2000001160c */
[C---:B0-----:R-:W-:Y:S01]  /*17080*/  IMAD.SHL.U32 R0, R12.reuse, 0x10, RZ ;  /* 0x000000100c007824 */ /* 0x041fe200078e00ff */
        /* <DEDUP_REMOVED lines=27> */
[----:B------:R1:W-:Y:S04]  /*17240*/  STL [R1+0xc], R2 ;  /* 0x00000c0201007387 */ /* 0x0003e80000100800 */
[----:B------:R-:W-:Y:S01]  /*17250*/  STL [R1+0x3c], RZ ;  /* 0x00003cff01007387 */ /* 0x000fe20000100800 */
[----:B0-----:R-:W-:-:S02]  /*17260*/  IMAD.MOV.U32 R3, RZ, RZ, 0x40 ;  /* 0x00000040ff037424 */ /* 0x001fc400078e00ff */
[----:B-1----:R-:W-:-:S03]  /*17270*/  IMAD.SHL.U32 R2, R12, 0x40, RZ ;  /* 0x000000400c027824 */ /* 0x002fc600078e00ff */
[----:B------:R-:W-:Y:S02]  /*17280*/  SEL R5, R3, 0xffffffc0, !P0 ;  /* 0xffffffc003057807 */ /* 0x000fe40004000000 */
[----:B------:R-:W-:Y:S01]  /*17290*/  LOP3.LUT R3, R4, 0x40, R2, 0xf8, !PT ;  /* 0x0000004004037812 */ /* 0x000fe200078ef802 */
[----:B------:R-:W-:-:S05]  /*172a0*/  IMAD.IADD R2, R18, 0x1, R9 ;  /* 0x0000000112027824 */ /* 0x000fca00078e0209 */
[----:B------:R0:W-:Y:S02]  /*172b0*/  STL [R1+0x1c], R2 ;  /* 0x00001c0201007387 */ /* 0x0001e40000100800 */
[C---:B0-----:R-:W-:Y:S02]  /*172c0*/  LOP3.LUT R2, R0.reuse, 0x20, RZ, 0xfc, !PT ;  /* 0x0000002000027812 */ /* 0x041fe400078efcff */
[----:B------:R-:W-:-:S07]  /*172d0*/  LOP3.LUT R0, R0, 0x40, RZ, 0xfc, !PT ;  /* 0x0000004000007812 */ /* 0x000fce00078efcff */
.L_x_2174:
[----:B0-----:R-:W0:Y:S02]  /*172e0*/  LDC.64 R2, c[0x0][0xc88] ;  /* 0x00032200ff027b82 */ /* 0x001e240000000a00 */
[----:B0-----:R-:W-:-:S05]  /*172f0*/  IMAD.WIDE R2, R27, 0x4, R2 ;  /* 0x000000041b027825 */ /* 0x001fca00078e0202 */
[----:B--2---:R-:W2:Y:S01]  /*17300*/  LDG.E R15, desc[UR42][R2.64] ;  /* 0x0000002a020f7981 */ /* 0x004ea2000c1e1900 */
[----:B------:R-:W-:Y:S05]  /*17310*/  YIELD ;  /* 0x0000000000007946 */ /* 0x000fea0003800000 */
[----:B------:R-:W-:Y:S01]  /*17320*/  ULDC.64 UR4, c[0x0][0xa28] ;  /* 0x00028a0000047ab9 */ /* 0x000fe20000000a00 */
[----:B------:R-:W-:Y:S02]  /*17330*/  CS2R R8, SRZ ;  /* 0x0000000000087805 */ /* 0x000fe4000001ff00 */
[----:B------:R-:W-:Y:S01]  /*17340*/  ISETP.NE.U32.AND P0, PT, RZ, UR4, PT ;  /* 0x00000004ff007c0c */ /* 0x000fe2000bf05070 */
[----:B------:R-:W-:-:S03]  /*17350*/  ULDC.64 UR6, c[0x0][0xa00] ;  /* 0x0002800000067ab9 */ /* 0x000fc60000000a00 */
[----:B------:R-:W-:Y:S02]  /*17360*/  ISETP.NE.AND.EX P0, PT, RZ, UR5, PT, P0 ;  /* 0x00000005ff007c0c */ /* 0x000fe4000bf05300 */
[----:B--2---:R-:W-:Y:S01]  /*17370*/  SHF.R.S32.HI R0, RZ, 0x1f, R15 ;  /* 0x0000001fff007819 */ /* 0x004fe2000001140f */
[----:B------:R-:W-:-:S10]  /*17380*/  IMAD.SHL.U32 R17, R15, 0x4, RZ ;  /* 0x000000040f117824 */ /* 0x000fd400078e00ff */
[C---:B------:R-:W-:Y:S01]  /*17390*/  @P0 LEA R4, P1, R15.reuse, UR4, 0x2 ;  /* 0x000000040f040c11 */ /* 0x040fe2000f8210ff */
[----:B------:R-:W-:Y:S01]  /*173a0*/  STL [R1+0x18], R15 ;  /* 0x0000180f01007387 */ /* 0x000fe20000100800 */
[C-C-:B------:R-:W-:Y:S02]  /*173b0*/  SHF.L.U64.HI R14, R15.reuse, 0x2, R0.reuse ;  /* 0x000000020f0e7819 */ /* 0x140fe40000010200 */
[----:B------:R-:W-:Y:S01]  /*173c0*/  @P0 LEA.HI.X R5, R15, UR5, R0, 0x2, P1 ;  /* 0x000000050f050c11 */ /* 0x000fe200088f1400 */
[----:B------:R-:W-:Y:S01]  /*173d0*/  ULDC.64 UR4, c[0x0][0xa08] ;  /* 0x0002820000047ab9 */ /* 0x000fe20000000a00 */
[----:B------:R-:W-:Y:S01]  /*173e0*/  ISETP.NE.U32.AND P1, PT, RZ, UR6, PT ;  /* 0x00000006ff007c0c */ /* 0x000fe2000bf25070 */
[----:B------:R0:W-:Y:S01]  /*173f0*/  STL [R1+0x38], R0 ;  /* 0x0000380001007387 */ /* 0x0001e20000100800 */
[----:B------:R-:W-:-:S03]  /*17400*/  IADD3 R2, P2, R17, UR6, RZ ;  /* 0x0000000611027c10 */ /* 0x000fc6000ff5e0ff */
[----:B-1----:R1:W5:Y:S01]  /*17410*/  @P0 LDG.E R9, desc[UR42][R4.64] ;  /* 0x0000002a04090981 */ /* 0x002362000c1e1900 */
[----:B------:R-:W-:Y:S01]  /*17420*/  ISETP.NE.AND.EX P0, PT, RZ, UR7, PT, P1 ;  /* 0x00000007ff007c0c */ /* 0x000fe2000bf05310 */
[----:B------:R-:W-:Y:S01]  /*17430*/  IMAD.MOV.U32 R12, RZ, RZ, RZ ;  /* 0x000000ffff0c7224 */ /* 0x000fe200078e00ff */
[C---:B------:R-:W-:Y:S01]  /*17440*/  IADD3.X R3, R14.reuse, UR7, RZ, P2, !PT ;  /* 0x000000070e037c10 */ /* 0x040fe200097fe4ff */
[----:B------:R-:W-:Y:S01]  /*17450*/  ULDC.64 UR6, c[0x0][0xa10] ;  /* 0x0002840000067ab9 */ /* 0x000fe20000000a00 */
[----:B------:R-:W-:Y:S01]  /*17460*/  ISETP.NE.U32.AND P1, PT, RZ, UR4, PT ;  /* 0x00000004ff007c0c */ /* 0x000fe2000bf25070 */
[----:B------:R-:W-:Y:S01]  /*17470*/  STL [R1+0x4], R14 ;  /* 0x0000040e01007387 */ /* 0x000fe20000100800 */
[C---:B------:R-:W-:Y:S01]  /*17480*/  IADD3 R6, P3, R17.reuse, UR4, RZ ;  /* 0x0000000411067c10 */ /* 0x040fe2000ff7e0ff */
[----:B0-----:R-:W-:Y:S01]  /*17490*/  IMAD.MOV.U32 R0, RZ, RZ, RZ ;  /* 0x000000ffff007224 */ /* 0x001fe200078e00ff */
[----:B------:R-:W-:Y:S02]  /*174a0*/  ISETP.NE.AND.EX P1, PT, RZ, UR5, PT, P1 ;  /* 0x00000005ff007c0c */ /* 0x000fe4000bf25310 */
[----:B------:R-:W-:Y:S01]  /*174b0*/  IADD3.X R7, R14, UR5, RZ, P3, !PT ;  /* 0x000000050e077c10 */ /* 0x000fe20009ffe4ff */
[----:B------:R-:W-:Y:S01]  /*174c0*/  ULDC.64 UR4, c[0x0][0xa18] ;  /* 0x0002860000047ab9 */ /* 0x000fe20000000a00 */
[----:B-1----:R-:W-:Y:S01]  /*174d0*/  IADD3 R4, P4, R17, UR6, RZ ;  /* 0x0000000611047c10 */ /* 0x002fe2000ff9e0ff */
[----:B------:R-:W2:Y:S01]  /*174e0*/  @P0 LDG.E R8, desc[UR42][R2.64] ;  /* 0x0000002a02080981 */ /* 0x000ea2000c1e1900 */
[----:B------:R-:W-:-:S02]  /*174f0*/  ISETP.NE.U32.AND P3, PT, RZ, UR4, PT ;  /* 0x00000004ff007c0c */ /* 0x000fc4000bf65070 */
[----:B------:R-:W-:Y:S02]  /*17500*/  IADD3.X R5, R14, UR7, RZ, P4, !PT ;  /* 0x000000070e057c10 */ /* 0x000fe4000a7fe4ff */
[----:B------:R-:W-:Y:S02]  /*17510*/  ISETP.NE.AND.EX P3, PT, RZ, UR5, PT, P3 ;  /* 0x00000005ff007c0c */ /* 0x000fe4000bf65330 */
[----:B------:R-:W-:Y:S01]  /*17520*/  ISETP.NE.U32.AND P2, PT, RZ, UR6, PT ;  /* 0x00000006ff007c0c */ /* 0x000fe2000bf45070 */
[----:B------:R-:W5:Y:S03]  /*17530*/  @P1 LDG.E R12, desc[UR42][R6.64] ;  /* 0x0000002a060c1981 */ /* 0x000f66000c1e1900 */
[----:B------:R-:W-:-:S07]  /*17540*/  ISETP.NE.AND.EX P2, PT, RZ, UR7, PT, P2 ;  /* 0x00000007ff007c0c */ /* 0x000fce000bf45320 */
[----:B------:R-:W-:Y:S01]  /*17550*/  @P3 IADD3 R10, P4, R17, UR4, RZ ;  /* 0x00000004110a3c10 */ /* 0x000fe2000ff9e0ff */
[----:B------:R-:W-:-:S03]  /*17560*/  ULDC UR4, c[0x0][0x288] ;  /* 0x0000a20000047ab9 */ /* 0x000fc60000000800 */
        /* <DEDUP_REMOVED lines=14> */
[----:B--2---:R0:W-:Y:S01]  /*17650*/  STL [R1+0x24], R8 ;  /* 0x0000240801007387 */ /* 0x0041e20000100800 */
[----:B------:R-:W-:Y:S02]  /*17660*/  IMAD.MOV.U32 R13, RZ, RZ, R8 ;  /* 0x000000ffff0d7224 */ /* 0x000fe400078e0008 */
[----:B0-----:R-:W-:Y:S01]  /*17670*/  IMAD.U32 R8, RZ, RZ, UR5 ;  /* 0x00000005ff087e24 */ /* 0x001fe2000f8e00ff */
[----:B------:R-:W-:Y:S06]  /*17680*/  @P3 BRA `(.L_x_2055) ;  /* 0x0000000000143947 */ /* 0x000fec0003800000 */
[----:B------:R-:W-:Y:S05]  /*17690*/  @!P0 BRA `(.L_x_2055) ;  /* 0x0000000000108947 */ /* 0x000fea0003800000 */
[----:B------:R-:W2:Y:S04]  /*176a0*/  LDG.E R11, desc[UR42][R2.64] ;  /* 0x0000002a020b7981 */ /* 0x000ea8000c1e1900 */
[----:B------:R-:W2:Y:S02]  /*176b0*/  LDG.E R2, desc[UR42][R2.64+0x4] ;  /* 0x0000042a02027981 */ /* 0x000ea4000c1e1900 */
[----:B--2---:R-:W-:-:S05]  /*176c0*/  IMAD.IADD R13, R2, 0x1, -R11 ;  /* 0x00000001020d7824 */ /* 0x004fca00078e0a0b */
[----:B------:R0:W-:Y:S02]  /*176d0*/  STL [R1+0x24], R13 ;  /* 0x0000240d01007387 */ /* 0x0001e40000100800 */
.L_x_2055:
[C---:B------:R-:W-:Y:S01]  /*176e0*/  LOP3.LUT R2, R26.reuse, 0xff000000, RZ, 0xc0, !PT ;  /* 0xff0000001a027812 */ /* 0x040fe200078ec0ff */
        /* <DEDUP_REMOVED lines=15> */
.L_x_2056:
[----:B------:R-:W-:Y:S05]  /*177e0*/  @!P1 BRA `(.L_x_2057) ;  /* 0x00000000000c9947 */ /* 0x000fea0003800000 */
[----:B------:R-:W2:Y:S04]  /*177f0*/  LDG.E R10, desc[UR42][R6.64] ;  /* 0x0000002a060a7981 */ /* 0x000ea8000c1e1900 */
[----:B------:R-:W2:Y:S02]  /*17800*/  LDG.E R6, desc[UR42][R6.64+0x4] ;  /* 0x0000042a06067981 */ /* 0x000ea4000c1e1900 */
[----:B--2---:R-:W-:-:S07]  /*17810*/  IMAD.IADD R10, R6, 0x1, -R10 ;  /* 0x00000001060a7824 */ /* 0x004fce00078e0a0a */
.L_x_2057:
[----:B-1----:R-:W3:Y:S04]  /*17820*/  @P2 LDG.E R3, desc[UR42][R4.64] ;  /* 0x0000002a04032981 */ /* 0x002ee8000c1e1900 */
[----:B------:R1:W3:Y:S01]  /*17830*/  @P2 LDG.E R4, desc[UR42][R4.64+0x4] ;  /* 0x0000042a04042981 */ /* 0x0002e2000c1e1900 */
[----:B-----5:R-:W-:Y:S01]  /*17840*/  IMAD.IADD R10, R10, 0x1, -R9 ;  /* 0x000000010a0a7824 */ /* 0x020fe200078e0a09 */
[----:B------:R-:W-:Y:S01]  /*17850*/  LOP3.LUT R12, R2, 0xff, RZ, 0xc0, !PT ;  /* 0x000000ff020c7812 */ /* 0x000fe200078ec0ff */
[----:B------:R-:W-:Y:S04]  /*17860*/  BSSY B0, `(.L_x_2058) ;  /* 0x0000037000007945 */ /* 0x000fe80003800000 */
[----:B------:R4:W-:Y:S01]  /*17870*/  STL [R1], R12 ;  /* 0x0000000c01007387 */ /* 0x0009e20000100800 */
[----:B-1----:R-:W1:Y:S02]  /*17880*/  LDC R5, c[0x0][0x448] ;  /* 0x00011200ff057b82 */ /* 0x002e640000000800 */
[----:B-1----:R-:W-:-:S13]  /*17890*/  ISETP.NE.AND P0, PT, R5, 0x1, PT ;  /* 0x000000010500780c */ /* 0x002fda0003f05270 */
[----:B------:R-:W1:Y:S08]  /*178a0*/  @P0 LDC R5, c[0x0][0x44c] ;  /* 0x00011300ff050b82 */ /* 0x000e700000000800 */
[----:B------:R-:W0:Y:S01]  /*178b0*/  @P0 LDC R6, c[0x0][0x450] ;  /* 0x00011400ff060b82 */ /* 0x000e220000000800 */
[----:B---3--:R-:W-:Y:S02]  /*178c0*/  @P2 IMAD.IADD R8, R4, 0x1, -R3 ;  /* 0x0000000104082824 */ /* 0x008fe400078e0a03 */
[----:B------:R-:W-:-:S04]  /*178d0*/  IMAD R3, R25, 0xc0, RZ ;  /* 0x000000c019037824 */ /* 0x000fc800078e02ff */
[----:B------:R-:W-:-:S04]  /*178e0*/  VIADD R3, R3, 0xbf ;  /* 0x000000bf03037836 */ /* 0x000fc80000000000 */
[----:B-1----:R-:W-:-:S05]  /*178f0*/  @P0 IMAD.HI.U32 R4, R3, R5, RZ ;  /* 0x0000000503040227 */ /* 0x002fca00078e00ff */
[----:B0-----:R-:W-:Y:S01]  /*17900*/  @P0 SHF.R.U32.HI R3, RZ, R6, R4 ;  /* 0x00000006ff030219 */ /* 0x001fe20000011604 */
[----:B------:R-:W-:-:S05]  /*17910*/  IMAD.IADD R4, R10, 0x1, R8 ;  /* 0x000000010a047824 */ /* 0x000fca00078e0208 */
[C---:B------:R-:W-:Y:S01]  /*17920*/  IADD3 R20, R4.reuse, 0x80, -R13 ;  /* 0x0000008004147810 */ /* 0x040fe20007ffe80d */
[----:B------:R-:W-:-:S04]  /*17930*/  VIADD R4, R4, 0x7f ;  /* 0x0000007f04047836 */ /* 0x000fc80000000000 */
[----:B------:R-:W-:Y:S01]  /*17940*/  IMAD.IADD R3, R20, 0x1, R3 ;  /* 0x0000000114037824 */ /* 0x000fe200078e0203 */
[----:B------:R-:W-:-:S04]  /*17950*/  SHF.R.S32.HI R5, RZ, 0x1f, R4 ;  /* 0x0000001fff057819 */ /* 0x000fc80000011404 */
[----:B------:R-:W-:Y:S02]  /*17960*/  LEA.HI R5, R5, R4, RZ, 0x7 ;  /* 0x0000000405057211 */ /* 0x000fe400078f38ff */
[----:B------:R-:W-:Y:S02]  /*17970*/  SHF.R.S32.HI R4, RZ, 0x1f, R3 ;  /* 0x0000001fff047819 */ /* 0x000fe40000011403 */
[----:B------:R-:W-:Y:S02]  /*17980*/  SHF.R.S32.HI R21, RZ, 0x7, R5 ;  /* 0x00000007ff157819 */ /* 0x000fe40000011405 */
[----:B------:R-:W-:-:S04]  /*17990*/  LEA.HI R4, R4, R3, RZ, 0x7 ;  /* 0x0000000304047211 */ /* 0x000fc800078f38ff */
[----:B------:R-:W-:-:S04]  /*179a0*/  SHF.R.S32.HI R4, RZ, 0x7, R4 ;  /* 0x00000007ff047819 */ /* 0x000fc80000011404 */
[----:B------:R-:W-:Y:S02]  /*179b0*/  VIMNMX R5, R21, R4, PT ;  /* 0x0000000415057248 */ /* 0x000fe40003fe0100 */
[----:B------:R-:W-:Y:S01]  /*179c0*/  SHF.R.U32.HI R4, RZ, 0x10, R2 ;  /* 0x00000010ff047819 */ /* 0x000fe20000011602 */
[----:B------:R-:W-:Y:S01]  /*179d0*/  IMAD.MOV.U32 R2, RZ, RZ, RZ ;  /* 0x000000ffff027224 */ /* 0x000fe200078e00ff */
[----:B------:R-:W-:-:S13]  /*179e0*/  ISETP.GE.AND P0, PT, R5, 0x1, PT ;  /* 0x000000010500780c */ /* 0x000fda0003f06270 */
[----:B----4-:R-:W-:Y:S05]  /*179f0*/  @!P0 BRA `(.L_x_2059) ;  /* 0x0000000000748947 */ /* 0x010fea0003800000 */
        /* <DEDUP_REMOVED lines=8> */
[----:B------:R0:W1:Y:S02]  /*17a80*/  F2I.FTZ.U32.TRUNC.NTZ R3, R2 ;  /* 0x0000000200037305 */ /* 0x000064000021f000 */
[----:B0-----:R-:W-:-:S04]  /*17a90*/  LOP3.LUT R2, R9, R6, RZ, 0x3c, !PT ;  /* 0x0000000609027212 */ /* 0x001fc800078e3cff */
[----:B------:R-:W-:Y:S01]  /*17aa0*/  ISETP.GE.AND P3, PT, R2, RZ, PT ;  /* 0x000000ff0200720c */ /* 0x000fe20003f66270 */
[----:B-1----:R-:W-:-:S04]  /*17ab0*/  IMAD.MOV R2, RZ, RZ, -R3 ;  /* 0x000000ffff027224 */ /* 0x002fc800078e0a03 */
[----:B--2---:R-:W-:Y:S02]  /*17ac0*/  IMAD R11, R2, R7, RZ ;  /* 0x00000007020b7224 */ /* 0x004fe400078e02ff */
        /* <DEDUP_REMOVED lines=16> */
.L_x_2059:
[----:B------:R-:W-:Y:S05]  /*17bd0*/  BSYNC B0 ;  /* 0x0000000000007941 */ /* 0x000fea0003800000 */
.L_x_2058:
        /* <DEDUP_REMOVED lines=23> */
[----:B------:R0:W1:Y:S02]  /*17d50*/  SHFL.IDX PT, R14, R6, RZ, 0x1f ;  /* 0x00001fff060e7589 */ /* 0x00006400000e0000 */
.L_x_2209:
[----:B-1----:R-:W-:Y:S02]  /*17d60*/  ISETP.NE.AND P0, PT, R14, RZ, PT ;  /* 0x000000ff0e00720c */ /* 0x002fe40003f05270 */
[----:B------:R-:W-:-:S11]  /*17d70*/  PLOP3.LUT P6, PT, PT, PT, PT, 0x8, 0x0 ;  /* 0x000000000000781c */ /* 0x000fd60003fce170 */
[----:B------:R-:W-:Y:S05]  /*17d80*/  @P0 BRA `(.L_x_2063) ;  /* 0x00000000000c0947 */ /* 0x000fea0003800000 */
[----:B------:R-:W-:-:S03]  /*17d90*/  UMOV UR4, 0xffffffff ;  /* 0xffffffff00047882 */ /* 0x000fc60000000000 */
[----:B------:R-:W-:Y:S05]  /*17da0*/  BRA.DIV UR4, `(.L_x_2064) ;  /* 0x0000006204f07947 */ /* 0x000fea000b800000 */
[----:B------:R-:W-:-:S13]  /*17db0*/  ELECT P6, URZ, PT ;  /* 0x00000000003f782f */ /* 0x000fda00038c0000 */
.L_x_2063:
[----:B0-----:R-:W3:Y:S01]  /*17dc0*/  LDL R6, [R1+0x3c] ;  /* 0x00003c0001067983 */ /* 0x001ee20000100800 */
[----:B------:R-:W-:Y:S01]  /*17dd0*/  BSSY B1, `(.L_x_2065) ;  /* 0x0000008000017945 */ /* 0x000fe20003800000 */
[----:B---3--:R-:W-:-:S05]  /*17de0*/  VIADD R6, R6, 0x1 ;  /* 0x0000000106067836 */ /* 0x008fca0000000000 */
[----:B------:R-:W-:-:S04]  /*17df0*/  LEA.HI R7, R6, R6, RZ, 0x1 ;  /* 0x0000000606077211 */ /* 0x000fc800078f08ff */
[----:B------:R-:W-:-:S05]  /*17e00*/  LOP3.LUT R7, R7, 0xfffffffe, RZ, 0xc0, !PT ;  /* 0xfffffffe07077812 */ /* 0x000fca00078ec0ff */
[----:B------:R-:W-:-:S05]  /*17e10*/  IMAD.IADD R6, R6, 0x1, -R7 ;  /* 0x0000000106067824 */ /* 0x000fca00078e0a07 */
[----:B------:R-:W-:-:S04]  /*17e20*/  SHF.L.U32 R6, R6, 0x1f, RZ ;  /* 0x0000001f06067819 */ /* 0x000fc800000006ff */
[----:B------:R-:W0:Y:S02]  /*17e30*/  SYNCS.PHASECHK.TRANS64.TRYWAIT P0, [R18+URZ+0x19c20], R6 ;  /* 0x019c2006120075a7 */ /* 0x000e24000800017f */
[----:B0-----:R-:W-:Y:S05]  /*17e40*/  @!P0 BRA `(.L_x_2066) ;  /* 0x0000006000e88947 */ /* 0x001fea0003800000 */
.L_x_2212:
[----:B------:R-:W-:Y:S05]  /*17e50*/  BSYNC B1 ;  /* 0x0000000000017941 */ /* 0x000fea0003800000 */
.L_x_2065:
[----:B------:R-:W-:Y:S04]  /*17e60*/  BSSY B1, `(.L_x_2067) ;  /* 0x000008b000017945 */ /* 0x000fe80003800000 */
[----:B------:R-:W-:Y:S05]  /*17e70*/  @!P6 BRA `(.L_x_2068) ;  /* 0x000000080024e947 */ /* 0x000fea0003800000 */
[----:B------:R-:W-:Y:S01]  /*17e80*/  IMAD R9, R22, 0x8, R18 ;  /* 0x0000000816097824 */ /* 0x000fe200078e0212 */
[----:B--2---:R-:W-:Y:S01]  /*17e90*/  SHF.L.U32 R11, R28, 0x1f, RZ ;  /* 0x0000001f1c0b7819 */ /* 0x004fe200000006ff */
[----:B------:R-:W1:Y:S01]  /*17ea0*/  S2R R7, SR_TID.X ;  /* 0x0000000000077919 */ /* 0x000e620000002100 */
[----:B------:R-:W-:Y:S02]  /*17eb0*/  BSSY B2, `(.L_x_2069) ;  /* 0x0000005000027945 */ /* 0x000fe40003800000 */
[----:B------:R-:W2:Y:S01]  /*17ec0*/  SYNCS.PHASECHK.TRANS64.TRYWAIT P0, [R9+URZ+0x19ca0], R11 ;  /* 0x019ca00b090075a7 */ /* 0x000ea2000800017f */
[----:B-1----:R-:W-:-:S04]  /*17ed0*/  LOP3.LUT R7, R7, 0x7f, RZ, 0xc0, !PT ;  /* 0x0000007f07077812 */ /* 0x002fc800078ec0ff */
[----:B------:R-:W-:Y:S01]  /*17ee0*/  ISETP.NE.AND P1, PT, R7, RZ, PT ;  /* 0x000000ff0700720c */ /* 0x000fe20003f25270 */
[----:B--2---:R-:W-:-:S12]  /*17ef0*/  @!P0 BRA `(.L_x_2070) ;  /* 0x0000006000d08947 */ /* 0x004fd80003800000 */
.L_x_2213:
[----:B------:R-:W-:Y:S05]  /*17f00*/  BSYNC B2 ;  /* 0x0000000000027941 */ /* 0x000fea0003800000 */
.L_x_2069:
        /* <DEDUP_REMOVED lines=9> */
.L_x_2072:
[----:B------:R-:W-:Y:S05]  /*17fa0*/  BSYNC B2 ;  /* 0x0000000000027941 */ /* 0x000fea0003800000 */
.L_x_2071:
        /* <DEDUP_REMOVED lines=12> */
.L_x_2073:
        /* <DEDUP_REMOVED lines=16> */
.L_x_2074:
        /* <DEDUP_REMOVED lines=16> */
.L_x_2075:
        /* <DEDUP_REMOVED lines=13> */
.L_x_2214:
[----:B------:R-:W-:Y:S05]  /*18340*/  BSYNC B2 ;  /* 0x0000000000027941 */ /* 0x000fea0003800000 */
.L_x_2076:
        /* <DEDUP_REMOVED lines=11> */
.L_x_2079:
[----:B------:R-:W-:Y:S05]  /*18400*/  BSYNC B2 ;  /* 0x0000000000027941 */ /* 0x000fea0003800000 */
.L_x_2078:
        /* <DEDUP_REMOVED lines=8> */
.L_x_2080:
        /* <DEDUP_REMOVED lines=15> */
.L_x_2081:
        /* <DEDUP_REMOVED lines=15> */
.L_x_2082:
        /* <DEDUP_REMOVED lines=10> */
.L_x_2068:
[----:B------:R-:W-:Y:S05]  /*18710*/  BSYNC B1 ;  /* 0x0000000000017941 */ /* 0x000fea0003800000 */
.L_x_2067:
        /* <DEDUP_REMOVED lines=9> */
.L_x_2099:
[----:B------:R-:W-:Y:S05]  /*187b0*/  YIELD ;  /* 0x0000000000007946 */ /* 0x000fea0003800000 */
[----:B------:R-:W-:Y:S04]  /*187c0*/  BSSY B1, `(.L_x_2083) ;  /* 0x000008b000017945 */ /* 0x000fe80003800000 */
[----:B------:R-:W-:Y:S05]  /*187d0*/  @!P6 BRA `(.L_x_2084) ;  /* 0x000000080024e947 */ /* 0x000fea0003800000 */
[----:B------:R-:W-:Y:S01]  /*187e0*/  IMAD R9, R22, 0x8, R18 ;  /* 0x0000000816097824 */ /* 0x000fe200078e0212 */
[----:B------:R-:W-:Y:S01]  /*187f0*/  SHF.L.U32 R8, R28, 0x1f, RZ ;  /* 0x0000001f1c087819 */ /* 0x000fe200000006ff */
[----:B------:R-:W1:Y:S01]  /*18800*/  S2R R5, SR_TID.X ;  /* 0x0000000000057919 */ /* 0x000e620000002100 */
[----:B------:R-:W-:Y:S02]  /*18810*/  BSSY B2, `(.L_x_2085) ;  /* 0x0000005000027945 */ /* 0x000fe40003800000 */
[----:B------:R-:W3:Y:S01]  /*18820*/  SYNCS.PHASECHK.TRANS64.TRYWAIT P1, [R9+URZ+0x19ca0], R8 ;  /* 0x019ca008090075a7 */ /* 0x000ee2000802017f */
[----:B-1----:R-:W-:-:S04]  /*18830*/  LOP3.LUT R5, R5, 0x7f, RZ, 0xc0, !PT ;  /* 0x0000007f05057812 */ /* 0x002fc800078ec0ff */
[----:B------:R-:W-:Y:S01]  /*18840*/  ISETP.NE.AND P2, PT, R5, RZ, PT ;  /* 0x000000ff0500720c */ /* 0x000fe20003f45270 */
[----:B---3--:R-:W-:-:S12]  /*18850*/  @!P1 BRA `(.L_x_2086) ;  /* 0x0000005800a09947 */ /* 0x008fd80003800000 */
.L_x_2215:
[----:B------:R-:W-:Y:S05]  /*18860*/  BSYNC B2 ;  /* 0x0000000000027941 */ /* 0x000fea0003800000 */
.L_x_2085:
        /* <DEDUP_REMOVED lines=9> */
.L_x_2088:
[----:B------:R-:W-:Y:S05]  /*18900*/  BSYNC B2 ;  /* 0x0000000000027941 */ /* 0x000fea0003800000 */
.L_x_2087:
        /* <DEDUP_REMOVED lines=8> */
[----:B--2---:R-:W-:Y:S01]  /*18990*/  VIADD R11, R7, 0x13800 ;  /* 0x00013800070b7836 */ /* 0x004fe20000000000 */
[----:B------:R-:W-:Y:S01]  /*189a0*/  UMOV UR6, 0x0 ;  /* 0x0000000000067882 */ /* 0x000fe20000000000 */
[----:B------:R-:W-:-:S10]  /*189b0*/  UMOV UR7, 0x12f00000 ;  /* 0x12f0000000077882 */ /* 0x000fd40000000000 */
.L_x_2089:
        /* <DEDUP_REMOVED lines=12> */
[----:B------:R-:W-:Y:S01]  /*18a80*/  UMOV UR6, 0x0 ;  /* 0x0000000000067882 */ /* 0x000fe20000000000 */
[----:B------:R-:W-:Y:S02]  /*18a90*/  UMOV UR7, 0x12f00000 ;  /* 0x12f0000000077882 */ /* 0x000fe40000000000 */
[----:B------:R-:W-:Y:S01]  /*18aa0*/  R2UR UR10, R11 ;  /* 0x000000000b0a72ca */ /* 0x000fe200000e0000 */
[----:B------:R-:W-:-:S14]  /*18ab0*/  VIADD R11, R7, 0x14800 ;  /* 0x00014800070b7836 */ /* 0x000fdc0000000000 */
.L_x_2090:
        /* <DEDUP_REMOVED lines=16> */
.L_x_2091:
        /* <DEDUP_REMOVED lines=13> */
.L_x_2216:
[----:B------:R-:W-:Y:S05]  /*18c90*/  BSYNC B2 ;  /* 0x0000000000027941 */ /* 0x000fea0003800000 */
.L_x_2092:
        /* <DEDUP_REMOVED lines=11> */
.L_x_2095:
[----:B------:R-:W-:Y:S05]  /*18d50*/  BSYNC B2 ;  /* 0x0000000000027941 */ /* 0x000fea0003800000 */
.L_x_2094:
        /* <DEDUP_REMOVED lines=8> */
.L_x_2096:
        /* <DEDUP_REMOVED lines=11> */
[----:B------:R-:W-:Y:S01]  /*18e90*/  R2UR UR6, R12 ;  /* 0x000000000c0672ca */ /* 0x000fe200000e0000 */
[----:B------:R-:W-:Y:S01]  /*18ea0*/  VIADD R5, R7, 0xa000 ;  /* 0x0000a00007057836 */ /* 0x000fe20000000000 */
[----:B------:R-:W-:Y:S02]  /*18eb0*/  R2UR UR7, R13 ;  /* 0x000000000d0772ca */ /* 0x000fe400000e0000 */
[----:B------:R-:W-:Y:S02]  /*18ec0*/  R2UR UR10, R8 ;  /* 0x00000000080a72ca */ /* 0x000fe400000e0000 */
[----:B------:R-:W-:-:S13]  /*18ed0*/  PLOP3.LUT P1, PT, PT, PT, PT, 0x80, 0x0 ;  /* 0x000000000000781c */ /* 0x000fda0003f2f070 */
.L_x_2097:
        /* <DEDUP_REMOVED lines=15> */
.L_x_2098:
        /* <DEDUP_REMOVED lines=10> */
.L_x_2084:
[----:B------:R-:W-:Y:S05]  /*19070*/  BSYNC B1 ;  /* 0x0000000000017941 */ /* 0x000fea0003800000 */
.L_x_2083:
        /* <DEDUP_REMOVED lines=8> */
.L_x_2061:
[----:B------:R-:W-:Y:S05]  /*19100*/  BSYNC B0 ;  /* 0x0000000000007941 */ /* 0x000fea0003800000 */
.L_x_2060:
[----:B------:R-:W1:Y:S01]  /*19110*/  LDC R0, c[0x0][0x448] ;  /* 0x00011200ff007b82 */ /* 0x000e620000000800 */
[----:B------:R-:W-:Y:S01]  /*19120*/  IMAD.MOV.U32 R2, RZ, RZ, 0xc0 ;  /* 0x000000c0ff027424 */ /* 0x000fe200078e00ff */
[----:B------:R-:W-:Y:S01]  /*19130*/  ISETP.NE.AND P2, PT, R4, RZ, PT ;  /* 0x000000ff0400720c */ /* 0x000fe20003f45270 */
[----:B------:R-:W-:Y:S05]  /*19140*/  @!P0 WARPSYNC.ALL ;  /* 0x0000000000008948 */ /* 0x000fea0003800000 */
[----:B------:R-:W-:Y:S01]  /*19150*/  IMAD R2, R25, R2, 0xbf ;  /* 0x000000bf19027424 */ /* 0x000fe200078e0202 */
[----:B------:R-:W-:Y:S06]  /*19160*/  BSSY B0, `(.L_x_2100) ;  /* 0x000002a000007945 */ /* 0x000fec0003800000 */
[----:B------:R-:W3:Y:S08]  /*19170*/  @!P2 LDC R4, c[0x0][0x9f0] ;  /* 0x00027c00ff04ab82 */ /* 0x000ef00000000800 */
[----:B------:R-:W-:Y:S01]  /*19180*/  @!P0 BAR.SYNC.DEFER_BLOCKING 0xc, 0x200 ;  /* 0x0308000000008b1d */ /* 0x000fe20000010000 */
[----:B-1----:R-:W-:-:S13]  /*19190*/  ISETP.NE.AND P1, PT, R0, 0x1, PT ;  /* 0x000000010000780c */ /* 0x002fda0003f25270 */
[----:B------:R-:W1:Y:S08]  /*191a0*/  @P1 LDC R0, c[0x0][0x44c] ;  /* 0x00011300ff001b82 */ /* 0x000e700000000800 */
[----:B------:R-:W4:Y:S01]  /*191b0*/  @P1 LDC R3, c[0x0][0x450] ;  /* 0x00011400ff031b82 */ /* 0x000f220000000800 */
[----:B-1----:R-:W-:-:S05]  /*191c0*/  @P1 IMAD.HI.U32 R0, R2, R0, RZ ;  /* 0x0000000002001227 */ /* 0x002fca00078e00ff */
[----:B----4-:R-:W-:-:S05]  /*191d0*/  @P1 SHF.R.U32.HI R2, RZ, R3, R0 ;  /* 0x00000003ff021219 */ /* 0x010fca0000011600 */
[----:B------:R-:W-:-:S05]  /*191e0*/  IMAD.IADD R2, R20, 0x1, R2 ;  /* 0x0000000114027824 */ /* 0x000fca00078e0202 */
[----:B------:R-:W-:-:S04]  /*191f0*/  SHF.R.S32.HI R0, RZ, 0x1f, R2 ;  /* 0x0000001fff007819 */ /* 0x000fc80000011402 */
[----:B------:R-:W-:-:S04]  /*19200*/  LEA.HI R0, R0, R2, RZ, 0x7 ;  /* 0x0000000200007211 */ /* 0x000fc800078f38ff */
[----:B------:R-:W-:-:S04]  /*19210*/  SHF.R.S32.HI R0, RZ, 0x7, R0 ;  /* 0x00000007ff007819 */ /* 0x000fc80000011400 */
[----:B------:R-:W-:Y:S01]  /*19220*/  VIMNMX R21, R21, R0, PT ;  /* 0x0000000015157248 */ /* 0x000fe20003fe0100 */
[----:B------:R-:W-:-:S03]  /*19230*/  IMAD.MOV.U32 R0, RZ, RZ, RZ ;  /* 0x000000ffff007224 */ /* 0x000fc600078e00ff */
[----:B------:R-:W-:-:S13]  /*19240*/  ISETP.GE.AND P1, PT, R21, 0x1, PT ;  /* 0x000000011500780c */ /* 0x000fda0003f26270 */
[----:B---3--:R-:W-:Y:S05]  /*19250*/  @!P1 BRA `(.L_x_2101) ;  /* 0x0000000000689947 */ /* 0x008fea0003800000 */
[-C--:B------:R-:W-:Y:S02]  /*19260*/  IABS R0, R4.reuse ;  /* 0x0000000400007213 */ /* 0x080fe40000000000 */
        /* <DEDUP_REMOVED lines=25> */
.L_x_2101:
[----:B------:R-:W-:Y:S05]  /*19400*/  BSYNC B0 ;  /* 0x0000000000007941 */ /* 0x000fea0003800000 */
.L_x_2100:
[----:B------:R-:W3:Y:S02]  /*19410*/  LDL.LU R2, [R1] ;  /* 0x0000000001027983 */ /* 0x000ee40000300800 */
[----:B---3--:R-:W-:-:S05]  /*19420*/  IMAD R3, R2, R0, RZ ;  /* 0x0000000002037224 */ /* 0x008fca00078e02ff */
[----:B------:R-:W-:Y:S01]  /*19430*/  VIADDMNMX R2, R3, R0, R21, PT ;  /* 0x0000000003027246 */ /* 0x000fe20003800115 */
[----:B------:R1:W-:Y:S03]  /*19440*/  STL [R1], R3 ;  /* 0x0000000301007387 */ /* 0x0003e60000100800 */
        /* <DEDUP_REMOVED lines=9> */
[----:B------:R-:W3:Y:S01]  /*194e0*/  LDC.64 R2, c[0x0][0xc60] ;  /* 0x00031800ff027b82 */ /* 0x000ee20000000a00 */
[----:B------:R-:W1:Y:S02]  /*194f0*/  FLO.U32 R0, UR4 ;  /* 0x0000000400007d00 */ /* 0x000e6400080e0000 */
[----:B-1----:R-:W-:-:S06]  /*19500*/  ISETP.EQ.U32.AND P0, PT, R0, R5, PT ;  /* 0x000000050000720c */ /* 0x002fcc0003f02070 */
[----:B------:R-:W3:Y:S07]  /*19510*/  POPC R5, UR4 ;  /* 0x0000000400057d09 */ /* 0x000eee0008000000 */
[----:B---3--:R-:W3:Y:S01]  /*19520*/  @P0 ATOMG.E.ADD.STRONG.GPU PT, R3, desc[UR42][R2.64], R5 ;  /* 0x00000005020309a8 */ /* 0x008ee200081ee1ea */
[----:B------:R-:W1:Y:S02]  /*19530*/  S2R R4, SR_LTMASK ;  /* 0x0000000000047919 */ /* 0x000e640000003900 */
[----:B-1----:R-:W-:-:S04]  /*19540*/  LOP3.LUT R4, R4, UR4, RZ, 0xc0, !PT ;  /* 0x0000000404047c12 */ /* 0x002fc8000f8ec0ff */
[----:B------:R-:W1:Y:S01]  /*19550*/  POPC R7, R4 ;  /* 0x0000000400077309 */ /* 0x000e620000000000 */
[----:B---3--:R-:W1:Y:S02]  /*19560*/  SHFL.IDX PT, R0, R3, R0, 0x1f ;  /* 0x00001f0003007589 */ /* 0x008e6400000e0000 */
[----:B-1----:R-:W-:Y:S01]  /*19570*/  IADD3 R24, R0, UR38, R7 ;  /* 0x0000002600187c10 */ /* 0x002fe2000fffe007 */
[----:B------:R-:W-:Y:S06]  /*19580*/  BRA `(.L_x_2103) ;  /* 0x0000002c00e47947 */ /* 0x000fec0003800000 */
.L_x_2102:
        /* <DEDUP_REMOVED lines=11> */
[----:B0-----:R-:W-:Y:S02]  /*19640*/  IMAD.U32 R6, RZ, RZ, UR8 ;  /* 0x00000008ff067e24 */ /* 0x001fe4000f8e00ff */
[----:B------:R-:W-:-:S02]  /*19650*/  IMAD.U32 R7, RZ, RZ, UR9 ;  /* 0x00000009ff077e24 */ /* 0x000fc4000f8e00ff */
[----:B------:R-:W-:Y:S02]  /*19660*/  IMAD.U32 R10, RZ, RZ, UR4 ;  /* 0x00000004ff0a7e24 */ /* 0x000fe4000f8e00ff */
[----:B--2---:R-:W-:Y:S02]  /*19670*/  IMAD.U32 R11, RZ, RZ, UR5 ;  /* 0x00000005ff0b7e24 */ /* 0x004fe4000f8e00ff */
[----:B------:R-:W-:Y:S02]  /*19680*/  IMAD.MOV.U32 R8, RZ, RZ, 0x70 ;  /* 0x00000070ff087424 */ /* 0x000fe400078e00ff */
[----:B------:R-:W-:Y:S02]  /*19690*/  IMAD.MOV.U32 R12, RZ, RZ, 0x1 ;  /* 0x00000001ff0c7424 */ /* 0x000fe400078e00ff */
[----:B------:R-:W-:-:S07]  /*196a0*/  IMAD.MOV.U32 R13, RZ, RZ, RZ ;  /* 0x000000ffff0d7224 */ /* 0x000fce00078e00ff */
[----:B------:R-:W-:-:S07]  /*196b0*/  LEPC R20, `(.L_x_2105) ;  /* 0x000000001014794e */ /* 0x000fce0000000000 */
[----:B-1----:R-:W-:Y:S05]  /*196c0*/  CALL.ABS.NOINC R2 ;  /* 0x0000000002007343 */ /* 0x002fea0003c00000 */
.L_x_2105:
[----:B------:R-:W-:Y:S05]  /*196d0*/  BSYNC B6 ;  /* 0x0000000000067941 */ /* 0x000fea0003800000 */
.L_x_2104:
        /* <DEDUP_REMOVED lines=22> */
.L_x_2107:
[----:B------:R-:W-:Y:S05]  /*19840*/  BSYNC B6 ;  /* 0x0000000000067941 */ /* 0x000fea0003800000 */
.L_x_2106:
        /* <DEDUP_REMOVED lines=20> */
.L_x_2109:
[----:B------:R-:W-:Y:S05]  /*19990*/  BSYNC B6 ;  /* 0x0000000000067941 */ /* 0x000fea0003800000 */
.L_x_2108:
        /* <DEDUP_REMOVED lines=19> */
.L_x_2111:
[----:B------:R-:W-:Y:S05]  /*19ad0*/  BSYNC B6 ;  /* 0x0000000000067941 */ /* 0x000fea0003800000 */
.L_x_2110:
[----:B------:R-:W3:Y:S01]  /*19ae0*/  LDL.LU R20, [R1+0x4] ;  /* 0x0000040001147983 */ /* 0x000ee20000300800 */
[----:B------:R-:W-:Y:S02]  /*19af0*/  ULDC.64 UR4, c[0x0][0x9f8] ;  /* 0x00027e0000047ab9 */ /* 0x000fe40000000a00 */
[----:B------:R-:W-:-:S04]  /*19b00*/  ISETP.NE.U32.AND P0, PT, RZ, UR4, PT ;  /* 0x00000004ff007c0c */ /* 0x000fc8000bf05070 */
[----:B------:R-:W-:-:S13]  /*19b10*/  ISETP.NE.AND.EX P0, PT, RZ, UR5, PT, P0 ;  /* 0x00000005ff007c0c */ /* 0x000fda000bf05300 */
[----:B------:R-:W-:-:S04]  /*19b20*/  @P0 IADD3 R2, P1, R17, UR4, RZ ;  /* 0x0000000411020c10 */ /* 0x000fc8000ff3e0ff */
[----:B---3--:R-:W-:Y:S01]  /*19b30*/  @P0 IADD3.X R3, R20, UR5, RZ, P1, !PT ;  /* 0x0000000514030c10 */ /* 0x008fe20008ffe4ff */
[----:B------:R-:W-:-:S04]  /*19b40*/  ULDC.64 UR4, c[0x0][0xa08] ;  /* 0x0002820000047ab9 */ /* 0x000fc80000000a00 */
[----:B------:R1:W3:Y:S02]  /*19b50*/  @P0 LDG.E R26, desc[UR42][R2.64] ;  /* 0x0000002a021a0981 */ /* 0x0002e4000c1e1900 */
[----:B-1----:R-:W1:Y:S02]  /*19b60*/  LDC.64 R2, c[0x0][0x418] ;  /* 0x00010600ff027b82 */ /* 0x002e640000000a00 */
[----:B-1----:R-:W-:Y:S01]  /*19b70*/  LOP3.LUT P0, RZ, R2, UR4, RZ, 0xfc, !PT ;  /* 0x0000000402ff7c12 */ /* 0x002fe2000f80fcff */
[----:B------:R-:W-:-:S03]  /*19b80*/  UMOV UR4, 0xffffffff ;  /* 0xffffffff00047882 */ /* 0x000fc60000000000 */
[----:B------:R-:W-:Y:S02]  /*19b90*/  LOP3.LUT P0, RZ, R3, UR5, RZ, 0xfc, P0 ;  /* 0x0000000503ff7c12 */ /* 0x000fe4000800fcff */
[----:B---3--:R-:W-:Y:S02]  /*19ba0*/  SHF.R.S32.HI R8, RZ, 0x1f, R26 ;  /* 0x0000001fff087819 */ /* 0x008fe4000001141a */
[----:B------:R-:W-:-:S03]  /*19bb0*/  SEL R17, R26, RZ, !P0 ;  /* 0x000000ff1a117207 */ /* 0x000fc60004000000 */
[----:B------:R1:W-:Y:S01]  /*19bc0*/  STL [R1+0x4], R8 ;  /* 0x0000040801007387 */ /* 0x0003e20000100800 */
[----:B------:R-:W-:Y:S05]  /*19bd0*/  BRA.DIV UR4, `(.L_x_2112) ;  /* 0x0000004604e87947 */ /* 0x000fea000b800000 */
[----:B------:R-:W3:Y:S02]  /*19be0*/  S2R R0, SR_TID.X ;  /* 0x0000000000007919 */ /* 0x000ee40000002100 */
[----:B---3--:R-:W-:-:S04]  /*19bf0*/  SHF.R.U32.HI R0, RZ, 0x5, R0 ;  /* 0x00000005ff007819 */ /* 0x008fc80000011600 */
[----:B------:R-:W-:-:S05]  /*19c00*/  LOP3.LUT R0, R0, 0x3, RZ, 0xc0, !PT ;  /* 0x0000000300007812 */ /* 0x000fca00078ec0ff */
[----:B------:R3:W4:Y:S02]  /*19c10*/  SHFL.IDX PT, R14, R0, RZ, 0x1f ;  /* 0x00001fff000e7589 */ /* 0x00072400000e0000 */
.L_x_2219:
[----:B----4-:R-:W-:Y:S02]  /*19c20*/  ISETP.NE.AND P0, PT, R14, RZ, PT ;  /* 0x000000ff0e00720c */ /* 0x010fe40003f05270 */
[----:B------:R-:W-:Y:S02]  /*19c30*/  PLOP3.LUT P1, PT, PT, PT, PT, 0x8, 0x0 ;  /* 0x000000000000781c */ /* 0x000fe40003f2e170 */
[----:B------:R-:W-:-:S11]  /*19c40*/  LOP3.LUT R29, R29, 0xfffffffe, RZ, 0xc0, !PT ;  /* 0xfffffffe1d1d7812 */ /* 0x000fd600078ec0ff */
[----:B------:R-:W-:Y:S01]  /*19c50*/  @P1 LOP3.LUT R29, R29, 0x1, RZ, 0xfc, !PT ;  /* 0x000000011d1d1812 */ /* 0x000fe200078efcff */
[----:B------:R-:W-:Y:S06]  /*19c60*/  @P0 BRA `(.L_x_2113) ;  /* 0x0000000400a00947 */ /* 0x000fec0003800000 */
[----:B------:R-:W-:-:S03]  /*19c70*/  UMOV UR4, 0xffffffff ;  /* 0xffffffff00047882 */ /* 0x000fc60000000000 */
[----:B------:R-:W-:Y:S05]  /*19c80*/  BRA.DIV UR4, `(.L_x_2114) ;  /* 0x0000004604f07947 */ /* 0x000fea000b800000 */
[----:B------:R-:W-:-:S13]  /*19c90*/  ELECT P6, URZ, PT ;  /* 0x00000000003f782f */ /* 0x000fda00038c0000 */
.L_x_2222:
        /* <DEDUP_REMOVED lines=23> */
.L_x_2115:
[----:B------:R-:W-:Y:S01]  /*19e10*/  IMAD R4, R19, 0x8, R18 ;  /* 0x0000000813047824 */ /* 0x000fe200078e0212 */
[----:B---3--:R-:W-:Y:S01]  /*19e20*/  SHF.L.U32 R3, R23, 0x1f, RZ ;  /* 0x0000001f17037819 */ /* 0x008fe200000006ff */
[----:B------:R-:W3:Y:S03]  /*19e30*/  S2R R2, SR_TID.X ;  /* 0x0000000000027919 */ /* 0x000ee60000002100 */
[----:B------:R-:W4:Y:S01]  /*19e40*/  SYNCS.PHASECHK.TRANS64.TRYWAIT P0, [R4+URZ+0x19c80], R3 ;  /* 0x019c8003040075a7 */ /* 0x000f22000800017f */
[----:B---3--:R-:W-:-:S04]  /*19e50*/  LOP3.LUT R2, R2, 0x7f, RZ, 0xc0, !PT ;  /* 0x0000007f02027812 */ /* 0x008fc800078ec0ff */
[----:B------:R-:W-:Y:S01]  /*19e60*/  ISETP.NE.AND P1, PT, R2, RZ, PT ;  /* 0x000000ff0200720c */ /* 0x000fe20003f25270 */
[----:B----4-:R-:W-:-:S12]  /*19e70*/  @!P0 BRA `(.L_x_2116) ;  /* 0x0000004400948947 */ /* 0x010fd80003800000 */
.L_x_2223:
        /* <DEDUP_REMOVED lines=8> */
.L_x_2117:
        /* <DEDUP_REMOVED lines=28> */
.L_x_2224:
        /* <DEDUP_REMOVED lines=8> */
.L_x_2119:
        /* <DEDUP_REMOVED lines=27> */
.L_x_2113:
[----:B0--3--:R-:W3:Y:S04]  /*1a2f0*/  LDL.LU R4, [R1+0x20] ;  /* 0x0000200001047983 */ /* 0x009ee80000300800 */
[----:B------:R-:W4:Y:S04]  /*1a300*/  LDL.LU R6, [R1+0x18] ;  /* 0x0000180001067983 */ /* 0x000f280000300800 */
[----:B------:R-:W5:Y:S01]  /*1a310*/  LDL.LU R3, [R1+0x38] ;  /* 0x0000380001037983 */ /* 0x000f620000300800 */
[----:B------:R-:W-:Y:S05]  /*1a320*/  WARPSYNC.ALL ;  /* 0x0000000000007948 */ /* 0x000fea0003800000 */
[----:B------:R-:W-:Y:S01]  /*1a330*/  ULDC.64 UR6, c[0x0][0xa00] ;  /* 0x0002800000067ab9 */ /* 0x000fe20000000a00 */
[----:B------:R-:W-:Y:S01]  /*1a340*/  ULDC.64 UR4, c[0x0][0x298] ;  /* 0x0000a60000047ab9 */ /* 0x000fe20000000a00 */
[----:B------:R-:W-:Y:S01]  /*1a350*/  VIADD R0, R18, 0xf000 ;  /* 0x0000f00012007836 */ /* 0x000fe20000000000 */
[----:B------:R-:W-:Y:S01]  /*1a360*/  BAR.SYNC.DEFER_BLOCKING 0x8, 0x200 ;  /* 0x0208000000007b1d */ /* 0x000fe20000010000 */
[----:B------:R-:W-:-:S03]  /*1a370*/  ISETP.NE.U32.AND P0, PT, RZ, UR6, PT ;  /* 0x00000006ff007c0c */ /* 0x000fc6000bf05070 */
[----:B------:R-:W-:Y:S02]  /*1a380*/  LOP3.LUT P1, RZ, R0, 0x9f, RZ, 0xc0, !PT ;  /* 0x0000009f00ff7812 */ /* 0x000fe4000782c0ff */
[----:B------:R-:W-:Y:S01]  /*1a390*/  ISETP.NE.AND.EX P0, PT, RZ, UR7, PT, P0 ;  /* 0x00000007ff007c0c */ /* 0x000fe2000bf05300 */
[----:B------:R-:W-:Y:S01]  /*1a3a0*/  BSSY B6, `(.L_x_2120) ;  /* 0x000001d000067945 */ /* 0x000fe20003800000 */
[----:B---3--:R-:W-:Y:S02]  /*1a3b0*/  SHF.R.S32.HI R2, RZ, 0x1f, R4 ;  /* 0x0000001fff027819 */ /* 0x008fe40000011404 */
[----:B----4-:R-:W-:-:S03]  /*1a3c0*/  SEL R6, R6, RZ, !P0 ;  /* 0x000000ff06067207 */ /* 0x010fc60004000000 */
[----:B------:R-:W-:-:S04]  /*1a3d0*/  IMAD R2, R2, UR4, RZ ;  /* 0x0000000402027c24 */ /* 0x000fc8000f8e02ff */
[C---:B------:R-:W-:Y:S01]  /*1a3e0*/  IMAD R0, R4.reuse, UR5, R2 ;  /* 0x0000000504007c24 */ /* 0x040fe2000f8e0202 */
[----:B-----5:R-:W-:Y:S01]  /*1a3f0*/  SEL R2, R3, RZ, !P0 ;  /* 0x000000ff03027207 */ /* 0x020fe20004000000 */
        /* <DEDUP_REMOVED lines=17> */
[----:B--2---:R-:W-:Y:S02]  /*1a510*/  IMAD.U32 R11, RZ, RZ, UR9 ;  /* 0x00000009ff0b7e24 */ /* 0x004fe4000f8e00ff */
[----:B-1----:R-:W-:Y:S02]  /*1a520*/  IMAD.MOV.U32 R8, RZ, RZ, 0x70 ;  /* 0x00000070ff087424 */ /* 0x002fe400078e00ff */
[----:B------:R-:W-:Y:S02]  /*1a530*/  IMAD.MOV.U32 R12, RZ, RZ, 0x1 ;  /* 0x00000001ff0c7424 */ /* 0x000fe400078e00ff */
[----:B------:R-:W-:-:S07]  /*1a540*/  IMAD.MOV.U32 R13, RZ, RZ, RZ ;  /* 0x000000ffff0d7224 */ /* 0x000fce00078e00ff */
[----:B------:R-:W-:-:S07]  /*1a550*/  LEPC R20, `(.L_x_2121) ;  /* 0x000000001014794e */ /* 0x000fce0000000000 */
[----:B0-----:R-:W-:Y:S05]  /*1a560*/  CALL.ABS.NOINC R2 ;  /* 0x0000000002007343 */ /* 0x001fea0003c00000 */
.L_x_2121:
[----:B------:R-:W-:Y:S05]  /*1a570*/  BSYNC B6 ;  /* 0x0000000000067941 */ /* 0x000fea0003800000 */
.L_x_2120:
[----:B------:R-:W3:Y:S01]  /*1a580*/  LDL.LU R20, [R1+0x20] ;  /* 0x0000200001147983 */ /* 0x000ee20000300800 */
[----:B------:R-:W4:Y:S01]  /*1a590*/  LDC R9, c[0x0][0x448] ;  /* 0x00011200ff097b82 */ /* 0x000f220000000800 */
[----:B------:R-:W-:Y:S01]  /*1a5a0*/  ULDC.64 UR4, c[0x0][0x2d8] ;  /* 0x0000b60000047ab9 */ /* 0x000fe20000000a00 */
[----:B------:R-:W-:Y:S01]  /*1a5b0*/  ULDC.64 UR6, c[0x0][0x2e0] ;  /* 0x0000b80000067ab9 */ /* 0x000fe20000000a00 */
[----:B0-----:R-:W3:Y:S01]  /*1a5c0*/  LDL.LU.64 R2, [R1+0x30] ;  /* 0x0000300001027983 */ /* 0x001ee20000300a00 */
[----:B------:R-:W-:-:S03]  /*1a5d0*/  ULDC.64 UR8, c[0x0][0x280] ;  /* 0x0000a00000087ab9 */ /* 0x000fc60000000a00 */
[----:B------:R-:W2:Y:S04]  /*1a5e0*/  LDL.LU R21, [R1+0x38] ;  /* 0x0000380001157983 */ /* 0x000ea80000300800 */
[----:B------:R-:W2:Y:S01]  /*1a5f0*/  LDL.LU R4, [R1+0x18] ;  /* 0x0000180001047983 */ /* 0x000ea20000300800 */
[----:B----4-:R-:W-:-:S13]  /*1a600*/  ISETP.NE.AND P1, PT, R9, 0x1, PT ;  /* 0x000000010900780c */ /* 0x010fda0003f25270 */
[----:B------:R-:W0:Y:S08]  /*1a610*/  @P1 LDC R5, c[0x0][0x450] ;  /* 0x00011400ff051b82 */ /* 0x000e300000000800 */
[----:B-1----:R-:W1:Y:S01]  /*1a620*/  @P1 LDC R8, c[0x0][0x450] ;  /* 0x00011400ff081b82 */ /* 0x002e620000000800 */
[----:B---3--:R-:W-:Y:S02]  /*1a630*/  IMAD.MOV.U32 R3, RZ, RZ, R20 ;  /* 0x000000ffff037224 */ /* 0x008fe400078e0014 */
[----:B------:R-:W3:Y:S01]  /*1a640*/  S2R R20, SR_TID.X ;  /* 0x0000000000147919 */ /* 0x000ee20000002100 */
        /* <DEDUP_REMOVED lines=9> */
[C---:B---3--:R-:W-:Y:S01]  /*1a6e0*/  LOP3.LUT R21, R20.reuse, 0x7f, RZ, 0xc0, !PT ;  /* 0x0000007f14157812 */ /* 0x048fe200078ec0ff */
[----:B------:R-:W-:-:S03]  /*1a6f0*/  IMAD.SHL.U32 R20, R20, 0x40, RZ ;  /* 0x0000004014147824 */ /* 0x000fc600078e00ff */
[----:B------:R-:W-:-:S04]  /*1a700*/  SHF.R.U32.HI R21, RZ, 0x1, R21 ;  /* 0x00000001ff157819 */ /* 0x000fc80000011615 */
[----:B------:R-:W-:Y:S02]  /*1a710*/  LOP3.LUT R20, R21, 0x40, R20, 0xf8, !PT ;  /* 0x0000004015147812 */ /* 0x000fe400078ef814 */
[----:B------:R3:W5:Y:S03]  /*1a720*/  LDL R21, [R1+0x24] ;  /* 0x0000240001157983 */ /* 0x0007660000100800 */
[----:B------:R-:W-:-:S04]  /*1a730*/  IMAD R0, R25, 0xc0, R20 ;  /* 0x000000c019007824 */ /* 0x000fc800078e0214 */
[----:B--2---:R-:W-:-:S04]  /*1a740*/  @P1 IMAD.HI.U32 R6, R0, R4, RZ ;  /* 0x0000000400061227 */ /* 0x004fc800078e00ff */
[----:B------:R-:W-:Y:S01]  /*1a750*/  IMAD.MOV.U32 R4, RZ, RZ, R0 ;  /* 0x000000ffff047224 */ /* 0x000fe200078e0000 */
[----:B0-----:R-:W-:-:S04]  /*1a760*/  @P1 SHF.R.U32.HI R4, RZ, R5, R6 ;  /* 0x00000005ff041219 */ /* 0x001fc80000011606 */
        /* <DEDUP_REMOVED lines=72> */
.L_x_2231:
        /* <DEDUP_REMOVED lines=12> */
.L_x_2124:
[----:B------:R-:W-:Y:S05]  /*1acb0*/  BSYNC B0 ;  /* 0x0000000000007941 */ /* 0x000fea0003800000 */
.L_x_2123:
[----:B------:R-:W-:Y:S01]  /*1acc0*/  NOP ;  /* 0x0000000000007918 */ /* 0x000fe20000000000 */
[----:B------:R-:W-:-:S13]  /*1acd0*/  PLOP3.LUT P0, PT, PT, PT, PT, 0x80, 0x0 ;  /* 0x000000000000781c */ /* 0x000fda0003f0f070 */
.L_x_2125:
        /* <DEDUP_REMOVED lines=12> */
[----:B-1----:R-:W-:Y:S01]  /*1ada0*/  SHF.L.U32 R3, R0, 0x1f, RZ ;  /* 0x0000001f00037819 */ /* 0x002fe200000006ff */
[----:B------:R-:W-:Y:S01]  /*1adb0*/  NOP ;  /* 0x0000000000007918 */ /* 0x000fe20000000000 */
[----:B------:R2:W-:Y:S01]  /*1adc0*/  SYNCS.ARRIVE.TRANS64.A1T0 RZ, [R18+URZ+0x19c00], RZ ;  /* 0x019c00ff12ff79a7 */ /* 0x0005e2000810003f */
[----:B------:R-:W-:Y:S01]  /*1add0*/  BSSY B0, `(.L_x_2126) ;  /* 0x0000003000007945 */ /* 0x000fe20003800000 */
[----:B------:R-:W1:Y:S03]  /*1ade0*/  SYNCS.PHASECHK.TRANS64.TRYWAIT P0, [R18+URZ+0x19c20], R3 ;  /* 0x019c2003120075a7 */ /* 0x000e66000800017f */
[----:B-12---:R-:W-:Y:S05]  /*1adf0*/  @!P0 BRA `(.L_x_2127) ;  /* 0x0000003800cc8947 */ /* 0x006fea0003800000 */
.L_x_2232:
[----:B------:R-:W-:Y:S05]  /*1ae00*/  BSYNC B0 ;  /* 0x0000000000007941 */ /* 0x000fea0003800000 */
.L_x_2126:
[----:B------:R-:W2:Y:S04]  /*1ae10*/  LDL.LU R2, [R1+0x28] ;  /* 0x0000280001027983 */ /* 0x000ea80000300800 */
[----:B------:R-:W3:Y:S01]  /*1ae20*/  LDL R0, [R1] ;  /* 0x0000000001007983 */ /* 0x000ee20000100800 */
[----:B--2---:R-:W-:-:S05]  /*1ae30*/  VIADD R2, R2, 0xfffffffe ;  /* 0xfffffffe02027836 */ /* 0x004fca0000000000 */
[----:B---3--:R-:W-:-:S13]  /*1ae40*/  ISETP.GE.AND P0, PT, R2, R0, PT ;  /* 0x000000000200720c */ /* 0x008fda0003f06270 */
[----:B------:R-:W-:Y:S05]  /*1ae50*/  @!P0 BRA `(.L_x_2128) ;  /* 0x0000001000148947 */ /* 0x000fea0003800000 */
[----:B------:R-:W-:Y:S02]  /*1ae60*/  IMAD.MOV.U32 R0, RZ, RZ, R19 ;  /* 0x000000ffff007224 */ /* 0x000fe400078e0013 */
[----:B------:R-:W-:-:S07]  /*1ae70*/  IMAD.MOV.U32 R8, RZ, RZ, R23 ;  /* 0x000000ffff087224 */ /* 0x000fce00078e0017 */
.L_x_2152:
        /* <DEDUP_REMOVED lines=14> */
[----:B0-----:R-:W2:Y:S01]  /*1af60*/  LDL R7, [R1+0x4] ;  /* 0x0000040001077983 */ /* 0x001ea20000100800 */
        /* <DEDUP_REMOVED lines=17> */
.L_x_2131:
[----:B------:R-:W0:Y:S01]  /*1b080*/  S2R R4, SR_TID.X ;  /* 0x0000000000047919 */ /* 0x000e220000002100 */
[----:B-1----:R-:W-:Y:S01]  /*1b090*/  IMAD R6, R19, 0x8, R18 ;  /* 0x0000000813067824 */ /* 0x002fe200078e0212 */
[----:B------:R-:W-:Y:S01]  /*1b0a0*/  BSSY B1, `(.L_x_2132) ;  /* 0x0000006000017945 */ /* 0x000fe20003800000 */
[----:B0-----:R-:W-:Y:S02]  /*1b0b0*/  LOP3.LUT R5, R4, 0x7f, RZ, 0xc0, !PT ;  /* 0x0000007f04057812 */ /* 0x001fe400078ec0ff */
[----:B------:R-:W-:Y:S02]  /*1b0c0*/  SHF.L.U32 R4, R23, 0x1f, RZ ;  /* 0x0000001f17047819 */ /* 0x000fe400000006ff */
[----:B------:R-:W-:Y:S02]  /*1b0d0*/  ISETP.NE.AND P1, PT, R5, RZ, PT ;  /* 0x000000ff0500720c */ /* 0x000fe40003f25270 */
[----:B------:R-:W0:Y:S02]  /*1b0e0*/  SYNCS.PHASECHK.TRANS64.TRYWAIT P0, [R6+URZ+0x19c80], R4 ;  /* 0x019c8004060075a7 */ /* 0x000e24000800017f */
[----:B0-----:R-:W-:Y:S09]  /*1b0f0*/  @!P0 BRA `(.L_x_2133) ;  /* 0x0000003800208947 */ /* 0x001ff20003800000 */
.L_x_2233:
[----:B------:R-:W-:Y:S05]  /*1b100*/  BSYNC B1 ;  /* 0x0000000000017941 */ /* 0x000fea0003800000 */
.L_x_2132:
        /* <DEDUP_REMOVED lines=9> */
.L_x_2135:
[----:B------:R-:W-:Y:S05]  /*1b1a0*/  BSYNC B1 ;  /* 0x0000000000017941 */ /* 0x000fea0003800000 */
.L_x_2134:
        /* <DEDUP_REMOVED lines=12> */
.L_x_2136:
        /* <DEDUP_REMOVED lines=16> */
.L_x_2137:
        /* <DEDUP_REMOVED lines=16> */
.L_x_2138:
        /* <DEDUP_REMOVED lines=13> */
.L_x_2234:
[----:B------:R-:W-:Y:S05]  /*1b540*/  BSYNC B1 ;  /* 0x0000000000017941 */ /* 0x000fea0003800000 */
.L_x_2139:
        /* <DEDUP_REMOVED lines=11> */
.L_x_2142:
[----:B------:R-:W-:Y:S05]  /*1b600*/  BSYNC B1 ;  /* 0x0000000000017941 */ /* 0x000fea0003800000 */
.L_x_2141:
        /* <DEDUP_REMOVED lines=8> */
.L_x_2143:
        /* <DEDUP_REMOVED lines=15> */
.L_x_2144:
        /* <DEDUP_REMOVED lines=15> */
.L_x_2145:
        /* <DEDUP_REMOVED lines=10> */
.L_x_2130:
[----:B------:R-:W-:Y:S05]  /*1b910*/  BSYNC B0 ;  /* 0x0000000000007941 */ /* 0x000fea0003800000 */
.L_x_2129:
[----:B------:R-:W-:-:S06]  /*1b920*/  UISETP.NE.AND UP0, UPT, UR36, 0x3, UPT ;  /* 0x000000032400788c */ /* 0x000fcc000bf05270 */
[----:B------:R-:W-:-:S13]  /*1b930*/  PLOP3.LUT P0, PT, PT, PT, UP0, 0x80, 0x0 ;  /* 0x000000000000781c */ /* 0x000fda0003f0f008 */
[----:B------:R-:W-:Y:S05]  /*1b940*/  @!P0 BRA `(.L_x_2146) ;  /* 0x0000000000048947 */ /* 0x000fea0003800000 */
[----:B------:R-:W-:Y:S01]  /*1b950*/  BPT.TRAP 0x1 ;  /* 0x000000040000795c */ /* 0x000fe20000300000 */
.L_x_2146:
[----:B-1----:R-:W-:Y:S01]  /*1b960*/  IMAD.U32 R3, RZ, RZ, UR39 ;  /* 0x00000027ff037e24 */ /* 0x002fe2000f8e00ff */
[----:B------:R-:W-:Y:S01]  /*1b970*/  LOP3.LUT R4, R8, 0x1, RZ, 0x3c, !PT ;  /* 0x0000000108047812 */ /* 0x000fe200078e3cff */
[----:B------:R-:W-:Y:S03]  /*1b980*/  BSSY B0, `(.L_x_2147) ;  /* 0x0000006000007945 */ /* 0x000fe60003800000 */
[----:B------:R-:W-:Y:S01]  /*1b990*/  ISETP.NE.AND P1, PT, R3, 0x3, PT ;  /* 0x000000030300780c */ /* 0x000fe20003f25270 */
[----:B------:R-:W-:Y:S01]  /*1b9a0*/  IMAD R3, R0, 0x8, R18 ;  /* 0x0000000800037824 */ /* 0x000fe200078e0212 */
[----:B------:R-:W-:-:S04]  /*1b9b0*/  SHF.L.U32 R4, R4, 0x1f, RZ ;  /* 0x0000001f04047819 */ /* 0x000fc800000006ff */
[----:B------:R-:W1:Y:S02]  /*1b9c0*/  SYNCS.PHASECHK.TRANS64.TRYWAIT P0, [R3+URZ+0x19c70], R4 ;  /* 0x019c7004030075a7 */ /* 0x000e64000800017f */
[----:B-1----:R-:W-:Y:S05]  /*1b9d0*/  @!P0 BRA `(.L_x_2148) ;  /* 0x0000003000108947 */ /* 0x002fea0003800000 */
.L_x_2235:
[----:B------:R-:W-:Y:S05]  /*1b9e0*/  BSYNC B0 ;  /* 0x0000000000007941 */ /* 0x000fea0003800000 */
.L_x_2147:
[----:B------:R-:W-:Y:S05]  /*1b9f0*/  @!P1 BRA `(.L_x_2149) ;  /* 0x0000000000049947 */ /* 0x000fea0003800000 */
[----:B------:R-:W-:Y:S01]  /*1ba00*/  BPT.TRAP 0x1 ;  /* 0x000000040000795c */ /* 0x000fe20000300000 */
.L_x_2149:
[----:B-1----:R-:W-:Y:S01]  /*1ba10*/  SHF.L.U32 R4, R8, 0x1f, RZ ;  /* 0x0000001f08047819 */ /* 0x002fe200000006ff */
[----:B------:R-:W-:-:S03]  /*1ba20*/  IMAD R10, R0, 0x3000, RZ ;  /* 0x00003000000a7824 */ /* 0x000fc600078e02ff */
[----:B------:R-:W1:Y:S02]  /*1ba30*/  SYNCS.PHASECHK.TRANS64.TRYWAIT P0, [R3+URZ+0x19c60], R4 ;  /* 0x019c6004030075a7 */ /* 0x000e64000800017f */
[----:B-1----:R-:W-:Y:S05]  /*1ba40*/  @!P0 BRA `(.L_x_2150) ;  /* 0x0000003000088947 */ /* 0x002fea0003800000 */
.L_x_2236:
[----:B------:R-:W2:Y:S04]  /*1ba50*/  LDL R0, [R1+0x14] ;  /* 0x0000140001007983 */ /* 0x000ea80000100800 */
[----:B------:R-:W3:Y:S01]  /*1ba60*/  LDL R11, [R1+0xc] ;  /* 0x00000c00010b7983 */ /* 0x000ee20000100800 */
[----:B------:R-:W-:Y:S05]  /*1ba70*/  WARPSYNC.ALL ;  /* 0x0000000000007948 */ /* 0x000fea0003800000 */
[----:B------:R-:W4:Y:S02]  /*1ba80*/  S2R R13, SR_TID.X ;  /* 0x00000000000d7919 */ /* 0x000f240000002100 */
[----:B----4-:R-:W-:Y:S01]  /*1ba90*/  LOP3.LUT P0, RZ, R13, 0x4, RZ, 0xc0, !PT ;  /* 0x000000040dff7812 */ /* 0x010fe2000780c0ff */
[----:B------:R-:W-:-:S05]  /*1baa0*/  IMAD.MOV.U32 R13, RZ, RZ, 0x40 ;  /* 0x00000040ff0d7424 */ /* 0x000fca00078e00ff */
[----:B------:R-:W-:Y:S02]  /*1bab0*/  SEL R13, R13, 0xffffffc0, !P0 ;  /* 0xffffffc00d0d7807 */ /* 0x000fe40004000000 */
[C---:B--2---:R-:W-:Y:S02]  /*1bac0*/  LOP3.LUT R0, R10.reuse, R0, RZ, 0xfc, !PT ;  /* 0x000000000a007212 */ /* 0x044fe400078efcff */
[----:B---3--:R-:W-:-:S03]  /*1bad0*/  LOP3.LUT R12, R10, R11, RZ, 0xfc, !PT ;  /* 0x0000000b0a0c7212 */ /* 0x008fc600078efcff */
[C---:B------:R-:W-:Y:S02]  /*1bae0*/  IMAD.IADD R0, R18.reuse, 0x1, R0 ;  /* 0x0000000112007824 */ /* 0x040fe400078e0200 */
[----:B------:R-:W-:-:S03]  /*1baf0*/  IMAD.IADD R12, R18, 0x1, R12 ;  /* 0x00000001120c7824 */ /* 0x000fc600078e020c */
[----:B01----:R-:W0:Y:S02]  /*1bb00*/  LDSM.16.MT88.4 R4, [R0+0x9000] ;  /* 0x009000000004783b */ /* 0x003e240000004200 */
        /* <DEDUP_REMOVED lines=44> */
.L_x_2151:
[----:B------:R-:W2:Y:S01]  /*1bdd0*/  S2R R0, SR_TID.X ;  /* 0x0000000000007919 */ /* 0x000ea20000002100 */
[----:B-1----:R1:W-:Y:S01]  /*1bde0*/  SYNCS.ARRIVE.TRANS64.A1T0 RZ, [R3+URZ+0x19c50], RZ ;  /* 0x019c50ff03ff79a7 */ /* 0x0023e2000810003f */
[----:B--2---:R-:W-:Y:S02]  /*1bdf0*/  LOP3.LUT R4, R0, 0x7f, RZ, 0xc0, !PT ;  /* 0x0000007f00047812 */ /* 0x004fe400078ec0ff */
[----:B------:R-:W2:Y:S01]  /*1be00*/  LDL R0, [R1] ;  /* 0x0000000001007983 */ /* 0x000ea20000100800 */
[----:B0-----:R-:W-:Y:S01]  /*1be10*/  IMAD.MOV.U32 R8, RZ, RZ, R23 ;  /* 0x000000ffff087224 */ /* 0x001fe200078e0017 */
[----:B------:R-:W-:Y:S01]  /*1be20*/  BAR.SYNC.DEFER_BLOCKING 0x2, 0x80 ;  /* 0x0082000000007b1d */ /* 0x000fe20000010000 */
[----:B------:R-:W-:-:S13]  /*1be30*/  ISETP.NE.AND P0, PT, R4, RZ, PT ;  /* 0x000000ff0400720c */ /* 0x000fda0003f05270 */
[----:B-1----:R-:W-:-:S05]  /*1be40*/  @!P0 VIADD R3, R3, 0x19c80 ;  /* 0x00019c8003038836 */ /* 0x002fca0000000000 */
[----:B------:R-:W-:-:S04]  /*1be50*/  @!P0 PRMT R3, RZ, 0x654, R3 ;  /* 0x00000654ff038816 */ /* 0x000fc80000000003 */
[----:B------:R3:W-:Y:S01]  /*1be60*/  @!P0 SYNCS.ARRIVE.TRANS64.RED.A1T0 RZ, [R3+URZ], RZ ;  /* 0x000000ff03ff89a7 */ /* 0x0007e2000810043f */
[C---:B--2---:R-:W-:Y:S01]  /*1be70*/  ISETP.GT.AND P0, PT, R2.reuse, R0, PT ;  /* 0x000000000200720c */ /* 0x044fe20003f04270 */
[----:B------:R-:W-:Y:S02]  /*1be80*/  VIADD R2, R2, 0xffffffff ;  /* 0xffffffff02027836 */ /* 0x000fe40000000000 */
[----:B------:R-:W-:-:S10]  /*1be90*/  IMAD.MOV.U32 R0, RZ, RZ, R19 ;  /* 0x000000ffff007224 */ /* 0x000fd400078e0013 */
[----:B---3--:R-:W-:Y:S05]  /*1bea0*/  @P0 BRA `(.L_x_2152) ;  /* 0xffffffec00f40947 */ /* 0x008fea000383ffff */
.L_x_2128:
[----:B-1----:R-:W1:Y:S01]  /*1beb0*/  S2R R3, SR_TID.X ;  /* 0x0000000000037919 */ /* 0x002e620000002100 */
[----:B------:R-:W-:Y:S01]  /*1bec0*/  BSSY B0, `(.L_x_2153) ;  /* 0x0000010000007945 */ /* 0x000fe20003800000 */
[----:B-1----:R-:W-:-:S04]  /*1bed0*/  LOP3.LUT R3, R3, 0x7f, RZ, 0xc0, !PT ;  /* 0x0000007f03037812 */ /* 0x002fc800078ec0ff */
[----:B------:R-:W-:-:S13]  /*1bee0*/  ISETP.NE.AND P0, PT, R3, RZ, PT ;  /* 0x000000ff0300720c */ /* 0x000fda0003f05270 */
[----:B------:R-:W-:Y:S05]  /*1bef0*/  @P0 BRA `(.L_x_2154) ;  /* 0x0000000000300947 */ /* 0x000fea0003800000 */
[----:B0-----:R-:W0:Y:S01]  /*1bf00*/  S2R R5, SR_LANEID ;  /* 0x0000000000057919 */ /* 0x001e220000000000 */
        /* <DEDUP_REMOVED lines=11> */
.L_x_2154:
[----:B------:R-:W-:Y:S05]  /*1bfc0*/  BSYNC B0 ;  /* 0x0000000000007941 */ /* 0x000fea0003800000 */
.L_x_2153:
[----:B------:R-:W-:-:S06]  /*1bfd0*/  UISETP.NE.AND UP0, UPT, UR36, 0x3, UPT ;  /* 0x000000032400788c */ /* 0x000fcc000bf05270 */
[----:B------:R-:W-:-:S13]  /*1bfe0*/  PLOP3.LUT P1, PT, PT, PT, UP0, 0x80, 0x0 ;  /* 0x000000000000781c */ /* 0x000fda0003f2f008 */
[----:B------:R-:W-:Y:S05]  /*1bff0*/  @!P1 BRA `(.L_x_2155) ;  /* 0x0000000000049947 */ /* 0x000fea0003800000 */
[----:B------:R-:W-:Y:S01]  /*1c000*/  BPT.TRAP 0x1 ;  /* 0x000000040000795c */ /* 0x000fe20000300000 */
.L_x_2155:
[----:B------:R-:W-:Y:S01]  /*1c010*/  LOP3.LUT R0, R23, 0x1, RZ, 0x3c, !PT ;  /* 0x0000000117007812 */ /* 0x000fe200078e3cff */
[----:B------:R-:W-:Y:S01]  /*1c020*/  IMAD R3, R19, 0x8, R18 ;  /* 0x0000000813037824 */ /* 0x000fe200078e0212 */
[----:B------:R-:W-:Y:S01]  /*1c030*/  BSSY B0, `(.L_x_2156) ;  /* 0x0000006000007945 */ /* 0x000fe20003800000 */
[----:B------:R-:W-:Y:S01]  /*1c040*/  IMAD.U32 R2, RZ, RZ, UR39 ;  /* 0x00000027ff027e24 */ /* 0x000fe2000f8e00ff */
[----:B------:R-:W-:-:S04]  /*1c050*/  SHF.L.U32 R0, R0, 0x1f, RZ ;  /* 0x0000001f00007819 */ /* 0x000fc800000006ff */
[----:B------:R-:W1:Y:S01]  /*1c060*/  SYNCS.PHASECHK.TRANS64.TRYWAIT P1, [R3+URZ+0x19c70], R0 ;  /* 0x019c7000030075a7 */ /* 0x000e62000802017f */
[----:B------:R-:W-:Y:S01]  /*1c070*/  ISETP.NE.AND P2, PT, R2, 0x3, PT ;  /* 0x000000030200780c */ /* 0x000fe20003f45270 */
[----:B-1----:R-:W-:-:S12]  /*1c080*/  @!P1 BRA `(.L_x_2157) ;  /* 0x00000028008c9947 */ /* 0x002fd80003800000 */
.L_x_2237:
[----:B------:R-:W-:Y:S05]  /*1c090*/  BSYNC B0 ;  /* 0x0000000000007941 */ /* 0x000fea0003800000 */
.L_x_2156:
[----:B------:R-:W-:Y:S05]  /*1c0a0*/  @!P2 BRA `(.L_x_2158) ;  /* 0x000000000004a947 */ /* 0x000fea0003800000 */
[----:B------:R-:W-:Y:S01]  /*1c0b0*/  BPT.TRAP 0x1 ;  /* 0x000000040000795c */ /* 0x000fe20000300000 */
.L_x_2158:
[----:B-1----:R-:W-:-:S04]  /*1c0c0*/  SHF.L.U32 R0, R23, 0x1f, RZ ;  /* 0x0000001f17007819 */ /* 0x002fc800000006ff */
[----:B------:R-:W1:Y:S02]  /*1c0d0*/  SYNCS.PHASECHK.TRANS64.TRYWAIT P1, [R3+URZ+0x19c60], R0 ;  /* 0x019c6000030075a7 */ /* 0x000e64000802017f */
[----:B-1----:R-:W-:Y:S05]  /*1c0e0*/  @!P1 BRA `(.L_x_2159) ;  /* 0x0000002800889947 */ /* 0x002fea0003800000 */
.L_x_2238:
[----:B------:R-:W0:Y:S04]  /*1c0f0*/  LDL R4, [R1+0x14] ;  /* 0x0000140001047983 */ /* 0x000e280000100800 */
[----:B------:R-:W2:Y:S01]  /*1c100*/  LDL R10, [R1+0xc] ;  /* 0x00000c00010a7983 */ /* 0x000ea20000100800 */
[----:B------:R-:W-:Y:S01]  /*1c110*/  IMAD R2, R19, 0x3000, RZ ;  /* 0x0000300013027824 */ /* 0x000fe200078e02ff */
[----:B------:R-:W-:Y:S05]  /*1c120*/  WARPSYNC.ALL ;  /* 0x0000000000007948 */ /* 0x000fea0003800000 */
[----:B------:R-:W3:Y:S02]  /*1c130*/  S2R R12, SR_TID.X ;  /* 0x00000000000c7919 */ /* 0x000ee40000002100 */
[----:B---3--:R-:W-:Y:S01]  /*1c140*/  LOP3.LUT P1, RZ, R12, 0x4, RZ, 0xc0, !PT ;  /* 0x000000040cff7812 */ /* 0x008fe2000782c0ff */
[----:B------:R-:W-:-:S05]  /*1c150*/  IMAD.MOV.U32 R12, RZ, RZ, 0x40 ;  /* 0x00000040ff0c7424 */ /* 0x000fca00078e00ff */
[----:B------:R-:W-:Y:S02]  /*1c160*/  SEL R12, R12, 0xffffffc0, !P1 ;  /* 0xffffffc00c0c7807 */ /* 0x000fe40004800000 */
[C---:B0-----:R-:W-:Y:S02]  /*1c170*/  LOP3.LUT R5, R2.reuse, R4, RZ, 0xfc, !PT ;  /* 0x0000000402057212 */ /* 0x041fe400078efcff */
        /* <DEDUP_REMOVED lines=48> */
.L_x_2160:
        /* <DEDUP_REMOVED lines=10> */
.L_x_2103:
[----:B------:R-:W-:-:S13]  /*1c520*/  LOP3.LUT P0, RZ, R29, 0x2, RZ, 0xc0, !PT ;  /* 0x000000021dff7812 */ /* 0x000fda000780c0ff */
[----:B------:R-:W-:Y:S05]  /*1c530*/  @!P0 BRA `(.L_x_2161) ;  /* 0x0000000000248947 */ /* 0x000fea0003800000 */
[----:B------:R-:W-:Y:S05]  /*1c540*/  WARPSYNC.ALL ;  /* 0x0000000000007948 */ /* 0x000fea0003800000 */
[----:B------:R-:W1:Y:S08]  /*1c550*/  S2UR UR5, SR_CgaCtaId ;  /* 0x00000000000579c3 */ /* 0x000e700000008800 */
[----:B------:R-:W-:Y:S06]  /*1c560*/  BAR.SYNC.DEFER_BLOCKING 0x5, 0x200 ;  /* 0x0148000000007b1d */ /* 0x000fec0000010000 */
[----:B------:R-:W-:-:S02]  /*1c570*/  UMOV UR4, 0x400 ;  /* 0x0000040000047882 */ /* 0x000fc40000000000 */
[----:B-1----:R-:W-:-:S06]  /*1c580*/  ULEA UR4, UR5, UR4, 0x18 ;  /* 0x0000000405047291 */ /* 0x002fcc000f8ec03f */
[----:B0-----:R-:W-:-:S05]  /*1c590*/  IMAD.U32 R18, RZ, RZ, UR4 ;  /* 0x00000004ff127e24 */ /* 0x001fca000f8e00ff */
[----:B------:R1:W3:Y:S01]  /*1c5a0*/  LDS.128 R24, [R18+0x19cd0] ;  /* 0x019cd00012187984 */ /* 0x0002e20000000c00 */
[----:B------:R-:W-:Y:S06]  /*1c5b0*/  BAR.ARV 0x4, 0x200 ;  /* 0x0108000000007b1d */ /* 0x000fec0000002000 */
[----:B------:R-:W-:Y:S05]  /*1c5c0*/  BRA `(.L_x_2162) ;  /* 0x0000000c00d87947 */ /* 0x000fea0003800000 */
.L_x_2161:
        /* <DEDUP_REMOVED lines=11> */
[----:B------:R1:W3:Y:S02]  /*1c680*/  @!P1 LDG.E R7, desc[UR42][R2.64] ;  /* 0x0000002a02079981 */ /* 0x0002e4000c1e1900 */
[----:B-1----:R-:W-:-:S05]  /*1c690*/  @!P1 IMAD.WIDE R2, R9, 0x4, R4 ;  /* 0x0000000409029825 */ /* 0x002fca00078e0204 */
[----:B------:R-:W4:Y:S01]  /*1c6a0*/  @!P1 LDG.E R4, desc[UR42][R2.64] ;  /* 0x0000002a02049981 */ /* 0x000f22000c1e1900 */
        /* <DEDUP_REMOVED lines=9> */
[----:B---3--:R-:W-:Y:S02]  /*1c740*/  @!P1 IMAD.MOV.U32 R25, RZ, RZ, R7 ;  /* 0x000000ffff199224 */ /* 0x008fe400078e0007 */
[----:B----4-:R-:W-:Y:S01]  /*1c750*/  @!P1 IMAD.MOV.U32 R5, RZ, RZ, R4 ;  /* 0x000000ffff059224 */ /* 0x010fe200078e0004 */
        /* <DEDUP_REMOVED lines=18> */
.L_x_2248:
[----:B------:R-:W-:Y:S02]  /*1c880*/  ULDC UR4, c[0x0][0xc38] ;  /* 0x00030e0000047ab9 */ /* 0x000fe40000000800 */
[----:B------:R-:W-:-:S04]  /*1c890*/  IMAD.U32 R4, RZ, RZ, UR4 ;  /* 0x00000004ff047e24 */ /* 0x000fc8000f8e00ff */
[----:B-1----:R-:W-:-:S04]  /*1c8a0*/  IMAD R3, R14, R4, RZ ;  /* 0x000000040e037224 */ /* 0x002fc800078e02ff */
[----:B------:R-:W-:-:S05]  /*1c8b0*/  IMAD.IADD R6, R6, 0x1, R3 ;  /* 0x0000000106067824 */ /* 0x000fca00078e0203 */
[----:B------:R-:W-:-:S13]  /*1c8c0*/  ISETP.GT.AND P6, PT, R6, R0, PT ;  /* 0x000000000600720c */ /* 0x000fda0003fc4270 */
[----:B------:R-:W-:Y:S05]  /*1c8d0*/  @P6 BRA `(.L_x_2164) ;  /* 0x0000000000a46947 */ /* 0x000fea0003800000 */
.L_x_2167:
        /* <DEDUP_REMOVED lines=11> */
[----:B------:R0:W3:Y:S01]  /*1c990*/  @!P6 LDG.E R25, desc[UR42][R2.64] ;  /* 0x0000002a0219e981 */ /* 0x0000e2000c1e1900 */
[----:B------:R-:W-:Y:S01]  /*1c9a0*/  IMAD.MOV.U32 R5, RZ, RZ, RZ ;  /* 0x000000ffff057224 */ /* 0x000fe200078e00ff */
[----:B0-----:R-:W0:Y:S02]  /*1c9b0*/  @!P6 LDC.64 R2, c[0x0][0xc78] ;  /* 0x00031e00ff02eb82 */ /* 0x001e240000000a00 */
[----:B0-----:R-:W-:-:S05]  /*1c9c0*/  @!P6 IMAD.WIDE R2, R4, 0x4, R2 ;  /* 0x000000040402e825 */ /* 0x001fca00078e0202 */
[----:B------:R-:W3:Y:S01]  /*1c9d0*/  @!P6 LDG.E R5, desc[UR42][R2.64] ;  /* 0x0000002a0205e981 */ /* 0x000ee2000c1e1900 */
[----:B------:R-:W-:Y:S01]  /*1c9e0*/  UMOV UR4, 0xffffffff ;  /* 0xffffffff00047882 */ /* 0x000fe20000000000 */
[----:B---3--:R-:W-:Y:S02]  /*1c9f0*/  IMAD R2, R5, R25, RZ ;  /* 0x0000001905027224 */ /* 0x008fe400078e02ff */
        /* <DEDUP_REMOVED lines=17> */
.L_x_2256:
[----:B------:R-:W-:Y:S02]  /*1cb10*/  ULDC UR4, c[0x0][0xc38] ;  /* 0x00030e0000047ab9 */ /* 0x000fe40000000800 */
[----:B------:R-:W-:-:S04]  /*1cb20*/  IMAD.U32 R4, RZ, RZ, UR4 ;  /* 0x00000004ff047e24 */ /* 0x000fc8000f8e00ff */
[----:B-1----:R-:W-:-:S04]  /*1cb30*/  IMAD R3, R14, R4, RZ ;  /* 0x000000040e037224 */ /* 0x002fc800078e02ff */
[----:B------:R-:W-:-:S05]  /*1cb40*/  IMAD.IADD R6, R3, 0x1, R6 ;  /* 0x0000000103067824 */ /* 0x000fca00078e0206 */
[----:B------:R-:W-:-:S13]  /*1cb50*/  ISETP.GT.AND P6, PT, R6, R0, PT ;  /* 0x000000000600720c */ /* 0x000fda0003fc4270 */
[----:B------:R-:W-:Y:S05]  /*1cb60*/  @!P6 BRA `(.L_x_2167) ;  /* 0xfffffffc005ce947 */ /* 0x000fea000383ffff */
.L_x_2164:
[----:B------:R-:W-:Y:S01]  /*1cb70*/  IMAD.IADD R6, R6, 0x1, -R3 ;  /* 0x0000000106067824 */ /* 0x000fe200078e0a03 */
[----:B------:R-:W-:-:S03]  /*1cb80*/  UMOV UR4, 0xffffffff ;  /* 0xffffffff00047882 */ /* 0x000fc60000000000 */
[----:B------:R-:W-:-:S05]  /*1cb90*/  IMAD R3, R2, R4, R6 ;  /* 0x0000000402037224 */ /* 0x000fca00078e0206 */
[----:B------:R-:W-:Y:S01]  /*1cba0*/  ISETP.GT.AND P6, PT, R3, R0, PT ;  /* 0x000000000300720c */ /* 0x000fe20003fc4270 */
[----:B------:R-:W-:-:S12]  /*1cbb0*/  BRA.DIV UR4, `(.L_x_2168) ;  /* 0x0000002604e47947 */ /* 0x000fd8000b800000 */
[----:B------:R-:W-:-:S04]  /*1cbc0*/  VOTE.ANY R3, PT, !P6 ;  /* 0x0000000000037806 */ /* 0x000fc800070e0100 */
[----:B------:R-:W1:Y:S02]  /*1cbd0*/  POPC R7, R3 ;  /* 0x0000000300077309 */ /* 0x000e640000000000 */
[----:B-1----:R1:W3:Y:S01]  /*1cbe0*/  SHFL.IDX PT, R25, R25, R7, 0x1f ;  /* 0x00001f0719197589 */ /* 0x0022e200000e0000 */
[----:B------:R-:W-:-:S03]  /*1cbf0*/  IMAD.IADD R27, R7, 0x1, R27 ;  /* 0x00000001071b7824 */ /* 0x000fc600078e021b */
[----:B------:R1:W4:Y:S04]  /*1cc00*/  SHFL.IDX PT, R5, R5, R7, 0x1f ;  /* 0x00001f0705057589 */ /* 0x00032800000e0000 */
.L_x_2261:
[----:B------:R-:W-:-:S13]  /*1cc10*/  ISETP.NE.AND P0, PT, R3, RZ, PT ;  /* 0x000000ff0300720c */ /* 0x000fda0003f05270 */
[----:B------:R-:W-:Y:S05]  /*1cc20*/  @!P0 BRA `(.L_x_2169) ;  /* 0x0000000000108947 */ /* 0x000fea0003800000 */
[----:B------:R-:W-:Y:S01]  /*1cc30*/  UMOV UR4, 0xffffffff ;  /* 0xffffffff00047882 */ /* 0x000fe20000000000 */
[----:B------:R-:W-:Y:S02]  /*1cc40*/  VIADD R12, R7, 0xffffffff ;  /* 0xffffffff070c7836 */ /* 0x000fe40000000000 */
[----:B------:R-:W-:Y:S05]  /*1cc50*/  BRA.DIV UR4, `(.L_x_2170) ;  /* 0x0000002a041c7947 */ /* 0x000fea000b800000 */
[----:B------:R0:W0:Y:S02]  /*1cc60*/  SHFL.IDX PT, R24, R2, R12, 0x1f ;  /* 0x00001f0c02187589 */ /* 0x00002400000e0000 */
.L_x_2169:
[----:B----4-:R-:W-:Y:S01]  /*1cc70*/  ISETP.NE.AND P0, PT, R5, 0x1, PT ;  /* 0x000000010500780c */ /* 0x010fe20003f05270 */
[----:B0-----:R-:W-:-:S04]  /*1cc80*/  IMAD R24, R24, R4, R6 ;  /* 0x0000000418187224 */ /* 0x001fc800078e0206 */
[----:B------:R-:W-:-:S08]  /*1cc90*/  IMAD.IADD R0, R0, 0x1, -R24 ;  /* 0x0000000100007824 */ /* 0x000fd000078e0a18 */
[----:B------:R-:W-:Y:S05]  /*1cca0*/  @!P0 BRA `(.L_x_2171) ;  /* 0x0000000000dc8947 */ /* 0x000fea0003800000 */
[-C--:B---3--:R-:W-:Y:S01]  /*1ccb0*/  IABS R4, R25.reuse ;  /* 0x0000001900047213 */ /* 0x088fe20000000000 */
[----:B------:R-:W-:Y:S01]  /*1ccc0*/  IMAD.MOV.U32 R2, RZ, RZ, RZ ;  /* 0x000000ffff027224 */ /* 0x000fe200078e00ff */
        /* <DEDUP_REMOVED lines=53> */
.L_x_2171:
[----:B------:R-:W0:Y:S02]  /*1d020*/  LDC.64 R2, c[0x0][0xc90] ;  /* 0x00032400ff027b82 */ /* 0x000e240000000a00 */
[----:B0-----:R-:W-:-:S05]  /*1d030*/  IMAD.WIDE R2, R27, 0x4, R2 ;  /* 0x000000041b027825 */ /* 0x001fca00078e0202 */
[----:B------:R-:W3:Y:S02]  /*1d040*/  LDG.E R6, desc[UR42][R2.64] ;  /* 0x0000002a02067981 */ /* 0x000ee4000c1e1900 */
[----:B---3--:R-:W-:-:S05]  /*1d050*/  IMAD R5, R25, R6, RZ ;  /* 0x0000000619057224 */ /* 0x008fca00078e02ff */
        /* <DEDUP_REMOVED lines=57> */
.L_x_2172:
[----:B------:R-:W-:-:S05]  /*1d3f0*/  LOP3.LUT R0, RZ, R0, RZ, 0x33, !PT ;  /* 0x00000000ff007212 */ /* 0x000fca00078e33ff */
[----:B------:R-:W-:Y:S01]  /*1d400*/  IMAD.IADD R25, R25, 0x1, R0 ;  /* 0x0000000119197824 */ /* 0x000fe200078e0200 */
[----:B------:R-:W-:Y:S06]  /*1d410*/  BRA `(.L_x_2173) ;  /* 0x00000000001c7947 */ /* 0x000fec0003800000 */
.L_x_2165:
[----:B------:R-:W-:Y:S01]  /*1d420*/  UMOV UR4, URZ ;  /* 0x0000003f00047c82 */ /* 0x000fe20008000000 */
[----:B------:R-:W-:Y:S01]  /*1d430*/  UMOV UR5, URZ ;  /* 0x0000003f00057c82 */ /* 0x000fe20008000000 */
[----:B------:R-:W-:Y:S01]  /*1d440*/  ULDC UR6, c[0x0][0xc3c] ;  /* 0x00030f0000067ab9 */ /* 0x000fe20000000800 */
[----:B------:R-:W-:Y:S02]  /*1d450*/  IMAD.MOV.U32 R24, RZ, RZ, R0 ;  /* 0x000000ffff187224 */ /* 0x000fe400078e0000 */
[----:B------:R-:W-:Y:S02]  /*1d460*/  IMAD.U32 R25, RZ, RZ, UR4 ;  /* 0x00000004ff197e24 */ /* 0x000fe4000f8e00ff */
[----:B------:R-:W-:Y:S02]  /*1d470*/  IMAD.U32 R26, RZ, RZ, UR5 ;  /* 0x00000005ff1a7e24 */ /* 0x000fe4000f8e00ff */
[----:B------:R-:W-:-:S07]  /*1d480*/  IMAD.U32 R27, RZ, RZ, UR6 ;  /* 0x00000006ff1b7e24 */ /* 0x000fce000f8e00ff */
.L_x_2173:
        /* <DEDUP_REMOVED lines=10> */
.L_x_2162:
[----:B------:R-:W-:Y:S02]  /*1d530*/  ULDC UR4, c[0x0][0xc3c] ;  /* 0x00030f0000047ab9 */ /* 0x000fe40000000800 */
[----:B---3--:R-:W-:-:S13]  /*1d540*/  ISETP.GE.AND P0, PT, R27, UR4, PT ;  /* 0x000000041b007c0c */ /* 0x008fda000bf06270 */
[----:B------:R-:W-:Y:S05]  /*1d550*/  @!P0 BRA `(.L_x_2174) ;  /* 0xffffff9c00608947 */ /* 0x000fea000383ffff */
[----:B------:R-:W-:Y:S05]  /*1d560*/  BSYNC B7 ;  /* 0x0000000000077941 */ /* 0x000fea0003800000 */
.L_x_2054:
        /* <DEDUP_REMOVED lines=12> */
.L_x_2264:
[----:B------:R-:W-:Y:S05]  /*1d630*/  BSYNC B0 ;  /* 0x0000000000007941 */ /* 0x000fea0003800000 */
.L_x_2175:
[----:B------:R-:W-:-:S03]  /*1d640*/  UMOV UR4, 0xffffffff ;  /* 0xffffffff00047882 */ /* 0x000fc60000000000 */
[----:B------:R-:W-:Y:S05]  /*1d650*/  BRA.DIV UR4, `(.L_x_2177) ;  /* 0x0000001e04d87947 */ /* 0x000fea000b800000 */
[----:B0-----:R-:W0:Y:S02]  /*1d660*/  S2R R0, SR_TID.X ;  /* 0x0000000000007919 */ /* 0x001e240000002100 */
[----:B0-----:R-:W-:-:S04]  /*1d670*/  SHF.R.U32.HI R0, RZ, 0x5, R0 ;  /* 0x00000005ff007819 */ /* 0x001fc80000011600 */
[----:B------:R-:W-:-:S05]  /*1d680*/  LOP3.LUT R0, R0, 0x3, RZ, 0xc0, !PT ;  /* 0x0000000300007812 */ /* 0x000fca00078ec0ff */
[----:B------:R0:W3:Y:S02]  /*1d690*/  SHFL.IDX PT, R14, R0, RZ, 0x1f ;  /* 0x00001fff000e7589 */ /* 0x0000e400000e0000 */
.L_x_2267:
[----:B---3--:R-:W-:-:S13]  /*1d6a0*/  ISETP.NE.AND P0, PT, R14, RZ, PT ;  /* 0x000000ff0e00720c */ /* 0x008fda0003f05270 */
[----:B------:R-:W-:Y:S05]  /*1d6b0*/  @P0 BRA `(.L_x_1908) ;  /* 0x0000000000a40947 */ /* 0x000fea0003800000 */
[----:B------:R-:W-:-:S03]  /*1d6c0*/  UMOV UR4, 0xffffffff ;  /* 0xffffffff00047882 */ /* 0x000fc60000000000 */
[----:B------:R-:W-:Y:S05]  /*1d6d0*/  BRA.DIV UR4, `(.L_x_2178) ;  /* 0x0000001e04ec7947 */ /* 0x000fea000b800000 */
[----:B------:R-:W-:-:S13]  /*1d6e0*/  ELECT P6, URZ, PT ;  /* 0x00000000003f782f */ /* 0x000fda00038c0000 */
.L_x_2270:
[----:B------:R-:W-:Y:S05]  /*1d6f0*/  @!P6 BRA `(.L_x_1908) ;  /* 0x000000000094e947 */ /* 0x000fea0003800000 */
[----:B------:R-:W-:-:S06]  /*1d700*/  ULOP3.LUT UR4, UR37, 0x2, URZ, 0xfc, !UPT ;  /* 0x0000000225047892 */ /* 0x000fcc000f8efc3f */
[----:B0-----:R-:W-:-:S05]  /*1d710*/  IMAD.U32 R0, RZ, RZ, UR4 ;  /* 0x00000004ff007e24 */ /* 0x001fca000f8e00ff */
[----:B------:R-:W-:-:S13]  /*1d720*/  ISETP.NE.AND P0, PT, R0, 0x3, PT ;  /* 0x000000030000780c */ /* 0x000fda0003f05270 */
[----:B------:R-:W-:Y:S05]  /*1d730*/  @!P0 BRA `(.L_x_2179) ;  /* 0x0000000000048947 */ /* 0x000fea0003800000 */
[----:B------:R-:W-:Y:S01]  /*1d740*/  BPT.TRAP 0x1 ;  /* 0x000000040000795c */ /* 0x000fe20000300000 */
.L_x_2179:
        /* <DEDUP_REMOVED lines=12> */
.L_x_2271:
[----:B------:R-:W3:Y:S02]  /*1d810*/  SYNCS.PHASECHK.TRANS64.TRYWAIT P1, [R7+URZ], R0 ;  /* 0x00000000070075a7 */ /* 0x000ee4000802017f */
[----:B---3--:R-:W-:Y:S05]  /*1d820*/  @!P1 BRA `(.L_x_2181) ;  /* 0x0000001c00cc9947 */ /* 0x008fea0003800000 */
.L_x_2272:
[----:B------:R-:W-:Y:S05]  /*1d830*/  @!P0 BRA `(.L_x_2182) ;  /* 0x0000000000048947 */ /* 0x000fea0003800000 */
[----:B------:R-:W-:Y:S01]  /*1d840*/  BPT.TRAP 0x1 ;  /* 0x000000040000795c */ /* 0x000fe20000300000 */
.L_x_2182:
[----:B------:R-:W-:-:S04]  /*1d850*/  IMAD R2, R19, 0x8, R8 ;  /* 0x0000000813027824 */ /* 0x000fc800078e0208 */
[----:B------:R-:W4:Y:S02]  /*1d860*/  SYNCS.PHASECHK.TRANS64.TRYWAIT P1, [R2+URZ+0x19c60], R3 ;  /* 0x019c6003020075a7 */ /* 0x000f24000802017f */
[----:B----4-:R-:W-:Y:S05]  /*1d870*/  @!P1 BRA `(.L_x_2183) ;  /* 0x0000001c00cc9947 */ /* 0x010fea0003800000 */
.L_x_2273:
[----:B------:R-:W-:Y:S05]  /*1d880*/  @!P0 BRA `(.L_x_2184) ;  /* 0x0000000000048947 */ /* 0x000fea0003800000 */
[----:B------:R-:W-:Y:S01]  /*1d890*/  BPT.TRAP 0x1 ;  /* 0x000000040000795c */ /* 0x000fe20000300000 */
.L_x_2184:
[----:B------:R-:W-:-:S04]  /*1d8a0*/  IMAD R5, R5, 0x8, R8 ;  /* 0x0000000805057824 */ /* 0x000fc800078e0208 */
[----:B------:R-:W5:Y:S02]  /*1d8b0*/  SYNCS.PHASECHK.TRANS64.TRYWAIT P1, [R5+URZ+0x19c60], R0 ;  /* 0x019c6000050075a7 */ /* 0x000f64000802017f */
[----:B-----5:R-:W-:Y:S05]  /*1d8c0*/  @!P1 BRA `(.L_x_2185) ;  /* 0x0000001c00cc9947 */ /* 0x020fea0003800000 */
.L_x_2274:
[----:B------:R-:W-:Y:S05]  /*1d8d0*/  @!P0 BRA `(.L_x_2186) ;  /* 0x0000000000048947 */ /* 0x000fea0003800000 */
[----:B------:R-:W-:Y:S01]  /*1d8e0*/  BPT.TRAP 0x1 ;  /* 0x000000040000795c */ /* 0x000fe20000300000 */
.L_x_2186:
[----:B------:R-:W5:Y:S02]  /*1d8f0*/  SYNCS.PHASECHK.TRANS64.TRYWAIT P0, [R2+URZ+0x19c80], R3 ;  /* 0x019c8003020075a7 */ /* 0x000f64000800017f */
[----:B-----5:R-:W-:Y:S05]  /*1d900*/  @!P0 BRA `(.L_x_2187) ;  /* 0x0000001c00d08947 */ /* 0x020fea0003800000 */
.L_x_2188:
[----:B------:R0:W0:Y:S02]  /*1d910*/  SYNCS.PHASECHK.TRANS64.TRYWAIT P0, [R5+URZ+0x19c80], R0 ;  /* 0x019c8000050075a7 */ /* 0x000024000800017f */
[----:B0-----:R-:W-:Y:S05]  /*1d920*/  @!P0 NANOSLEEP.SYNCS 0x989680 ;  /* 0x009896800000895d */ /* 0x001fea0003900000 */
[----:B------:R-:W0:Y:S02]  /*1d930*/  @!P0 SYNCS.PHASECHK.TRANS64 P0, [R5+URZ+0x19c80], R0 ;  /* 0x019c8000050085a7 */ /* 0x000e24000800007f */
[----:B0-----:R-:W-:Y:S05]  /*1d940*/  @!P0 BRA `(.L_x_2188) ;  /* 0xfffffffc00f08947 */ /* 0x001fea000383ffff */
.L_x_1908:
[----:B------:R-:W-:Y:S05]  /*1d950*/  BSYNC B8 ;  /* 0x0000000000087941 */ /* 0x000fea0003800000 */
.L_x_1905:
[----:B------:R-:W-:Y:S05]  /*1d960*/  EXIT ;  /* 0x000000000000794d */ /* 0x000fea0003800000 */
.L_x_1926:
[----:B0-----:R0:W1:Y:S02]  /*1d970*/  SYNCS.PHASECHK.TRANS64.TRYWAIT P5, [R83+URZ+0x19c90], R86 ;  /* 0x019c9056530075a7 */ /* 0x00106400080a017f */
[----:B-1----:R-:W-:Y:S05]  /*1d980*/  @!P5 NANOSLEEP.SYNCS 0x989680 ;  /* 0x009896800000d95d */ /* 0x002fea0003900000 */
[----:B------:R-:W1:Y:S02]  /*1d990*/  @!P5 SYNCS.PHASECHK.TRANS64 P5, [R83+URZ+0x19c90], R86 ;  /* 0x019c90565300d5a7 */ /* 0x000e6400080a007f */
[----:B-1----:R-:W-:Y:S05]  /*1d9a0*/  @!P5 BRA `(.L_x_1926) ;  /* 0xfffffffc00f0d947 */ /* 0x002fea000383ffff */
[----:B------:R-:W-:Y:S05]  /*1d9b0*/  BRA `(.L_x_2189) ;  /* 0xfffffe5000747947 */ /* 0x000fea000383ffff */
.L_x_1942:
[----:B-1----:R1:W2:Y:S02]  /*1d9c0*/  SYNCS.PHASECHK.TRANS64.TRYWAIT P5, [R83+URZ+0x19c90], R86 ;  /* 0x019c9056530075a7 */ /* 0x0022a400080a017f */
[----:B--2---:R-:W-:Y:S05]  /*1d9d0*/  @!P5 NANOSLEEP.SYNCS 0x989680 ;  /* 0x009896800000d95d */ /* 0x004fea0003900000 */
[----:B------:R-:W2:Y:S02]  /*1d9e0*/  @!P5 SYNCS.PHASECHK.TRANS64 P5, [R83+URZ+0x19c90], R86 ;  /* 0x019c90565300d5a7 */ /* 0x000ea400080a007f */
[----:B--2---:R-:W-:Y:S05]  /*1d9f0*/  @!P5 BRA `(.L_x_1942) ;  /* 0xfffffffc00f0d947 */ /* 0x004fea000383ffff */
[----:B------:R-:W-:Y:S05]  /*1da00*/  BRA `(.L_x_2190) ;  /* 0xfffffe6800687947 */ /* 0x000fea000383ffff */
.L_x_1951:
[----:B0-----:R0:W1:Y:S02]  /*1da10*/  SYNCS.PHASECHK.TRANS64.TRYWAIT P5, [R83+URZ+0x19c90], R86 ;  /* 0x019c9056530075a7 */ /* 0x00106400080a017f */
[----:B-1----:R-:W-:Y:S05]  /*1da20*/  @!P5 NANOSLEEP.SYNCS 0x989680 ;  /* 0x009896800000d95d */ /* 0x002fea0003900000 */
[----:B------:R-:W1:Y:S02]  /*1da30*/  @!P5 SYNCS.PHASECHK.TRANS64 P5, [R83+URZ+0x19c90], R86 ;  /* 0x019c90565300d5a7 */ /* 0x000e6400080a007f */
[----:B-1----:R-:W-:Y:S05]  /*1da40*/  @!P5 BRA `(.L_x_1951) ;  /* 0xfffffffc00f0d947 */ /* 0x002fea000383ffff */
[----:B------:R-:W-:Y:S05]  /*1da50*/  BRA `(.L_x_2191) ;  /* 0xfffffe8800707947 */ /* 0x000fea000383ffff */
.L_x_1955:
[----:B--2---:R2:W0:Y:S02]  /*1da60*/  SYNCS.PHASECHK.TRANS64.TRYWAIT P5, [R83+URZ+0x19cb0], R86 ;  /* 0x019cb056530075a7 */ /* 0x00442400080a017f */
[----:B0-----:R-:W-:Y:S05]  /*1da70*/  @!P5 NANOSLEEP.SYNCS 0x989680 ;  /* 0x009896800000d95d */ /* 0x001fea0003900000 */
[----:B------:R-:W0:Y:S02]  /*1da80*/  @!P5 SYNCS.PHASECHK.TRANS64 P5, [R83+URZ+0x19cb0], R86 ;  /* 0x019cb0565300d5a7 */ /* 0x000e2400080a007f */
[----:B0-----:R-:W-:Y:S05]  /*1da90*/  @!P5 BRA `(.L_x_1955) ;  /* 0xfffffffc00f0d947 */ /* 0x001fea000383ffff */
[----:B------:R-:W-:Y:S05]  /*1daa0*/  BRA `(.L_x_2192) ;  /* 0xfffffe8800e07947 */ /* 0x000fea000383ffff */
.L_x_1975:
[----:B------:R-:W-:Y:S01]  /*1dab0*/  BSSY B1, `(.L_x_2193) ;  /* 0x0000007000017945 */ /* 0x000fe20003800000 */
[----:B------:R-:W-:Y:S02]  /*1dac0*/  IMAD.MOV.U32 R12, RZ, RZ, RZ ;  /* 0x000000ffff0c7224 */ /* 0x000fe400078e00ff */
[----:B------:R-:W-:Y:S02]  /*1dad0*/  IMAD.MOV.U32 R11, RZ, RZ, 0x1e1f ;  /* 0x00001e1fff0b7424 */ /* 0x000fe400078e00ff */
[----:B------:R-:W-:-:S07]  /*1dae0*/  IMAD.MOV.U32 R15, RZ, RZ, -0x1 ;  /* 0xffffffffff0f7424 */ /* 0x000fce00078e00ff */
[----:B------:R-:W-:Y:S05]  /*1daf0*/  WARPSYNC.COLLECTIVE R15, `(.L_x_2194) ;  /* 0x000000000f087348 */ /* 0x000fea0003c00000 */
[----:B------:R0:W1:Y:S02]  /*1db00*/  SHFL.IDX P6, R14, R13, R12, R11 ;  /* 0x0000000c0d0e7389 */ /* 0x00006400000c000b */
[----:B01----:R-:W-:Y:S01]  /*1db10*/  ENDCOLLECTIVE ;  /* 0x000000000000791b */ /* 0x003fe20003800000 */
.L_x_2194:
[----:B------:R-:W-:Y:S05]  /*1db20*/  BSYNC B1 ;  /* 0x0000000000017941 */ /* 0x000fea0003800000 */
.L_x_2193:
        /* <DEDUP_REMOVED lines=8> */
.L_x_2195:
[----:B------:R-:W-:Y:S02]  /*1dbb0*/  IMAD.MOV.U32 R13, RZ, RZ, R4 ;  /* 0x000000ffff0d7224 */ /* 0x000fe400078e0004 */
[----:B------:R-:W-:-:S07]  /*1dbc0*/  IMAD.MOV.U32 R3, RZ, RZ, R14 ;  /* 0x000000ffff037224 */ /* 0x000fce00078e000e */
[----:B------:R-:W-:Y:S05]  /*1dbd0*/  WARPSYNC.COLLECTIVE R15, `(.L_x_2196) ;  /* 0x000000000f087348 */ /* 0x000fea0003c00000 */
[----:B------:R0:W1:Y:S02]  /*1dbe0*/  SHFL.IDX P6, R14, R13, R12, R11 ;  /* 0x0000000c0d0e7389 */ /* 0x00006400000c000b */
[----:B01----:R-:W-:Y:S01]  /*1dbf0*/  ENDCOLLECTIVE ;  /* 0x000000000000791b */ /* 0x003fe20003800000 */
.L_x_2196:
[----:B------:R-:W-:Y:S02]  /*1dc00*/  IMAD.MOV.U32 R13, RZ, RZ, R5 ;  /* 0x000000ffff0d7224 */ /* 0x000fe400078e0005 */
[----:B------:R-:W-:-:S07]  /*1dc10*/  IMAD.MOV.U32 R4, RZ, RZ, R14 ;  /* 0x000000ffff047224 */ /* 0x000fce00078e000e */
[----:B------:R-:W-:Y:S05]  /*1dc20*/  WARPSYNC.COLLECTIVE R15, `(.L_x_2197) ;  /* 0x000000000f087348 */ /* 0x000fea0003c00000 */
[----:B------:R0:W1:Y:S02]  /*1dc30*/  SHFL.IDX P6, R14, R13, R12, R11 ;  /* 0x0000000c0d0e7389 */ /* 0x00006400000c000b */
[----:B01----:R-:W-:Y:S01]  /*1dc40*/  ENDCOLLECTIVE ;  /* 0x000000000000791b */ /* 0x003fe20003800000 */
.L_x_2197:
[----:B------:R-:W-:Y:S05]  /*1dc50*/  BRA `(.L_x_2198) ;  /* 0xfffffe9c00007947 */ /* 0x000fea000383ffff */
.L_x_1979:
[----:B-1----:R1:W2:Y:S02]  /*1dc60*/  SYNCS.PHASECHK.TRANS64.TRYWAIT P0, [R16+URZ+0x19c00], R5 ;  /* 0x019c0005100075a7 */ /* 0x0022a4000800017f */
[----:B--2---:R-:W-:Y:S05]  /*1dc70*/  @!P0 NANOSLEEP.SYNCS 0x989680 ;  /* 0x009896800000895d */ /* 0x004fea0003900000 */
[----:B------:R-:W2:Y:S02]  /*1dc80*/  @!P0 SYNCS.PHASECHK.TRANS64 P0, [R16+URZ+0x19c00], R5 ;  /* 0x019c0005100085a7 */ /* 0x000ea4000800007f */
[----:B--2---:R-:W-:Y:S05]  /*1dc90*/  @!P0 BRA `(.L_x_1979) ;  /* 0xfffffffc00f08947 */ /* 0x004fea000383ffff */
[----:B------:R-:W-:Y:S05]  /*1dca0*/  BRA `(.L_x_2199) ;  /* 0xfffffe9c00cc7947 */ /* 0x000fea000383ffff */
.L_x_1985:
[----:B------:R-:W-:Y:S01]  /*1dcb0*/  BSSY B1, `(.L_x_2200) ;  /* 0x0000007000017945 */ /* 0x000fe20003800000 */
[----:B------:R-:W-:Y:S02]  /*1dcc0*/  IMAD.MOV.U32 R12, RZ, RZ, RZ ;  /* 0x000000ffff0c7224 */ /* 0x000fe400078e00ff */
[----:B------:R-:W-:Y:S02]  /*1dcd0*/  IMAD.MOV.U32 R11, RZ, RZ, 0x1e1f ;  /* 0x00001e1fff0b7424 */ /* 0x000fe400078e00ff */
[----:B------:R-:W-:-:S07]  /*1dce0*/  IMAD.MOV.U32 R15, RZ, RZ, -0x1 ;  /* 0xffffffffff0f7424 */ /* 0x000fce00078e00ff */
[----:B------:R-:W-:Y:S05]  /*1dcf0*/  WARPSYNC.COLLECTIVE R15, `(.L_x_2201) ;  /* 0x000000000f087348 */ /* 0x000fea0003c00000 */
[----:B------:R0:W1:Y:S02]  /*1dd00*/  SHFL.IDX P6, R14, R13, R12, R11 ;  /* 0x0000000c0d0e7389 */ /* 0x00006400000c000b */
[----:B01----:R-:W-:Y:S01]  /*1dd10*/  ENDCOLLECTIVE ;  /* 0x000000000000791b */ /* 0x003fe20003800000 */
.L_x_2201:
[----:B------:R-:W-:Y:S05]  /*1dd20*/  BSYNC B1 ;  /* 0x0000000000017941 */ /* 0x000fea0003800000 */
.L_x_2200:
        /* <DEDUP_REMOVED lines=8> */
.L_x_2202:
[----:B------:R-:W-:Y:S02]  /*1ddb0*/  IMAD.MOV.U32 R13, RZ, RZ, R20 ;  /* 0x000000ffff0d7224 */ /* 0x000fe400078e0014 */
[----:B------:R-:W-:-:S07]  /*1ddc0*/  IMAD.MOV.U32 R3, RZ, RZ, R14 ;  /* 0x000000ffff037224 */ /* 0x000fce00078e000e */
[----:B------:R-:W-:Y:S05]  /*1ddd0*/  WARPSYNC.COLLECTIVE R15, `(.L_x_2203) ;  /* 0x000000000f087348 */ /* 0x000fea0003c00000 */
[----:B------:R0:W1:Y:S02]  /*1dde0*/  SHFL.IDX P6, R14, R13, R12, R11 ;  /* 0x0000000c0d0e7389 */ /* 0x00006400000c000b */
[----:B01----:R-:W-:Y:S01]  /*1ddf0*/  ENDCOLLECTIVE ;  /* 0x000000000000791b */ /* 0x003fe20003800000 */
.L_x_2203:
[----:B------:R-:W-:Y:S02]  /*1de00*/  IMAD.MOV.U32 R13, RZ, RZ, R21 ;  /* 0x000000ffff0d7224 */ /* 0x000fe400078e0015 */
[----:B------:R-:W-:-:S07]  /*1de10*/  IMAD.MOV.U32 R20, RZ, RZ, R14 ;  /* 0x000000ffff147224 */ /* 0x000fce00078e000e */
[----:B------:R-:W-:Y:S05]  /*1de20*/  WARPSYNC.COLLECTIVE R15, `(.L_x_2204) ;  /* 0x000000000f087348 */ /* 0x000fea0003c00000 */
[----:B------:R0:W1:Y:S02]  /*1de30*/  SHFL.IDX P6, R14, R13, R12, R11 ;  /* 0x0000000c0d0e7389 */ /* 0x00006400000c000b */
[----:B01----:R-:W-:Y:S01]  /*1de40*/  ENDCOLLECTIVE ;  /* 0x000000000000791b */ /* 0x003fe20003800000 */
.L_x_2204:
[----:B------:R-:W-:Y:S01]  /*1de50*/  IMAD.MOV.U32 R21, RZ, RZ, R14 ;  /* 0x000000ffff157224 */ /* 0x000fe200078e000e */
[----:B------:R-:W-:Y:S06]  /*1de60*/  BRA `(.L_x_2205) ;  /* 0xfffffeb400b47947 */ /* 0x000fec000383ffff */
.L_x_1989:
[----:B-1----:R1:W2:Y:S02]  /*1de70*/  SYNCS.PHASECHK.TRANS64.TRYWAIT P0, [R16+URZ+0x19c00], R41 ;  /* 0x019c0029100075a7 */ /* 0x0022a4000800017f */
[----:B--2---:R-:W-:Y:S05]  /*1de80*/  @!P0 NANOSLEEP.SYNCS 0x989680 ;  /* 0x009896800000895d */ /* 0x004fea0003900000 */
[----:B------:R-:W2:Y:S02]  /*1de90*/  @!P0 SYNCS.PHASECHK.TRANS64 P0, [R16+URZ+0x19c00], R41 ;  /* 0x019c0029100085a7 */ /* 0x000ea4000800007f */
[----:B--2---:R-:W-:Y:S05]  /*1dea0*/  @!P0 BRA `(.L_x_1989) ;  /* 0xfffffffc00f08947 */ /* 0x004fea000383ffff */
[----:B------:R-:W-:Y:S05]  /*1deb0*/  BRA `(.L_x_2206) ;  /* 0xfffffeb800747947 */ /* 0x000fea000383ffff */
.L_x_1995:
[----:B-1----:R1:W2:Y:S02]  /*1dec0*/  SYNCS.PHASECHK.TRANS64.TRYWAIT P0, [R10+URZ+0x19c30], R3 ;  /* 0x019c30030a0075a7 */ /* 0x0022a4000800017f */
[----:B--2---:R-:W-:Y:S05]  /*1ded0*/  @!P0 NANOSLEEP.SYNCS 0x989680 ;  /* 0x009896800000895d */ /* 0x004fea0003900000 */
[----:B------:R-:W2:Y:S02]  /*1dee0*/  @!P0 SYNCS.PHASECHK.TRANS64 P0, [R10+URZ+0x19c30], R3 ;  /* 0x019c30030a0085a7 */ /* 0x000ea4000800007f */
[----:B--2---:R-:W-:Y:S05]  /*1def0*/  @!P0 BRA `(.L_x_1995) ;  /* 0xfffffffc00f08947 */ /* 0x004fea000383ffff */
[----:B------:R-:W-:Y:S05]  /*1df00*/  BRA `(.L_x_1994) ;  /* 0xfffffed800d07947 */ /* 0x000fea000383ffff */
.L_x_2002:
[----:B-1----:R1:W2:Y:S02]  /*1df10*/  SYNCS.PHASECHK.TRANS64.TRYWAIT P2, [R15+URZ+0x19c30], R0 ;  /* 0x019c30000f0075a7 */ /* 0x0022a4000804017f */
[----:B--2---:R-:W-:Y:S05]  /*1df20*/  @!P2 NANOSLEEP.SYNCS 0x989680 ;  /* 0x009896800000a95d */ /* 0x004fea0003900000 */
[----:B------:R-:W2:Y:S02]  /*1df30*/  @!P2 SYNCS.PHASECHK.TRANS64 P2, [R15+URZ+0x19c30], R0 ;  /* 0x019c30000f00a5a7 */ /* 0x000ea4000804007f */
[----:B--2---:R-:W-:Y:S05]  /*1df40*/  @!P2 BRA `(.L_x_2002) ;  /* 0xfffffffc00f0a947 */ /* 0x004fea000383ffff */
[----:B------:R-:W-:Y:S05]  /*1df50*/  BRA `(.L_x_2001) ;  /* 0xfffffefc00c07947 */ /* 0x000fea000383ffff */
.L_x_2007:
[----:B-1----:R1:W2:Y:S02]  /*1df60*/  SYNCS.PHASECHK.TRANS64.TRYWAIT P2, [R20+URZ+0x19c50], R0 ;  /* 0x019c5000140075a7 */ /* 0x0022a4000804017f */
[----:B--2---:R-:W-:Y:S05]  /*1df70*/  @!P2 NANOSLEEP.SYNCS 0x989680 ;  /* 0x009896800000a95d */ /* 0x004fea0003900000 */
[----:B------:R-:W2:Y:S02]  /*1df80*/  @!P2 SYNCS.PHASECHK.TRANS64 P2, [R20+URZ+0x19c50], R0 ;  /* 0x019c50001400a5a7 */ /* 0x000ea4000804007f */
[----:B--2---:R-:W-:Y:S05]  /*1df90*/  @!P2 BRA `(.L_x_2007) ;  /* 0xfffffffc00f0a947 */ /* 0x004fea000383ffff */
[----:B------:R-:W-:Y:S05]  /*1dfa0*/  BRA `(.L_x_2006) ;  /* 0xffffff0000447947 */ /* 0x000fea000383ffff */
.L_x_2016:
[----:B-1----:R1:W2:Y:S02]  /*1dfb0*/  SYNCS.PHASECHK.TRANS64.TRYWAIT P0, [R0+URZ+0x19c30], R3 ;  /* 0x019c3003000075a7 */ /* 0x0022a4000800017f */
[----:B--2---:R-:W-:Y:S05]  /*1dfc0*/  @!P0 NANOSLEEP.SYNCS 0x989680 ;  /* 0x009896800000895d */ /* 0x004fea0003900000 */
[----:B------:R-:W2:Y:S02]  /*1dfd0*/  @!P0 SYNCS.PHASECHK.TRANS64 P0, [R0+URZ+0x19c30], R3 ;  /* 0x019c3003000085a7 */ /* 0x000ea4000800007f */
[----:B--2---:R-:W-:Y:S05]  /*1dfe0*/  @!P0 BRA `(.L_x_2016) ;  /* 0xfffffffc00f08947 */ /* 0x004fea000383ffff */
[----:B------:R-:W-:Y:S05]  /*1dff0*/  BRA `(.L_x_2015) ;  /* 0xffffff24007c7947 */ /* 0x000fea000383ffff */
.L_x_2021:
[----:B-1----:R1:W2:Y:S02]  /*1e000*/  SYNCS.PHASECHK.TRANS64.TRYWAIT P0, [R15+URZ+0x19c50], R0 ;  /* 0x019c50000f0075a7 */ /* 0x0022a4000800017f */
[----:B--2---:R-:W-:Y:S05]  /*1e010*/  @!P0 NANOSLEEP.SYNCS 0x989680 ;  /* 0x009896800000895d */ /* 0x004fea0003900000 */
[----:B------:R-:W2:Y:S02]  /*1e020*/  @!P0 SYNCS.PHASECHK.TRANS64 P0, [R15+URZ+0x19c50], R0 ;  /* 0x019c50000f0085a7 */ /* 0x000ea4000800007f */
[----:B--2---:R-:W-:Y:S05]  /*1e030*/  @!P0 BRA `(.L_x_2021) ;  /* 0xfffffffc00f08947 */ /* 0x004fea000383ffff */
[----:B------:R-:W-:Y:S05]  /*1e040*/  BRA `(.L_x_2020) ;  /* 0xffffff2800007947 */ /* 0x000fea000383ffff */
.L_x_2028:
[----:B-1----:R1:W2:Y:S02]  /*1e050*/  SYNCS.PHASECHK.TRANS64.TRYWAIT P0, [R12+URZ+0x19c50], R7 ;  /* 0x019c50070c0075a7 */ /* 0x0022a4000800017f */
[----:B--2---:R-:W-:Y:S05]  /*1e060*/  @!P0 NANOSLEEP.SYNCS 0x989680 ;  /* 0x009896800000895d */ /* 0x004fea0003900000 */
[----:B------:R-:W2:Y:S02]  /*1e070*/  @!P0 SYNCS.PHASECHK.TRANS64 P0, [R12+URZ+0x19c50], R7 ;  /* 0x019c50070c0085a7 */ /* 0x000ea4000800007f */
[----:B--2---:R-:W-:Y:S05]  /*1e080*/  @!P0 BRA `(.L_x_2028) ;  /* 0xfffffffc00f08947 */ /* 0x004fea000383ffff */
[----:B------:R-:W-:Y:S05]  /*1e090*/  BRA `(.L_x_2027) ;  /* 0xffffff4000947947 */ /* 0x000fea000383ffff */
.L_x_2062:
[----:B------:R-:W0:Y:S01]  /*1e0a0*/  S2R R6, SR_TID.X ;  /* 0x0000000000067919 */ /* 0x000e220000002100 */
[----:B------:R-:W-:Y:S01]  /*1e0b0*/  BSSY B1, `(.L_x_2207) ;  /* 0x000000a000017945 */ /* 0x000fe20003800000 */
[----:B------:R-:W-:Y:S02]  /*1e0c0*/  IMAD.MOV.U32 R12, RZ, RZ, RZ ;  /* 0x000000ffff0c7224 */ /* 0x000fe400078e00ff */
[----:B--2---:R-:W-:Y:S02]  /*1e0d0*/  IMAD.MOV.U32 R11, RZ, RZ, 0x1f ;  /* 0x0000001fff0b7424 */ /* 0x004fe400078e00ff */
[----:B------:R-:W-:Y:S01]  /*1e0e0*/  IMAD.MOV.U32 R15, RZ, RZ, -0x1 ;  /* 0xffffffffff0f7424 */ /* 0x000fe200078e00ff */
[----:B0-----:R-:W-:-:S04]  /*1e0f0*/  SHF.R.U32.HI R6, RZ, 0x5, R6 ;  /* 0x00000005ff067819 */ /* 0x001fc80000011606 */
[----:B------:R-:W-:-:S05]  /*1e100*/  LOP3.LUT R6, R6, 0x3, RZ, 0xc0, !PT ;  /* 0x0000000306067812 */ /* 0x000fca00078ec0ff */
[----:B------:R-:W-:-:S07]  /*1e110*/  IMAD.MOV.U32 R13, RZ, RZ, R6 ;  /* 0x000000ffff0d7224 */ /* 0x000fce00078e0006 */
[----:B------:R-:W-:Y:S05]  /*1e120*/  WARPSYNC.COLLECTIVE R15, `(.L_x_2208) ;  /* 0x000000000f087348 */ /* 0x000fea0003c00000 */
[----:B------:R0:W1:Y:S02]  /*1e130*/  SHFL.IDX P6, R14, R13, R12, R11 ;  /* 0x0000000c0d0e7389 */ /* 0x00006400000c000b */
[----:B01----:R-:W-:Y:S01]  /*1e140*/  ENDCOLLECTIVE ;  /* 0x000000000000791b */ /* 0x003fe20003800000 */
.L_x_2208:
[----:B------:R-:W-:Y:S05]  /*1e150*/  BSYNC B1 ;  /* 0x0000000000017941 */ /* 0x000fea0003800000 */
.L_x_2207:
[----:B------:R-:W-:Y:S05]  /*1e160*/  BRA `(.L_x_2209) ;  /* 0xffffff9800fc7947 */ /* 0x000fea000383ffff */
.L_x_2064:
[----:B------:R-:W-:Y:S01]  /*1e170*/  BSSY B1, `(.L_x_2210) ;  /* 0x0000006000017945 */ /* 0x000fe20003800000 */
[----:B------:R-:W-:-:S07]  /*1e180*/  IMAD.MOV.U32 R15, RZ, RZ, -0x1 ;  /* 0xffffffffff0f7424 */ /* 0x000fce00078e00ff */
[----:B0-2---:R-:W-:Y:S05]  /*1e190*/  WARPSYNC.COLLECTIVE R15, `(.L_x_2211) ;  /* 0x000000000f0c7348 */ /* 0x005fea0003c00000 */
[----:B------:R-:W-:Y:S02]  /*1e1a0*/  ELECT P6, UR62, PT ;  /* 0x00000000003e782f */ /* 0x000fe400038c0000 */
[----:B------:R-:W-:Y:S01]  /*1e1b0*/  MOV R14, UR62 ;  /* 0x0000003e000e7c02 */ /* 0x000fe20008000f00 */
[----:B0-2---:R-:W-:Y:S10]  /*1e1c0*/  ENDCOLLECTIVE ;  /* 0x000000000000791b */ /* 0x005ff40003800000 */
.L_x_2211:
[----:B------:R-:W-:Y:S05]  /*1e1d0*/  BSYNC B1 ;  /* 0x0000000000017941 */ /* 0x000fea0003800000 */
.L_x_2210:
[----:B------:R-:W-:Y:S05]  /*1e1e0*/  BRA `(.L_x_2063) ;  /* 0xffffff9800f47947 */ /* 0x000fea000383ffff */
.L_x_2066:
[----:B0-----:R0:W1:Y:S02]  /*1e1f0*/  SYNCS.PHASECHK.TRANS64.TRYWAIT P0, [R18+URZ+0x19c20], R6 ;  /* 0x019c2006120075a7 */ /* 0x001064000800017f */
[----:B-1----:R-:W-:Y:S05]  /*1e200*/  @!P0 NANOSLEEP.SYNCS 0x989680 ;  /* 0x009896800000895d */ /* 0x002fea0003900000 */
[----:B------:R-:W1:Y:S02]  /*1e210*/  @!P0 SYNCS.PHASECHK.TRANS64 P0, [R18+URZ+0x19c20], R6 ;  /* 0x019c2006120085a7 */ /* 0x000e64000800007f */
[----:B-1----:R-:W-:Y:S05]  /*1e220*/  @!P0 BRA `(.L_x_2066) ;  /* 0xfffffffc00f08947 */ /* 0x002fea000383ffff */
[----:B------:R-:W-:Y:S05]  /*1e230*/  BRA `(.L_x_2212) ;  /* 0xffffff9c00047947 */ /* 0x000fea000383ffff */
.L_x_2070:
[----:B-1----:R1:W2:Y:S02]  /*1e240*/  SYNCS.PHASECHK.TRANS64.TRYWAIT P0, [R9+URZ+0x19ca0], R11 ;  /* 0x019ca00b090075a7 */ /* 0x0022a4000800017f */
[----:B--2---:R-:W-:Y:S05]  /*1e250*/  @!P0 NANOSLEEP.SYNCS 0x989680 ;  /* 0x009896800000895d */ /* 0x004fea0003900000 */
[----:B------:R-:W2:Y:S02]  /*1e260*/  @!P0 SYNCS.PHASECHK.TRANS64 P0, [R9+URZ+0x19ca0], R11 ;  /* 0x019ca00b090085a7 */ /* 0x000ea4000800007f */
[----:B--2---:R-:W-:Y:S05]  /*1e270*/  @!P0 BRA `(.L_x_2070) ;  /* 0xfffffffc00f08947 */ /* 0x004fea000383ffff */
[----:B------:R-:W-:Y:S05]  /*1e280*/  BRA `(.L_x_2213) ;  /* 0xffffff9c001c7947 */ /* 0x000fea000383ffff */
.L_x_2077:
[----:B0-----:R0:W2:Y:S02]  /*1e290*/  SYNCS.PHASECHK.TRANS64.TRYWAIT P0, [R9+URZ+0x19cc0], R11 ;  /* 0x019cc00b090075a7 */ /* 0x0010a4000800017f */
[----:B--2---:R-:W-:Y:S05]  /*1e2a0*/  @!P0 NANOSLEEP.SYNCS 0x989680 ;  /* 0x009896800000895d */ /* 0x004fea0003900000 */
[----:B------:R-:W2:Y:S02]  /*1e2b0*/  @!P0 SYNCS.PHASECHK.TRANS64 P0, [R9+URZ+0x19cc0], R11 ;  /* 0x019cc00b090085a7 */ /* 0x000ea4000800007f */
[----:B--2---:R-:W-:Y:S05]  /*1e2c0*/  @!P0 BRA `(.L_x_2077) ;  /* 0xfffffffc00f08947 */ /* 0x004fea000383ffff */
[----:B------:R-:W-:Y:S05]  /*1e2d0*/  BRA `(.L_x_2214) ;  /* 0xffffffa000187947 */ /* 0x000fea000383ffff */
.L_x_2086:
[----:B-1----:R1:W3:Y:S02]  /*1e2e0*/  SYNCS.PHASECHK.TRANS64.TRYWAIT P1, [R9+URZ+0x19ca0], R8 ;  /* 0x019ca008090075a7 */ /* 0x0022e4000802017f */
[----:B---3--:R-:W-:Y:S05]  /*1e2f0*/  @!P1 NANOSLEEP.SYNCS 0x989680 ;  /* 0x009896800000995d */ /* 0x008fea0003900000 */
[----:B------:R-:W3:Y:S02]  /*1e300*/  @!P1 SYNCS.PHASECHK.TRANS64 P1, [R9+URZ+0x19ca0], R8 ;  /* 0x019ca008090095a7 */ /* 0x000ee4000802007f */
[----:B---3--:R-:W-:Y:S05]  /*1e310*/  @!P1 BRA `(.L_x_2086) ;  /* 0xfffffffc00f09947 */ /* 0x008fea000383ffff */
[----:B------:R-:W-:Y:S05]  /*1e320*/  BRA `(.L_x_2215) ;  /* 0xffffffa4004c7947 */ /* 0x000fea000383ffff */
.L_x_2093:
[----:B0-----:R0:W2:Y:S02]  /*1e330*/  SYNCS.PHASECHK.TRANS64.TRYWAIT P1, [R9+URZ+0x19cc0], R8 ;  /* 0x019cc008090075a7 */ /* 0x0010a4000802017f */
[----:B--2---:R-:W-:Y:S05]  /*1e340*/  @!P1 NANOSLEEP.SYNCS 0x989680 ;  /* 0x009896800000995d */ /* 0x004fea0003900000 */
[----:B------:R-:W2:Y:S02]  /*1e350*/  @!P1 SYNCS.PHASECHK.TRANS64 P1, [R9+URZ+0x19cc0], R8 ;  /* 0x019cc008090095a7 */ /* 0x000ea4000802007f */
[----:B--2---:R-:W-:Y:S05]  /*1e360*/  @!P1 BRA `(.L_x_2093) ;  /* 0xfffffffc00f09947 */ /* 0x004fea000383ffff */
[----:B------:R-:W-:Y:S05]  /*1e370*/  BRA `(.L_x_2216) ;  /* 0xffffffa800447947 */ /* 0x000fea000383ffff */
.L_x_2112:
[----:B------:R-:W3:Y:S01]  /*1e380*/  S2R R20, SR_TID.X ;  /* 0x0000000000147919 */ /* 0x000ee20000002100 */
[----:B------:R-:W-:Y:S01]  /*1e390*/  BSSY B0, `(.L_x_2217) ;  /* 0x000000a000007945 */ /* 0x000fe20003800000 */
[----:B------:R-:W-:Y:S02]  /*1e3a0*/  IMAD.MOV.U32 R12, RZ, RZ, RZ ;  /* 0x000000ffff0c7224 */ /* 0x000fe400078e00ff */
[----:B--2---:R-:W-:Y:S02]  /*1e3b0*/  IMAD.MOV.U32 R11, RZ, RZ, 0x1f ;  /* 0x0000001fff0b7424 */ /* 0x004fe400078e00ff */
[----:B------:R-:W-:Y:S01]  /*1e3c0*/  IMAD.MOV.U32 R15, RZ, RZ, -0x1 ;  /* 0xffffffffff0f7424 */ /* 0x000fe200078e00ff */
[----:B---3--:R-:W-:-:S04]  /*1e3d0*/  SHF.R.U32.HI R20, RZ, 0x5, R20 ;  /* 0x00000005ff147819 */ /* 0x008fc80000011614 */
[----:B------:R-:W-:-:S05]  /*1e3e0*/  LOP3.LUT R20, R20, 0x3, RZ, 0xc0, !PT ;  /* 0x0000000314147812 */ /* 0x000fca00078ec0ff */
[----:B------:R-:W-:-:S07]  /*1e3f0*/  IMAD.MOV.U32 R13, RZ, RZ, R20 ;  /* 0x000000ffff0d7224 */ /* 0x000fce00078e0014 */
[----:B01----:R-:W-:Y:S05]  /*1e400*/  WARPSYNC.COLLECTIVE R15, `(.L_x_2218) ;  /* 0x000000000f087348 */ /* 0x003fea0003c00000 */
[----:B------:R2:W3:Y:S02]  /*1e410*/  SHFL.IDX P6, R14, R13, R12, R11 ;  /* 0x0000000c0d0e7389 */ /* 0x0004e400000c000b */
[----:B0123--:R-:W-:Y:S01]  /*1e420*/  ENDCOLLECTIVE ;  /* 0x000000000000791b */ /* 0x00ffe20003800000 */
.L_x_2218:
[----:B------:R-:W-:Y:S05]  /*1e430*/  BSYNC B0 ;  /* 0x0000000000007941 */ /* 0x000fea0003800000 */
.L_x_2217:
[----:B------:R-:W-:Y:S05]  /*1e440*/  BRA `(.L_x_2219) ;  /* 0xffffffb400f47947 */ /* 0x000fea000383ffff */
.L_x_2114:
[----:B------:R-:W-:Y:S01]  /*1e450*/  BSSY B0, `(.L_x_2220) ;  /* 0x0000006000007945 */ /* 0x000fe20003800000 */
[----:B------:R-:W-:-:S07]  /*1e460*/  IMAD.MOV.U32 R15, RZ, RZ, -0x1 ;  /* 0xffffffffff0f7424 */ /* 0x000fce00078e00ff */
[----:B0123--:R-:W-:Y:S05]  /*1e470*/  WARPSYNC.COLLECTIVE R15, `(.L_x_2221) ;  /* 0x000000000f0c7348 */ /* 0x00ffea0003c00000 */
[----:B------:R-:W-:Y:S02]  /*1e480*/  ELECT P6, UR62, PT ;  /* 0x00000000003e782f */ /* 0x000fe400038c0000 */
[----:B------:R-:W-:Y:S01]  /*1e490*/  MOV R14, UR62 ;  /* 0x0000003e000e7c02 */ /* 0x000fe20008000f00 */
[----:B0123--:R-:W-:Y:S10]  /*1e4a0*/  ENDCOLLECTIVE ;  /* 0x000000000000791b */ /* 0x00fff40003800000 */
.L_x_2221:
[----:B------:R-:W-:Y:S05]  /*1e4b0*/  BSYNC B0 ;  /* 0x0000000000007941 */ /* 0x000fea0003800000 */
.L_x_2220:
[----:B------:R-:W-:Y:S05]  /*1e4c0*/  BRA `(.L_x_2222) ;  /* 0xffffffb400f47947 */ /* 0x000fea000383ffff */
.L_x_2116:
[----:B---3--:R3:W4:Y:S02]  /*1e4d0*/  SYNCS.PHASECHK.TRANS64.TRYWAIT P0, [R4+URZ+0x19c80], R3 ;  /* 0x019c8003040075a7 */ /* 0x008724000800017f */
[----:B----4-:R-:W-:Y:S05]  /*1e4e0*/  @!P0 NANOSLEEP.SYNCS 0x989680 ;  /* 0x009896800000895d */ /* 0x010fea0003900000 */
[----:B------:R-:W4:Y:S02]  /*1e4f0*/  @!P0 SYNCS.PHASECHK.TRANS64 P0, [R4+URZ+0x19c80], R3 ;  /* 0x019c8003040085a7 */ /* 0x000f24000800007f */
[----:B----4-:R-:W-:Y:S05]  /*1e500*/  @!P0 BRA `(.L_x_2116) ;  /* 0xfffffffc00f08947 */ /* 0x010fea000383ffff */
[----:B------:R-:W-:Y:S05]  /*1e510*/  BRA `(.L_x_2223) ;  /* 0xffffffb800587947 */ /* 0x000fea000383ffff */
.L_x_2118:
[----:B0-----:R0:W4:Y:S02]  /*1e520*/  SYNCS.PHASECHK.TRANS64.TRYWAIT P0, [R4+URZ+0x19c40], R3 ;  /* 0x019c4003040075a7 */ /* 0x001124000800017f */
[----:B----4-:R-:W-:Y:S05]  /*1e530*/  @!P0 NANOSLEEP.SYNCS 0x989680 ;  /* 0x009896800000895d */ /* 0x010fea0003900000 */
[----:B------:R-:W4:Y:S02]  /*1e540*/  @!P0 SYNCS.PHASECHK.TRANS64 P0, [R4+URZ+0x19c40], R3 ;  /* 0x019c4003040085a7 */ /* 0x000f24000800007f */
[----:B----4-:R-:W-:Y:S05]  /*1e550*/  @!P0 BRA `(.L_x_2118) ;  /* 0xfffffffc00f08947 */ /* 0x010fea000383ffff */
[----:B------:R-:W-:Y:S05]  /*1e560*/  BRA `(.L_x_2224) ;  /* 0xffffffb800d47947 */ /* 0x000fea000383ffff */
.L_x_2122:
        /* <DEDUP_REMOVED lines=9> */
.L_x_2225:
[----:B------:R-:W-:Y:S01]  /*1e600*/  ISETP.GE.AND P4, PT, R25, R0, PT ;  /* 0x000000001900720c */ /* 0x000fe20003f86270 */
[----:B------:R-:W-:Y:S02]  /*1e610*/  IMAD.MOV.U32 R13, RZ, RZ, R6 ;  /* 0x000000ffff0d7224 */ /* 0x000fe400078e0006 */
[----:B------:R-:W-:-:S10]  /*1e620*/  IMAD.MOV.U32 R2, RZ, RZ, R14 ;  /* 0x000000ffff027224 */ /* 0x000fd400078e000e */
[----:B------:R-:W-:Y:S05]  /*1e630*/  WARPSYNC.COLLECTIVE R15, `(.L_x_2226) ;  /* 0x000000000f087348 */ /* 0x000fea0003c00000 */
[----:B------:R0:W1:Y:S02]  /*1e640*/  SHFL.IDX P6, R14, R13, R12, R11 ;  /* 0x0000000c0d0e7389 */ /* 0x00006400000c000b */
[----:B01----:R-:W-:Y:S01]  /*1e650*/  ENDCOLLECTIVE ;  /* 0x000000000000791b */ /* 0x003fe20003800000 */
.L_x_2226:
[----:B------:R-:W-:Y:S02]  /*1e660*/  IMAD.MOV.U32 R13, RZ, RZ, R4 ;  /* 0x000000ffff0d7224 */ /* 0x000fe400078e0004 */
[----:B------:R-:W-:Y:S02]  /*1e670*/  IMAD.MOV.U32 R12, RZ, RZ, 0x1 ;  /* 0x00000001ff0c7424 */ /* 0x000fe400078e00ff */
[----:B------:R-:W-:-:S07]  /*1e680*/  IMAD.MOV.U32 R3, RZ, RZ, R14 ;  /* 0x000000ffff037224 */ /* 0x000fce00078e000e */
[----:B------:R-:W-:Y:S05]  /*1e690*/  WARPSYNC.COLLECTIVE R15, `(.L_x_2227) ;  /* 0x000000000f087348 */ /* 0x000fea0003c00000 */
[----:B------:R0:W1:Y:S02]  /*1e6a0*/  SHFL.IDX P6, R14, R13, R12, R11 ;  /* 0x0000000c0d0e7389 */ /* 0x00006400000c000b */
[----:B01----:R-:W-:Y:S01]  /*1e6b0*/  ENDCOLLECTIVE ;  /* 0x000000000000791b */ /* 0x003fe20003800000 */
.L_x_2227:
        /* <DEDUP_REMOVED lines=10> */
.L_x_2228:
        /* <DEDUP_REMOVED lines=13> */
.L_x_2229:
        /* <DEDUP_REMOVED lines=14> */
.L_x_2230:
[----:B------:R-:W-:Y:S01]  /*1e910*/  IMAD.MOV.U32 R2, RZ, RZ, R14 ;  /* 0x000000ffff027224 */ /* 0x000fe200078e000e */
[----:B------:R-:W-:Y:S06]  /*1e920*/  BRA `(.L_x_2231) ;  /* 0xffffffc000b07947 */ /* 0x000fec000383ffff */
.L_x_2127:
[----:B-1----:R1:W2:Y:S02]  /*1e930*/  SYNCS.PHASECHK.TRANS64.TRYWAIT P0, [R18+URZ+0x19c20], R3 ;  /* 0x019c2003120075a7 */ /* 0x0022a4000800017f */
[----:B--2---:R-:W-:Y:S05]  /*1e940*/  @!P0 NANOSLEEP.SYNCS 0x989680 ;  /* 0x009896800000895d */ /* 0x004fea0003900000 */
[----:B------:R-:W2:Y:S02]  /*1e950*/  @!P0 SYNCS.PHASECHK.TRANS64 P0, [R18+URZ+0x19c20], R3 ;  /* 0x019c2003120085a7 */ /* 0x000ea4000800007f */
[----:B--2---:R-:W-:Y:S05]  /*1e960*/  @!P0 BRA `(.L_x_2127) ;  /* 0xfffffffc00f08947 */ /* 0x004fea000383ffff */
[----:B------:R-:W-:Y:S05]  /*1e970*/  BRA `(.L_x_2232) ;  /* 0xffffffc400207947 */ /* 0x000fea000383ffff */
.L_x_2133:
[----:B0-----:R0:W1:Y:S02]  /*1e980*/  SYNCS.PHASECHK.TRANS64.TRYWAIT P0, [R6+URZ+0x19c80], R4 ;  /* 0x019c8004060075a7 */ /* 0x001064000800017f */
[----:B-1----:R-:W-:Y:S05]  /*1e990*/  @!P0 NANOSLEEP.SYNCS 0x989680 ;  /* 0x009896800000895d */ /* 0x002fea0003900000 */
[----:B------:R-:W1:Y:S02]  /*1e9a0*/  @!P0 SYNCS.PHASECHK.TRANS64 P0, [R6+URZ+0x19c80], R4 ;  /* 0x019c8004060085a7 */ /* 0x000e64000800007f */
[----:B-1----:R-:W-:Y:S05]  /*1e9b0*/  @!P0 BRA `(.L_x_2133) ;  /* 0xfffffffc00f08947 */ /* 0x002fea000383ffff */
[----:B------:R-:W-:Y:S05]  /*1e9c0*/  BRA `(.L_x_2233) ;  /* 0xffffffc400cc7947 */ /* 0x000fea000383ffff */
.L_x_2140:
[----:B-1----:R1:W2:Y:S02]  /*1e9d0*/  SYNCS.PHASECHK.TRANS64.TRYWAIT P0, [R6+URZ+0x19c40], R4 ;  /* 0x019c4004060075a7 */ /* 0x0022a4000800017f */
[----:B--2---:R-:W-:Y:S05]  /*1e9e0*/  @!P0 NANOSLEEP.SYNCS 0x989680 ;  /* 0x009896800000895d */ /* 0x004fea0003900000 */
[----:B------:R-:W2:Y:S02]  /*1e9f0*/  @!P0 SYNCS.PHASECHK.TRANS64 P0, [R6+URZ+0x19c40], R4 ;  /* 0x019c4004060085a7 */ /* 0x000ea4000800007f */
[----:B--2---:R-:W-:Y:S05]  /*1ea00*/  @!P0 BRA `(.L_x_2140) ;  /* 0xfffffffc00f08947 */ /* 0x004fea000383ffff */
[----:B------:R-:W-:Y:S05]  /*1ea10*/  BRA `(.L_x_2234) ;  /* 0xffffffc800c87947 */ /* 0x000fea000383ffff */
.L_x_2148:
[----:B-1----:R1:W2:Y:S02]  /*1ea20*/  SYNCS.PHASECHK.TRANS64.TRYWAIT P0, [R3+URZ+0x19c70], R4 ;  /* 0x019c7004030075a7 */ /* 0x0022a4000800017f */
[----:B--2---:R-:W-:Y:S05]  /*1ea30*/  @!P0 NANOSLEEP.SYNCS 0x989680 ;  /* 0x009896800000895d */ /* 0x004fea0003900000 */
[----:B------:R-:W2:Y:S02]  /*1ea40*/  @!P0 SYNCS.PHASECHK.TRANS64 P0, [R3+URZ+0x19c70], R4 ;  /* 0x019c7004030085a7 */ /* 0x000ea4000800007f */
[----:B--2---:R-:W-:Y:S05]  /*1ea50*/  @!P0 BRA `(.L_x_2148) ;  /* 0xfffffffc00f08947 */ /* 0x004fea000383ffff */
[----:B------:R-:W-:Y:S05]  /*1ea60*/  BRA `(.L_x_2235) ;  /* 0xffffffcc00dc7947 */ /* 0x000fea000383ffff */
.L_x_2150:
[----:B-1----:R1:W2:Y:S02]  /*1ea70*/  SYNCS.PHASECHK.TRANS64.TRYWAIT P0, [R3+URZ+0x19c60], R4 ;  /* 0x019c6004030075a7 */ /* 0x0022a4000800017f */
[----:B--2---:R-:W-:Y:S05]  /*1ea80*/  @!P0 NANOSLEEP.SYNCS 0x989680 ;  /* 0x009896800000895d */ /* 0x004fea0003900000 */
[----:B------:R-:W2:Y:S02]  /*1ea90*/  @!P0 SYNCS.PHASECHK.TRANS64 P0, [R3+URZ+0x19c60], R4 ;  /* 0x019c6004030085a7 */ /* 0x000ea4000800007f */
[----:B--2---:R-:W-:Y:S05]  /*1eaa0*/  @!P0 BRA `(.L_x_2150) ;  /* 0xfffffffc00f08947 */ /* 0x004fea000383ffff */
[----:B------:R-:W-:Y:S05]  /*1eab0*/  BRA `(.L_x_2236) ;  /* 0xffffffcc00e47947 */ /* 0x000fea000383ffff */
.L_x_2157:
[----:B-1----:R1:W2:Y:S02]  /*1eac0*/  SYNCS.PHASECHK.TRANS64.TRYWAIT P1, [R3+URZ+0x19c70], R0 ;  /* 0x019c7000030075a7 */ /* 0x0022a4000802017f */
[----:B--2---:R-:W-:Y:S05]  /*1ead0*/  @!P1 NANOSLEEP.SYNCS 0x989680 ;  /* 0x009896800000995d */ /* 0x004fea0003900000 */
[----:B------:R-:W2:Y:S02]  /*1eae0*/  @!P1 SYNCS.PHASECHK.TRANS64 P1, [R3+URZ+0x19c70], R0 ;  /* 0x019c7000030095a7 */ /* 0x000ea4000802007f */
[----:B--2---:R-:W-:Y:S05]  /*1eaf0*/  @!P1 BRA `(.L_x_2157) ;  /* 0xfffffffc00f09947 */ /* 0x004fea000383ffff */
[----:B------:R-:W-:Y:S05]  /*1eb00*/  BRA `(.L_x_2237) ;  /* 0xffffffd400607947 */ /* 0x000fea000383ffff */
.L_x_2159:
[----:B-1----:R1:W2:Y:S02]  /*1eb10*/  SYNCS.PHASECHK.TRANS64.TRYWAIT P1, [R3+URZ+0x19c60], R0 ;  /* 0x019c6000030075a7 */ /* 0x0022a4000802017f */
[----:B--2---:R-:W-:Y:S05]  /*1eb20*/  @!P1 NANOSLEEP.SYNCS 0x989680 ;  /* 0x009896800000995d */ /* 0x004fea0003900000 */
[----:B------:R-:W2:Y:S02]  /*1eb30*/  @!P1 SYNCS.PHASECHK.TRANS64 P1, [R3+URZ+0x19c60], R0 ;  /* 0x019c6000030095a7 */ /* 0x000ea4000802007f */
[----:B--2---:R-:W-:Y:S05]  /*1eb40*/  @!P1 BRA `(.L_x_2159) ;  /* 0xfffffffc00f09947 */ /* 0x004fea000383ffff */
[----:B------:R-:W-:Y:S05]  /*1eb50*/  BRA `(.L_x_2238) ;  /* 0xffffffd400647947 */ /* 0x000fea000383ffff */
.L_x_2163:
[----:B------:R-:W-:Y:S01]  /*1eb60*/  BSSY B0, `(.L_x_2239) ;  /* 0x0000008000007945 */ /* 0x000fe20003800000 */
[----:B------:R-:W-:Y:S02]  /*1eb70*/  IMAD.MOV.U32 R13, RZ, RZ, R24 ;  /* 0x000000ffff0d7224 */ /* 0x000fe400078e0018 */
[----:B------:R-:W-:Y:S02]  /*1eb80*/  IMAD.MOV.U32 R12, RZ, RZ, RZ ;  /* 0x000000ffff0c7224 */ /* 0x000fe400078e00ff */
[----:B--2---:R-:W-:Y:S02]  /*1eb90*/  IMAD.MOV.U32 R11, RZ, RZ, 0x1f ;  /* 0x0000001fff0b7424 */ /* 0x004fe400078e00ff */
[----:B------:R-:W-:-:S07]  /*1eba0*/  IMAD.MOV.U32 R15, RZ, RZ, -0x1 ;  /* 0xffffffffff0f7424 */ /* 0x000fce00078e00ff */
[----:B------:R-:W-:Y:S05]  /*1ebb0*/  WARPSYNC.COLLECTIVE R15, `(.L_x_2240) ;  /* 0x000000000f087348 */ /* 0x000fea0003c00000 */
[----:B------:R0:W1:Y:S02]  /*1ebc0*/  SHFL.IDX P6, R14, R13, R12, R11 ;  /* 0x0000000c0d0e7389 */ /* 0x00006400000c000b */
[----:B01----:R-:W-:Y:S01]  /*1ebd0*/  ENDCOLLECTIVE ;  /* 0x000000000000791b */ /* 0x003fe20003800000 */
.L_x_2240:
[----:B------:R-:W-:Y:S05]  /*1ebe0*/  BSYNC B0 ;  /* 0x0000000000007941 */ /* 0x000fea0003800000 */
.L_x_2239:
        /* <DEDUP_REMOVED lines=9> */
.L_x_2241:
        /* <DEDUP_REMOVED lines=24> */
.L_x_2242:
[----:B------:R-:W-:Y:S01]  /*1ee00*/  IMAD.MOV.U32 R12, RZ, RZ, 0x2 ;  /* 0x00000002ff0c7424 */ /* 0x000fe200078e00ff */
[----:B------:R-:W-:-:S05]  /*1ee10*/  SEL R3, R14, RZ, P1 ;  /* 0x000000ff0e037207 */ /* 0x000fca0000800000 */
[----:B------:R-:W-:-:S04]  /*1ee20*/  IMAD.IADD R2, R2, 0x1, R3 ;  /* 0x0000000102027824 */ /* 0x000fc800078e0203 */
[----:B------:R-:W-:-:S07]  /*1ee30*/  IMAD.MOV.U32 R13, RZ, RZ, R2 ;  /* 0x000000ffff0d7224 */ /* 0x000fce00078e0002 */
[----:B------:R-:W-:Y:S05]  /*1ee40*/  WARPSYNC.COLLECTIVE R15, `(.L_x_2243) ;  /* 0x000000000f087348 */ /* 0x000fea0003c00000 */
[----:B------:R0:W1:Y:S02]  /*1ee50*/  SHFL.UP P6, R14, R13, R12, R11 ;  /* 0x0400000c0d0e7389 */ /* 0x00006400000c000b */
[----:B01----:R-:W-:Y:S01]  /*1ee60*/  ENDCOLLECTIVE ;  /* 0x000000000000791b */ /* 0x003fe20003800000 */
.L_x_2243:
[----:B------:R-:W-:Y:S01]  /*1ee70*/  IMAD.MOV.U32 R12, RZ, RZ, 0x4 ;  /* 0x00000004ff0c7424 */ /* 0x000fe200078e00ff */
[----:B------:R-:W-:-:S05]  /*1ee80*/  SEL R3, R14, RZ, P2 ;  /* 0x000000ff0e037207 */ /* 0x000fca0001000000 */
[----:B------:R-:W-:-:S04]  /*1ee90*/  IMAD.IADD R2, R2, 0x1, R3 ;  /* 0x0000000102027824 */ /* 0x000fc800078e0203 */
[----:B------:R-:W-:-:S07]  /*1eea0*/  IMAD.MOV.U32 R13, RZ, RZ, R2 ;  /* 0x000000ffff0d7224 */ /* 0x000fce00078e0002 */
[----:B------:R-:W-:Y:S05]  /*1eeb0*/  WARPSYNC.COLLECTIVE R15, `(.L_x_2244) ;  /* 0x000000000f087348 */ /* 0x000fea0003c00000 */
[----:B------:R0:W1:Y:S02]  /*1eec0*/  SHFL.UP P6, R14, R13, R12, R11 ;  /* 0x0400000c0d0e7389 */ /* 0x00006400000c000b */
[----:B01----:R-:W-:Y:S01]  /*1eed0*/  ENDCOLLECTIVE ;  /* 0x000000000000791b */ /* 0x003fe20003800000 */
.L_x_2244:
[----:B------:R-:W-:Y:S01]  /*1eee0*/  IMAD.MOV.U32 R12, RZ, RZ, 0x8 ;  /* 0x00000008ff0c7424 */ /* 0x000fe200078e00ff */
[----:B------:R-:W-:-:S05]  /*1eef0*/  SEL R3, R14, RZ, P3 ;  /* 0x000000ff0e037207 */ /* 0x000fca0001800000 */
[----:B------:R-:W-:-:S04]  /*1ef00*/  IMAD.IADD R2, R2, 0x1, R3 ;  /* 0x0000000102027824 */ /* 0x000fc800078e0203 */
[----:B------:R-:W-:-:S07]  /*1ef10*/  IMAD.MOV.U32 R13, RZ, RZ, R2 ;  /* 0x000000ffff0d7224 */ /* 0x000fce00078e0002 */
[----:B------:R-:W-:Y:S05]  /*1ef20*/  WARPSYNC.COLLECTIVE R15, `(.L_x_2245) ;  /* 0x000000000f087348 */ /* 0x000fea0003c00000 */
[----:B------:R0:W1:Y:S02]  /*1ef30*/  SHFL.UP P6, R14, R13, R12, R11 ;  /* 0x0400000c0d0e7389 */ /* 0x00006400000c000b */
[----:B01----:R-:W-:Y:S01]  /*1ef40*/  ENDCOLLECTIVE ;  /* 0x000000000000791b */ /* 0x003fe20003800000 */
.L_x_2245:
[----:B------:R-:W-:Y:S01]  /*1ef50*/  IMAD.MOV.U32 R12, RZ, RZ, 0x10 ;  /* 0x00000010ff0c7424 */ /* 0x000fe200078e00ff */
[----:B------:R-:W-:-:S05]  /*1ef60*/  SEL R3, R14, RZ, P4 ;  /* 0x000000ff0e037207 */ /* 0x000fca0002000000 */
[----:B------:R-:W-:-:S04]  /*1ef70*/  IMAD.IADD R2, R2, 0x1, R3 ;  /* 0x0000000102027824 */ /* 0x000fc800078e0203 */
[----:B------:R-:W-:-:S07]  /*1ef80*/  IMAD.MOV.U32 R13, RZ, RZ, R2 ;  /* 0x000000ffff0d7224 */ /* 0x000fce00078e0002 */
[----:B------:R-:W-:Y:S05]  /*1ef90*/  WARPSYNC.COLLECTIVE R15, `(.L_x_2246) ;  /* 0x000000000f087348 */ /* 0x000fea0003c00000 */
[----:B------:R0:W1:Y:S02]  /*1efa0*/  SHFL.UP P6, R14, R13, R12, R11 ;  /* 0x0400000c0d0e7389 */ /* 0x00006400000c000b */
[----:B01----:R-:W-:Y:S01]  /*1efb0*/  ENDCOLLECTIVE ;  /* 0x000000000000791b */ /* 0x003fe20003800000 */
.L_x_2246:
        /* <DEDUP_REMOVED lines=8> */
.L_x_2247:
[----:B------:R-:W-:Y:S05]  /*1f040*/  BRA `(.L_x_2248) ;  /* 0xffffffd8000c7947 */ /* 0x000fea000383ffff */
.L_x_2166:
[----:B------:R-:W-:Y:S01]  /*1f050*/  BSSY B0, `(.L_x_2249) ;  /* 0x0000008000007945 */ /* 0x000fe20003800000 */
[----:B------:R-:W-:Y:S02]  /*1f060*/  IMAD.MOV.U32 R13, RZ, RZ, R2 ;  /* 0x000000ffff0d7224 */ /* 0x000fe400078e0002 */
[----:B------:R-:W-:Y:S02]  /*1f070*/  IMAD.MOV.U32 R12, RZ, RZ, 0x1 ;  /* 0x00000001ff0c7424 */ /* 0x000fe400078e00ff */
[----:B--2---:R-:W-:Y:S02]  /*1f080*/  IMAD.MOV.U32 R11, RZ, RZ, RZ ;  /* 0x000000ffff0b7224 */ /* 0x004fe400078e00ff */
[----:B------:R-:W-:-:S07]  /*1f090*/  IMAD.MOV.U32 R15, RZ, RZ, -0x1 ;  /* 0xffffffffff0f7424 */ /* 0x000fce00078e00ff */
[----:B------:R-:W-:Y:S05]  /*1f0a0*/  WARPSYNC.COLLECTIVE R15, `(.L_x_2250) ;  /* 0x000000000f087348 */ /* 0x000fea0003c00000 */
[----:B------:R0:W1:Y:S02]  /*1f0b0*/  SHFL.UP P6, R14, R13, R12, R11 ;  /* 0x0400000c0d0e7389 */ /* 0x00006400000c000b */
[----:B01----:R-:W-:Y:S01]  /*1f0c0*/  ENDCOLLECTIVE ;  /* 0x000000000000791b */ /* 0x003fe20003800000 */
.L_x_2250:
[----:B------:R-:W-:Y:S05]  /*1f0d0*/  BSYNC B0 ;  /* 0x0000000000007941 */ /* 0x000fea0003800000 */
.L_x_2249:
        /* <DEDUP_REMOVED lines=9> */
.L_x_2251:
[----:B------:R-:W-:Y:S01]  /*1f170*/  IMAD.MOV.U32 R12, RZ, RZ, 0x4 ;  /* 0x00000004ff0c7424 */ /* 0x000fe200078e00ff */
[----:B------:R-:W-:-:S05]  /*1f180*/  SEL R3, R14, RZ, P2 ;  /* 0x000000ff0e037207 */ /* 0x000fca0001000000 */
[----:B------:R-:W-:-:S04]  /*1f190*/  IMAD.IADD R2, R2, 0x1, R3 ;  /* 0x0000000102027824 */ /* 0x000fc800078e0203 */
[----:B------:R-:W-:-:S07]  /*1f1a0*/  IMAD.MOV.U32 R13, RZ, RZ, R2 ;  /* 0x000000ffff0d7224 */ /* 0x000fce00078e0002 */
[----:B------:R-:W-:Y:S05]  /*1f1b0*/  WARPSYNC.COLLECTIVE R15, `(.L_x_2252) ;  /* 0x000000000f087348 */ /* 0x000fea0003c00000 */
[----:B------:R0:W1:Y:S02]  /*1f1c0*/  SHFL.UP P6, R14, R13, R12, R11 ;  /* 0x0400000c0d0e7389 */ /* 0x00006400000c000b */
[----:B01----:R-:W-:Y:S01]  /*1f1d0*/  ENDCOLLECTIVE ;  /* 0x000000000000791b */ /* 0x003fe20003800000 */
.L_x_2252:
[----:B------:R-:W-:Y:S01]  /*1f1e0*/  IMAD.MOV.U32 R12, RZ, RZ, 0x8 ;  /* 0x00000008ff0c7424 */ /* 0x000fe200078e00ff */
[----:B------:R-:W-:-:S05]  /*1f1f0*/  SEL R3, R14, RZ, P3 ;  /* 0x000000ff0e037207 */ /* 0x000fca0001800000 */
[----:B------:R-:W-:-:S04]  /*1f200*/  IMAD.IADD R2, R2, 0x1, R3 ;  /* 0x0000000102027824 */ /* 0x000fc800078e0203 */
[----:B------:R-:W-:-:S07]  /*1f210*/  IMAD.MOV.U32 R13, RZ, RZ, R2 ;  /* 0x000000ffff0d7224 */ /* 0x000fce00078e0002 */
[----:B------:R-:W-:Y:S05]  /*1f220*/  WARPSYNC.COLLECTIVE R15, `(.L_x_2253) ;  /* 0x000000000f087348 */ /* 0x000fea0003c00000 */
[----:B------:R0:W1:Y:S02]  /*1f230*/  SHFL.UP P6, R14, R13, R12, R11 ;  /* 0x0400000c0d0e7389 */ /* 0x00006400000c000b */
[----:B01----:R-:W-:Y:S01]  /*1f240*/  ENDCOLLECTIVE ;  /* 0x000000000000791b */ /* 0x003fe20003800000 */
.L_x_2253:
[----:B------:R-:W-:Y:S01]  /*1f250*/  IMAD.MOV.U32 R12, RZ, RZ, 0x10 ;  /* 0x00000010ff0c7424 */ /* 0x000fe200078e00ff */
[----:B------:R-:W-:-:S05]  /*1f260*/  SEL R3, R14, RZ, P4 ;  /* 0x000000ff0e037207 */ /* 0x000fca0002000000 */
[----:B------:R-:W-:-:S04]  /*1f270*/  IMAD.IADD R2, R2, 0x1, R3 ;  /* 0x0000000102027824 */ /* 0x000fc800078e0203 */
[----:B------:R-:W-:-:S07]  /*1f280*/  IMAD.MOV.U32 R13, RZ, RZ, R2 ;  /* 0x000000ffff0d7224 */ /* 0x000fce00078e0002 */
[----:B------:R-:W-:Y:S05]  /*1f290*/  WARPSYNC.COLLECTIVE R15, `(.L_x_2254) ;  /* 0x000000000f087348 */ /* 0x000fea0003c00000 */
[----:B------:R0:W1:Y:S02]  /*1f2a0*/  SHFL.UP P6, R14, R13, R12, R11 ;  /* 0x0400000c0d0e7389 */ /* 0x00006400000c000b */
[----:B01----:R-:W-:Y:S01]  /*1f2b0*/  ENDCOLLECTIVE ;  /* 0x000000000000791b */ /* 0x003fe20003800000 */
.L_x_2254:
        /* <DEDUP_REMOVED lines=8> */
.L_x_2255:
[----:B------:R-:W-:Y:S05]  /*1f340*/  BRA `(.L_x_2256) ;  /* 0xffffffd400f07947 */ /* 0x000fea000383ffff */
.L_x_2168:
[----:B------:R-:W-:Y:S01]  /*1f350*/  BSSY B0, `(.L_x_2257) ;  /* 0x0000006000007945 */ /* 0x000fe20003800000 */
[----:B------:R-:W-:Y:S01]  /*1f360*/  PLOP3.LUT P6, PT, P6, PT, PT, 0x8, 0x0 ;  /* 0x000000000000781c */ /* 0x000fe200037ce170 */
[----:B------:R-:W-:-:S12]  /*1f370*/  IMAD.MOV.U32 R15, RZ, RZ, -0x1 ;  /* 0xffffffffff0f7424 */ /* 0x000fd800078e00ff */
[----:B0-2---:R-:W-:Y:S05]  /*1f380*/  WARPSYNC.COLLECTIVE R15, `(.L_x_2258) ;  /* 0x000000000f087348 */ /* 0x005fea0003c00000 */
[----:B------:R-:W-:Y:S01]  /*1f390*/  VOTE.ANY R14, PT, P6 ;  /* 0x00000000000e7806 */ /* 0x000fe200030e0100 */
[----:B0-2---:R-:W-:Y:S06]  /*1f3a0*/  ENDCOLLECTIVE ;  /* 0x000000000000791b */ /* 0x005fec0003800000 */
.L_x_2258:
[----:B------:R-:W-:Y:S05]  /*1f3b0*/  BSYNC B0 ;  /* 0x0000000000007941 */ /* 0x000fea0003800000 */
.L_x_2257:
        /* <DEDUP_REMOVED lines=10> */
.L_x_2259:
[----:B------:R-:W-:Y:S02]  /*1f460*/  IMAD.MOV.U32 R13, RZ, RZ, R5 ;  /* 0x000000ffff0d7224 */ /* 0x000fe400078e0005 */
[----:B------:R-:W-:-:S07]  /*1f470*/  IMAD.MOV.U32 R25, RZ, RZ, R14 ;  /* 0x000000ffff197224 */ /* 0x000fce00078e000e */
[----:B------:R-:W-:Y:S05]  /*1f480*/  WARPSYNC.COLLECTIVE R15, `(.L_x_2260) ;  /* 0x000000000f087348 */ /* 0x000fea0003c00000 */
[----:B------:R0:W1:Y:S02]  /*1f490*/  SHFL.IDX P6, R14, R13, R12, R11 ;  /* 0x0000000c0d0e7389 */ /* 0x00006400000c000b */
[----:B01----:R-:W-:Y:S01]  /*1f4a0*/  ENDCOLLECTIVE ;  /* 0x000000000000791b */ /* 0x003fe20003800000 */
.L_x_2260:
[----:B------:R-:W-:Y:S01]  /*1f4b0*/  IMAD.MOV.U32 R5, RZ, RZ, R14 ;  /* 0x000000ffff057224 */ /* 0x000fe200078e000e */
[----:B------:R-:W-:Y:S06]  /*1f4c0*/  BRA `(.L_x_2261) ;  /* 0xffffffd400d07947 */ /* 0x000fec000383ffff */
.L_x_2170:
[----:B------:R-:W-:Y:S01]  /*1f4d0*/  BSSY B0, `(.L_x_2262) ;  /* 0x0000007000007945 */ /* 0x000fe20003800000 */
[----:B------:R-:W-:Y:S02]  /*1f4e0*/  IMAD.MOV.U32 R13, RZ, RZ, R2 ;  /* 0x000000ffff0d7224 */ /* 0x000fe400078e0002 */
[----:B--2---:R-:W-:Y:S02]  /*1f4f0*/  IMAD.MOV.U32 R11, RZ, RZ, 0x1f ;  /* 0x0000001fff0b7424 */ /* 0x004fe400078e00ff */
[----:B------:R-:W-:-:S07]  /*1f500*/  IMAD.MOV.U32 R15, RZ, RZ, -0x1 ;  /* 0xffffffffff0f7424 */ /* 0x000fce00078e00ff */
[----:B01-34-:R-:W-:Y:S05]  /*1f510*/  WARPSYNC.COLLECTIVE R15, `(.L_x_2263) ;  /* 0x000000000f087348 */ /* 0x01bfea0003c00000 */
[----:B------:R2:W0:Y:S02]  /*1f520*/  SHFL.IDX P6, R14, R13, R12, R11 ;  /* 0x0000000c0d0e7389 */ /* 0x00042400000c000b */
[----:B01234-:R-:W-:Y:S01]  /*1f530*/  ENDCOLLECTIVE ;  /* 0x000000000000791b */ /* 0x01ffe20003800000 */
.L_x_2263:
[----:B------:R-:W-:Y:S05]  /*1f540*/  BSYNC B0 ;  /* 0x0000000000007941 */ /* 0x000fea0003800000 */
.L_x_2262:
[----:B------:R-:W-:Y:S01]  /*1f550*/  IMAD.MOV.U32 R24, RZ, RZ, R14 ;  /* 0x000000ffff187224 */ /* 0x000fe200078e000e */
[----:B------:R-:W-:Y:S06]  /*1f560*/  BRA `(.L_x_2169) ;  /* 0xffffffd400c07947 */ /* 0x000fec000383ffff */
.L_x_2176:
[----:B0-----:R0:W3:Y:S02]  /*1f570*/  SYNCS.PHASECHK.TRANS64.TRYWAIT P0, [R8+URZ+0x19c20], R0 ;  /* 0x019c2000080075a7 */ /* 0x0010e4000800017f */
[----:B---3--:R-:W-:Y:S05]  /*1f580*/  @!P0 NANOSLEEP.SYNCS 0x989680 ;  /* 0x009896800000895d */ /* 0x008fea0003900000 */
[----:B------:R-:W3:Y:S02]  /*1f590*/  @!P0 SYNCS.PHASECHK.TRANS64 P0, [R8+URZ+0x19c20], R0 ;  /* 0x019c2000080085a7 */ /* 0x000ee4000800007f */
[----:B---3--:R-:W-:Y:S05]  /*1f5a0*/  @!P0 BRA `(.L_x_2176) ;  /* 0xfffffffc00f08947 */ /* 0x008fea000383ffff */
[----:B------:R-:W-:Y:S05]  /*1f5b0*/  BRA `(.L_x_2264) ;  /* 0xffffffe0001c7947 */ /* 0x000fea000383ffff */
.L_x_2177:
        /* <DEDUP_REMOVED lines=11> */
.L_x_2266:
[----:B------:R-:W-:Y:S05]  /*1f670*/  BSYNC B0 ;  /* 0x0000000000007941 */ /* 0x000fea0003800000 */
.L_x_2265:
[----:B------:R-:W-:Y:S05]  /*1f680*/  BRA `(.L_x_2267) ;  /* 0xffffffe000047947 */ /* 0x000fea000383ffff */
.L_x_2178:
[----:B------:R-:W-:Y:S01]  /*1f690*/  BSSY B0, `(.L_x_2268) ;  /* 0x0000006000007945 */ /* 0x000fe20003800000 */
[----:B------:R-:W-:-:S07]  /*1f6a0*/  IMAD.MOV.U32 R15, RZ, RZ, -0x1 ;  /* 0xffffffffff0f7424 */ /* 0x000fce00078e00ff */
[----:B012---:R-:W-:Y:S05]  /*1f6b0*/  WARPSYNC.COLLECTIVE R15, `(.L_x_2269) ;  /* 0x000000000f0c7348 */ /* 0x007fea0003c00000 */
[----:B------:R-:W-:Y:S02]  /*1f6c0*/  ELECT P6, UR62, PT ;  /* 0x00000000003e782f */ /* 0x000fe400038c0000 */
[----:B------:R-:W-:Y:S01]  /*1f6d0*/  MOV R14, UR62 ;  /* 0x0000003e000e7c02 */ /* 0x000fe20008000f00 */
[----:B012---:R-:W-:Y:S10]  /*1f6e0*/  ENDCOLLECTIVE ;  /* 0x000000000000791b */ /* 0x007ff40003800000 */
.L_x_2269:
[----:B------:R-:W-:Y:S05]  /*1f6f0*/  BSYNC B0 ;  /* 0x0000000000007941 */ /* 0x000fea0003800000 */
.L_x_2268:
[----:B------:R-:W-:Y:S05]  /*1f700*/  BRA `(.L_x_2270) ;  /* 0xffffffdc00f87947 */ /* 0x000fea000383ffff */
.L_x_2180:
[----:B0-----:R0:W3:Y:S02]  /*1f710*/  SYNCS.PHASECHK.TRANS64.TRYWAIT P1, [R6+URZ], R3 ;  /* 0x00000003060075a7 */ /* 0x0010e4000802017f */
[----:B---3--:R-:W-:Y:S05]  /*1f720*/  @!P1 NANOSLEEP.SYNCS 0x989680 ;  /* 0x009896800000995d */ /* 0x008fea0003900000 */
[----:B------:R-:W3:Y:S02]  /*1f730*/  @!P1 SYNCS.PHASECHK.TRANS64 P1, [R6+URZ], R3 ;  /* 0x00000003060095a7 */ /* 0x000ee4000802007f */
[----:B---3--:R-:W-:Y:S05]  /*1f740*/  @!P1 BRA `(.L_x_2180) ;  /* 0xfffffffc00f09947 */ /* 0x008fea000383ffff */
[----:B------:R-:W-:Y:S05]  /*1f750*/  BRA `(.L_x_2271) ;  /* 0xffffffe0002c7947 */ /* 0x000fea000383ffff */
.L_x_2181:
[----:B---3--:R3:W4:Y:S02]  /*1f760*/  SYNCS.PHASECHK.TRANS64.TRYWAIT P1, [R7+URZ], R0 ;  /* 0x00000000070075a7 */ /* 0x008724000802017f */
[----:B----4-:R-:W-:Y:S05]  /*1f770*/  @!P1 NANOSLEEP.SYNCS 0x989680 ;  /* 0x009896800000995d */ /* 0x010fea0003900000 */
[----:B------:R-:W4:Y:S02]  /*1f780*/  @!P1 SYNCS.PHASECHK.TRANS64 P1, [R7+URZ], R0 ;  /* 0x00000000070095a7 */ /* 0x000f24000802007f */
[----:B----4-:R-:W-:Y:S05]  /*1f790*/  @!P1 BRA `(.L_x_2181) ;  /* 0xfffffffc00f09947 */ /* 0x010fea000383ffff */
[----:B------:R-:W-:Y:S05]  /*1f7a0*/  BRA `(.L_x_2272) ;  /* 0xffffffe000207947 */ /* 0x000fea000383ffff */
.L_x_2183:
[----:B----4-:R4:W0:Y:S02]  /*1f7b0*/  SYNCS.PHASECHK.TRANS64.TRYWAIT P1, [R2+URZ+0x19c60], R3 ;  /* 0x019c6003020075a7 */ /* 0x010824000802017f */
[----:B0-----:R-:W-:Y:S05]  /*1f7c0*/  @!P1 NANOSLEEP.SYNCS 0x989680 ;  /* 0x009896800000995d */ /* 0x001fea0003900000 */
[----:B------:R-:W0:Y:S02]  /*1f7d0*/  @!P1 SYNCS.PHASECHK.TRANS64 P1, [R2+URZ+0x19c60], R3 ;  /* 0x019c6003020095a7 */ /* 0x000e24000802007f */
[----:B0-----:R-:W-:Y:S05]  /*1f7e0*/  @!P1 BRA `(.L_x_2183) ;  /* 0xfffffffc00f09947 */ /* 0x001fea000383ffff */
[----:B------:R-:W-:Y:S05]  /*1f7f0*/  BRA `(.L_x_2273) ;  /* 0xffffffe000207947 */ /* 0x000fea000383ffff */
.L_x_2185:
[----:B------:R0:W0:Y:S02]  /*1f800*/  SYNCS.PHASECHK.TRANS64.TRYWAIT P1, [R5+URZ+0x19c60], R0 ;  /* 0x019c6000050075a7 */ /* 0x000024000802017f */
[----:B0-----:R-:W-:Y:S05]  /*1f810*/  @!P1 NANOSLEEP.SYNCS 0x989680 ;  /* 0x009896800000995d */ /* 0x001fea0003900000 */
[----:B------:R-:W0:Y:S02]  /*1f820*/  @!P1 SYNCS.PHASECHK.TRANS64 P1, [R5+URZ+0x19c60], R0 ;  /* 0x019c6000050095a7 */ /* 0x000e24000802007f */
[----:B0-----:R-:W-:Y:S05]  /*1f830*/  @!P1 BRA `(.L_x_2185) ;  /* 0xfffffffc00f09947 */ /* 0x001fea000383ffff */
[----:B------:R-:W-:Y:S05]  /*1f840*/  BRA `(.L_x_2274) ;  /* 0xffffffe000207947 */ /* 0x000fea000383ffff */
.L_x_2187:
[----:B------:R0:W0:Y:S02]  /*1f850*/  SYNCS.PHASECHK.TRANS64.TRYWAIT P0, [R2+URZ+0x19c80], R3 ;  /* 0x019c8003020075a7 */ /* 0x000024000800017f */
[----:B0-----:R-:W-:Y:S05]  /*1f860*/  @!P0 NANOSLEEP.SYNCS 0x989680 ;  /* 0x009896800000895d */ /* 0x001fea0003900000 */
[----:B------:R-:W0:Y:S02]  /*1f870*/  @!P0 SYNCS.PHASECHK.TRANS64 P0, [R2+URZ+0x19c80], R3 ;  /* 0x019c8003020085a7 */ /* 0x000e24000800007f */
[----:B0-----:R-:W-:Y:S05]  /*1f880*/  @!P0 BRA `(.L_x_2187) ;  /* 0xfffffffc00f08947 */ /* 0x001fea000383ffff */
[----:B------:R-:W-:Y:S05]  /*1f890*/  BRA `(.L_x_2188) ;  /* 0xffffffe0001c7947 */ /* 0x000fea000383ffff */
.L_x_2275:
        /* <DEDUP_REMOVED lines=14> */
.L_x_2284:


//--------------------- .nv.global.init           --------------------------
	.section	.nv.global.init,"aw",@progbits
	.align	4
.nv.global.init:
	.type		_ZZN5flash28permute_output_fp8_VcolmajorIN4cute6TensorINS1_11ArrayEngineIfLm48EEENS1_6LayoutINS1_5tupleIJNS6_IJNS1_1CILi2EEES8_NS7_ILi12EEEEEENS7_ILi1EEESB_EEENS6_IJNS6_IJSB_S8_NS7_ILi4EEEEEENS7_ILi0EEESF_EEEEEEEEEvRT_E9upper_map,@object
	.size		_ZZN5flash28permute_output_fp8_VcolmajorIN4cute6TensorINS1_11ArrayEngineIfLm48EEENS1_6LayoutINS1_5tupleIJNS6_IJNS1_1CILi2EEES8_NS7_ILi12EEEEEENS7_ILi1EEESB_EEENS6_IJNS6_IJSB_S8_NS7_ILi4EEEEEENS7_ILi0EEESF_EEEEEEEEEvRT_E9upper_map,($str$23 - _ZZN5flash28permute_output_fp8_VcolmajorIN4cute6TensorINS1_11ArrayEngineIfLm48EEENS1_6LayoutINS1_5tupleIJNS6_IJNS1_1CILi2EEES8_NS7_ILi12EEEEEENS7_ILi1EEESB_EEENS6_IJNS6_IJSB_S8_NS7_ILi4EEEEEENS7_ILi0EEESF_EEEEEEEEEvRT_E9upper_map)
_ZZN5flash28permute_output_fp8_VcolmajorIN4cute6TensorINS1_11ArrayEngineIfLm48EEENS1_6LayoutINS1_5tupleIJNS6_IJNS1_1CILi2EEES8_NS7_ILi12EEEEEENS7_ILi1EEESB_EEENS6_IJNS6_IJSB_S8_NS7_ILi4EEEEEENS7_ILi0EEESF_EEEEEEEEEvRT_E9upper_map:
        /*0000*/ 	.byte	0x00, 0x00, 0x00, 0x00, 0x02, 0x00, 0x00, 0x00, 0x03, 0x00, 0x00, 0x00, 0x01, 0x00, 0x00, 0x00
	.type		$str$23,@object
	.size		$str$23,($str$24 - $str$23)
$str$23:
        /*0010*/ 	.byte	0x28, 0x61, 0x64, 0x64, 0x72, 0x65, 0x73, 0x73, 0x20, 0x26, 0x20, 0x6d, 0x61, 0x73, 0x6b, 0x29
        /*0020*/ 	.byte	0x20, 0x3d, 0x3d, 0x20, 0x30, 0x00
	.type		$str$24,@object
	.size		$str$24,(__unnamed_5 - $str$24)
$str$24:
        /*0026*/ 	.byte	0x2f, 0x74, 0x6d, 0x70, 0x2f, 0x6f, 0x73, 0x73, 0x5f, 0x6b, 0x65, 0x72, 0x6e, 0x65, 0x6c, 0x73
        /*0036*/ 	.byte	0x5f, 0x73, 0x72, 0x63, 0x2f, 0x66, 0x6c, 0x61, 0x73, 0x68, 0x5f, 0x61, 0x74, 0x74, 0x65, 0x6e
        /*0046*/ 	.byte	0x74, 0x69, 0x6f, 0x6e, 0x2f, 0x63, 0x73, 0x72, 0x63, 0x2f, 0x63, 0x75, 0x74, 0x6c, 0x61, 0x73
        /*0056*/ 	.byte	0x73, 0x2f, 0x69, 0x6e, 0x63, 0x6c, 0x75, 0x64, 0x65, 0x2f, 0x63, 0x75, 0x74, 0x65, 0x2f, 0x70
        /*0066*/ 	.byte	0x6f, 0x69, 0x6e, 0x74, 0x65, 0x72, 0x5f, 0x66, 0x6c, 0x61, 0x67, 0x67, 0x65, 0x64, 0x2e, 0x68
        /*0076*/ 	.byte	0x70, 0x70, 0x00
	.type		__unnamed_5,@object
	.size		__unnamed_5,(__unnamed_6 - __unnamed_5)
__unnamed_5:
        /* <DEDUP_REMOVED lines=24> */
        /*01f9*/ 	.byte	0x3e, 0x3e, 0x20, 0x26, 0x5d, 0x00
	.type		__unnamed_6,@object
	.size		__unnamed_6,(__unnamed_3 - __unnamed_6)
__unnamed_6:
        /* <DEDUP_REMOVED lines=25> */
	.type		__unnamed_3,@object
	.size		__unnamed_3,(__unnamed_4 - __unnamed_3)
__unnamed_3:
        /* <DEDUP_REMOVED lines=29> */
        /*0555*/ 	.byte	0x5d, 0x00
	.type		__unnamed_4,@object
	.size		__unnamed_4,(__unnamed_2 - __unnamed_4)
__unnamed_4:
        /* <DEDUP_REMOVED lines=30> */
	.type		__unnamed_2,@object
	.size		__unnamed_2,(__unnamed_1 - __unnamed_2)
__unnamed_2:
        /* <DEDUP_REMOVED lines=30> */
	.type		__unnamed_1,@object
	.size		__unnamed_1,(.L_0 - __unnamed_1)
__unnamed_1:
        /* <DEDUP_REMOVED lines=30> */
.L_0:


//--------------------- .nv.shared._ZN7cutlass13device_kernelIN5flash11enable_sm90INS1_16FlashAttnFwdSm90INS1_25CollectiveMainloopFwdSm90ILi2EN4cute5tupleIJNS5_1CILi1EEES8_S8_EEENS6_IJNS7_ILi192EEENS7_ILi128EEENS7_ILi96EEEEEELi96ENS_12float_e4m3_tEfNS_4arch4Sm90ELb0ELb0ELb0ELb0ELb0ELb0ELb0ELb1ELb1ELb1ELb1ELb0EEENS1_21CollectiveEpilogueFwdINS6_IJSA_SC_SB_EEES9_NS_10bfloat16_tESG_Li384ELb0ELb1ELb1ELb1EEENS1_19SingleTileSchedulerILb0ELb1ELb1ELi192EEEEEEEEEvNT_6ParamsE --------------------------
	.section	.nv.shared._ZN7cutlass13device_kernelIN5flash11enable_sm90INS1_16FlashAttnFwdSm90INS1_25CollectiveMainloopFwdSm90ILi2EN4cute5tupleIJNS5_1CILi1EEES8_S8_EEENS6_IJNS7_ILi192EEENS7_ILi128EEENS7_ILi96EEEEEELi96ENS_12float_e4m3_tEfNS_4arch4Sm90ELb0ELb0ELb0ELb0ELb0ELb0ELb0ELb1ELb1ELb1ELb1ELb0EEENS1_21CollectiveEpilogueFwdINS6_IJSA_SC_SB_EEES9_NS_10bfloat16_tESG_Li384ELb0ELb1ELb1ELb1EEENS1_19SingleTileSchedulerILb0ELb1ELb1ELi192EEEEEEEEEvNT_6ParamsE,"aw",@nobits
	.sectionflags	@""
	.align	16
	.zero		1024


//--------------------- .nv.shared.reserved.0     --------------------------
	.section	.nv.shared.reserved.0,"aw",@nobits
	.weak		__nv_reservedSMEM_offset_0_alias
	.size		__nv_reservedSMEM_offset_0_alias, 0, 0
	.other		__nv_reservedSMEM_offset_0_alias,@"STO_CUDA_RESERVED_SHARED STV_DEFAULT"
__nv_reservedSMEM_offset_0_alias:
	.zero		0


//--------------------- .nv.global                --------------------------
	.section	.nv.global,"aw",@nobits
.nv.global:
	.type		_ZN71_INTERNAL_f927cdb7_35_flash_fwd_hdim96_e4m3_split_sm90_cu_61719c98_50014cute1_E,@object
	.size		_ZN71_INTERNAL_f927cdb7_35_flash_fwd_hdim96_e4m3_split_sm90_cu_61719c98_50014cute1_E,(_ZN71_INTERNAL_f927cdb7_35_flash_fwd_hdim96_e4m3_split_sm90_cu_61719c98_50014cuda3std3__45__cpo6cbeginE - _ZN71_INTERNAL_f927cdb7_35_flash_fwd_hdim96_e4m3_split_sm90_cu_61719c98_50014cute1_E)
_ZN71_INTERNAL_f927cdb7_35_flash_fwd_hdim96_e4m3_split_sm90_cu_61719c98_50014cute1_E:
	.zero		1
	.type		_ZN71_INTERNAL_f927cdb7_35_flash_fwd_hdim96_e4m3_split_sm90_cu_61719c98_50014cuda3std3__45__cpo6cbeginE,@object
	.size		_ZN71_INTERNAL_f927cdb7_35_flash_fwd_hdim96_e4m3_split_sm90_cu_61719c98_50014cuda3std3__45__cpo6cbeginE,(_ZN71_INTERNAL_f927cdb7_35_flash_fwd_hdim96_e4m3_split_sm90_cu_61719c98_50014cuda3std3__48in_placeE - _ZN71_INTERNAL_f927cdb7_35_flash_fwd_hdim96_e4m3_split_sm90_cu_61719c98_50014cuda3std3__45__cpo6cbeginE)
_ZN71_INTERNAL_f927cdb7_35_flash_fwd_hdim96_e4m3_split_sm90_cu_61719c98_50014cuda3std3__45__cpo6cbeginE:
	.zero		1
	.type		_ZN71_INTERNAL_f927cdb7_35_flash_fwd_hdim96_e4m3_split_sm90_cu_61719c98_50014cuda3std3__48in_placeE,@object
	.size		_ZN71_INTERNAL_f927cdb7_35_flash_fwd_hdim96_e4m3_split_sm90_cu_61719c98_50014cuda3std3__48in_placeE,(_ZN71_INTERNAL_f927cdb7_35_flash_fwd_hdim96_e4m3_split_sm90_cu_61719c98_50014cuda3std6ranges3__45__cpo9iter_moveE - _ZN71_INTERNAL_f927cdb7_35_flash_fwd_hdim96_e4m3_split_sm90_cu_61719c98_50014cuda3std3__48in_placeE)
_ZN71_INTERNAL_f927cdb7_35_flash_fwd_hdim96_e4m3_split_sm90_cu_61719c98_50014cuda3std3__48in_placeE:
	.zero		1
	.type		_ZN71_INTERNAL_f927cdb7_35_flash_fwd_hdim96_e4m3_split_sm90_cu_61719c98_50014cuda3std6ranges3__45__cpo9iter_moveE,@object
	.size		_ZN71_INTERNAL_f927cdb7_35_flash_fwd_hdim96_e4m3_split_sm90_cu_61719c98_50014cuda3std6ranges3__45__cpo9iter_moveE,(_ZN71_INTERNAL_f927cdb7_35_flash_fwd_hdim96_e4m3_split_sm90_cu_61719c98_50014cuda3std3__45__cpo5beginE - _ZN71_INTERNAL_f927cdb7_35_flash_fwd_hdim96_e4m3_split_sm90_cu_61719c98_50014cuda3std6ranges3__45__cpo9iter_moveE)
_ZN71_INTERNAL_f927cdb7_35_flash_fwd_hdim96_e4m3_split_sm90_cu_61719c98_50014cuda3std6ranges3__45__cpo9iter_moveE:
	.zero		1
	.type		_ZN71_INTERNAL_f927cdb7_35_flash_fwd_hdim96_e4m3_split_sm90_cu_61719c98_50014cuda3std3__45__cpo5beginE,@object
	.size		_ZN71_INTERNAL_f927cdb7_35_flash_fwd_hdim96_e4m3_split_sm90_cu_61719c98_50014cuda3std3__45__cpo5beginE,(_ZN71_INTERNAL_f927cdb7_35_flash_fwd_hdim96_e4m3_split_sm90_cu_61719c98_50014cuda3std3__473_GLOBAL__N__f927cdb7_35_flash_fwd_hdim96_e4m3_split_sm90_cu_61719c98_50016ignoreE - _ZN71_INTERNAL_f927cdb7_35_flash_fwd_hdim96_e4m3_split_sm90_cu_61719c98_50014cuda3std3__45__cpo5beginE)
_ZN71_INTERNAL_f927cdb7_35_flash_fwd_hdim96_e4m3_split_sm90_cu_61719c98_50014cuda3std3__45__cpo5beginE:
	.zero		1
	.type		_ZN71_INTERNAL_f927cdb7_35_flash_fwd_hdim96_e4m3_split_sm90_cu_61719c98_50014cuda3std3__473_GLOBAL__N__f927cdb7_35_flash_fwd_hdim96_e4m3_split_sm90_cu_61719c98_50016ignoreE,@object
	.size		_ZN71_INTERNAL_f927cdb7_35_flash_fwd_hdim96_e4m3_split_sm90_cu_61719c98_50014cuda3std3__473_GLOBAL__N__f927cdb7_35_flash_fwd_hdim96_e4m3_split_sm90_cu_61719c98_50016ignoreE,(_ZN71_INTERNAL_f927cdb7_35_flash_fwd_hdim96_e4m3_split_sm90_cu_61719c98_50014cute7productE - _ZN71_INTERNAL_f927cdb7_35_flash_fwd_hdim96_e4m3_split_sm90_cu_61719c98_50014cuda3std3__473_GLOBAL__N__f927cdb7_35_flash_fwd_hdim96_e4m3_split_sm90_cu_61719c98_50016ignoreE)
_ZN71_INTERNAL_f927cdb7_35_flash_fwd_hdim96_e4m3_split_sm90_cu_61719c98_50014cuda3std3__473_GLOBAL__N__f927cdb7_35_flash_fwd_hdim96_e4m3_split_sm90_cu_61719c98_50016ignoreE:
	.zero		1
	.type		_ZN71_INTERNAL_f927cdb7_35_flash_fwd_hdim96_e4m3_split_sm90_cu_61719c98_50014cute7productE,@object
	.size		_ZN71_INTERNAL_f927cdb7_35_flash_fwd_hdim96_e4m3_split_sm90_cu_61719c98_50014cute7productE,(_ZN71_INTERNAL_f927cdb7_35_flash_fwd_hdim96_e4m3_split_sm90_cu_61719c98_50014cuda3std3__45__cpo3endE - _ZN71_INTERNAL_f927cdb7_35_flash_fwd_hdim96_e4m3_split_sm90_cu_61719c98_50014cute7productE)
_ZN71_INTERNAL_f927cdb7_35_flash_fwd_hdim96_e4m3_split_sm90_cu_61719c98_50014cute7productE:
	.zero		1
	.type		_ZN71_INTERNAL_f927cdb7_35_flash_fwd_hdim96_e4m3_split_sm90_cu_61719c98_50014cuda3std3__45__cpo3endE,@object
	.size		_ZN71_INTERNAL_f927cdb7_35_flash_fwd_hdim96_e4m3_split_sm90_cu_61719c98_50014cuda3std3__45__cpo3endE,(_ZN71_INTERNAL_f927cdb7_35_flash_fwd_hdim96_e4m3_split_sm90_cu_61719c98_50014cuda3std3__419piecewise_constructE - _ZN71_INTERNAL_f927cdb7_35_flash_fwd_hdim96_e4m3_split_sm90_cu_61719c98_50014cuda3std3__45__cpo3endE)
_ZN71_INTERNAL_f927cdb7_35_flash_fwd_hdim96_e4m3_split_sm90_cu_61719c98_50014cuda3std3__45__cpo3endE:
	.zero		1
	.type		_ZN71_INTERNAL_f927cdb7_35_flash_fwd_hdim96_e4m3_split_sm90_cu_61719c98_50014cuda3std3__419piecewise_constructE,@object
	.size		_ZN71_INTERNAL_f927cdb7_35_flash_fwd_hdim96_e4m3_split_sm90_cu_61719c98_50014cuda3std3__419piecewise_constructE,(_ZN71_INTERNAL_f927cdb7_35_flash_fwd_hdim96_e4m3_split_sm90_cu_61719c98_50014cuda3std3__45__cpo4cendE - _ZN71_INTERNAL_f927cdb7_35_flash_fwd_hdim96_e4m3_split_sm90_cu_61719c98_50014cuda3std3__419piecewise_constructE)
_ZN71_INTERNAL_f927cdb7_35_flash_fwd_hdim96_e4m3_split_sm90_cu_61719c98_50014cuda3std3__419piecewise_constructE:
	.zero		1
	.type		_ZN71_INTERNAL_f927cdb7_35_flash_fwd_hdim96_e4m3_split_sm90_cu_61719c98_50014cuda3std3__45__cpo4cendE,@object
	.size		_ZN71_INTERNAL_f927cdb7_35_flash_fwd_hdim96_e4m3_split_sm90_cu_61719c98_50014cuda3std3__45__cpo4cendE,(_ZN71_INTERNAL_f927cdb7_35_flash_fwd_hdim96_e4m3_split_sm90_cu_61719c98_50014cuda3std6ranges3__45__cpo4swapE - _ZN71_INTERNAL_f927cdb7_35_flash_fwd_hdim96_e4m3_split_sm90_cu_61719c98_50014cuda3std3__45__cpo4cendE)
_ZN71_INTERNAL_f927cdb7_35_flash_fwd_hdim96_e4m3_split_sm90_cu_61719c98_50014cuda3std3__45__cpo4cendE:
	.zero		1
	.type		_ZN71_INTERNAL_f927cdb7_35_flash_fwd_hdim96_e4m3_split_sm90_cu_61719c98_50014cuda3std6ranges3__45__cpo4swapE,@object
	.size		_ZN71_INTERNAL_f927cdb7_35_flash_fwd_hdim96_e4m3_split_sm90_cu_61719c98_50014cuda3std6ranges3__45__cpo4swapE,(.L_14 - _ZN71_INTERNAL_f927cdb7_35_flash_fwd_hdim96_e4m3_split_sm90_cu_61719c98_50014cuda3std6ranges3__45__cpo4swapE)
_ZN71_INTERNAL_f927cdb7_35_flash_fwd_hdim96_e4m3_split_sm90_cu_61719c98_50014cuda3std6ranges3__45__cpo4swapE:
	.zero		1
.L_14:


//--------------------- .nv.shared._ZN7cutlass13device_kernelIN5flash11enable_sm90INS1_16FlashAttnFwdSm90INS1_25CollectiveMainloopFwdSm90ILi2EN4cute5tupleIJNS5_1CILi1EEES8_S8_EEENS6_IJNS7_ILi192EEENS7_ILi128EEENS7_ILi96EEEEEELi96ENS_12float_e4m3_tEfNS_4arch4Sm90ELb0ELb0ELb0ELb1ELb0ELb0ELb0ELb1ELb1ELb1ELb1ELb0EEENS1_21CollectiveEpilogueFwdINS6_IJSA_SC_SB_EEES9_NS_10bfloat16_tESG_Li384ELb1ELb1ELb1ELb1EEENS1_36VarlenDynamicPersistentTileSchedulerILi192ELi128ELi384ELi128ELb1ELb1ELb1ELb0ELb1ELb1EEEEEEEEEvNT_6ParamsE --------------------------
	.section	.nv.shared._ZN7cutlass13device_kernelIN5flash11enable_sm90INS1_16FlashAttnFwdSm90INS1_25CollectiveMainloopFwdSm90ILi2EN4cute5tupleIJNS5_1CILi1EEES8_S8_EEENS6_IJNS7_ILi192EEENS7_ILi128EEENS7_ILi96EEEEEELi96ENS_12float_e4m3_tEfNS_4arch4Sm90ELb0ELb0ELb0ELb1ELb0ELb0ELb0ELb1ELb1ELb1ELb1ELb0EEENS1_21CollectiveEpilogueFwdINS6_IJSA_SC_SB_EEES9_NS_10bfloat16_tESG_Li384ELb1ELb1ELb1ELb1EEENS1_36VarlenDynamicPersistentTileSchedulerILi192ELi128ELi384ELi128ELb1ELb1ELb1ELb0ELb1ELb1EEEEEEEEEvNT_6ParamsE,"aw",@nobits
	.sectionflags	@""
	.align	16
	.zero		1024


//--------------------- .nv.shared._ZN7cutlass13device_kernelIN5flash11enable_sm90INS1_16FlashAttnFwdSm90INS1_25CollectiveMainloopFwdSm90ILi2EN4cute5tupleIJNS5_1CILi1EEES8_S8_EEENS6_IJNS7_ILi192EEENS7_ILi128EEENS7_ILi96EEEEEELi96ENS_12float_e4m3_tEfNS_4arch4Sm90ELb0ELb0ELb0ELb1ELb0ELb1ELb0ELb1ELb1ELb1ELb1ELb0EEENS1_21CollectiveEpilogueFwdINS6_IJSA_SC_SB_EEES9_NS_10bfloat16_tESG_Li384ELb1ELb1ELb1ELb1EEENS1_36VarlenDynamicPersistentTileSchedulerILi192ELi128ELi384ELi128ELb1ELb1ELb1ELb0ELb1ELb1EEEEEEEEEvNT_6ParamsE --------------------------
	.section	.nv.shared._ZN7cutlass13device_kernelIN5flash11enable_sm90INS1_16FlashAttnFwdSm90INS1_25CollectiveMainloopFwdSm90ILi2EN4cute5tupleIJNS5_1CILi1EEES8_S8_EEENS6_IJNS7_ILi192EEENS7_ILi128EEENS7_ILi96EEEEEELi96ENS_12float_e4m3_tEfNS_4arch4Sm90ELb0ELb0ELb0ELb1ELb0ELb1ELb0ELb1ELb1ELb1ELb1ELb0EEENS1_21CollectiveEpilogueFwdINS6_IJSA_SC_SB_EEES9_NS_10bfloat16_tESG_Li384ELb1ELb1ELb1ELb1EEENS1_36VarlenDynamicPersistentTileSchedulerILi192ELi128ELi384ELi128ELb1ELb1ELb1ELb0ELb1ELb1EEEEEEEEEvNT_6ParamsE,"aw",@nobits
	.sectionflags	@""
	.align	16
	.zero		1024


//--------------------- .nv.shared._ZN7cutlass13device_kernelIN5flash11enable_sm90INS1_16FlashAttnFwdSm90INS1_25CollectiveMainloopFwdSm90ILi2EN4cute5tupleIJNS5_1CILi1EEES8_S8_EEENS6_IJNS7_ILi192EEENS7_ILi128EEENS7_ILi96EEEEEELi96ENS_12float_e4m3_tEfNS_4arch4Sm90ELb0ELb1ELb0ELb0ELb0ELb0ELb0ELb1ELb1ELb1ELb1ELb0EEENS1_21CollectiveEpilogueFwdINS6_IJSA_SC_SB_EEES9_NS_10bfloat16_tESG_Li384ELb0ELb1ELb1ELb1EEENS1_19SingleTileSchedulerILb0ELb1ELb1ELi192EEEEEEEEEvNT_6ParamsE --------------------------
	.section	.nv.shared._ZN7cutlass13device_kernelIN5flash11enable_sm90INS1_16FlashAttnFwdSm90INS1_25CollectiveMainloopFwdSm90ILi2EN4cute5tupleIJNS5_1CILi1EEES8_S8_EEENS6_IJNS7_ILi192EEENS7_ILi128EEENS7_ILi96EEEEEELi96ENS_12float_e4m3_tEfNS_4arch4Sm90ELb0ELb1ELb0ELb0ELb0ELb0ELb0ELb1ELb1ELb1ELb1ELb0EEENS1_21CollectiveEpilogueFwdINS6_IJSA_SC_SB_EEES9_NS_10bfloat16_tESG_Li384ELb0ELb1ELb1ELb1EEENS1_19SingleTileSchedulerILb0ELb1ELb1ELi192EEEEEEEEEvNT_6ParamsE,"aw",@nobits
	.sectionflags	@""
	.align	16
	.zero		1024


//--------------------- .nv.shared._ZN7cutlass13device_kernelIN5flash11enable_sm90INS1_16FlashAttnFwdSm90INS1_25CollectiveMainloopFwdSm90ILi2EN4cute5tupleIJNS5_1CILi1EEES8_S8_EEENS6_IJNS7_ILi192EEENS7_ILi128EEENS7_ILi96EEEEEELi96ENS_12float_e4m3_tEfNS_4arch4Sm90ELb0ELb1ELb0ELb1ELb0ELb0ELb0ELb1ELb1ELb1ELb1ELb0EEENS1_21CollectiveEpilogueFwdINS6_IJSA_SC_SB_EEES9_NS_10bfloat16_tESG_Li384ELb1ELb1ELb1ELb1EEENS1_36VarlenDynamicPersistentTileSchedulerILi192ELi128ELi384ELi128ELb1ELb1ELb1ELb1ELb0ELb1EEEEEEEEEvNT_6ParamsE --------------------------
	.section	.nv.shared._ZN7cutlass13device_kernelIN5flash11enable_sm90INS1_16FlashAttnFwdSm90INS1_25CollectiveMainloopFwdSm90ILi2EN4cute5tupleIJNS5_1CILi1EEES8_S8_EEENS6_IJNS7_ILi192EEENS7_ILi128EEENS7_ILi96EEEEEELi96ENS_12float_e4m3_tEfNS_4arch4Sm90ELb0ELb1ELb0ELb1ELb0ELb0ELb0ELb1ELb1ELb1ELb1ELb0EEENS1_21CollectiveEpilogueFwdINS6_IJSA_SC_SB_EEES9_NS_10bfloat16_tESG_Li384ELb1ELb1ELb1ELb1EEENS1_36VarlenDynamicPersistentTileSchedulerILi192ELi128ELi384ELi128ELb1ELb1ELb1ELb1ELb0ELb1EEEEEEEEEvNT_6ParamsE,"aw",@nobits
	.sectionflags	@""
	.align	16
	.zero		1024


//--------------------- .nv.shared._ZN7cutlass13device_kernelIN5flash11enable_sm90INS1_16FlashAttnFwdSm90INS1_25CollectiveMainloopFwdSm90ILi2EN4cute5tupleIJNS5_1CILi1EEES8_S8_EEENS6_IJNS7_ILi192EEENS7_ILi128EEENS7_ILi96EEEEEELi96ENS_12float_e4m3_tEfNS_4arch4Sm90ELb0ELb1ELb0ELb1ELb0ELb1ELb0ELb1ELb1ELb1ELb1ELb0EEENS1_21CollectiveEpilogueFwdINS6_IJSA_SC_SB_EEES9_NS_10bfloat16_tESG_Li384ELb1ELb1ELb1ELb1EEENS1_36VarlenDynamicPersistentTileSchedulerILi192ELi128ELi384ELi128ELb1ELb1ELb1ELb1ELb0ELb1EEEEEEEEEvNT_6ParamsE --------------------------
	.section	.nv.shared._ZN7cutlass13device_kernelIN5flash11enable_sm90INS1_16FlashAttnFwdSm90INS1_25CollectiveMainloopFwdSm90ILi2EN4cute5tupleIJNS5_1CILi1EEES8_S8_EEENS6_IJNS7_ILi192EEENS7_ILi128EEENS7_ILi96EEEEEELi96ENS_12float_e4m3_tEfNS_4arch4Sm90ELb0ELb1ELb0ELb1ELb0ELb1ELb0ELb1ELb1ELb1ELb1ELb0EEENS1_21CollectiveEpilogueFwdINS6_IJSA_SC_SB_EEES9_NS_10bfloat16_tESG_Li384ELb1ELb1ELb1ELb1EEENS1_36VarlenDynamicPersistentTileSchedulerILi192ELi128ELi384ELi128ELb1ELb1ELb1ELb1ELb0ELb1EEEEEEEEEvNT_6ParamsE,"aw",@nobits
	.sectionflags	@""
	.align	16
	.zero		1024


//--------------------- .nv.shared._ZN7cutlass13device_kernelIN5flash11enable_sm90INS1_16FlashAttnFwdSm90INS1_25CollectiveMainloopFwdSm90ILi2EN4cute5tupleIJNS5_1CILi1EEES8_S8_EEENS6_IJNS7_ILi192EEENS7_ILi128EEENS7_ILi96EEEEEELi96ENS_12float_e4m3_tEfNS_4arch4Sm90ELb1ELb0ELb0ELb0ELb0ELb0ELb0ELb1ELb1ELb1ELb1ELb0EEENS1_21CollectiveEpilogueFwdINS6_IJSA_SC_SB_EEES9_NS_10bfloat16_tESG_Li384ELb0ELb1ELb1ELb1EEENS1_19SingleTileSchedulerILb0ELb1ELb1ELi192EEEEEEEEEvNT_6ParamsE --------------------------
	.section	.nv.shared._ZN7cutlass13device_kernelIN5flash11enable_sm90INS1_16FlashAttnFwdSm90INS1_25CollectiveMainloopFwdSm90ILi2EN4cute5tupleIJNS5_1CILi1EEES8_S8_EEENS6_IJNS7_ILi192EEENS7_ILi128EEENS7_ILi96EEEEEELi96ENS_12float_e4m3_tEfNS_4arch4Sm90ELb1ELb0ELb0ELb0ELb0ELb0ELb0ELb1ELb1ELb1ELb1ELb0EEENS1_21CollectiveEpilogueFwdINS6_IJSA_SC_SB_EEES9_NS_10bfloat16_tESG_Li384ELb0ELb1ELb1ELb1EEENS1_19SingleTileSchedulerILb0ELb1ELb1ELi192EEEEEEEEEvNT_6ParamsE,"aw",@nobits
	.sectionflags	@""
	.align	16
	.zero		1024


//--------------------- .nv.shared._ZN7cutlass13device_kernelIN5flash11enable_sm90INS1_16FlashAttnFwdSm90INS1_25CollectiveMainloopFwdSm90ILi2EN4cute5tupleIJNS5_1CILi1EEES8_S8_EEENS6_IJNS7_ILi192EEENS7_ILi128EEENS7_ILi96EEEEEELi96ENS_12float_e4m3_tEfNS_4arch4Sm90ELb1ELb0ELb0ELb1ELb0ELb0ELb0ELb1ELb1ELb1ELb1ELb0EEENS1_21CollectiveEpilogueFwdINS6_IJSA_SC_SB_EEES9_NS_10bfloat16_tESG_Li384ELb1ELb1ELb1ELb1EEENS1_36VarlenDynamicPersistentTileSchedulerILi192ELi128ELi384ELi128ELb1ELb1ELb1ELb1ELb1ELb1EEEEEEEEEvNT_6ParamsE --------------------------
	.section	.nv.shared._ZN7cutlass13device_kernelIN5flash11enable_sm90INS1_16FlashAttnFwdSm90INS1_25CollectiveMainloopFwdSm90ILi2EN4cute5tupleIJNS5_1CILi1EEES8_S8_EEENS6_IJNS7_ILi192EEENS7_ILi128EEENS7_ILi96EEEEEELi96ENS_12float_e4m3_tEfNS_4arch4Sm90ELb1ELb0ELb0ELb1ELb0ELb0ELb0ELb1ELb1ELb1ELb1ELb0EEENS1_21CollectiveEpilogueFwdINS6_IJSA_SC_SB_EEES9_NS_10bfloat16_tESG_Li384ELb1ELb1ELb1ELb1EEENS1_36VarlenDynamicPersistentTileSchedulerILi192ELi128ELi384ELi128ELb1ELb1ELb1ELb1ELb1ELb1EEEEEEEEEvNT_6ParamsE,"aw",@nobits
	.sectionflags	@""
	.align	16
	.zero		1024


//--------------------- .nv.shared._ZN7cutlass13device_kernelIN5flash11enable_sm90INS1_16FlashAttnFwdSm90INS1_25CollectiveMainloopFwdSm90ILi2EN4cute5tupleIJNS5_1CILi1EEES8_S8_EEENS6_IJNS7_ILi192EEENS7_ILi128EEENS7_ILi96EEEEEELi96ENS_12float_e4m3_tEfNS_4arch4Sm90ELb1ELb0ELb0ELb1ELb0ELb1ELb0ELb1ELb1ELb1ELb1ELb0EEENS1_21CollectiveEpilogueFwdINS6_IJSA_SC_SB_EEES9_NS_10bfloat16_tESG_Li384ELb1ELb1ELb1ELb1EEENS1_36VarlenDynamicPersistentTileSchedulerILi192ELi128ELi384ELi128ELb1ELb1ELb1ELb1ELb1ELb1EEEEEEEEEvNT_6ParamsE --------------------------
	.section	.nv.shared._ZN7cutlass13device_kernelIN5flash11enable_sm90INS1_16FlashAttnFwdSm90INS1_25CollectiveMainloopFwdSm90ILi2EN4cute5tupleIJNS5_1CILi1EEES8_S8_EEENS6_IJNS7_ILi192EEENS7_ILi128EEENS7_ILi96EEEEEELi96ENS_12float_e4m3_tEfNS_4arch4Sm90ELb1ELb0ELb0ELb1ELb0ELb1ELb0ELb1ELb1ELb1ELb1ELb0EEENS1_21CollectiveEpilogueFwdINS6_IJSA_SC_SB_EEES9_NS_10bfloat16_tESG_Li384ELb1ELb1ELb1ELb1EEENS1_36VarlenDynamicPersistentTileSchedulerILi192ELi128ELi384ELi128ELb1ELb1ELb1ELb1ELb1ELb1EEEEEEEEEvNT_6ParamsE,"aw",@nobits
	.sectionflags	@""
	.align	16
	.zero		1024


//--------------------- .nv.constant0._ZN7cutlass13device_kernelIN5flash11enable_sm90INS1_16FlashAttnFwdSm90INS1_25CollectiveMainloopFwdSm90ILi2EN4cute5tupleIJNS5_1CILi1EEES8_S8_EEENS6_IJNS7_ILi192EEENS7_ILi128EEENS7_ILi96EEEEEELi96ENS_12float_e4m3_tEfNS_4arch4Sm90ELb0ELb0ELb0ELb0ELb0ELb0ELb0ELb1ELb1ELb1ELb1ELb0EEENS1_21CollectiveEpilogueFwdINS6_IJSA_SC_SB_EEES9_NS_10bfloat16_tESG_Li384ELb0ELb1ELb1ELb1EEENS1_19SingleTileSchedulerILb0ELb1ELb1ELi192EEEEEEEEEvNT_6ParamsE --------------------------
	.section	.nv.constant0._ZN7cutlass13device_kernelIN5flash11enable_sm90INS1_16FlashAttnFwdSm90INS1_25CollectiveMainloopFwdSm90ILi2EN4cute5tupleIJNS5_1CILi1EEES8_S8_EEENS6_IJNS7_ILi192EEENS7_ILi128EEENS7_ILi96EEEEEELi96ENS_12float_e4m3_tEfNS_4arch4Sm90ELb0ELb0ELb0ELb0ELb0ELb0ELb0ELb1ELb1ELb1ELb1ELb0EEENS1_21CollectiveEpilogueFwdINS6_IJSA_SC_SB_EEES9_NS_10bfloat16_tESG_Li384ELb0ELb1ELb1ELb1EEENS1_19SingleTileSchedulerILb0ELb1ELb1ELi192EEEEEEEEEvNT_6ParamsE,"a",@progbits
	.sectionflags	@""
	.align	4
.nv.constant0._ZN7cutlass13device_kernelIN5flash11enable_sm90INS1_16FlashAttnFwdSm90INS1_25CollectiveMainloopFwdSm90ILi2EN4cute5tupleIJNS5_1CILi1EEES8_S8_EEENS6_IJNS7_ILi192EEENS7_ILi128EEENS7_ILi96EEEEEELi96ENS_12float_e4m3_tEfNS_4arch4Sm90ELb0ELb0ELb0ELb0ELb0ELb0ELb0ELb1ELb1ELb1ELb1ELb0EEENS1_21CollectiveEpilogueFwdINS6_IJSA_SC_SB_EEES9_NS_10bfloat16_tESG_Li384ELb0ELb1ELb1ELb1EEENS1_19SingleTileSchedulerILb0ELb1ELb1ELi192EEEEEEEEEvNT_6ParamsE:
	.zero		3200


//--------------------- .nv.constant0._ZN7cutlass13device_kernelIN5flash11enable_sm90INS1_16FlashAttnFwdSm90INS1_25CollectiveMainloopFwdSm90ILi2EN4cute5tupleIJNS5_1CILi1EEES8_S8_EEENS6_IJNS7_ILi192EEENS7_ILi128EEENS7_ILi96EEEEEELi96ENS_12float_e4m3_tEfNS_4arch4Sm90ELb0ELb0ELb0ELb1ELb0ELb0ELb0ELb1ELb1ELb1ELb1ELb0EEENS1_21CollectiveEpilogueFwdINS6_IJSA_SC_SB_EEES9_NS_10bfloat16_tESG_Li384ELb1ELb1ELb1ELb1EEENS1_36VarlenDynamicPersistentTileSchedulerILi192ELi128ELi384ELi128ELb1ELb1ELb1ELb0ELb1ELb1EEEEEEEEEvNT_6ParamsE --------------------------
	.section	.nv.constant0._ZN7cutlass13device_kernelIN5flash11enable_sm90INS1_16FlashAttnFwdSm90INS1_25CollectiveMainloopFwdSm90ILi2EN4cute5tupleIJNS5_1CILi1EEES8_S8_EEENS6_IJNS7_ILi192EEENS7_ILi128EEENS7_ILi96EEEEEELi96ENS_12float_e4m3_tEfNS_4arch4Sm90ELb0ELb0ELb0ELb1ELb0ELb0ELb0ELb1ELb1ELb1ELb1ELb0EEENS1_21CollectiveEpilogueFwdINS6_IJSA_SC_SB_EEES9_NS_10bfloat16_tESG_Li384ELb1ELb1ELb1ELb1EEENS1_36VarlenDynamicPersistentTileSchedulerILi192ELi128ELi384ELi128ELb1ELb1ELb1ELb0ELb1ELb1EEEEEEEEEvNT_6ParamsE,"a",@progbits
	.sectionflags	@""
	.align	4
.nv.constant0._ZN7cutlass13device_kernelIN5flash11enable_sm90INS1_16FlashAttnFwdSm90INS1_25CollectiveMainloopFwdSm90ILi2EN4cute5tupleIJNS5_1CILi1EEES8_S8_EEENS6_IJNS7_ILi192EEENS7_ILi128EEENS7_ILi96EEEEEELi96ENS_12float_e4m3_tEfNS_4arch4Sm90ELb0ELb0ELb0ELb1ELb0ELb0ELb0ELb1ELb1ELb1ELb1ELb0EEENS1_21CollectiveEpilogueFwdINS6_IJSA_SC_SB_EEES9_NS_10bfloat16_tESG_Li384ELb1ELb1ELb1ELb1EEENS1_36VarlenDynamicPersistentTileSchedulerILi192ELi128ELi384ELi128ELb1ELb1ELb1ELb0ELb1ELb1EEEEEEEEEvNT_6ParamsE:
	.zero		3328


//--------------------- .nv.constant0._ZN7cutlass13device_kernelIN5flash11enable_sm90INS1_16FlashAttnFwdSm90INS1_25CollectiveMainloopFwdSm90ILi2EN4cute5tupleIJNS5_1CILi1EEES8_S8_EEENS6_IJNS7_ILi192EEENS7_ILi128EEENS7_ILi96EEEEEELi96ENS_12float_e4m3_tEfNS_4arch4Sm90ELb0ELb0ELb0ELb1ELb0ELb1ELb0ELb1ELb1ELb1ELb1ELb0EEENS1_21CollectiveEpilogueFwdINS6_IJSA_SC_SB_EEES9_NS_10bfloat16_tESG_Li384ELb1ELb1ELb1ELb1EEENS1_36VarlenDynamicPersistentTileSchedulerILi192ELi128ELi384ELi128ELb1ELb1ELb1ELb0ELb1ELb1EEEEEEEEEvNT_6ParamsE --------------------------
	.section	.nv.constant0._ZN7cutlass13device_kernelIN5flash11enable_sm90INS1_16FlashAttnFwdSm90INS1_25CollectiveMainloopFwdSm90ILi2EN4cute5tupleIJNS5_1CILi1EEES8_S8_EEENS6_IJNS7_ILi192EEENS7_ILi128EEENS7_ILi96EEEEEELi96ENS_12float_e4m3_tEfNS_4arch4Sm90ELb0ELb0ELb0ELb1ELb0ELb1ELb0ELb1ELb1ELb1ELb1ELb0EEENS1_21CollectiveEpilogueFwdINS6_IJSA_SC_SB_EEES9_NS_10bfloat16_tESG_Li384ELb1ELb1ELb1ELb1EEENS1_36VarlenDynamicPersistentTileSchedulerILi192ELi128ELi384ELi128ELb1ELb1ELb1ELb0ELb1ELb1EEEEEEEEEvNT_6ParamsE,"a",@progbits
	.sectionflags	@""
	.align	4
.nv.constant0._ZN7cutlass13device_kernelIN5flash11enable_sm90INS1_16FlashAttnFwdSm90INS1_25CollectiveMainloopFwdSm90ILi2EN4cute5tupleIJNS5_1CILi1EEES8_S8_EEENS6_IJNS7_ILi192EEENS7_ILi128EEENS7_ILi96EEEEEELi96ENS_12float_e4m3_tEfNS_4arch4Sm90ELb0ELb0ELb0ELb1ELb0ELb1ELb0ELb1ELb1ELb1ELb1ELb0EEENS1_21CollectiveEpilogueFwdINS6_IJSA_SC_SB_EEES9_NS_10bfloat16_tESG_Li384ELb1ELb1ELb1ELb1EEENS1_36VarlenDynamicPersistentTileSchedulerILi192ELi128ELi384ELi128ELb1ELb1ELb1ELb0ELb1ELb1EEEEEEEEEvNT_6ParamsE:
	.zero		3328


//--------------------- .nv.constant0._ZN7cutlass13device_kernelIN5flash11enable_sm90INS1_16FlashAttnFwdSm90INS1_25CollectiveMainloopFwdSm90ILi2EN4cute5tupleIJNS5_1CILi1EEES8_S8_EEENS6_IJNS7_ILi192EEENS7_ILi128EEENS7_ILi96EEEEEELi96ENS_12float_e4m3_tEfNS_4arch4Sm90ELb0ELb1ELb0ELb0ELb0ELb0ELb0ELb1ELb1ELb1ELb1ELb0EEENS1_21CollectiveEpilogueFwdINS6_IJSA_SC_SB_EEES9_NS_10bfloat16_tESG_Li384ELb0ELb1ELb1ELb1EEENS1_19SingleTileSchedulerILb0ELb1ELb1ELi192EEEEEEEEEvNT_6ParamsE --------------------------
	.section	.nv.constant0._ZN7cutlass13device_kernelIN5flash11enable_sm90INS1_16FlashAttnFwdSm90INS1_25CollectiveMainloopFwdSm90ILi2EN4cute5tupleIJNS5_1CILi1EEES8_S8_EEENS6_IJNS7_ILi192EEENS7_ILi128EEENS7_ILi96EEEEEELi96ENS_12float_e4m3_tEfNS_4arch4Sm90ELb0ELb1ELb0ELb0ELb0ELb0ELb0ELb1ELb1ELb1ELb1ELb0EEENS1_21CollectiveEpilogueFwdINS6_IJSA_SC_SB_EEES9_NS_10bfloat16_tESG_Li384ELb0ELb1ELb1ELb1EEENS1_19SingleTileSchedulerILb0ELb1ELb1ELi192EEEEEEEEEvNT_6ParamsE,"a",@progbits
	.sectionflags	@""
	.align	4
.nv.constant0._ZN7cutlass13device_kernelIN5flash11enable_sm90INS1_16FlashAttnFwdSm90INS1_25CollectiveMainloopFwdSm90ILi2EN4cute5tupleIJNS5_1CILi1EEES8_S8_EEENS6_IJNS7_ILi192EEENS7_ILi128EEENS7_ILi96EEEEEELi96ENS_12float_e4m3_tEfNS_4arch4Sm90ELb0ELb1ELb0ELb0ELb0ELb0ELb0ELb1ELb1ELb1ELb1ELb0EEENS1_21CollectiveEpilogueFwdINS6_IJSA_SC_SB_EEES9_NS_10bfloat16_tESG_Li384ELb0ELb1ELb1ELb1EEENS1_19SingleTileSchedulerILb0ELb1ELb1ELi192EEEEEEEEEvNT_6ParamsE:
	.zero		3200


//--------------------- .nv.constant0._ZN7cutlass13device_kernelIN5flash11enable_sm90INS1_16FlashAttnFwdSm90INS1_25CollectiveMainloopFwdSm90ILi2EN4cute5tupleIJNS5_1CILi1EEES8_S8_EEENS6_IJNS7_ILi192EEENS7_ILi128EEENS7_ILi96EEEEEELi96ENS_12float_e4m3_tEfNS_4arch4Sm90ELb0ELb1ELb0ELb1ELb0ELb0ELb0ELb1ELb1ELb1ELb1ELb0EEENS1_21CollectiveEpilogueFwdINS6_IJSA_SC_SB_EEES9_NS_10bfloat16_tESG_Li384ELb1ELb1ELb1ELb1EEENS1_36VarlenDynamicPersistentTileSchedulerILi192ELi128ELi384ELi128ELb1ELb1ELb1ELb1ELb0ELb1EEEEEEEEEvNT_6ParamsE --------------------------
	.section	.nv.constant0._ZN7cutlass13device_kernelIN5flash11enable_sm90INS1_16FlashAttnFwdSm90INS1_25CollectiveMainloopFwdSm90ILi2EN4cute5tupleIJNS5_1CILi1EEES8_S8_EEENS6_IJNS7_ILi192EEENS7_ILi128EEENS7_ILi96EEEEEELi96ENS_12float_e4m3_tEfNS_4arch4Sm90ELb0ELb1ELb0ELb1ELb0ELb0ELb0ELb1ELb1ELb1ELb1ELb0EEENS1_21CollectiveEpilogueFwdINS6_IJSA_SC_SB_EEES9_NS_10bfloat16_tESG_Li384ELb1ELb1ELb1ELb1EEENS1_36VarlenDynamicPersistentTileSchedulerILi192ELi128ELi384ELi128ELb1ELb1ELb1ELb1ELb0ELb1EEEEEEEEEvNT_6ParamsE,"a",@progbits
	.sectionflags	@""
	.align	4
.nv.constant0._ZN7cutlass13device_kernelIN5flash11enable_sm90INS1_16FlashAttnFwdSm90INS1_25CollectiveMainloopFwdSm90ILi2EN4cute5tupleIJNS5_1CILi1EEES8_S8_EEENS6_IJNS7_ILi192EEENS7_ILi128EEENS7_ILi96EEEEEELi96ENS_12float_e4m3_tEfNS_4arch4Sm90ELb0ELb1ELb0ELb1ELb0ELb0ELb0ELb1ELb1ELb1ELb1ELb0EEENS1_21CollectiveEpilogueFwdINS6_IJSA_SC_SB_EEES9_NS_10bfloat16_tESG_Li384ELb1ELb1ELb1ELb1EEENS1_36VarlenDynamicPersistentTileSchedulerILi192ELi128ELi384ELi128ELb1ELb1ELb1ELb1ELb0ELb1EEEEEEEEEvNT_6ParamsE:
	.zero		3328


//--------------------- .nv.constant0._ZN7cutlass13device_kernelIN5flash11enable_sm90INS1_16FlashAttnFwdSm90INS1_25CollectiveMainloopFwdSm90ILi2EN4cute5tupleIJNS5_1CILi1EEES8_S8_EEENS6_IJNS7_ILi192EEENS7_ILi128EEENS7_ILi96EEEEEELi96ENS_12float_e4m3_tEfNS_4arch4Sm90ELb0ELb1ELb0ELb1ELb0ELb1ELb0ELb1ELb1ELb1ELb1ELb0EEENS1_21CollectiveEpilogueFwdINS6_IJSA_SC_SB_EEES9_NS_10bfloat16_tESG_Li384ELb1ELb1ELb1ELb1EEENS1_36VarlenDynamicPersistentTileSchedulerILi192ELi128ELi384ELi128ELb1ELb1ELb1ELb1ELb0ELb1EEEEEEEEEvNT_6ParamsE --------------------------
	.section	.nv.constant0._ZN7cutlass13device_kernelIN5flash11enable_sm90INS1_16FlashAttnFwdSm90INS1_25CollectiveMainloopFwdSm90ILi2EN4cute5tupleIJNS5_1CILi1EEES8_S8_EEENS6_IJNS7_ILi192EEENS7_ILi128EEENS7_ILi96EEEEEELi96ENS_12float_e4m3_tEfNS_4arch4Sm90ELb0ELb1ELb0ELb1ELb0ELb1ELb0ELb1ELb1ELb1ELb1ELb0EEENS1_21CollectiveEpilogueFwdINS6_IJSA_SC_SB_EEES9_NS_10bfloat16_tESG_Li384ELb1ELb1ELb1ELb1EEENS1_36VarlenDynamicPersistentTileSchedulerILi192ELi128ELi384ELi128ELb1ELb1ELb1ELb1ELb0ELb1EEEEEEEEEvNT_6ParamsE,"a",@progbits
	.sectionflags	@""
	.align	4
.nv.constant0._ZN7cutlass13device_kernelIN5flash11enable_sm90INS1_16FlashAttnFwdSm90INS1_25CollectiveMainloopFwdSm90ILi2EN4cute5tupleIJNS5_1CILi1EEES8_S8_EEENS6_IJNS7_ILi192EEENS7_ILi128EEENS7_ILi96EEEEEELi96ENS_12float_e4m3_tEfNS_4arch4Sm90ELb0ELb1ELb0ELb1ELb0ELb1ELb0ELb1ELb1ELb1ELb1ELb0EEENS1_21CollectiveEpilogueFwdINS6_IJSA_SC_SB_EEES9_NS_10bfloat16_tESG_Li384ELb1ELb1ELb1ELb1EEENS1_36VarlenDynamicPersistentTileSchedulerILi192ELi128ELi384ELi128ELb1ELb1ELb1ELb1ELb0ELb1EEEEEEEEEvNT_6ParamsE:
	.zero		3328


//--------------------- .nv.constant0._ZN7cutlass13device_kernelIN5flash11enable_sm90INS1_16FlashAttnFwdSm90INS1_25CollectiveMainloopFwdSm90ILi2EN4cute5tupleIJNS5_1CILi1EEES8_S8_EEENS6_IJNS7_ILi192EEENS7_ILi128EEENS7_ILi96EEEEEELi96ENS_12float_e4m3_tEfNS_4arch4Sm90ELb1ELb0ELb0ELb0ELb0ELb0ELb0ELb1ELb1ELb1ELb1ELb0EEENS1_21CollectiveEpilogueFwdINS6_IJSA_SC_SB_EEES9_NS_10bfloat16_tESG_Li384ELb0ELb1ELb1ELb1EEENS1_19SingleTileSchedulerILb0ELb1ELb1ELi192EEEEEEEEEvNT_6ParamsE --------------------------
	.section	.nv.constant0._ZN7cutlass13device_kernelIN5flash11enable_sm90INS1_16FlashAttnFwdSm90INS1_25CollectiveMainloopFwdSm90ILi2EN4cute5tupleIJNS5_1CILi1EEES8_S8_EEENS6_IJNS7_ILi192EEENS7_ILi128EEENS7_ILi96EEEEEELi96ENS_12float_e4m3_tEfNS_4arch4Sm90ELb1ELb0ELb0ELb0ELb0ELb0ELb0ELb1ELb1ELb1ELb1ELb0EEENS1_21CollectiveEpilogueFwdINS6_IJSA_SC_SB_EEES9_NS_10bfloat16_tESG_Li384ELb0ELb1ELb1ELb1EEENS1_19SingleTileSchedulerILb0ELb1ELb1ELi192EEEEEEEEEvNT_6ParamsE,"a",@progbits
	.sectionflags	@""
	.align	4
.nv.constant0._ZN7cutlass13device_kernelIN5flash11enable_sm90INS1_16FlashAttnFwdSm90INS1_25CollectiveMainloopFwdSm90ILi2EN4cute5tupleIJNS5_1CILi1EEES8_S8_EEENS6_IJNS7_ILi192EEENS7_ILi128EEENS7_ILi96EEEEEELi96ENS_12float_e4m3_tEfNS_4arch4Sm90ELb1ELb0ELb0ELb0ELb0ELb0ELb0ELb1ELb1ELb1ELb1ELb0EEENS1_21CollectiveEpilogueFwdINS6_IJSA_SC_SB_EEES9_NS_10bfloat16_tESG_Li384ELb0ELb1ELb1ELb1EEENS1_19SingleTileSchedulerILb0ELb1ELb1ELi192EEEEEEEEEvNT_6ParamsE:
	.zero		3200


//--------------------- .nv.constant0._ZN7cutlass13device_kernelIN5flash11enable_sm90INS1_16FlashAttnFwdSm90INS1_25CollectiveMainloopFwdSm90ILi2EN4cute5tupleIJNS5_1CILi1EEES8_S8_EEENS6_IJNS7_ILi192EEENS7_ILi128EEENS7_ILi96EEEEEELi96ENS_12float_e4m3_tEfNS_4arch4Sm90ELb1ELb0ELb0ELb1ELb0ELb0ELb0ELb1ELb1ELb1ELb1ELb0EEENS1_21CollectiveEpilogueFwdINS6_IJSA_SC_SB_EEES9_NS_10bfloat16_tESG_Li384ELb1ELb1ELb1ELb1EEENS1_36VarlenDynamicPersistentTileSchedulerILi192ELi128ELi384ELi128ELb1ELb1ELb1ELb1ELb1ELb1EEEEEEEEEvNT_6ParamsE --------------------------
	.section	.nv.constant0._ZN7cutlass13device_kernelIN5flash11enable_sm90INS1_16FlashAttnFwdSm90INS1_25CollectiveMainloopFwdSm90ILi2EN4cute5tupleIJNS5_1CILi1EEES8_S8_EEENS6_IJNS7_ILi192EEENS7_ILi128EEENS7_ILi96EEEEEELi96ENS_12float_e4m3_tEfNS_4arch4Sm90ELb1ELb0ELb0ELb1ELb0ELb0ELb0ELb1ELb1ELb1ELb1ELb0EEENS1_21CollectiveEpilogueFwdINS6_IJSA_SC_SB_EEES9_NS_10bfloat16_tESG_Li384ELb1ELb1ELb1ELb1EEENS1_36VarlenDynamicPersistentTileSchedulerILi192ELi128ELi384ELi128ELb1ELb1ELb1ELb1ELb1ELb1EEEEEEEEEvNT_6ParamsE,"a",@progbits
	.sectionflags	@""
	.align	4
.nv.constant0._ZN7cutlass13device_kernelIN5flash11enable_sm90INS1_16FlashAttnFwdSm90INS1_25CollectiveMainloopFwdSm90ILi2EN4cute5tupleIJNS5_1CILi1EEES8_S8_EEENS6_IJNS7_ILi192EEENS7_ILi128EEENS7_ILi96EEEEEELi96ENS_12float_e4m3_tEfNS_4arch4Sm90ELb1ELb0ELb0ELb1ELb0ELb0ELb0ELb1ELb1ELb1ELb1ELb0EEENS1_21CollectiveEpilogueFwdINS6_IJSA_SC_SB_EEES9_NS_10bfloat16_tESG_Li384ELb1ELb1ELb1ELb1EEENS1_36VarlenDynamicPersistentTileSchedulerILi192ELi128ELi384ELi128ELb1ELb1ELb1ELb1ELb1ELb1EEEEEEEEEvNT_6ParamsE:
	.zero		3328


//--------------------- .nv.constant0._ZN7cutlass13device_kernelIN5flash11enable_sm90INS1_16FlashAttnFwdSm90INS1_25CollectiveMainloopFwdSm90ILi2EN4cute5tupleIJNS5_1CILi1EEES8_S8_EEENS6_IJNS7_ILi192EEENS7_ILi128EEENS7_ILi96EEEEEELi96ENS_12float_e4m3_tEfNS_4arch4Sm90ELb1ELb0ELb0ELb1ELb0ELb1ELb0ELb1ELb1ELb1ELb1ELb0EEENS1_21CollectiveEpilogueFwdINS6_IJSA_SC_SB_EEES9_NS_10bfloat16_tESG_Li384ELb1ELb1ELb1ELb1EEENS1_36VarlenDynamicPersistentTileSchedulerILi192ELi128ELi384ELi128ELb1ELb1ELb1ELb1ELb1ELb1EEEEEEEEEvNT_6ParamsE --------------------------
	.section	.nv.constant0._ZN7cutlass13device_kernelIN5flash11enable_sm90INS1_16FlashAttnFwdSm90INS1_25CollectiveMainloopFwdSm90ILi2EN4cute5tupleIJNS5_1CILi1EEES8_S8_EEENS6_IJNS7_ILi192EEENS7_ILi128EEENS7_ILi96EEEEEELi96ENS_12float_e4m3_tEfNS_4arch4Sm90ELb1ELb0ELb0ELb1ELb0ELb1ELb0ELb1ELb1ELb1ELb1ELb0EEENS1_21CollectiveEpilogueFwdINS6_IJSA_SC_SB_EEES9_NS_10bfloat16_tESG_Li384ELb1ELb1ELb1ELb1EEENS1_36VarlenDynamicPersistentTileSchedulerILi192ELi128ELi384ELi128ELb1ELb1ELb1ELb1ELb1ELb1EEEEEEEEEvNT_6ParamsE,"a",@progbits
	.sectionflags	@""
	.align	4
.nv.constant0._ZN7cutlass13device_kernelIN5flash11enable_sm90INS1_16FlashAttnFwdSm90INS1_25CollectiveMainloopFwdSm90ILi2EN4cute5tupleIJNS5_1CILi1EEES8_S8_EEENS6_IJNS7_ILi192EEENS7_ILi128EEENS7_ILi96EEEEEELi96ENS_12float_e4m3_tEfNS_4arch4Sm90ELb1ELb0ELb0ELb1ELb0ELb1ELb0ELb1ELb1ELb1ELb1ELb0EEENS1_21CollectiveEpilogueFwdINS6_IJSA_SC_SB_EEES9_NS_10bfloat16_tESG_Li384ELb1ELb1ELb1ELb1EEENS1_36VarlenDynamicPersistentTileSchedulerILi192ELi128ELi384ELi128ELb1ELb1ELb1ELb1ELb1ELb1EEEEEEEEEvNT_6ParamsE:
	.zero		3328


//--------------------- SYMBOLS --------------------------

	.type		.nv.reservedSmem.offset0,@object
	.size		.nv.reservedSmem.offset0,0x4
	.type		__assertfail,@function
